	.target	sm_90a

	.elftype	@"ET_EXEC"


//--------------------- .note.nv.tkinfo           --------------------------
	.section	.note.nv.tkinfo,"",@"SHT_NOTE"
	.sectionflags	@"SHF_NOTE_NV_TKINFO"
	.tkinfo
        /*0018*/ 	.word	0x00000002
        /*0030*/ 	.string	""
        /*0030*/ 	.string	"ptxas"
        /*0030*/ 	.string	"Cuda compilation tools, release 13.0, V13.0.88"
        /*0030*/ 	.string	"Build cuda_13.0.r13.0/compiler.36424714_0"
        /*0030*/ 	.string	"-arch sm_90a -m 64 "



//--------------------- .note.nv.cuinfo           --------------------------
	.section	.note.nv.cuinfo,"",@"SHT_NOTE"
	.sectionflags	@"SHF_NOTE_NV_CUINFO"
        /*0018*/ 	.short	0x0002
        /*001a*/ 	.short	0x005a
        /*001c*/ 	.short	0x0082
	.zero		2


//--------------------- .nv.info                  --------------------------
	.section	.nv.info,"",@"SHT_CUDA_INFO"
	.align	4


	//----- nvinfo : EIATTR_REGCOUNT
	.align		4
        /*0000*/ 	.byte	0x04, 0x2f
        /*0002*/ 	.short	(.L_20 - .L_19)
	.align		4
.L_19:
        /*0004*/ 	.word	index@(_ZN7cutlass13device_kernelIN5flash11enable_sm90INS1_16FlashAttnFwdSm90INS1_25CollectiveMainloopFwdSm90ILi2EN4cute5tupleIJNS5_1CILi1EEES8_S8_EEENS6_IJNS7_ILi128EEENS7_ILi96EEENS7_ILi64EEEEEELi256ENS_10bfloat16_tEfNS_4arch4Sm90ELb1ELb0ELb0ELb1ELb0ELb1ELb1ELb1ELb0ELb0ELb0ELb0EEENS1_21CollectiveEpilogueFwdINS6_IJSA_NS7_ILi256EEESB_EEES9_SE_SG_Li256ELb1ELb0ELb0ELb0EEENS1_36VarlenDynamicPersistentTileSchedulerILi128ELi96ELi256ELi32ELb0ELb0ELb1ELb1ELb1ELb1EEEEEEEEEvNT_6ParamsE)
        /*0008*/ 	.word	0x000000a8


	//----- nvinfo : EIATTR_FRAME_SIZE
	.align		4
.L_20:
        /*000c*/ 	.byte	0x04, 0x11
        /*000e*/ 	.short	(.L_22 - .L_21)
	.align		4
.L_21:
        /*0010*/ 	.word	index@(_ZN7cutlass13device_kernelIN5flash11enable_sm90INS1_16FlashAttnFwdSm90INS1_25CollectiveMainloopFwdSm90ILi2EN4cute5tupleIJNS5_1CILi1EEES8_S8_EEENS6_IJNS7_ILi128EEENS7_ILi96EEENS7_ILi64EEEEEELi256ENS_10bfloat16_tEfNS_4arch4Sm90ELb1ELb0ELb0ELb1ELb0ELb1ELb1ELb1ELb0ELb0ELb0ELb0EEENS1_21CollectiveEpilogueFwdINS6_IJSA_NS7_ILi256EEESB_EEES9_SE_SG_Li256ELb1ELb0ELb0ELb0EEENS1_36VarlenDynamicPersistentTileSchedulerILi128ELi96ELi256ELi32ELb0ELb0ELb1ELb1ELb1ELb1EEEEEEEEEvNT_6ParamsE)
        /*0014*/ 	.word	0x00000060


	//----- nvinfo : EIATTR_REGCOUNT
	.align		4
.L_22:
        /*0018*/ 	.byte	0x04, 0x2f
        /*001a*/ 	.short	(.L_24 - .L_23)
	.align		4
.L_23:
        /*001c*/ 	.word	index@(_ZN7cutlass13device_kernelIN5flash11enable_sm90INS1_16FlashAttnFwdSm90INS1_25CollectiveMainloopFwdSm90ILi2EN4cute5tupleIJNS5_1CILi1EEES8_S8_EEENS6_IJNS7_ILi128EEENS7_ILi96EEENS7_ILi64EEEEEELi256ENS_10bfloat16_tEfNS_4arch4Sm90ELb1ELb0ELb0ELb1ELb0ELb0ELb1ELb1ELb0ELb0ELb0ELb0EEENS1_21CollectiveEpilogueFwdINS6_IJSA_NS7_ILi256EEESB_EEES9_SE_SG_Li256ELb1ELb0ELb0ELb0EEENS1_36VarlenDynamicPersistentTileSchedulerILi128ELi96ELi256ELi32ELb0ELb0ELb1ELb1ELb1ELb1EEEEEEEEEvNT_6ParamsE)
        /*0020*/ 	.word	0x000000a8


	//----- nvinfo : EIATTR_FRAME_SIZE
	.align		4
.L_24:
        /*0024*/ 	.byte	0x04, 0x11
        /*0026*/ 	.short	(.L_26 - .L_25)
	.align		4
.L_25:
        /*0028*/ 	.word	index@(_ZN7cutlass13device_kernelIN5flash11enable_sm90INS1_16FlashAttnFwdSm90INS1_25CollectiveMainloopFwdSm90ILi2EN4cute5tupleIJNS5_1CILi1EEES8_S8_EEENS6_IJNS7_ILi128EEENS7_ILi96EEENS7_ILi64EEEEEELi256ENS_10bfloat16_tEfNS_4arch4Sm90ELb1ELb0ELb0ELb1ELb0ELb0ELb1ELb1ELb0ELb0ELb0ELb0EEENS1_21CollectiveEpilogueFwdINS6_IJSA_NS7_ILi256EEESB_EEES9_SE_SG_Li256ELb1ELb0ELb0ELb0EEENS1_36VarlenDynamicPersistentTileSchedulerILi128ELi96ELi256ELi32ELb0ELb0ELb1ELb1ELb1ELb1EEEEEEEEEvNT_6ParamsE)
        /*002c*/ 	.word	0x00000028


	//----- nvinfo : EIATTR_REGCOUNT
	.align		4
.L_26:
        /*0030*/ 	.byte	0x04, 0x2f
        /*0032*/ 	.short	(.L_28 - .L_27)
	.align		4
.L_27:
        /*0034*/ 	.word	index@(_ZN7cutlass13device_kernelIN5flash11enable_sm90INS1_16FlashAttnFwdSm90INS1_25CollectiveMainloopFwdSm90ILi2EN4cute5tupleIJNS5_1CILi1EEES8_S8_EEENS6_IJNS7_ILi128EEENS7_ILi96EEENS7_ILi64EEEEEELi256ENS_10bfloat16_tEfNS_4arch4Sm90ELb1ELb0ELb0ELb1ELb0ELb1ELb0ELb1ELb0ELb0ELb0ELb0EEENS1_21CollectiveEpilogueFwdINS6_IJSA_NS7_ILi256EEESB_EEES9_SE_SG_Li256ELb1ELb0ELb0ELb0EEENS1_36VarlenDynamicPersistentTileSchedulerILi128ELi96ELi256ELi32ELb0ELb0ELb1ELb1ELb1ELb1EEEEEEEEEvNT_6ParamsE)
        /*0038*/ 	.word	0x000000a8


	//----- nvinfo : EIATTR_FRAME_SIZE
	.align		4
.L_28:
        /*003c*/ 	.byte	0x04, 0x11
        /*003e*/ 	.short	(.L_30 - .L_29)
	.align		4
.L_29:
        /*0040*/ 	.word	index@(_ZN7cutlass13device_kernelIN5flash11enable_sm90INS1_16FlashAttnFwdSm90INS1_25CollectiveMainloopFwdSm90ILi2EN4cute5tupleIJNS5_1CILi1EEES8_S8_EEENS6_IJNS7_ILi128EEENS7_ILi96EEENS7_ILi64EEEEEELi256ENS_10bfloat16_tEfNS_4arch4Sm90ELb1ELb0ELb0ELb1ELb0ELb1ELb0ELb1ELb0ELb0ELb0ELb0EEENS1_21CollectiveEpilogueFwdINS6_IJSA_NS7_ILi256EEESB_EEES9_SE_SG_Li256ELb1ELb0ELb0ELb0EEENS1_36VarlenDynamicPersistentTileSchedulerILi128ELi96ELi256ELi32ELb0ELb0ELb1ELb1ELb1ELb1EEEEEEEEEvNT_6ParamsE)
        /*0044*/ 	.word	0x00000030


	//----- nvinfo : EIATTR_REGCOUNT
	.align		4
.L_30:
        /*0048*/ 	.byte	0x04, 0x2f
        /*004a*/ 	.short	(.L_32 - .L_31)
	.align		4
.L_31:
        /*004c*/ 	.word	index@(_ZN7cutlass13device_kernelIN5flash11enable_sm90INS1_16FlashAttnFwdSm90INS1_25CollectiveMainloopFwdSm90ILi2EN4cute5tupleIJNS5_1CILi1EEES8_S8_EEENS6_IJNS7_ILi128EEENS7_ILi96EEENS7_ILi64EEEEEELi256ENS_10bfloat16_tEfNS_4arch4Sm90ELb1ELb0ELb0ELb1ELb0ELb0ELb0ELb1ELb0ELb0ELb0ELb0EEENS1_21CollectiveEpilogueFwdINS6_IJSA_NS7_ILi256EEESB_EEES9_SE_SG_Li256ELb1ELb0ELb0ELb0EEENS1_36VarlenDynamicPersistentTileSchedulerILi128ELi96ELi256ELi32ELb0ELb0ELb1ELb1ELb1ELb1EEEEEEEEEvNT_6ParamsE)
        /*0050*/ 	.word	0x000000a8


	//----- nvinfo : EIATTR_FRAME_SIZE
	.align		4
.L_32:
        /*0054*/ 	.byte	0x04, 0x11
        /*0056*/ 	.short	(.L_34 - .L_33)
	.align		4
.L_33:
        /*0058*/ 	.word	index@(_ZN7cutlass13device_kernelIN5flash11enable_sm90INS1_16FlashAttnFwdSm90INS1_25CollectiveMainloopFwdSm90ILi2EN4cute5tupleIJNS5_1CILi1EEES8_S8_EEENS6_IJNS7_ILi128EEENS7_ILi96EEENS7_ILi64EEEEEELi256ENS_10bfloat16_tEfNS_4arch4Sm90ELb1ELb0ELb0ELb1ELb0ELb0ELb0ELb1ELb0ELb0ELb0ELb0EEENS1_21CollectiveEpilogueFwdINS6_IJSA_NS7_ILi256EEESB_EEES9_SE_SG_Li256ELb1ELb0ELb0ELb0EEENS1_36VarlenDynamicPersistentTileSchedulerILi128ELi96ELi256ELi32ELb0ELb0ELb1ELb1ELb1ELb1EEEEEEEEEvNT_6ParamsE)
        /*005c*/ 	.word	0x00000028


	//----- nvinfo : EIATTR_REGCOUNT
	.align		4
.L_34:
        /*0060*/ 	.byte	0x04, 0x2f
        /*0062*/ 	.short	(.L_36 - .L_35)
	.align		4
.L_35:
        /*0064*/ 	.word	index@(_ZN7cutlass13device_kernelIN5flash11enable_sm90INS1_16FlashAttnFwdSm90INS1_25CollectiveMainloopFwdSm90ILi2EN4cute5tupleIJNS5_1CILi1EEES8_S8_EEENS6_IJNS7_ILi128EEENS7_ILi96EEENS7_ILi64EEEEEELi256ENS_10bfloat16_tEfNS_4arch4Sm90ELb1ELb0ELb0ELb0ELb0ELb0ELb1ELb1ELb0ELb0ELb0ELb0EEENS1_21CollectiveEpilogueFwdINS6_IJSA_NS7_ILi256EEESB_EEES9_SE_SG_Li256ELb0ELb0ELb0ELb0EEENS1_30DynamicPersistentTileSchedulerILi256ELi32ELb0ELb0ELb1EEEEEEEEEvNT_6ParamsE)
        /*0068*/ 	.word	0x000000a8


	//----- nvinfo : EIATTR_FRAME_SIZE
	.align		4
.L_36:
        /*006c*/ 	.byte	0x04, 0x11
        /*006e*/ 	.short	(.L_38 - .L_37)
	.align		4
.L_37:
        /*0070*/ 	.word	index@(_ZN7cutlass13device_kernelIN5flash11enable_sm90INS1_16FlashAttnFwdSm90INS1_25CollectiveMainloopFwdSm90ILi2EN4cute5tupleIJNS5_1CILi1EEES8_S8_EEENS6_IJNS7_ILi128EEENS7_ILi96EEENS7_ILi64EEEEEELi256ENS_10bfloat16_tEfNS_4arch4Sm90ELb1ELb0ELb0ELb0ELb0ELb0ELb1ELb1ELb0ELb0ELb0ELb0EEENS1_21CollectiveEpilogueFwdINS6_IJSA_NS7_ILi256EEESB_EEES9_SE_SG_Li256ELb0ELb0ELb0ELb0EEENS1_30DynamicPersistentTileSchedulerILi256ELi32ELb0ELb0ELb1EEEEEEEEEvNT_6ParamsE)
        /*0074*/ 	.word	0x00000010


	//----- nvinfo : EIATTR_REGCOUNT
	.align		4
.L_38:
        /*0078*/ 	.byte	0x04, 0x2f
        /*007a*/ 	.short	(.L_40 - .L_39)
	.align		4
.L_39:
        /*007c*/ 	.word	index@(_ZN7cutlass13device_kernelIN5flash11enable_sm90INS1_16FlashAttnFwdSm90INS1_25CollectiveMainloopFwdSm90ILi2EN4cute5tupleIJNS5_1CILi1EEES8_S8_EEENS6_IJNS7_ILi128EEENS7_ILi96EEENS7_ILi64EEEEEELi256ENS_10bfloat16_tEfNS_4arch4Sm90ELb1ELb0ELb0ELb0ELb0ELb0ELb0ELb1ELb0ELb0ELb0ELb0EEENS1_21CollectiveEpilogueFwdINS6_IJSA_NS7_ILi256EEESB_EEES9_SE_SG_Li256ELb0ELb0ELb0ELb0EEENS1_30DynamicPersistentTileSchedulerILi256ELi32ELb0ELb0ELb1EEEEEEEEEvNT_6ParamsE)
        /*0080*/ 	.word	0x000000a8


	//----- nvinfo : EIATTR_FRAME_SIZE
	.align		4
.L_40:
        /*0084*/ 	.byte	0x04, 0x11
        /*0086*/ 	.short	(.L_42 - .L_41)
	.align		4
.L_41:
        /*0088*/ 	.word	index@(_ZN7cutlass13device_kernelIN5flash11enable_sm90INS1_16FlashAttnFwdSm90INS1_25CollectiveMainloopFwdSm90ILi2EN4cute5tupleIJNS5_1CILi1EEES8_S8_EEENS6_IJNS7_ILi128EEENS7_ILi96EEENS7_ILi64EEEEEELi256ENS_10bfloat16_tEfNS_4arch4Sm90ELb1ELb0ELb0ELb0ELb0ELb0ELb0ELb1ELb0ELb0ELb0ELb0EEENS1_21CollectiveEpilogueFwdINS6_IJSA_NS7_ILi256EEESB_EEES9_SE_SG_Li256ELb0ELb0ELb0ELb0EEENS1_30DynamicPersistentTileSchedulerILi256ELi32ELb0ELb0ELb1EEEEEEEEEvNT_6ParamsE)
        /*008c*/ 	.word	0x00000000


	//----- nvinfo : EIATTR_REGCOUNT
	.align		4
.L_42:
        /*0090*/ 	.byte	0x04, 0x2f
        /*0092*/ 	.short	(.L_44 - .L_43)
	.align		4
.L_43:
        /*0094*/ 	.word	index@(_ZN7cutlass13device_kernelIN5flash11enable_sm90INS1_16FlashAttnFwdSm90INS1_25CollectiveMainloopFwdSm90ILi2EN4cute5tupleIJNS5_1CILi1EEES8_S8_EEENS6_IJNS7_ILi128EEENS7_ILi96EEENS7_ILi64EEEEEELi256ENS_10bfloat16_tEfNS_4arch4Sm90ELb0ELb1ELb0ELb1ELb0ELb1ELb1ELb1ELb0ELb0ELb0ELb0EEENS1_21CollectiveEpilogueFwdINS6_IJSA_NS7_ILi256EEESB_EEES9_SE_SG_Li256ELb1ELb0ELb0ELb0EEENS1_36VarlenDynamicPersistentTileSchedulerILi128ELi96ELi256ELi32ELb0ELb0ELb1ELb1ELb0ELb1EEEEEEEEEvNT_6ParamsE)
        /*0098*/ 	.word	0x000000a8


	//----- nvinfo : EIATTR_FRAME_SIZE
	.align		4
.L_44:
        /*009c*/ 	.byte	0x04, 0x11
        /*009e*/ 	.short	(.L_46 - .L_45)
	.align		4
.L_45:
        /*00a0*/ 	.word	index@($_ZN7cutlass13device_kernelIN5flash11enable_sm90INS1_16FlashAttnFwdSm90INS1_25CollectiveMainloopFwdSm90ILi2EN4cute5tupleIJNS5_1CILi1EEES8_S8_EEENS6_IJNS7_ILi128EEENS7_ILi96EEENS7_ILi64EEEEEELi256ENS_10bfloat16_tEfNS_4arch4Sm90ELb0ELb1ELb0ELb1ELb0ELb1ELb1ELb1ELb0ELb0ELb0ELb0EEENS1_21CollectiveEpilogueFwdINS6_IJSA_NS7_ILi256EEESB_EEES9_SE_SG_Li256ELb1ELb0ELb0ELb0EEENS1_36VarlenDynamicPersistentTileSchedulerILi128ELi96ELi256ELi32ELb0ELb0ELb1ELb1ELb0ELb1EEEEEEEEEvNT_6ParamsE$_ZZN5flash25CollectiveMainloopFwdSm90ILi2EN4cute5tupleIJNS1_1CILi1EEES4_S4_EEENS2_IJNS3_ILi128EEENS3_ILi96EEENS3_ILi64EEEEEELi256EN7cutlass10bfloat16_tEfNSA_4arch4Sm90ELb0ELb1ELb0ELb1ELb0ELb1ELb1ELb1ELb0ELb0ELb0ELb0EE3mmaINS_16FlashAttnFwdSm90ISE_NS_21CollectiveEpilogueFwdINS2_IJS6_NS3_ILi256EEES7_EEES5_SB_SD_Li256ELb1ELb0ELb0ELb0EEENS_36VarlenDynamicPersistentTileSchedulerILi128ELi96ELi256ELi32ELb0ELb0ELb1ELb1ELb0ELb1EEEE13SharedStorageENS1_6TensorINS1_11ArrayEngineIfLm128EEENS1_6LayoutINS2_IJNS2_IJNS3_ILi2EEEST_NS3_ILi32EEEEEES4_S4_EEENS2_IJNS2_IJS4_ST_NS3_ILi4EEEEEENS3_ILi0EEESZ_EEEEEEENS_7SoftmaxILi2ELi0EEEEEbRKNSE_6ParamsENSA_25PipelineTmaAsyncNoClusterILi2ENSA_16PipelineTmaAsyncILi2EEEEES1B_RNSA_13PipelineStateILj2EEERT0_RT1_iRiRKNS_16SeqlenInfoQKNewKILb1ELb1EEENS2_IJiiiiEEERT_ENKUliT_T0_T1_E_clIZSF_ISO_S12_S14_EbS17_S1B_S1B_S1E_S1G_S1I_iS1J_S1N_S1O_S1Q_EUlRS1R_iE0_NS3_ILb1EEES1Y_EEDaiS1R_S1S_S1T_)
        /*00a4*/ 	.word	0x00000490


	//----- nvinfo : EIATTR_FRAME_SIZE
	.align		4
.L_46:
        /*00a8*/ 	.byte	0x04, 0x11
        /*00aa*/ 	.short	(.L_48 - .L_47)
	.align		4
.L_47:
        /*00ac*/ 	.word	index@(_ZN7cutlass13device_kernelIN5flash11enable_sm90INS1_16FlashAttnFwdSm90INS1_25CollectiveMainloopFwdSm90ILi2EN4cute5tupleIJNS5_1CILi1EEES8_S8_EEENS6_IJNS7_ILi128EEENS7_ILi96EEENS7_ILi64EEEEEELi256ENS_10bfloat16_tEfNS_4arch4Sm90ELb0ELb1ELb0ELb1ELb0ELb1ELb1ELb1ELb0ELb0ELb0ELb0EEENS1_21CollectiveEpilogueFwdINS6_IJSA_NS7_ILi256EEESB_EEES9_SE_SG_Li256ELb1ELb0ELb0ELb0EEENS1_36VarlenDynamicPersistentTileSchedulerILi128ELi96ELi256ELi32ELb0ELb0ELb1ELb1ELb0ELb1EEEEEEEEEvNT_6ParamsE)
        /*00b0*/ 	.word	0x00000490


	//----- nvinfo : EIATTR_REGCOUNT
	.align		4
.L_48:
        /*00b4*/ 	.byte	0x04, 0x2f
        /*00b6*/ 	.short	(.L_50 - .L_49)
	.align		4
.L_49:
        /*00b8*/ 	.word	index@(_ZN7cutlass13device_kernelIN5flash11enable_sm90INS1_16FlashAttnFwdSm90INS1_25CollectiveMainloopFwdSm90ILi2EN4cute5tupleIJNS5_1CILi1EEES8_S8_EEENS6_IJNS7_ILi128EEENS7_ILi96EEENS7_ILi64EEEEEELi256ENS_10bfloat16_tEfNS_4arch4Sm90ELb0ELb1ELb0ELb1ELb0ELb0ELb1ELb1ELb0ELb0ELb0ELb0EEENS1_21CollectiveEpilogueFwdINS6_IJSA_NS7_ILi256EEESB_EEES9_SE_SG_Li256ELb1ELb0ELb0ELb0EEENS1_36VarlenDynamicPersistentTileSchedulerILi128ELi96ELi256ELi32ELb0ELb0ELb1ELb1ELb0ELb1EEEEEEEEEvNT_6ParamsE)
        /*00bc*/ 	.word	0x000000a8


	//----- nvinfo : EIATTR_FRAME_SIZE
	.align		4
.L_50:
        /*00c0*/ 	.byte	0x04, 0x11
        /*00c2*/ 	.short	(.L_52 - .L_51)
	.align		4
.L_51:
        /*00c4*/ 	.word	index@($_ZN7cutlass13device_kernelIN5flash11enable_sm90INS1_16FlashAttnFwdSm90INS1_25CollectiveMainloopFwdSm90ILi2EN4cute5tupleIJNS5_1CILi1EEES8_S8_EEENS6_IJNS7_ILi128EEENS7_ILi96EEENS7_ILi64EEEEEELi256ENS_10bfloat16_tEfNS_4arch4Sm90ELb0ELb1ELb0ELb1ELb0ELb0ELb1ELb1ELb0ELb0ELb0ELb0EEENS1_21CollectiveEpilogueFwdINS6_IJSA_NS7_ILi256EEESB_EEES9_SE_SG_Li256ELb1ELb0ELb0ELb0EEENS1_36VarlenDynamicPersistentTileSchedulerILi128ELi96ELi256ELi32ELb0ELb0ELb1ELb1ELb0ELb1EEEEEEEEEvNT_6ParamsE$_ZZN5flash25CollectiveMainloopFwdSm90ILi2EN4cute5tupleIJNS1_1CILi1EEES4_S4_EEENS2_IJNS3_ILi128EEENS3_ILi96EEENS3_ILi64EEEEEELi256EN7cutlass10bfloat16_tEfNSA_4arch4Sm90ELb0ELb1ELb0ELb1ELb0ELb0ELb1ELb1ELb0ELb0ELb0ELb0EE3mmaINS_16FlashAttnFwdSm90ISE_NS_21CollectiveEpilogueFwdINS2_IJS6_NS3_ILi256EEES7_EEES5_SB_SD_Li256ELb1ELb0ELb0ELb0EEENS_36VarlenDynamicPersistentTileSchedulerILi128ELi96ELi256ELi32ELb0ELb0ELb1ELb1ELb0ELb1EEEE13SharedStorageENS1_6TensorINS1_11ArrayEngineIfLm128EEENS1_6LayoutINS2_IJNS2_IJNS3_ILi2EEEST_NS3_ILi32EEEEEES4_S4_EEENS2_IJNS2_IJS4_ST_NS3_ILi4EEEEEENS3_ILi0EEESZ_EEEEEEENS_7SoftmaxILi2ELi0EEEEEbRKNSE_6ParamsENSA_25PipelineTmaAsyncNoClusterILi2ENSA_16PipelineTmaAsyncILi2EEEEES1B_RNSA_13PipelineStateILj2EEERT0_RT1_iRiRKNS_16SeqlenInfoQKNewKILb1ELb0EEENS2_IJiiiiEEERT_ENKUliT_T0_T1_E_clIZSF_ISO_S12_S14_EbS17_S1B_S1B_S1E_S1G_S1I_iS1J_S1N_S1O_S1Q_EUlRS1R_iE1_NS3_ILb0EEENS3_ILb1EEEEEDaiS1R_S1S_S1T_)
        /*00c8*/ 	.word	0x00000480


	//----- nvinfo : EIATTR_FRAME_SIZE
	.align		4
.L_52:
        /*00cc*/ 	.byte	0x04, 0x11
        /*00ce*/ 	.short	(.L_54 - .L_53)
	.align		4
.L_53:
        /*00d0*/ 	.word	index@(_ZN7cutlass13device_kernelIN5flash11enable_sm90INS1_16FlashAttnFwdSm90INS1_25CollectiveMainloopFwdSm90ILi2EN4cute5tupleIJNS5_1CILi1EEES8_S8_EEENS6_IJNS7_ILi128EEENS7_ILi96EEENS7_ILi64EEEEEELi256ENS_10bfloat16_tEfNS_4arch4Sm90ELb0ELb1ELb0ELb1ELb0ELb0ELb1ELb1ELb0ELb0ELb0ELb0EEENS1_21CollectiveEpilogueFwdINS6_IJSA_NS7_ILi256EEESB_EEES9_SE_SG_Li256ELb1ELb0ELb0ELb0EEENS1_36VarlenDynamicPersistentTileSchedulerILi128ELi96ELi256ELi32ELb0ELb0ELb1ELb1ELb0ELb1EEEEEEEEEvNT_6ParamsE)
        /*00d4*/ 	.word	0x00000480


	//----- nvinfo : EIATTR_REGCOUNT
	.align		4
.L_54:
        /*00d8*/ 	.byte	0x04, 0x2f
        /*00da*/ 	.short	(.L_56 - .L_55)
	.align		4
.L_55:
        /*00dc*/ 	.word	index@(_ZN7cutlass13device_kernelIN5flash11enable_sm90INS1_16FlashAttnFwdSm90INS1_25CollectiveMainloopFwdSm90ILi2EN4cute5tupleIJNS5_1CILi1EEES8_S8_EEENS6_IJNS7_ILi128EEENS7_ILi96EEENS7_ILi64EEEEEELi256ENS_10bfloat16_tEfNS_4arch4Sm90ELb0ELb1ELb0ELb1ELb0ELb1ELb0ELb1ELb0ELb0ELb0ELb0EEENS1_21CollectiveEpilogueFwdINS6_IJSA_NS7_ILi256EEESB_EEES9_SE_SG_Li256ELb1ELb0ELb0ELb0EEENS1_36VarlenDynamicPersistentTileSchedulerILi128ELi96ELi256ELi32ELb0ELb0ELb1ELb1ELb0ELb1EEEEEEEEEvNT_6ParamsE)
        /*00e0*/ 	.word	0x000000a8


	//----- nvinfo : EIATTR_FRAME_SIZE
	.align		4
.L_56:
        /*00e4*/ 	.byte	0x04, 0x11
        /*00e6*/ 	.short	(.L_58 - .L_57)
	.align		4
.L_57:
        /*00e8*/ 	.word	index@(_ZN7cutlass13device_kernelIN5flash11enable_sm90INS1_16FlashAttnFwdSm90INS1_25CollectiveMainloopFwdSm90ILi2EN4cute5tupleIJNS5_1CILi1EEES8_S8_EEENS6_IJNS7_ILi128EEENS7_ILi96EEENS7_ILi64EEEEEELi256ENS_10bfloat16_tEfNS_4arch4Sm90ELb0ELb1ELb0ELb1ELb0ELb1ELb0ELb1ELb0ELb0ELb0ELb0EEENS1_21CollectiveEpilogueFwdINS6_IJSA_NS7_ILi256EEESB_EEES9_SE_SG_Li256ELb1ELb0ELb0ELb0EEENS1_36VarlenDynamicPersistentTileSchedulerILi128ELi96ELi256ELi32ELb0ELb0ELb1ELb1ELb0ELb1EEEEEEEEEvNT_6ParamsE)
        /*00ec*/ 	.word	0x00000030


	//----- nvinfo : EIATTR_REGCOUNT
	.align		4
.L_58:
        /*00f0*/ 	.byte	0x04, 0x2f
        /*00f2*/ 	.short	(.L_60 - .L_59)
	.align		4
.L_59:
        /*00f4*/ 	.word	index@(_ZN7cutlass13device_kernelIN5flash11enable_sm90INS1_16FlashAttnFwdSm90INS1_25CollectiveMainloopFwdSm90ILi2EN4cute5tupleIJNS5_1CILi1EEES8_S8_EEENS6_IJNS7_ILi128EEENS7_ILi96EEENS7_ILi64EEEEEELi256ENS_10bfloat16_tEfNS_4arch4Sm90ELb0ELb1ELb0ELb1ELb0ELb0ELb0ELb1ELb0ELb0ELb0ELb0EEENS1_21CollectiveEpilogueFwdINS6_IJSA_NS7_ILi256EEESB_EEES9_SE_SG_Li256ELb1ELb0ELb0ELb0EEENS1_36VarlenDynamicPersistentTileSchedulerILi128ELi96ELi256ELi32ELb0ELb0ELb1ELb1ELb0ELb1EEEEEEEEEvNT_6ParamsE)
        /*00f8*/ 	.word	0x000000a8


	//----- nvinfo : EIATTR_FRAME_SIZE
	.align		4
.L_60:
        /*00fc*/ 	.byte	0x04, 0x11
        /*00fe*/ 	.short	(.L_62 - .L_61)
	.align		4
.L_61:
        /*0100*/ 	.word	index@(_ZN7cutlass13device_kernelIN5flash11enable_sm90INS1_16FlashAttnFwdSm90INS1_25CollectiveMainloopFwdSm90ILi2EN4cute5tupleIJNS5_1CILi1EEES8_S8_EEENS6_IJNS7_ILi128EEENS7_ILi96EEENS7_ILi64EEEEEELi256ENS_10bfloat16_tEfNS_4arch4Sm90ELb0ELb1ELb0ELb1ELb0ELb0ELb0ELb1ELb0ELb0ELb0ELb0EEENS1_21CollectiveEpilogueFwdINS6_IJSA_NS7_ILi256EEESB_EEES9_SE_SG_Li256ELb1ELb0ELb0ELb0EEENS1_36VarlenDynamicPersistentTileSchedulerILi128ELi96ELi256ELi32ELb0ELb0ELb1ELb1ELb0ELb1EEEEEEEEEvNT_6ParamsE)
        /*0104*/ 	.word	0x00000020


	//----- nvinfo : EIATTR_REGCOUNT
	.align		4
.L_62:
        /*0108*/ 	.byte	0x04, 0x2f
        /*010a*/ 	.short	(.L_64 - .L_63)
	.align		4
.L_63:
        /*010c*/ 	.word	index@(_ZN7cutlass13device_kernelIN5flash11enable_sm90INS1_16FlashAttnFwdSm90INS1_25CollectiveMainloopFwdSm90ILi2EN4cute5tupleIJNS5_1CILi1EEES8_S8_EEENS6_IJNS7_ILi128EEENS7_ILi96EEENS7_ILi64EEEEEELi256ENS_10bfloat16_tEfNS_4arch4Sm90ELb0ELb1ELb0ELb0ELb0ELb0ELb1ELb1ELb0ELb0ELb0ELb0EEENS1_21CollectiveEpilogueFwdINS6_IJSA_NS7_ILi256EEESB_EEES9_SE_SG_Li256ELb0ELb0ELb0ELb0EEENS1_30DynamicPersistentTileSchedulerILi256ELi32ELb0ELb0ELb1EEEEEEEEEvNT_6ParamsE)
        /*0110*/ 	.word	0x000000a8


	//----- nvinfo : EIATTR_FRAME_SIZE
	.align		4
.L_64:
        /*0114*/ 	.byte	0x04, 0x11
        /*0116*/ 	.short	(.L_66 - .L_65)
	.align		4
.L_65:
        /*0118*/ 	.word	index@($_ZN7cutlass13device_kernelIN5flash11enable_sm90INS1_16FlashAttnFwdSm90INS1_25CollectiveMainloopFwdSm90ILi2EN4cute5tupleIJNS5_1CILi1EEES8_S8_EEENS6_IJNS7_ILi128EEENS7_ILi96EEENS7_ILi64EEEEEELi256ENS_10bfloat16_tEfNS_4arch4Sm90ELb0ELb1ELb0ELb0ELb0ELb0ELb1ELb1ELb0ELb0ELb0ELb0EEENS1_21CollectiveEpilogueFwdINS6_IJSA_NS7_ILi256EEESB_EEES9_SE_SG_Li256ELb0ELb0ELb0ELb0EEENS1_30DynamicPersistentTileSchedulerILi256ELi32ELb0ELb0ELb1EEEEEEEEEvNT_6ParamsE$_ZZN5flash25CollectiveMainloopFwdSm90ILi2EN4cute5tupleIJNS1_1CILi1EEES4_S4_EEENS2_IJNS3_ILi128EEENS3_ILi96EEENS3_ILi64EEEEEELi256EN7cutlass10bfloat16_tEfNSA_4arch4Sm90ELb0ELb1ELb0ELb0ELb0ELb0ELb1ELb1ELb0ELb0ELb0ELb0EE3mmaINS_16FlashAttnFwdSm90ISE_NS_21CollectiveEpilogueFwdINS2_IJS6_NS3_ILi256EEES7_EEES5_SB_SD_Li256ELb0ELb0ELb0ELb0EEENS_30DynamicPersistentTileSchedulerILi256ELi32ELb0ELb0ELb1EEEE13SharedStorageENS1_6TensorINS1_11ArrayEngineIfLm128EEENS1_6LayoutINS2_IJNS2_IJNS3_ILi2EEEST_NS3_ILi32EEEEEES4_S4_EEENS2_IJNS2_IJS4_ST_NS3_ILi4EEEEEENS3_ILi0EEESZ_EEEEEEENS_7SoftmaxILi2ELi0EEEEEbRKNSE_6ParamsENSA_25PipelineTmaAsyncNoClusterILi2ENSA_16PipelineTmaAsyncILi2EEEEES1B_RNSA_13PipelineStateILj2EEERT0_RT1_iRiRKNS_16SeqlenInfoQKNewKILb0ELb0EEENS2_IJiiiiEEERT_ENKUliT_T0_T1_E_clIZSF_ISO_S12_S14_EbS17_S1B_S1B_S1E_S1G_S1I_iS1J_S1N_S1O_S1Q_EUlRS1R_iE1_NS3_ILb0EEENS3_ILb1EEEEEDaiS1R_S1S_S1T_)
        /*011c*/ 	.word	0x00000470


	//----- nvinfo : EIATTR_FRAME_SIZE
	.align		4
.L_66:
        /*0120*/ 	.byte	0x04, 0x11
        /*0122*/ 	.short	(.L_68 - .L_67)
	.align		4
.L_67:
        /*0124*/ 	.word	index@(_ZN7cutlass13device_kernelIN5flash11enable_sm90INS1_16FlashAttnFwdSm90INS1_25CollectiveMainloopFwdSm90ILi2EN4cute5tupleIJNS5_1CILi1EEES8_S8_EEENS6_IJNS7_ILi128EEENS7_ILi96EEENS7_ILi64EEEEEELi256ENS_10bfloat16_tEfNS_4arch4Sm90ELb0ELb1ELb0ELb0ELb0ELb0ELb1ELb1ELb0ELb0ELb0ELb0EEENS1_21CollectiveEpilogueFwdINS6_IJSA_NS7_ILi256EEESB_EEES9_SE_SG_Li256ELb0ELb0ELb0ELb0EEENS1_30DynamicPersistentTileSchedulerILi256ELi32ELb0ELb0ELb1EEEEEEEEEvNT_6ParamsE)
        /*0128*/ 	.word	0x00000470


	//----- nvinfo : EIATTR_REGCOUNT
	.align		4
.L_68:
        /*012c*/ 	.byte	0x04, 0x2f
        /*012e*/ 	.short	(.L_70 - .L_69)
	.align		4
.L_69:
        /*0130*/ 	.word	index@(_ZN7cutlass13device_kernelIN5flash11enable_sm90INS1_16FlashAttnFwdSm90INS1_25CollectiveMainloopFwdSm90ILi2EN4cute5tupleIJNS5_1CILi1EEES8_S8_EEENS6_IJNS7_ILi128EEENS7_ILi96EEENS7_ILi64EEEEEELi256ENS_10bfloat16_tEfNS_4arch4Sm90ELb0ELb1ELb0ELb0ELb0ELb0ELb0ELb1ELb0ELb0ELb0ELb0EEENS1_21CollectiveEpilogueFwdINS6_IJSA_NS7_ILi256EEESB_EEES9_SE_SG_Li256ELb0ELb0ELb0ELb0EEENS1_30DynamicPersistentTileSchedulerILi256ELi32ELb0ELb0ELb1EEEEEEEEEvNT_6ParamsE)
        /*0134*/ 	.word	0x000000a8


	//----- nvinfo : EIATTR_FRAME_SIZE
	.align		4
.L_70:
        /*0138*/ 	.byte	0x04, 0x11
        /*013a*/ 	.short	(.L_72 - .L_71)
	.align		4
.L_71:
        /*013c*/ 	.word	index@(_ZN7cutlass13device_kernelIN5flash11enable_sm90INS1_16FlashAttnFwdSm90INS1_25CollectiveMainloopFwdSm90ILi2EN4cute5tupleIJNS5_1CILi1EEES8_S8_EEENS6_IJNS7_ILi128EEENS7_ILi96EEENS7_ILi64EEEEEELi256ENS_10bfloat16_tEfNS_4arch4Sm90ELb0ELb1ELb0ELb0ELb0ELb0ELb0ELb1ELb0ELb0ELb0ELb0EEENS1_21CollectiveEpilogueFwdINS6_IJSA_NS7_ILi256EEESB_EEES9_SE_SG_Li256ELb0ELb0ELb0ELb0EEENS1_30DynamicPersistentTileSchedulerILi256ELi32ELb0ELb0ELb1EEEEEEEEEvNT_6ParamsE)
        /*0140*/ 	.word	0x00000000


	//----- nvinfo : EIATTR_REGCOUNT
	.align		4
.L_72:
        /*0144*/ 	.byte	0x04, 0x2f
        /*0146*/ 	.short	(.L_74 - .L_73)
	.align		4
.L_73:
        /*0148*/ 	.word	index@(_ZN7cutlass13device_kernelIN5flash11enable_sm90INS1_16FlashAttnFwdSm90INS1_25CollectiveMainloopFwdSm90ILi2EN4cute5tupleIJNS5_1CILi1EEES8_S8_EEENS6_IJNS7_ILi128EEENS7_ILi96EEENS7_ILi64EEEEEELi256ENS_10bfloat16_tEfNS_4arch4Sm90ELb0ELb0ELb0ELb1ELb0ELb1ELb1ELb1ELb0ELb0ELb0ELb0EEENS1_21CollectiveEpilogueFwdINS6_IJSA_NS7_ILi256EEESB_EEES9_SE_SG_Li256ELb1ELb0ELb0ELb0EEENS1_36VarlenDynamicPersistentTileSchedulerILi128ELi96ELi256ELi32ELb0ELb0ELb1ELb0ELb1ELb1EEEEEEEEEvNT_6ParamsE)
        /*014c*/ 	.word	0x000000a8


	//----- nvinfo : EIATTR_FRAME_SIZE
	.align		4
.L_74:
        /*0150*/ 	.byte	0x04, 0x11
        /*0152*/ 	.short	(.L_76 - .L_75)
	.align		4
.L_75:
        /*0154*/ 	.word	index@(_ZN7cutlass13device_kernelIN5flash11enable_sm90INS1_16FlashAttnFwdSm90INS1_25CollectiveMainloopFwdSm90ILi2EN4cute5tupleIJNS5_1CILi1EEES8_S8_EEENS6_IJNS7_ILi128EEENS7_ILi96EEENS7_ILi64EEEEEELi256ENS_10bfloat16_tEfNS_4arch4Sm90ELb0ELb0ELb0ELb1ELb0ELb1ELb1ELb1ELb0ELb0ELb0ELb0EEENS1_21CollectiveEpilogueFwdINS6_IJSA_NS7_ILi256EEESB_EEES9_SE_SG_Li256ELb1ELb0ELb0ELb0EEENS1_36VarlenDynamicPersistentTileSchedulerILi128ELi96ELi256ELi32ELb0ELb0ELb1ELb0ELb1ELb1EEEEEEEEEvNT_6ParamsE)
        /*0158*/ 	.word	0x00000088


	//----- nvinfo : EIATTR_REGCOUNT
	.align		4
.L_76:
        /*015c*/ 	.byte	0x04, 0x2f
        /*015e*/ 	.short	(.L_78 - .L_77)
	.align		4
.L_77:
        /*0160*/ 	.word	index@(_ZN7cutlass13device_kernelIN5flash11enable_sm90INS1_16FlashAttnFwdSm90INS1_25CollectiveMainloopFwdSm90ILi2EN4cute5tupleIJNS5_1CILi1EEES8_S8_EEENS6_IJNS7_ILi128EEENS7_ILi96EEENS7_ILi64EEEEEELi256ENS_10bfloat16_tEfNS_4arch4Sm90ELb0ELb0ELb0ELb1ELb0ELb0ELb1ELb1ELb0ELb0ELb0ELb0EEENS1_21CollectiveEpilogueFwdINS6_IJSA_NS7_ILi256EEESB_EEES9_SE_SG_Li256ELb1ELb0ELb0ELb0EEENS1_36VarlenDynamicPersistentTileSchedulerILi128ELi96ELi256ELi32ELb0ELb0ELb1ELb0ELb1ELb1EEEEEEEEEvNT_6ParamsE)
        /*0164*/ 	.word	0x000000a8


	//----- nvinfo : EIATTR_FRAME_SIZE
	.align		4
.L_78:
        /*0168*/ 	.byte	0x04, 0x11
        /*016a*/ 	.short	(.L_80 - .L_79)
	.align		4
.L_79:
        /*016c*/ 	.word	index@(_ZN7cutlass13device_kernelIN5flash11enable_sm90INS1_16FlashAttnFwdSm90INS1_25CollectiveMainloopFwdSm90ILi2EN4cute5tupleIJNS5_1CILi1EEES8_S8_EEENS6_IJNS7_ILi128EEENS7_ILi96EEENS7_ILi64EEEEEELi256ENS_10bfloat16_tEfNS_4arch4Sm90ELb0ELb0ELb0ELb1ELb0ELb0ELb1ELb1ELb0ELb0ELb0ELb0EEENS1_21CollectiveEpilogueFwdINS6_IJSA_NS7_ILi256EEESB_EEES9_SE_SG_Li256ELb1ELb0ELb0ELb0EEENS1_36VarlenDynamicPersistentTileSchedulerILi128ELi96ELi256ELi32ELb0ELb0ELb1ELb0ELb1ELb1EEEEEEEEEvNT_6ParamsE)
        /*0170*/ 	.word	0x00000030


	//----- nvinfo : EIATTR_REGCOUNT
	.align		4
.L_80:
        /*0174*/ 	.byte	0x04, 0x2f
        /*0176*/ 	.short	(.L_82 - .L_81)
	.align		4
.L_81:
        /*0178*/ 	.word	index@(_ZN7cutlass13device_kernelIN5flash11enable_sm90INS1_16FlashAttnFwdSm90INS1_25CollectiveMainloopFwdSm90ILi2EN4cute5tupleIJNS5_1CILi1EEES8_S8_EEENS6_IJNS7_ILi128EEENS7_ILi96EEENS7_ILi64EEEEEELi256ENS_10bfloat16_tEfNS_4arch4Sm90ELb0ELb0ELb0ELb1ELb0ELb1ELb0ELb1ELb0ELb0ELb0ELb0EEENS1_21CollectiveEpilogueFwdINS6_IJSA_NS7_ILi256EEESB_EEES9_SE_SG_Li256ELb1ELb0ELb0ELb0EEENS1_36VarlenDynamicPersistentTileSchedulerILi128ELi96ELi256ELi32ELb0ELb0ELb1ELb0ELb1ELb1EEEEEEEEEvNT_6ParamsE)
        /*017c*/ 	.word	0x000000a8


	//----- nvinfo : EIATTR_FRAME_SIZE
	.align		4
.L_82:
        /*0180*/ 	.byte	0x04, 0x11
        /*0182*/ 	.short	(.L_84 - .L_83)
	.align		4
.L_83:
        /*0184*/ 	.word	index@(_ZN7cutlass13device_kernelIN5flash11enable_sm90INS1_16FlashAttnFwdSm90INS1_25CollectiveMainloopFwdSm90ILi2EN4cute5tupleIJNS5_1CILi1EEES8_S8_EEENS6_IJNS7_ILi128EEENS7_ILi96EEENS7_ILi64EEEEEELi256ENS_10bfloat16_tEfNS_4arch4Sm90ELb0ELb0ELb0ELb1ELb0ELb1ELb0ELb1ELb0ELb0ELb0ELb0EEENS1_21CollectiveEpilogueFwdINS6_IJSA_NS7_ILi256EEESB_EEES9_SE_SG_Li256ELb1ELb0ELb0ELb0EEENS1_36VarlenDynamicPersistentTileSchedulerILi128ELi96ELi256ELi32ELb0ELb0ELb1ELb0ELb1ELb1EEEEEEEEEvNT_6ParamsE)
        /*0188*/ 	.word	0x00000038


	//----- nvinfo : EIATTR_REGCOUNT
	.align		4
.L_84:
        /*018c*/ 	.byte	0x04, 0x2f
        /*018e*/ 	.short	(.L_86 - .L_85)
	.align		4
.L_85:
        /*0190*/ 	.word	index@(_ZN7cutlass13device_kernelIN5flash11enable_sm90INS1_16FlashAttnFwdSm90INS1_25CollectiveMainloopFwdSm90ILi2EN4cute5tupleIJNS5_1CILi1EEES8_S8_EEENS6_IJNS7_ILi128EEENS7_ILi96EEENS7_ILi64EEEEEELi256ENS_10bfloat16_tEfNS_4arch4Sm90ELb0ELb0ELb0ELb1ELb0ELb0ELb0ELb1ELb0ELb0ELb0ELb0EEENS1_21CollectiveEpilogueFwdINS6_IJSA_NS7_ILi256EEESB_EEES9_SE_SG_Li256ELb1ELb0ELb0ELb0EEENS1_36VarlenDynamicPersistentTileSchedulerILi128ELi96ELi256ELi32ELb0ELb0ELb1ELb0ELb1ELb1EEEEEEEEEvNT_6ParamsE)
        /*0194*/ 	.word	0x000000a8


	//----- nvinfo : EIATTR_FRAME_SIZE
	.align		4
.L_86:
        /*0198*/ 	.byte	0x04, 0x11
        /*019a*/ 	.short	(.L_88 - .L_87)
	.align		4
.L_87:
        /*019c*/ 	.word	index@(_ZN7cutlass13device_kernelIN5flash11enable_sm90INS1_16FlashAttnFwdSm90INS1_25CollectiveMainloopFwdSm90ILi2EN4cute5tupleIJNS5_1CILi1EEES8_S8_EEENS6_IJNS7_ILi128EEENS7_ILi96EEENS7_ILi64EEEEEELi256ENS_10bfloat16_tEfNS_4arch4Sm90ELb0ELb0ELb0ELb1ELb0ELb0ELb0ELb1ELb0ELb0ELb0ELb0EEENS1_21CollectiveEpilogueFwdINS6_IJSA_NS7_ILi256EEESB_EEES9_SE_SG_Li256ELb1ELb0ELb0ELb0EEENS1_36VarlenDynamicPersistentTileSchedulerILi128ELi96ELi256ELi32ELb0ELb0ELb1ELb0ELb1ELb1EEEEEEEEEvNT_6ParamsE)
        /*01a0*/ 	.word	0x00000030


	//----- nvinfo : EIATTR_REGCOUNT
	.align		4
.L_88:
        /*01a4*/ 	.byte	0x04, 0x2f
        /*01a6*/ 	.short	(.L_90 - .L_89)
	.align		4
.L_89:
        /*01a8*/ 	.word	index@(_ZN7cutlass13device_kernelIN5flash11enable_sm90INS1_16FlashAttnFwdSm90INS1_25CollectiveMainloopFwdSm90ILi2EN4cute5tupleIJNS5_1CILi1EEES8_S8_EEENS6_IJNS7_ILi128EEENS7_ILi96EEENS7_ILi64EEEEEELi256ENS_10bfloat16_tEfNS_4arch4Sm90ELb0ELb0ELb0ELb0ELb0ELb0ELb1ELb1ELb0ELb0ELb0ELb0EEENS1_21CollectiveEpilogueFwdINS6_IJSA_NS7_ILi256EEESB_EEES9_SE_SG_Li256ELb0ELb0ELb0ELb0EEENS1_29StaticPersistentTileSchedulerILb0EEEEEEEEEvNT_6ParamsE)
        /*01ac*/ 	.word	0x000000a8


	//----- nvinfo : EIATTR_FRAME_SIZE
	.align		4
.L_90:
        /*01b0*/ 	.byte	0x04, 0x11
        /*01b2*/ 	.short	(.L_92 - .L_91)
	.align		4
.L_91:
        /*01b4*/ 	.word	index@(_ZN7cutlass13device_kernelIN5flash11enable_sm90INS1_16FlashAttnFwdSm90INS1_25CollectiveMainloopFwdSm90ILi2EN4cute5tupleIJNS5_1CILi1EEES8_S8_EEENS6_IJNS7_ILi128EEENS7_ILi96EEENS7_ILi64EEEEEELi256ENS_10bfloat16_tEfNS_4arch4Sm90ELb0ELb0ELb0ELb0ELb0ELb0ELb1ELb1ELb0ELb0ELb0ELb0EEENS1_21CollectiveEpilogueFwdINS6_IJSA_NS7_ILi256EEESB_EEES9_SE_SG_Li256ELb0ELb0ELb0ELb0EEENS1_29StaticPersistentTileSchedulerILb0EEEEEEEEEvNT_6ParamsE)
        /*01b8*/ 	.word	0x00000020


	//----- nvinfo : EIATTR_REGCOUNT
	.align		4
.L_92:
        /*01bc*/ 	.byte	0x04, 0x2f
        /*01be*/ 	.short	(.L_94 - .L_93)
	.align		4
.L_93:
        /*01c0*/ 	.word	index@(_ZN7cutlass13device_kernelIN5flash11enable_sm90INS1_16FlashAttnFwdSm90INS1_25CollectiveMainloopFwdSm90ILi2EN4cute5tupleIJNS5_1CILi1EEES8_S8_EEENS6_IJNS7_ILi128EEENS7_ILi96EEENS7_ILi64EEEEEELi256ENS_10bfloat16_tEfNS_4arch4Sm90ELb0ELb0ELb0ELb0ELb0ELb0ELb0ELb1ELb0ELb0ELb0ELb0EEENS1_21CollectiveEpilogueFwdINS6_IJSA_NS7_ILi256EEESB_EEES9_SE_SG_Li256ELb0ELb0ELb0ELb0EEENS1_29StaticPersistentTileSchedulerILb0EEEEEEEEEvNT_6ParamsE)
        /*01c4*/ 	.word	0x000000a8


	//----- nvinfo : EIATTR_FRAME_SIZE
	.align		4
.L_94:
        /*01c8*/ 	.byte	0x04, 0x11
        /*01ca*/ 	.short	(.L_96 - .L_95)
	.align		4
.L_95:
        /*01cc*/ 	.word	index@(_ZN7cutlass13device_kernelIN5flash11enable_sm90INS1_16FlashAttnFwdSm90INS1_25CollectiveMainloopFwdSm90ILi2EN4cute5tupleIJNS5_1CILi1EEES8_S8_EEENS6_IJNS7_ILi128EEENS7_ILi96EEENS7_ILi64EEEEEELi256ENS_10bfloat16_tEfNS_4arch4Sm90ELb0ELb0ELb0ELb0ELb0ELb0ELb0ELb1ELb0ELb0ELb0ELb0EEENS1_21CollectiveEpilogueFwdINS6_IJSA_NS7_ILi256EEESB_EEES9_SE_SG_Li256ELb0ELb0ELb0ELb0EEENS1_29StaticPersistentTileSchedulerILb0EEEEEEEEEvNT_6ParamsE)
        /*01d0*/ 	.word	0x00000020


	//----- nvinfo : EIATTR_MIN_STACK_SIZE
	.align		4
.L_96:
        /*01d4*/ 	.byte	0x04, 0x12
        /*01d6*/ 	.short	(.L_98 - .L_97)
	.align		4
.L_97:
        /*01d8*/ 	.word	index@(_ZN7cutlass13device_kernelIN5flash11enable_sm90INS1_16FlashAttnFwdSm90INS1_25CollectiveMainloopFwdSm90ILi2EN4cute5tupleIJNS5_1CILi1EEES8_S8_EEENS6_IJNS7_ILi128EEENS7_ILi96EEENS7_ILi64EEEEEELi256ENS_10bfloat16_tEfNS_4arch4Sm90ELb0ELb0ELb0ELb0ELb0ELb0ELb0ELb1ELb0ELb0ELb0ELb0EEENS1_21CollectiveEpilogueFwdINS6_IJSA_NS7_ILi256EEESB_EEES9_SE_SG_Li256ELb0ELb0ELb0ELb0EEENS1_29StaticPersistentTileSchedulerILb0EEEEEEEEEvNT_6ParamsE)
        /*01dc*/ 	.word	0x00000020


	//----- nvinfo : EIATTR_MIN_STACK_SIZE
	.align		4
.L_98:
        /*01e0*/ 	.byte	0x04, 0x12
        /*01e2*/ 	.short	(.L_100 - .L_99)
	.align		4
.L_99:
        /*01e4*/ 	.word	index@(_ZN7cutlass13device_kernelIN5flash11enable_sm90INS1_16FlashAttnFwdSm90INS1_25CollectiveMainloopFwdSm90ILi2EN4cute5tupleIJNS5_1CILi1EEES8_S8_EEENS6_IJNS7_ILi128EEENS7_ILi96EEENS7_ILi64EEEEEELi256ENS_10bfloat16_tEfNS_4arch4Sm90ELb0ELb0ELb0ELb0ELb0ELb0ELb1ELb1ELb0ELb0ELb0ELb0EEENS1_21CollectiveEpilogueFwdINS6_IJSA_NS7_ILi256EEESB_EEES9_SE_SG_Li256ELb0ELb0ELb0ELb0EEENS1_29StaticPersistentTileSchedulerILb0EEEEEEEEEvNT_6ParamsE)
        /*01e8*/ 	.word	0x00000020


	//----- nvinfo : EIATTR_MIN_STACK_SIZE
	.align		4
.L_100:
        /*01ec*/ 	.byte	0x04, 0x12
        /*01ee*/ 	.short	(.L_102 - .L_101)
	.align		4
.L_101:
        /*01f0*/ 	.word	index@(_ZN7cutlass13device_kernelIN5flash11enable_sm90INS1_16FlashAttnFwdSm90INS1_25CollectiveMainloopFwdSm90ILi2EN4cute5tupleIJNS5_1CILi1EEES8_S8_EEENS6_IJNS7_ILi128EEENS7_ILi96EEENS7_ILi64EEEEEELi256ENS_10bfloat16_tEfNS_4arch4Sm90ELb0ELb0ELb0ELb1ELb0ELb0ELb0ELb1ELb0ELb0ELb0ELb0EEENS1_21CollectiveEpilogueFwdINS6_IJSA_NS7_ILi256EEESB_EEES9_SE_SG_Li256ELb1ELb0ELb0ELb0EEENS1_36VarlenDynamicPersistentTileSchedulerILi128ELi96ELi256ELi32ELb0ELb0ELb1ELb0ELb1ELb1EEEEEEEEEvNT_6ParamsE)
        /*01f4*/ 	.word	0x00000030


	//----- nvinfo : EIATTR_MIN_STACK_SIZE
	.align		4
.L_102:
        /*01f8*/ 	.byte	0x04, 0x12
        /*01fa*/ 	.short	(.L_104 - .L_103)
	.align		4
.L_103:
        /*01fc*/ 	.word	index@(_ZN7cutlass13device_kernelIN5flash11enable_sm90INS1_16FlashAttnFwdSm90INS1_25CollectiveMainloopFwdSm90ILi2EN4cute5tupleIJNS5_1CILi1EEES8_S8_EEENS6_IJNS7_ILi128EEENS7_ILi96EEENS7_ILi64EEEEEELi256ENS_10bfloat16_tEfNS_4arch4Sm90ELb0ELb0ELb0ELb1ELb0ELb1ELb0ELb1ELb0ELb0ELb0ELb0EEENS1_21CollectiveEpilogueFwdINS6_IJSA_NS7_ILi256EEESB_EEES9_SE_SG_Li256ELb1ELb0ELb0ELb0EEENS1_36VarlenDynamicPersistentTileSchedulerILi128ELi96ELi256ELi32ELb0ELb0ELb1ELb0ELb1ELb1EEEEEEEEEvNT_6ParamsE)
        /*0200*/ 	.word	0x00000038


	//----- nvinfo : EIATTR_MIN_STACK_SIZE
	.align		4
.L_104:
        /*0204*/ 	.byte	0x04, 0x12
        /*0206*/ 	.short	(.L_106 - .L_105)
	.align		4
.L_105:
        /*0208*/ 	.word	index@(_ZN7cutlass13device_kernelIN5flash11enable_sm90INS1_16FlashAttnFwdSm90INS1_25CollectiveMainloopFwdSm90ILi2EN4cute5tupleIJNS5_1CILi1EEES8_S8_EEENS6_IJNS7_ILi128EEENS7_ILi96EEENS7_ILi64EEEEEELi256ENS_10bfloat16_tEfNS_4arch4Sm90ELb0ELb0ELb0ELb1ELb0ELb0ELb1ELb1ELb0ELb0ELb0ELb0EEENS1_21CollectiveEpilogueFwdINS6_IJSA_NS7_ILi256EEESB_EEES9_SE_SG_Li256ELb1ELb0ELb0ELb0EEENS1_36VarlenDynamicPersistentTileSchedulerILi128ELi96ELi256ELi32ELb0ELb0ELb1ELb0ELb1ELb1EEEEEEEEEvNT_6ParamsE)
        /*020c*/ 	.word	0x00000030


	//----- nvinfo : EIATTR_MIN_STACK_SIZE
	.align		4
.L_106:
        /*0210*/ 	.byte	0x04, 0x12
        /*0212*/ 	.short	(.L_108 - .L_107)
	.align		4
.L_107:
        /*0214*/ 	.word	index@(_ZN7cutlass13device_kernelIN5flash11enable_sm90INS1_16FlashAttnFwdSm90INS1_25CollectiveMainloopFwdSm90ILi2EN4cute5tupleIJNS5_1CILi1EEES8_S8_EEENS6_IJNS7_ILi128EEENS7_ILi96EEENS7_ILi64EEEEEELi256ENS_10bfloat16_tEfNS_4arch4Sm90ELb0ELb0ELb0ELb1ELb0ELb1ELb1ELb1ELb0ELb0ELb0ELb0EEENS1_21CollectiveEpilogueFwdINS6_IJSA_NS7_ILi256EEESB_EEES9_SE_SG_Li256ELb1ELb0ELb0ELb0EEENS1_36VarlenDynamicPersistentTileSchedulerILi128ELi96ELi256ELi32ELb0ELb0ELb1ELb0ELb1ELb1EEEEEEEEEvNT_6ParamsE)
        /*0218*/ 	.word	0x00000088


	//----- nvinfo : EIATTR_MIN_STACK_SIZE
	.align		4
.L_108:
        /*021c*/ 	.byte	0x04, 0x12
        /*021e*/ 	.short	(.L_110 - .L_109)
	.align		4
.L_109:
        /*0220*/ 	.word	index@(_ZN7cutlass13device_kernelIN5flash11enable_sm90INS1_16FlashAttnFwdSm90INS1_25CollectiveMainloopFwdSm90ILi2EN4cute5tupleIJNS5_1CILi1EEES8_S8_EEENS6_IJNS7_ILi128EEENS7_ILi96EEENS7_ILi64EEEEEELi256ENS_10bfloat16_tEfNS_4arch4Sm90ELb0ELb1ELb0ELb0ELb0ELb0ELb0ELb1ELb0ELb0ELb0ELb0EEENS1_21CollectiveEpilogueFwdINS6_IJSA_NS7_ILi256EEESB_EEES9_SE_SG_Li256ELb0ELb0ELb0ELb0EEENS1_30DynamicPersistentTileSchedulerILi256ELi32ELb0ELb0ELb1EEEEEEEEEvNT_6ParamsE)
        /*0224*/ 	.word	0x00000000


	//----- nvinfo : EIATTR_MIN_STACK_SIZE
	.align		4
.L_110:
        /*0228*/ 	.byte	0x04, 0x12
        /*022a*/ 	.short	(.L_112 - .L_111)
	.align		4
.L_111:
        /*022c*/ 	.word	index@(_ZN7cutlass13device_kernelIN5flash11enable_sm90INS1_16FlashAttnFwdSm90INS1_25CollectiveMainloopFwdSm90ILi2EN4cute5tupleIJNS5_1CILi1EEES8_S8_EEENS6_IJNS7_ILi128EEENS7_ILi96EEENS7_ILi64EEEEEELi256ENS_10bfloat16_tEfNS_4arch4Sm90ELb0ELb1ELb0ELb0ELb0ELb0ELb1ELb1ELb0ELb0ELb0ELb0EEENS1_21CollectiveEpilogueFwdINS6_IJSA_NS7_ILi256EEESB_EEES9_SE_SG_Li256ELb0ELb0ELb0ELb0EEENS1_30DynamicPersistentTileSchedulerILi256ELi32ELb0ELb0ELb1EEEEEEEEEvNT_6ParamsE)
        /*0230*/ 	.word	0x00000470


	//----- nvinfo : EIATTR_MIN_STACK_SIZE
	.align		4
.L_112:
        /*0234*/ 	.byte	0x04, 0x12
        /*0236*/ 	.short	(.L_114 - .L_113)
	.align		4
.L_113:
        /*0238*/ 	.word	index@(_ZN7cutlass13device_kernelIN5flash11enable_sm90INS1_16FlashAttnFwdSm90INS1_25CollectiveMainloopFwdSm90ILi2EN4cute5tupleIJNS5_1CILi1EEES8_S8_EEENS6_IJNS7_ILi128EEENS7_ILi96EEENS7_ILi64EEEEEELi256ENS_10bfloat16_tEfNS_4arch4Sm90ELb0ELb1ELb0ELb1ELb0ELb0ELb0ELb1ELb0ELb0ELb0ELb0EEENS1_21CollectiveEpilogueFwdINS6_IJSA_NS7_ILi256EEESB_EEES9_SE_SG_Li256ELb1ELb0ELb0ELb0EEENS1_36VarlenDynamicPersistentTileSchedulerILi128ELi96ELi256ELi32ELb0ELb0ELb1ELb1ELb0ELb1EEEEEEEEEvNT_6ParamsE)
        /*023c*/ 	.word	0x00000020


	//----- nvinfo : EIATTR_MIN_STACK_SIZE
	.align		4
.L_114:
        /*0240*/ 	.byte	0x04, 0x12
        /*0242*/ 	.short	(.L_116 - .L_115)
	.align		4
.L_115:
        /*0244*/ 	.word	index@(_ZN7cutlass13device_kernelIN5flash11enable_sm90INS1_16FlashAttnFwdSm90INS1_25CollectiveMainloopFwdSm90ILi2EN4cute5tupleIJNS5_1CILi1EEES8_S8_EEENS6_IJNS7_ILi128EEENS7_ILi96EEENS7_ILi64EEEEEELi256ENS_10bfloat16_tEfNS_4arch4Sm90ELb0ELb1ELb0ELb1ELb0ELb1ELb0ELb1ELb0ELb0ELb0ELb0EEENS1_21CollectiveEpilogueFwdINS6_IJSA_NS7_ILi256EEESB_EEES9_SE_SG_Li256ELb1ELb0ELb0ELb0EEENS1_36VarlenDynamicPersistentTileSchedulerILi128ELi96ELi256ELi32ELb0ELb0ELb1ELb1ELb0ELb1EEEEEEEEEvNT_6ParamsE)
        /*0248*/ 	.word	0x00000030


	//----- nvinfo : EIATTR_MIN_STACK_SIZE
	.align		4
.L_116:
        /*024c*/ 	.byte	0x04, 0x12
        /*024e*/ 	.short	(.L_118 - .L_117)
	.align		4
.L_117:
        /*0250*/ 	.word	index@(_ZN7cutlass13device_kernelIN5flash11enable_sm90INS1_16FlashAttnFwdSm90INS1_25CollectiveMainloopFwdSm90ILi2EN4cute5tupleIJNS5_1CILi1EEES8_S8_EEENS6_IJNS7_ILi128EEENS7_ILi96EEENS7_ILi64EEEEEELi256ENS_10bfloat16_tEfNS_4arch4Sm90ELb0ELb1ELb0ELb1ELb0ELb0ELb1ELb1ELb0ELb0ELb0ELb0EEENS1_21CollectiveEpilogueFwdINS6_IJSA_NS7_ILi256EEESB_EEES9_SE_SG_Li256ELb1ELb0ELb0ELb0EEENS1_36VarlenDynamicPersistentTileSchedulerILi128ELi96ELi256ELi32ELb0ELb0ELb1ELb1ELb0ELb1EEEEEEEEEvNT_6ParamsE)
        /*0254*/ 	.word	0x00000480


	//----- nvinfo : EIATTR_MIN_STACK_SIZE
	.align		4
.L_118:
        /*0258*/ 	.byte	0x04, 0x12
        /*025a*/ 	.short	(.L_120 - .L_119)
	.align		4
.L_119:
        /*025c*/ 	.word	index@(_ZN7cutlass13device_kernelIN5flash11enable_sm90INS1_16FlashAttnFwdSm90INS1_25CollectiveMainloopFwdSm90ILi2EN4cute5tupleIJNS5_1CILi1EEES8_S8_EEENS6_IJNS7_ILi128EEENS7_ILi96EEENS7_ILi64EEEEEELi256ENS_10bfloat16_tEfNS_4arch4Sm90ELb0ELb1ELb0ELb1ELb0ELb1ELb1ELb1ELb0ELb0ELb0ELb0EEENS1_21CollectiveEpilogueFwdINS6_IJSA_NS7_ILi256EEESB_EEES9_SE_SG_Li256ELb1ELb0ELb0ELb0EEENS1_36VarlenDynamicPersistentTileSchedulerILi128ELi96ELi256ELi32ELb0ELb0ELb1ELb1ELb0ELb1EEEEEEEEEvNT_6ParamsE)
        /*0260*/ 	.word	0x00000490


	//----- nvinfo : EIATTR_MIN_STACK_SIZE
	.align		4
.L_120:
        /*0264*/ 	.byte	0x04, 0x12
        /*0266*/ 	.short	(.L_122 - .L_121)
	.align		4
.L_121:
        /*0268*/ 	.word	index@(_ZN7cutlass13device_kernelIN5flash11enable_sm90INS1_16FlashAttnFwdSm90INS1_25CollectiveMainloopFwdSm90ILi2EN4cute5tupleIJNS5_1CILi1EEES8_S8_EEENS6_IJNS7_ILi128EEENS7_ILi96EEENS7_ILi64EEEEEELi256ENS_10bfloat16_tEfNS_4arch4Sm90ELb1ELb0ELb0ELb0ELb0ELb0ELb0ELb1ELb0ELb0ELb0ELb0EEENS1_21CollectiveEpilogueFwdINS6_IJSA_NS7_ILi256EEESB_EEES9_SE_SG_Li256ELb0ELb0ELb0ELb0EEENS1_30DynamicPersistentTileSchedulerILi256ELi32ELb0ELb0ELb1EEEEEEEEEvNT_6ParamsE)
        /*026c*/ 	.word	0x00000000


	//----- nvinfo : EIATTR_MIN_STACK_SIZE
	.align		4
.L_122:
        /*0270*/ 	.byte	0x04, 0x12
        /*0272*/ 	.short	(.L_124 - .L_123)
	.align		4
.L_123:
        /*0274*/ 	.word	index@(_ZN7cutlass13device_kernelIN5flash11enable_sm90INS1_16FlashAttnFwdSm90INS1_25CollectiveMainloopFwdSm90ILi2EN4cute5tupleIJNS5_1CILi1EEES8_S8_EEENS6_IJNS7_ILi128EEENS7_ILi96EEENS7_ILi64EEEEEELi256ENS_10bfloat16_tEfNS_4arch4Sm90ELb1ELb0ELb0ELb0ELb0ELb0ELb1ELb1ELb0ELb0ELb0ELb0EEENS1_21CollectiveEpilogueFwdINS6_IJSA_NS7_ILi256EEESB_EEES9_SE_SG_Li256ELb0ELb0ELb0ELb0EEENS1_30DynamicPersistentTileSchedulerILi256ELi32ELb0ELb0ELb1EEEEEEEEEvNT_6ParamsE)
        /*0278*/ 	.word	0x00000010


	//----- nvinfo : EIATTR_MIN_STACK_SIZE
	.align		4
.L_124:
        /*027c*/ 	.byte	0x04, 0x12
        /*027e*/ 	.short	(.L_126 - .L_125)
	.align		4
.L_125:
        /*0280*/ 	.word	index@(_ZN7cutlass13device_kernelIN5flash11enable_sm90INS1_16FlashAttnFwdSm90INS1_25CollectiveMainloopFwdSm90ILi2EN4cute5tupleIJNS5_1CILi1EEES8_S8_EEENS6_IJNS7_ILi128EEENS7_ILi96EEENS7_ILi64EEEEEELi256ENS_10bfloat16_tEfNS_4arch4Sm90ELb1ELb0ELb0ELb1ELb0ELb0ELb0ELb1ELb0ELb0ELb0ELb0EEENS1_21CollectiveEpilogueFwdINS6_IJSA_NS7_ILi256EEESB_EEES9_SE_SG_Li256ELb1ELb0ELb0ELb0EEENS1_36VarlenDynamicPersistentTileSchedulerILi128ELi96ELi256ELi32ELb0ELb0ELb1ELb1ELb1ELb1EEEEEEEEEvNT_6ParamsE)
        /*0284*/ 	.word	0x00000028


	//----- nvinfo : EIATTR_MIN_STACK_SIZE
	.align		4
.L_126:
        /*0288*/ 	.byte	0x04, 0x12
        /*028a*/ 	.short	(.L_128 - .L_127)
	.align		4
.L_127:
        /*028c*/ 	.word	index@(_ZN7cutlass13device_kernelIN5flash11enable_sm90INS1_16FlashAttnFwdSm90INS1_25CollectiveMainloopFwdSm90ILi2EN4cute5tupleIJNS5_1CILi1EEES8_S8_EEENS6_IJNS7_ILi128EEENS7_ILi96EEENS7_ILi64EEEEEELi256ENS_10bfloat16_tEfNS_4arch4Sm90ELb1ELb0ELb0ELb1ELb0ELb1ELb0ELb1ELb0ELb0ELb0ELb0EEENS1_21CollectiveEpilogueFwdINS6_IJSA_NS7_ILi256EEESB_EEES9_SE_SG_Li256ELb1ELb0ELb0ELb0EEENS1_36VarlenDynamicPersistentTileSchedulerILi128ELi96ELi256ELi32ELb0ELb0ELb1ELb1ELb1ELb1EEEEEEEEEvNT_6ParamsE)
        /*0290*/ 	.word	0x00000030


	//----- nvinfo : EIATTR_MIN_STACK_SIZE
	.align		4
.L_128:
        /*0294*/ 	.byte	0x04, 0x12
        /*0296*/ 	.short	(.L_130 - .L_129)
	.align		4
.L_129:
        /*0298*/ 	.word	index@(_ZN7cutlass13device_kernelIN5flash11enable_sm90INS1_16FlashAttnFwdSm90INS1_25CollectiveMainloopFwdSm90ILi2EN4cute5tupleIJNS5_1CILi1EEES8_S8_EEENS6_IJNS7_ILi128EEENS7_ILi96EEENS7_ILi64EEEEEELi256ENS_10bfloat16_tEfNS_4arch4Sm90ELb1ELb0ELb0ELb1ELb0ELb0ELb1ELb1ELb0ELb0ELb0ELb0EEENS1_21CollectiveEpilogueFwdINS6_IJSA_NS7_ILi256EEESB_EEES9_SE_SG_Li256ELb1ELb0ELb0ELb0EEENS1_36VarlenDynamicPersistentTileSchedulerILi128ELi96ELi256ELi32ELb0ELb0ELb1ELb1ELb1ELb1EEEEEEEEEvNT_6ParamsE)
        /*029c*/ 	.word	0x00000028


	//----- nvinfo : EIATTR_MIN_STACK_SIZE
	.align		4
.L_130:
        /*02a0*/ 	.byte	0x04, 0x12
        /*02a2*/ 	.short	(.L_132 - .L_131)
	.align		4
.L_131:
        /*02a4*/ 	.word	index@(_ZN7cutlass13device_kernelIN5flash11enable_sm90INS1_16FlashAttnFwdSm90INS1_25CollectiveMainloopFwdSm90ILi2EN4cute5tupleIJNS5_1CILi1EEES8_S8_EEENS6_IJNS7_ILi128EEENS7_ILi96EEENS7_ILi64EEEEEELi256ENS_10bfloat16_tEfNS_4arch4Sm90ELb1ELb0ELb0ELb1ELb0ELb1ELb1ELb1ELb0ELb0ELb0ELb0EEENS1_21CollectiveEpilogueFwdINS6_IJSA_NS7_ILi256EEESB_EEES9_SE_SG_Li256ELb1ELb0ELb0ELb0EEENS1_36VarlenDynamicPersistentTileSchedulerILi128ELi96ELi256ELi32ELb0ELb0ELb1ELb1ELb1ELb1EEEEEEEEEvNT_6ParamsE)
        /*02a8*/ 	.word	0x00000060
.L_132:


//--------------------- .nv.compat                --------------------------
	.section	.nv.compat,"",@"SHT_CUDA_COMPAT_INFO"
	.align	4
        /*0000*/ 	.byte	0x02, 0x09, 0x01, 0x00, 0x02, 0x02, 0x04, 0x00, 0x02, 0x05, 0x05, 0x00, 0x03, 0x07, 0x01, 0x01
        /*0010*/ 	.byte	0x02, 0x03, 0x01, 0x00, 0x02, 0x06, 0x01, 0x00, 0x04, 0x0b, 0x08, 0x00, 0x00, 0x00, 0x00, 0x00
        /*0020*/ 	.byte	0x00, 0x00, 0x00, 0x00


//--------------------- .nv.info._ZN7cutlass13device_kernelIN5flash11enable_sm90INS1_16FlashAttnFwdSm90INS1_25CollectiveMainloopFwdSm90ILi2EN4cute5tupleIJNS5_1CILi1EEES8_S8_EEENS6_IJNS7_ILi128EEENS7_ILi96EEENS7_ILi64EEEEEELi256ENS_10bfloat16_tEfNS_4arch4Sm90ELb0ELb0ELb0ELb0ELb0ELb0ELb0ELb1ELb0ELb0ELb0ELb0EEENS1_21CollectiveEpilogueFwdINS6_IJSA_NS7_ILi256EEESB_EEES9_SE_SG_Li256ELb0ELb0ELb0ELb0EEENS1_29StaticPersistentTileSchedulerILb0EEEEEEEEEvNT_6ParamsE --------------------------
	.section	.nv.info._ZN7cutlass13device_kernelIN5flash11enable_sm90INS1_16FlashAttnFwdSm90INS1_25CollectiveMainloopFwdSm90ILi2EN4cute5tupleIJNS5_1CILi1EEES8_S8_EEENS6_IJNS7_ILi128EEENS7_ILi96EEENS7_ILi64EEEEEELi256ENS_10bfloat16_tEfNS_4arch4Sm90ELb0ELb0ELb0ELb0ELb0ELb0ELb0ELb1ELb0ELb0ELb0ELb0EEENS1_21CollectiveEpilogueFwdINS6_IJSA_NS7_ILi256EEESB_EEES9_SE_SG_Li256ELb0ELb0ELb0ELb0EEENS1_29StaticPersistentTileSchedulerILb0EEEEEEEEEvNT_6ParamsE,"",@"SHT_CUDA_INFO"
	.sectionflags	@""
	.align	4


	//----- nvinfo : EIATTR_CUDA_API_VERSION
	.align		4
        /*0000*/ 	.byte	0x04, 0x37
        /*0002*/ 	.short	(.L_134 - .L_133)
.L_133:
        /*0004*/ 	.word	0x00000082


	//----- nvinfo : EIATTR_KPARAM_INFO
	.align		4
.L_134:
        /*0008*/ 	.byte	0x04, 0x17
        /*000a*/ 	.short	(.L_136 - .L_135)
.L_135:
        /*000c*/ 	.word	0x00000000
        /*0010*/ 	.short	0x0000
        /*0012*/ 	.short	0x0070
        /*0014*/ 	.byte	0x00, 0xf0, 0x01, 0x2e


	//----- nvinfo : EIATTR_SPARSE_MMA_MASK
	.align		4
.L_136:
        /*0018*/ 	.byte	0x03, 0x50
        /*001a*/ 	.short	0x0000


	//----- nvinfo : EIATTR_MAXREG_COUNT
	.align		4
        /*001c*/ 	.byte	0x03, 0x1b
        /*001e*/ 	.short	0x00a8


	//----- nvinfo : EIATTR_NUM_BARRIERS
	.align		4
        /*0020*/ 	.byte	0x02, 0x4c
        /*0022*/ 	.byte	0x10
	.zero		1


	//----- nvinfo : EIATTR_EXTERNS
	.align		4
        /*0024*/ 	.byte	0x04, 0x0f
        /*0026*/ 	.short	(.L_138 - .L_137)


	//   ....[0]....
	.align		4
.L_137:
        /*0028*/ 	.word	index@(__assertfail)


	//----- nvinfo : EIATTR_ANNOTATIONS
	.align		4
.L_138:
        /*002c*/ 	.byte	0x04, 0x55
        /*002e*/ 	.short	(.L_140 - .L_139)


	//   ....[0]....
.L_139:
        /*0030*/ 	.word	0x00000001
        /*0034*/ 	.byte	0x80, 0x63, 0x00, 0x00, 0x01, 0x00, 0x00, 0x00, 0x90, 0x63, 0x00, 0x00, 0x01, 0x00, 0x00, 0x00
        /* <DEDUP_REMOVED lines=10> */
        /*00e4*/ 	.byte	0x60, 0x8b, 0x00, 0x00


	//----- nvinfo : EIATTR_MERCURY_ISA_VERSION
	.align		4
.L_140:
        /*00e8*/ 	.byte	0x03, 0x5f
        /*00ea*/ 	.short	0x0101


	//----- nvinfo : EIATTR_INT_WARP_WIDE_INSTR_OFFSETS
	.align		4
        /*00ec*/ 	.byte	0x04, 0x31
        /*00ee*/ 	.short	(.L_142 - .L_141)


	//   ....[0]....
.L_141:
        /*00f0*/ 	.word	0x00000190


	//   ....[1]....
        /*00f4*/ 	.word	0x000001c0


	//   ....[2]....
        /*00f8*/ 	.word	0x000001d0


	//   ....[3]....
        /*00fc*/ 	.word	0x00006a90


	//   ....[4]....
        /*0100*/ 	.word	0x00006ac0


	//----- nvinfo : EIATTR_COOP_GROUP_MASK_REGIDS
	.align		4
.L_142:
        /*0104*/ 	.byte	0x04, 0x29
        /*0106*/ 	.short	(.L_144 - .L_143)


	//   ....[0]....
.L_143:
        /*0108*/ 	.word	0xffffffff


	//   ....[1]....
        /*010c*/ 	.word	0xffffffff


	//   ....[2]....
        /*0110*/ 	.word	0xffffffff


	//   ....[3]....
        /*0114*/ 	.word	0xffffffff


	//   ....[4]....
        /*0118*/ 	.word	0xffffffff


	//   ....[5]....
        /*011c*/ 	.word	0xffffffff


	//   ....[6]....
        /*0120*/ 	.word	0xffffffff


	//   ....[7]....
        /*0124*/ 	.word	0xffffffff


	//   ....[8]....
        /*0128*/ 	.word	0xffffffff


	//   ....[9]....
        /*012c*/ 	.word	0xffffffff


	//   ....[10]....
        /*0130*/ 	.word	0xffffffff


	//   ....[11]....
        /*0134*/ 	.word	0xffffffff


	//   ....[12]....
        /*0138*/ 	.word	0xffffffff


	//   ....[13]....
        /*013c*/ 	.word	0xffffffff


	//   ....[14]....
        /*0140*/ 	.word	0xffffffff


	//   ....[15]....
        /*0144*/ 	.word	0xffffffff


	//   ....[16]....
        /*0148*/ 	.word	0xffffffff


	//   ....[17]....
        /*014c*/ 	.word	0xffffffff


	//   ....[18]....
        /*0150*/ 	.word	0xffffffff


	//   ....[19]....
        /*0154*/ 	.word	0xffffffff


	//   ....[20]....
        /*0158*/ 	.word	0xffffffff


	//   ....[21]....
        /*015c*/ 	.word	0xffffffff


	//   ....[22]....
        /*0160*/ 	.word	0xffffffff


	//   ....[23]....
        /*0164*/ 	.word	0x0500000f


	//   ....[24]....
        /*0168*/ 	.word	0x0500000f


	//----- nvinfo : EIATTR_COOP_GROUP_INSTR_OFFSETS
	.align		4
.L_144:
        /*016c*/ 	.byte	0x04, 0x28
        /*016e*/ 	.short	(.L_146 - .L_145)


	//   ....[0]....
.L_145:
        /*0170*/ 	.word	0x00000070


	//   ....[1]....
        /*0174*/ 	.word	0x000001a0


	//   ....[2]....
        /*0178*/ 	.word	0x000001f0


	//   ....[3]....
        /*017c*/ 	.word	0x000003e0


	//   ....[4]....
        /*0180*/ 	.word	0x00000540


	//   ....[5]....
        /*0184*/ 	.word	0x00000660


	//   ....[6]....
        /*0188*/ 	.word	0x000007c0


	//   ....[7]....
        /*018c*/ 	.word	0x00000d40


	//   ....[8]....
        /*0190*/ 	.word	0x00001a10


	//   ....[9]....
        /*0194*/ 	.word	0x00001a60


	//   ....[10]....
        /*0198*/ 	.word	0x00001ec0


	//   ....[11]....
        /*019c*/ 	.word	0x00001f40


	//   ....[12]....
        /*01a0*/ 	.word	0x00002f60


	//   ....[13]....
        /*01a4*/ 	.word	0x00002f90


	//   ....[14]....
        /*01a8*/ 	.word	0x00003320


	//   ....[15]....
        /*01ac*/ 	.word	0x000034f0


	//   ....[16]....
        /*01b0*/ 	.word	0x00004810


	//   ....[17]....
        /*01b4*/ 	.word	0x00004850


	//   ....[18]....
        /*01b8*/ 	.word	0x000049e0


	//   ....[19]....
        /*01bc*/ 	.word	0x00004a20


	//   ....[20]....
        /*01c0*/ 	.word	0x00005f60


	//   ....[21]....
        /*01c4*/ 	.word	0x00006290


	//   ....[22]....
        /*01c8*/ 	.word	0x00008c60


	//   ....[23]....
        /*01cc*/ 	.word	0x00009150


	//   ....[24]....
        /*01d0*/ 	.word	0x000095f0


	//----- nvinfo : EIATTR_REG_RECONFIG
	.align		4
.L_146:
        /*01d4*/ 	.byte	0x01, 0x54
	.zero		2


	//----- nvinfo : EIATTR_SYSCALL_OFFSETS
	.align		4
        /*01d8*/ 	.byte	0x04, 0x46
        /*01da*/ 	.short	(.L_148 - .L_147)


	//   ....[0]....
.L_147:
        /*01dc*/ 	.word	0x00001070


	//   ....[1]....
        /*01e0*/ 	.word	0x000066f0


	//   ....[2]....
        /*01e4*/ 	.word	0x00006830


	//   ....[3]....
        /*01e8*/ 	.word	0x00006930


	//----- nvinfo : EIATTR_MBARRIER_INSTR_OFFSETS
	.align		4
.L_148:
        /*01ec*/ 	.byte	0x04, 0x39
        /*01ee*/ 	.short	(.L_150 - .L_149)


	//   ....[0]....
.L_149:
        /*01f0*/ 	.word	0x00000290
        /*01f4*/ 	.word	0x000000ff
        /*01f8*/ 	.word	0x00022800
        /*01fc*/ 	.short	0x0100
        /*01fe*/ 	.byte	0x06
	.zero		1


	//   ....[1]....
        /*0200*/ 	.word	0x000002a0
        /*0204*/ 	.word	0x000000ff
        /*0208*/ 	.word	0x00022820
        /*020c*/ 	.short	0x0100
        /*020e*/ 	.byte	0x06
	.zero		1


	//   ....[2]....
        /*0210*/ 	.word	0x00000390
        /*0214*/ 	.word	0x000000ff
        /*0218*/ 	.word	0x00022830
        /*021c*/ 	.short	0x0100
        /*021e*/ 	.byte	0x08
	.zero		1


	//   ....[3]....
        /*0220*/ 	.word	0x000003a0
        /*0224*/ 	.word	0x000000ff
        /*0228*/ 	.word	0x00022840
        /*022c*/ 	.short	0x0100
        /*022e*/ 	.byte	0x08
	.zero		1


	//   ....[4]....
        /*0230*/ 	.word	0x000003b0
        /*0234*/ 	.word	0x000000ff
        /*0238*/ 	.word	0x00022838
        /*023c*/ 	.short	0x0100
        /*023e*/ 	.byte	0x08
	.zero		1


	//   ....[5]....
        /*0240*/ 	.word	0x000003c0
        /*0244*/ 	.word	0x000000ff
        /*0248*/ 	.word	0x00022848
        /*024c*/ 	.short	0x0100
        /*024e*/ 	.byte	0x08
	.zero		1


	//   ....[6]....
        /*0250*/ 	.word	0x000004f0
        /*0254*/ 	.word	0x000000ff
        /*0258*/ 	.word	0x00022850
        /*025c*/ 	.short	0x0100
        /*025e*/ 	.byte	0x08
	.zero		1


	//   ....[7]....
        /*0260*/ 	.word	0x00000500
        /*0264*/ 	.word	0x000000ff
        /*0268*/ 	.word	0x00022860
        /*026c*/ 	.short	0x0100
        /*026e*/ 	.byte	0x08
	.zero		1


	//   ....[8]....
        /*0270*/ 	.word	0x00000510
        /*0274*/ 	.word	0x000000ff
        /*0278*/ 	.word	0x00022858
        /*027c*/ 	.short	0x0100
        /*027e*/ 	.byte	0x08
	.zero		1


	//   ....[9]....
        /*0280*/ 	.word	0x00000520
        /*0284*/ 	.word	0x000000ff
        /*0288*/ 	.word	0x00022868
        /*028c*/ 	.short	0x0100
        /*028e*/ 	.byte	0x08
	.zero		1


	//   ....[10]....
        /*0290*/ 	.word	0x00000610
        /*0294*/ 	.word	0x000000ff
        /*0298*/ 	.word	0x00022870
        /*029c*/ 	.short	0x0100
        /*029e*/ 	.byte	0x06
	.zero		1


	//   ....[11]....
        /*02a0*/ 	.word	0x00000620
        /*02a4*/ 	.word	0x000000ff
        /*02a8*/ 	.word	0x00022880
        /*02ac*/ 	.short	0x0100
        /*02ae*/ 	.byte	0x06
	.zero		1


	//   ....[12]....
        /*02b0*/ 	.word	0x00000630
        /*02b4*/ 	.word	0x000000ff
        /*02b8*/ 	.word	0x00022878
        /*02bc*/ 	.short	0x0100
        /*02be*/ 	.byte	0x06
	.zero		1


	//   ....[13]....
        /*02c0*/ 	.word	0x00000640
        /*02c4*/ 	.word	0x000000ff
        /*02c8*/ 	.word	0x00022888
        /*02cc*/ 	.short	0x0100
        /*02ce*/ 	.byte	0x06
	.zero		1


	//   ....[14]....
        /*02d0*/ 	.word	0x00000770
        /*02d4*/ 	.word	0x000000ff
        /*02d8*/ 	.word	0x00022890
        /*02dc*/ 	.short	0x0100
        /*02de*/ 	.byte	0x08
	.zero		1


	//   ....[15]....
        /*02e0*/ 	.word	0x00000780
        /*02e4*/ 	.word	0x000000ff
        /*02e8*/ 	.word	0x000228a0
        /*02ec*/ 	.short	0x0100
        /*02ee*/ 	.byte	0x08
	.zero		1


	//   ....[16]....
        /*02f0*/ 	.word	0x00000790
        /*02f4*/ 	.word	0x000000ff
        /*02f8*/ 	.word	0x00022898
        /*02fc*/ 	.short	0x0100
        /*02fe*/ 	.byte	0x08
	.zero		1


	//   ....[17]....
        /*0300*/ 	.word	0x000007a0
        /*0304*/ 	.word	0x000000ff
        /*0308*/ 	.word	0x000228a8
        /*030c*/ 	.short	0x0100
        /*030e*/ 	.byte	0x08
	.zero		1


	//   ....[18]....
        /*0310*/ 	.word	0x000008d0
        /*0314*/ 	.word	0x000000ff
        /*0318*/ 	.word	0x000228b0
        /*031c*/ 	.short	0x0100
        /*031e*/ 	.byte	0x08
	.zero		1


	//   ....[19]....
        /*0320*/ 	.word	0x000008e0
        /*0324*/ 	.word	0x000000ff
        /*0328*/ 	.word	0x000228c0
        /*032c*/ 	.short	0x0100
        /*032e*/ 	.byte	0x08
	.zero		1


	//   ....[20]....
        /*0330*/ 	.word	0x000008f0
        /*0334*/ 	.word	0x000000ff
        /*0338*/ 	.word	0x000228b8
        /*033c*/ 	.short	0x0100
        /*033e*/ 	.byte	0x08
	.zero		1


	//   ....[21]....
        /*0340*/ 	.word	0x00000900
        /*0344*/ 	.word	0x000000ff
        /*0348*/ 	.word	0x000228c8
        /*034c*/ 	.short	0x0100
        /*034e*/ 	.byte	0x08
	.zero		1


	//   ....[22]....
        /*0350*/ 	.word	0x000010c0
        /*0354*/ 	.word	0x000000ff
        /*0358*/ 	.word	0x00022800
        /*035c*/ 	.short	0x010a
        /*035e*/ 	.byte	0x2e
	.zero		1


	//   ....[23]....
        /*0360*/ 	.word	0x00001170
        /*0364*/ 	.word	0x000000ff
        /*0368*/ 	.word	0x00022830
        /*036c*/ 	.short	0x010a
        /*036e*/ 	.byte	0x15
	.zero		1


	//   ....[24]....
        /*0370*/ 	.word	0x000011b0
        /*0374*/ 	.word	0x000000ff
        /*0378*/ 	.word	0x00022830
        /*037c*/ 	.short	0x010a
        /*037e*/ 	.byte	0x15
	.zero		1


	//   ....[25]....
        /*0380*/ 	.word	0x00002360
        /*0384*/ 	.word	0x00000004
        /*0388*/ 	.word	0x00000000
        /*038c*/ 	.short	0x0101
        /*038e*/ 	.byte	0x3f
	.zero		1


	//   ....[26]....
        /*0390*/ 	.word	0x00002790
        /*0394*/ 	.word	0x000000ff
        /*0398*/ 	.word	0x00022850
        /*039c*/ 	.short	0x010a
        /*039e*/ 	.byte	0x15
	.zero		1


	//   ....[27]....
        /*03a0*/ 	.word	0x000027d0
        /*03a4*/ 	.word	0x000000ff
        /*03a8*/ 	.word	0x00022850
        /*03ac*/ 	.short	0x010a
        /*03ae*/ 	.byte	0x15
	.zero		1


	//   ....[28]....
        /*03b0*/ 	.word	0x00002ac0
        /*03b4*/ 	.word	0x00000008
        /*03b8*/ 	.word	0x00000000
        /*03bc*/ 	.short	0x0101
        /*03be*/ 	.byte	0x3f
	.zero		1


	//   ....[29]....
        /*03c0*/ 	.word	0x00002c10
        /*03c4*/ 	.word	0x000000ff
        /*03c8*/ 	.word	0x00022830
        /*03cc*/ 	.short	0x010a
        /*03ce*/ 	.byte	0x17
	.zero		1


	//   ....[30]....
        /*03d0*/ 	.word	0x00002c60
        /*03d4*/ 	.word	0x000000ff
        /*03d8*/ 	.word	0x00022830
        /*03dc*/ 	.short	0x010a
        /*03de*/ 	.byte	0x17
	.zero		1


	//   ....[31]....
        /*03e0*/ 	.word	0x000038a0
        /*03e4*/ 	.word	0x0000009a
        /*03e8*/ 	.word	0x00000000
        /*03ec*/ 	.short	0x0101
        /*03ee*/ 	.byte	0x3f
	.zero		1


	//   ....[32]....
        /*03f0*/ 	.word	0x000044e0
        /*03f4*/ 	.word	0x000000ff
        /*03f8*/ 	.word	0x00022850
        /*03fc*/ 	.short	0x010a
        /*03fe*/ 	.byte	0x17
	.zero		1


	//   ....[33]....
        /*0400*/ 	.word	0x00004530
        /*0404*/ 	.word	0x000000ff
        /*0408*/ 	.word	0x00022850
        /*040c*/ 	.short	0x010a
        /*040e*/ 	.byte	0x17
	.zero		1


	//   ....[34]....
        /*0410*/ 	.word	0x000047f0
        /*0414*/ 	.word	0x000000b7
        /*0418*/ 	.word	0x00000000
        /*041c*/ 	.short	0x0101
        /*041e*/ 	.byte	0x3f
	.zero		1


	//   ....[35]....
        /*0420*/ 	.word	0x000061a0
        /*0424*/ 	.word	0x000000ff
        /*0428*/ 	.word	0x00000000
        /*042c*/ 	.short	0x0101
        /*042e*/ 	.byte	0x06
	.zero		1


	//   ....[36]....
        /*0430*/ 	.word	0x00006e10
        /*0434*/ 	.word	0x00000005
        /*0438*/ 	.word	0x00022840
        /*043c*/ 	.short	0x010a
        /*043e*/ 	.byte	0x3f
	.zero		1


	//   ....[37]....
        /*0440*/ 	.word	0x000071a0
        /*0444*/ 	.word	0x0000000a
        /*0448*/ 	.word	0x00022820
        /*044c*/ 	.short	0x010a
        /*044e*/ 	.byte	0x3f
	.zero		1


	//   ....[38]....
        /*0450*/ 	.word	0x00007270
        /*0454*/ 	.word	0x00000008
        /*0458*/ 	.word	0x00022860
        /*045c*/ 	.short	0x010a
        /*045e*/ 	.byte	0x3f
	.zero		1


	//   ....[39]....
        /*0460*/ 	.word	0x00007820
        /*0464*/ 	.word	0x00000002
        /*0468*/ 	.word	0x00022840
        /*046c*/ 	.short	0x010a
        /*046e*/ 	.byte	0x3f
	.zero		1


	//   ....[40]....
        /*0470*/ 	.word	0x000079e0
        /*0474*/ 	.word	0x00000002
        /*0478*/ 	.word	0x00022860
        /*047c*/ 	.short	0x010a
        /*047e*/ 	.byte	0x3f
	.zero		1


	//   ....[41]....
        /*0480*/ 	.word	0x00007f30
        /*0484*/ 	.word	0x00000003
        /*0488*/ 	.word	0x00022840
        /*048c*/ 	.short	0x010a
        /*048e*/ 	.byte	0x3f
	.zero		1


	//   ....[42]....
        /*0490*/ 	.word	0x000080f0
        /*0494*/ 	.word	0x00000003
        /*0498*/ 	.word	0x00022860
        /*049c*/ 	.short	0x010a
        /*049e*/ 	.byte	0x3f
	.zero		1


	//   ....[43]....
        /*04a0*/ 	.word	0x000085e0
        /*04a4*/ 	.word	0x00000003
        /*04a8*/ 	.word	0x00022840
        /*04ac*/ 	.short	0x010a
        /*04ae*/ 	.byte	0x3f
	.zero		1


	//   ....[44]....
        /*04b0*/ 	.word	0x000087a0
        /*04b4*/ 	.word	0x00000003
        /*04b8*/ 	.word	0x00022860
        /*04bc*/ 	.short	0x010a
        /*04be*/ 	.byte	0x3f
	.zero		1


	//   ....[45]....
        /*04c0*/ 	.word	0x00008be0
        /*04c4*/ 	.word	0x00000000
        /*04c8*/ 	.word	0x00022820
        /*04cc*/ 	.short	0x010a
        /*04ce*/ 	.byte	0x3f
	.zero		1


	//   ....[46]....
        /*04d0*/ 	.word	0x00008d80
        /*04d4*/ 	.word	0x00000006
        /*04d8*/ 	.word	0x00000000
        /*04dc*/ 	.short	0x010a
        /*04de*/ 	.byte	0x3f
	.zero		1


	//   ....[47]....
        /*04e0*/ 	.word	0x00008df0
        /*04e4*/ 	.word	0x00000003
        /*04e8*/ 	.word	0x00000000
        /*04ec*/ 	.short	0x010a
        /*04ee*/ 	.byte	0x3f
	.zero		1


	//   ....[48]....
        /*04f0*/ 	.word	0x00008e50
        /*04f4*/ 	.word	0x00000010
        /*04f8*/ 	.word	0x00000000
        /*04fc*/ 	.short	0x010a
        /*04fe*/ 	.byte	0x3f
	.zero		1


	//   ....[49]....
        /*0500*/ 	.word	0x00008e80
        /*0504*/ 	.word	0x00000003
        /*0508*/ 	.word	0x00000000
        /*050c*/ 	.short	0x010a
        /*050e*/ 	.byte	0x3f
	.zero		1


	//   ....[50]....
        /*0510*/ 	.word	0x00008ef0
        /*0514*/ 	.word	0x00000003
        /*0518*/ 	.word	0x00022800
        /*051c*/ 	.short	0x010a
        /*051e*/ 	.byte	0x3f
	.zero		1


	//   ....[51]....
        /*0520*/ 	.word	0x00008f50
        /*0524*/ 	.word	0x00000000
        /*0528*/ 	.word	0x00022830
        /*052c*/ 	.short	0x010a
        /*052e*/ 	.byte	0x3f
	.zero		1


	//   ....[52]....
        /*0530*/ 	.word	0x00008fa0
        /*0534*/ 	.word	0x00000008
        /*0538*/ 	.word	0x00022850
        /*053c*/ 	.short	0x010a
        /*053e*/ 	.byte	0x3f
	.zero		1


	//   ....[53]....
        /*0540*/ 	.word	0x00009010
        /*0544*/ 	.word	0x00000000
        /*0548*/ 	.word	0x00022830
        /*054c*/ 	.short	0x010a
        /*054e*/ 	.byte	0x3f
	.zero		1


	//   ....[54]....
        /*0550*/ 	.word	0x00009070
        /*0554*/ 	.word	0x000000b7
        /*0558*/ 	.word	0x00022850
        /*055c*/ 	.short	0x010a
        /*055e*/ 	.byte	0x3f
	.zero		1


	//   ....[55]....
        /*0560*/ 	.word	0x00009210
        /*0564*/ 	.word	0x00000005
        /*0568*/ 	.word	0x00022840
        /*056c*/ 	.short	0x010a
        /*056e*/ 	.byte	0x3f
	.zero		1


	//   ....[56]....
        /*0570*/ 	.word	0x00009290
        /*0574*/ 	.word	0x00000008
        /*0578*/ 	.word	0x00022820
        /*057c*/ 	.short	0x010a
        /*057e*/ 	.byte	0x3f
	.zero		1


	//   ....[57]....
        /*0580*/ 	.word	0x000092e0
        /*0584*/ 	.word	0x00000008
        /*0588*/ 	.word	0x00022860
        /*058c*/ 	.short	0x010a
        /*058e*/ 	.byte	0x3f
	.zero		1


	//   ....[58]....
        /*0590*/ 	.word	0x00009330
        /*0594*/ 	.word	0x00000002
        /*0598*/ 	.word	0x00022840
        /*059c*/ 	.short	0x010a
        /*059e*/ 	.byte	0x3f
	.zero		1


	//   ....[59]....
        /*05a0*/ 	.word	0x00009380
        /*05a4*/ 	.word	0x00000002
        /*05a8*/ 	.word	0x00022860
        /*05ac*/ 	.short	0x010a
        /*05ae*/ 	.byte	0x3f
	.zero		1


	//   ....[60]....
        /*05b0*/ 	.word	0x000093d0
        /*05b4*/ 	.word	0x00000003
        /*05b8*/ 	.word	0x00022840
        /*05bc*/ 	.short	0x010a
        /*05be*/ 	.byte	0x3f
	.zero		1


	//   ....[61]....
        /*05c0*/ 	.word	0x00009420
        /*05c4*/ 	.word	0x00000003
        /*05c8*/ 	.word	0x00022860
        /*05cc*/ 	.short	0x010a
        /*05ce*/ 	.byte	0x3f
	.zero		1


	//   ....[62]....
        /*05d0*/ 	.word	0x00009470
        /*05d4*/ 	.word	0x00000003
        /*05d8*/ 	.word	0x00022840
        /*05dc*/ 	.short	0x010a
        /*05de*/ 	.byte	0x3f
	.zero		1


	//   ....[63]....
        /*05e0*/ 	.word	0x000094c0
        /*05e4*/ 	.word	0x00000003
        /*05e8*/ 	.word	0x00022860
        /*05ec*/ 	.short	0x010a
        /*05ee*/ 	.byte	0x3f
	.zero		1


	//   ....[64]....
        /*05f0*/ 	.word	0x00009510
        /*05f4*/ 	.word	0x00000000
        /*05f8*/ 	.word	0x00022820
        /*05fc*/ 	.short	0x010a
        /*05fe*/ 	.byte	0x3f
	.zero		1


	//   ....[65]....
        /*0600*/ 	.word	0x000096b0
        /*0604*/ 	.word	0x00000006
        /*0608*/ 	.word	0x00000000
        /*060c*/ 	.short	0x010a
        /*060e*/ 	.byte	0x3f
	.zero		1


	//   ....[66]....
        /*0610*/ 	.word	0x00009700
        /*0614*/ 	.word	0x00000003
        /*0618*/ 	.word	0x00000000
        /*061c*/ 	.short	0x010a
        /*061e*/ 	.byte	0x3f
	.zero		1


	//   ....[67]....
        /*0620*/ 	.word	0x00009750
        /*0624*/ 	.word	0x00000010
        /*0628*/ 	.word	0x00000000
        /*062c*/ 	.short	0x010a
        /*062e*/ 	.byte	0x3f
	.zero		1


	//----- nvinfo : EIATTR_NUM_MBARRIERS
	.align		4
.L_150:
        /*0630*/ 	.byte	0x03, 0x38
        /*0632*/ 	.short	0x0016


	//----- nvinfo : EIATTR_EXIT_INSTR_OFFSETS
	.align		4
        /*0634*/ 	.byte	0x04, 0x1c
        /*0636*/ 	.short	(.L_152 - .L_151)


	//   ....[0]....
.L_151:
        /*0638*/ 	.word	0x00000a30


	//   ....[1]....
        /*063c*/ 	.word	0x00006250


	//   ....[2]....
        /*0640*/ 	.word	0x000062b0


	//   ....[3]....
        /*0644*/ 	.word	0x00008ed0


	//----- nvinfo : EIATTR_MAX_THREADS
	.align		4
.L_152:
        /*0648*/ 	.byte	0x04, 0x05
        /*064a*/ 	.short	(.L_154 - .L_153)
.L_153:
        /*064c*/ 	.word	0x00000180
        /*0650*/ 	.word	0x00000001
        /*0654*/ 	.word	0x00000001


	//----- nvinfo : EIATTR_CRS_STACK_SIZE
	.align		4
.L_154:
        /*0658*/ 	.byte	0x04, 0x1e
        /*065a*/ 	.short	(.L_156 - .L_155)
.L_155:
        /*065c*/ 	.word	0x00000000


	//----- nvinfo : EIATTR_CBANK_PARAM_SIZE
	.align		4
.L_156:
        /*0660*/ 	.byte	0x03, 0x19
        /*0662*/ 	.short	0x0bf0


	//----- nvinfo : EIATTR_PARAM_CBANK
	.align		4
        /*0664*/ 	.byte	0x04, 0x0a
        /*0666*/ 	.short	(.L_158 - .L_157)
	.align		4
.L_157:
        /*0668*/ 	.word	index@(.nv.constant0._ZN7cutlass13device_kernelIN5flash11enable_sm90INS1_16FlashAttnFwdSm90INS1_25CollectiveMainloopFwdSm90ILi2EN4cute5tupleIJNS5_1CILi1EEES8_S8_EEENS6_IJNS7_ILi128EEENS7_ILi96EEENS7_ILi64EEEEEELi256ENS_10bfloat16_tEfNS_4arch4Sm90ELb0ELb0ELb0ELb0ELb0ELb0ELb0ELb1ELb0ELb0ELb0ELb0EEENS1_21CollectiveEpilogueFwdINS6_IJSA_NS7_ILi256EEESB_EEES9_SE_SG_Li256ELb0ELb0ELb0ELb0EEENS1_29StaticPersistentTileSchedulerILb0EEEEEEEEEvNT_6ParamsE)
        /*066c*/ 	.short	0x0210
        /*066e*/ 	.short	0x0bf0


	//----- nvinfo : EIATTR_SW_WAR
	.align		4
.L_158:
        /*0670*/ 	.byte	0x04, 0x36
        /*0672*/ 	.short	(.L_160 - .L_159)
.L_159:
        /*0674*/ 	.word	0x00000008
.L_160:


//--------------------- .nv.info._ZN7cutlass13device_kernelIN5flash11enable_sm90INS1_16FlashAttnFwdSm90INS1_25CollectiveMainloopFwdSm90ILi2EN4cute5tupleIJNS5_1CILi1EEES8_S8_EEENS6_IJNS7_ILi128EEENS7_ILi96EEENS7_ILi64EEEEEELi256ENS_10bfloat16_tEfNS_4arch4Sm90ELb0ELb0ELb0ELb0ELb0ELb0ELb1ELb1ELb0ELb0ELb0ELb0EEENS1_21CollectiveEpilogueFwdINS6_IJSA_NS7_ILi256EEESB_EEES9_SE_SG_Li256ELb0ELb0ELb0ELb0EEENS1_29StaticPersistentTileSchedulerILb0EEEEEEEEEvNT_6ParamsE --------------------------
	.section	.nv.info._ZN7cutlass13device_kernelIN5flash11enable_sm90INS1_16FlashAttnFwdSm90INS1_25CollectiveMainloopFwdSm90ILi2EN4cute5tupleIJNS5_1CILi1EEES8_S8_EEENS6_IJNS7_ILi128EEENS7_ILi96EEENS7_ILi64EEEEEELi256ENS_10bfloat16_tEfNS_4arch4Sm90ELb0ELb0ELb0ELb0ELb0ELb0ELb1ELb1ELb0ELb0ELb0ELb0EEENS1_21CollectiveEpilogueFwdINS6_IJSA_NS7_ILi256EEESB_EEES9_SE_SG_Li256ELb0ELb0ELb0ELb0EEENS1_29StaticPersistentTileSchedulerILb0EEEEEEEEEvNT_6ParamsE,"",@"SHT_CUDA_INFO"
	.sectionflags	@""
	.align	4


	//----- nvinfo : EIATTR_CUDA_API_VERSION
	.align		4
        /*0000*/ 	.byte	0x04, 0x37
        /*0002*/ 	.short	(.L_162 - .L_161)
.L_161:
        /*0004*/ 	.word	0x00000082


	//----- nvinfo : EIATTR_KPARAM_INFO
	.align		4
.L_162:
        /*0008*/ 	.byte	0x04, 0x17
        /*000a*/ 	.short	(.L_164 - .L_163)
.L_163:
        /*000c*/ 	.word	0x00000000
        /*0010*/ 	.short	0x0000
        /*0012*/ 	.short	0x0070
        /*0014*/ 	.byte	0x00, 0xf0, 0x01, 0x32


	//----- nvinfo : EIATTR_SPARSE_MMA_MASK
	.align		4
.L_164:
        /*0018*/ 	.byte	0x03, 0x50
        /*001a*/ 	.short	0x0000


	//----- nvinfo : EIATTR_MAXREG_COUNT
	.align		4
        /*001c*/ 	.byte	0x03, 0x1b
        /*001e*/ 	.short	0x00a8


	//----- nvinfo : EIATTR_NUM_BARRIERS
	.align		4
        /*0020*/ 	.byte	0x02, 0x4c
        /*0022*/ 	.byte	0x10
	.zero		1


	//----- nvinfo : EIATTR_EXTERNS
	.align		4
        /*0024*/ 	.byte	0x04, 0x0f
        /*0026*/ 	.short	(.L_166 - .L_165)


	//   ....[0]....
	.align		4
.L_165:
        /*0028*/ 	.word	index@(__assertfail)


	//----- nvinfo : EIATTR_ANNOTATIONS
	.align		4
.L_166:
        /*002c*/ 	.byte	0x04, 0x55
        /*002e*/ 	.short	(.L_168 - .L_167)


	//   ....[0]....
.L_167:
        /* <DEDUP_REMOVED lines=13> */


	//----- nvinfo : EIATTR_MERCURY_ISA_VERSION
	.align		4
.L_168:
        /*00e8*/ 	.byte	0x03, 0x5f
        /*00ea*/ 	.short	0x0101


	//----- nvinfo : EIATTR_INT_WARP_WIDE_INSTR_OFFSETS
	.align		4
        /*00ec*/ 	.byte	0x04, 0x31
        /*00ee*/ 	.short	(.L_170 - .L_169)


	//   ....[0]....
.L_169:
        /*00f0*/ 	.word	0x000001c0


	//   ....[1]....
        /*00f4*/ 	.word	0x000001f0


	//   ....[2]....
        /*00f8*/ 	.word	0x00000200


	//   ....[3]....
        /*00fc*/ 	.word	0x00000270


	//   ....[4]....
        /*0100*/ 	.word	0x000078a0


	//   ....[5]....
        /*0104*/ 	.word	0x00007900


	//----- nvinfo : EIATTR_COOP_GROUP_MASK_REGIDS
	.align		4
.L_170:
        /*0108*/ 	.byte	0x04, 0x29
        /*010a*/ 	.short	(.L_172 - .L_171)


	//   ....[0]....
.L_171:
        /*010c*/ 	.word	0xffffffff


	//   ....[1]....
        /*0110*/ 	.word	0xffffffff


	//   ....[2]....
        /*0114*/ 	.word	0xffffffff


	//   ....[3]....
        /*0118*/ 	.word	0xffffffff


	//   ....[4]....
        /*011c*/ 	.word	0xffffffff


	//   ....[5]....
        /*0120*/ 	.word	0xffffffff


	//   ....[6]....
        /*0124*/ 	.word	0xffffffff


	//   ....[7]....
        /*0128*/ 	.word	0xffffffff


	//   ....[8]....
        /*012c*/ 	.word	0xffffffff


	//   ....[9]....
        /*0130*/ 	.word	0xffffffff


	//   ....[10]....
        /*0134*/ 	.word	0xffffffff


	//   ....[11]....
        /*0138*/ 	.word	0xffffffff


	//   ....[12]....
        /*013c*/ 	.word	0xffffffff


	//   ....[13]....
        /*0140*/ 	.word	0xffffffff


	//   ....[14]....
        /*0144*/ 	.word	0xffffffff


	//   ....[15]....
        /*0148*/ 	.word	0xffffffff


	//   ....[16]....
        /*014c*/ 	.word	0xffffffff


	//   ....[17]....
        /*0150*/ 	.word	0xffffffff


	//   ....[18]....
        /*0154*/ 	.word	0xffffffff


	//   ....[19]....
        /*0158*/ 	.word	0xffffffff


	//   ....[20]....
        /*015c*/ 	.word	0xffffffff


	//   ....[21]....
        /*0160*/ 	.word	0xffffffff


	//   ....[22]....
        /*0164*/ 	.word	0xffffffff


	//   ....[23]....
        /*0168*/ 	.word	0x0500000f


	//   ....[24]....
        /*016c*/ 	.word	0x0500000f


	//----- nvinfo : EIATTR_COOP_GROUP_INSTR_OFFSETS
	.align		4
.L_172:
        /*0170*/ 	.byte	0x04, 0x28
        /*0172*/ 	.short	(.L_174 - .L_173)


	//   ....[0]....
.L_173:
        /*0174*/ 	.word	0x00000070


	//   ....[1]....
        /*0178*/ 	.word	0x000001d0


	//   ....[2]....
        /*017c*/ 	.word	0x00000220


	//   ....[3]....
        /*0180*/ 	.word	0x00000430


	//   ....[4]....
        /*0184*/ 	.word	0x00000590


	//   ....[5]....
        /*0188*/ 	.word	0x000006b0


	//   ....[6]....
        /*018c*/ 	.word	0x00000810


	//   ....[7]....
        /*0190*/ 	.word	0x00000d90


	//   ....[8]....
        /*0194*/ 	.word	0x00002490


	//   ....[9]....
        /*0198*/ 	.word	0x000024c0


	//   ....[10]....
        /*019c*/ 	.word	0x000024e0


	//   ....[11]....
        /*01a0*/ 	.word	0x00002500


	//   ....[12]....
        /*01a4*/ 	.word	0x00004010


	//   ....[13]....
        /*01a8*/ 	.word	0x00004070


	//   ....[14]....
        /*01ac*/ 	.word	0x00004090


	//   ....[15]....
        /*01b0*/ 	.word	0x000040b0


	//   ....[16]....
        /*01b4*/ 	.word	0x00005640


	//   ....[17]....
        /*01b8*/ 	.word	0x00005680


	//   ....[18]....
        /*01bc*/ 	.word	0x00005810


	//   ....[19]....
        /*01c0*/ 	.word	0x00005850


	//   ....[20]....
        /*01c4*/ 	.word	0x00006d90


	//   ....[21]....
        /*01c8*/ 	.word	0x000070c0


	//   ....[22]....
        /*01cc*/ 	.word	0x00009ce0


	//   ....[23]....
        /*01d0*/ 	.word	0x0000a230


	//   ....[24]....
        /*01d4*/ 	.word	0x0000a6d0


	//----- nvinfo : EIATTR_REG_RECONFIG
	.align		4
.L_174:
        /*01d8*/ 	.byte	0x01, 0x54
	.zero		2


	//----- nvinfo : EIATTR_SYSCALL_OFFSETS
	.align		4
        /*01dc*/ 	.byte	0x04, 0x46
        /*01de*/ 	.short	(.L_176 - .L_175)


	//   ....[0]....
.L_175:
        /*01e0*/ 	.word	0x000010d0


	//   ....[1]....
        /*01e4*/ 	.word	0x00007520


	//   ....[2]....
        /*01e8*/ 	.word	0x00007660


	//   ....[3]....
        /*01ec*/ 	.word	0x00007760


	//----- nvinfo : EIATTR_MBARRIER_INSTR_OFFSETS
	.align		4
.L_176:
        /*01f0*/ 	.byte	0x04, 0x39
        /*01f2*/ 	.short	(.L_178 - .L_177)


	//   ....[0]....
.L_177:
        /*01f4*/ 	.word	0x000002d0
        /*01f8*/ 	.word	0x000000ff
        /*01fc*/ 	.word	0x00032400
        /*0200*/ 	.short	0x0100
        /*0202*/ 	.byte	0x06
	.zero		1


	//   ....[1]....
        /*0204*/ 	.word	0x000002e0
        /*0208*/ 	.word	0x000000ff
        /*020c*/ 	.word	0x00032410
        /*0210*/ 	.short	0x0100
        /*0212*/ 	.byte	0x06
	.zero		1


	//   ....[2]....
        /*0214*/ 	.word	0x000002f0
        /*0218*/ 	.word	0x000000ff
        /*021c*/ 	.word	0x00032420
        /*0220*/ 	.short	0x0100
        /*0222*/ 	.byte	0x06
	.zero		1


	//   ....[3]....
        /*0224*/ 	.word	0x000003e0
        /*0228*/ 	.word	0x000000ff
        /*022c*/ 	.word	0x00032430
        /*0230*/ 	.short	0x0100
        /*0232*/ 	.byte	0x08
	.zero		1


	//   ....[4]....
        /*0234*/ 	.word	0x000003f0
        /*0238*/ 	.word	0x000000ff
        /*023c*/ 	.word	0x00032440
        /*0240*/ 	.short	0x0100
        /*0242*/ 	.byte	0x08
	.zero		1


	//   ....[5]....
        /*0244*/ 	.word	0x00000400
        /*0248*/ 	.word	0x000000ff
        /*024c*/ 	.word	0x00032438
        /*0250*/ 	.short	0x0100
        /*0252*/ 	.byte	0x08
	.zero		1


	//   ....[6]....
        /*0254*/ 	.word	0x00000410
        /*0258*/ 	.word	0x000000ff
        /*025c*/ 	.word	0x00032448
        /*0260*/ 	.short	0x0100
        /*0262*/ 	.byte	0x08
	.zero		1


	//   ....[7]....
        /*0264*/ 	.word	0x00000540
        /*0268*/ 	.word	0x000000ff
        /*026c*/ 	.word	0x00032450
        /*0270*/ 	.short	0x0100
        /*0272*/ 	.byte	0x08
	.zero		1


	//   ....[8]....
        /*0274*/ 	.word	0x00000550
        /*0278*/ 	.word	0x000000ff
        /*027c*/ 	.word	0x00032460
        /*0280*/ 	.short	0x0100
        /*0282*/ 	.byte	0x08
	.zero		1


	//   ....[9]....
        /*0284*/ 	.word	0x00000560
        /*0288*/ 	.word	0x000000ff
        /*028c*/ 	.word	0x00032458
        /*0290*/ 	.short	0x0100
        /*0292*/ 	.byte	0x08
	.zero		1


	//   ....[10]....
        /*0294*/ 	.word	0x00000570
        /*0298*/ 	.word	0x000000ff
        /*029c*/ 	.word	0x00032468
        /*02a0*/ 	.short	0x0100
        /*02a2*/ 	.byte	0x08
	.zero		1


	//   ....[11]....
        /*02a4*/ 	.word	0x00000660
        /*02a8*/ 	.word	0x000000ff
        /*02ac*/ 	.word	0x00032470
        /*02b0*/ 	.short	0x0100
        /*02b2*/ 	.byte	0x06
	.zero		1


	//   ....[12]....
        /*02b4*/ 	.word	0x00000670
        /*02b8*/ 	.word	0x000000ff
        /*02bc*/ 	.word	0x00032480
        /*02c0*/ 	.short	0x0100
        /*02c2*/ 	.byte	0x06
	.zero		1


	//   ....[13]....
        /*02c4*/ 	.word	0x00000680
        /*02c8*/ 	.word	0x000000ff
        /*02cc*/ 	.word	0x00032478
        /*02d0*/ 	.short	0x0100
        /*02d2*/ 	.byte	0x06
	.zero		1


	//   ....[14]....
        /*02d4*/ 	.word	0x00000690
        /*02d8*/ 	.word	0x000000ff
        /*02dc*/ 	.word	0x00032488
        /*02e0*/ 	.short	0x0100
        /*02e2*/ 	.byte	0x06
	.zero		1


	//   ....[15]....
        /*02e4*/ 	.word	0x000007c0
        /*02e8*/ 	.word	0x000000ff
        /*02ec*/ 	.word	0x00032490
        /*02f0*/ 	.short	0x0100
        /*02f2*/ 	.byte	0x08
	.zero		1


	//   ....[16]....
        /*02f4*/ 	.word	0x000007d0
        /*02f8*/ 	.word	0x000000ff
        /*02fc*/ 	.word	0x000324a0
        /*0300*/ 	.short	0x0100
        /*0302*/ 	.byte	0x08
	.zero		1


	//   ....[17]....
        /*0304*/ 	.word	0x000007e0
        /*0308*/ 	.word	0x000000ff
        /*030c*/ 	.word	0x00032498
        /*0310*/ 	.short	0x0100
        /*0312*/ 	.byte	0x08
	.zero		1


	//   ....[18]....
        /*0314*/ 	.word	0x000007f0
        /*0318*/ 	.word	0x000000ff
        /*031c*/ 	.word	0x000324a8
        /*0320*/ 	.short	0x0100
        /*0322*/ 	.byte	0x08
	.zero		1


	//   ....[19]....
        /*0324*/ 	.word	0x00000920
        /*0328*/ 	.word	0x000000ff
        /*032c*/ 	.word	0x000324b0
        /*0330*/ 	.short	0x0100
        /*0332*/ 	.byte	0x08
	.zero		1


	//   ....[20]....
        /*0334*/ 	.word	0x00000930
        /*0338*/ 	.word	0x000000ff
        /*033c*/ 	.word	0x000324c0
        /*0340*/ 	.short	0x0100
        /*0342*/ 	.byte	0x08
	.zero		1


	//   ....[21]....
        /*0344*/ 	.word	0x00000940
        /*0348*/ 	.word	0x000000ff
        /*034c*/ 	.word	0x000324b8
        /*0350*/ 	.short	0x0100
        /*0352*/ 	.byte	0x08
	.zero		1


	//   ....[22]....
        /*0354*/ 	.word	0x00000950
        /*0358*/ 	.word	0x000000ff
        /*035c*/ 	.word	0x000324c8
        /*0360*/ 	.short	0x0100
        /*0362*/ 	.byte	0x08
	.zero		1


	//   ....[23]....
        /*0364*/ 	.word	0x00001120
        /*0368*/ 	.word	0x000000ff
        /*036c*/ 	.word	0x00032400
        /*0370*/ 	.short	0x010a
        /*0372*/ 	.byte	0x29
	.zero		1


	//   ....[24]....
        /*0374*/ 	.word	0x000011d0
        /*0378*/ 	.word	0x000000ff
        /*037c*/ 	.word	0x00032430
        /*0380*/ 	.short	0x010a
        /*0382*/ 	.byte	0x1a
	.zero		1


	//   ....[25]....
        /*0384*/ 	.word	0x00001210
        /*0388*/ 	.word	0x000000ff
        /*038c*/ 	.word	0x00032430
        /*0390*/ 	.short	0x010a
        /*0392*/ 	.byte	0x1a
	.zero		1


	//   ....[26]....
        /*0394*/ 	.word	0x00001470
        /*0398*/ 	.word	0x000000ff
        /*039c*/ 	.word	0x00032410
        /*03a0*/ 	.short	0x010a
        /*03a2*/ 	.byte	0x29
	.zero		1


	//   ....[27]....
        /*03a4*/ 	.word	0x000014b0
        /*03a8*/ 	.word	0x000000ff
        /*03ac*/ 	.word	0x00032450
        /*03b0*/ 	.short	0x010a
        /*03b2*/ 	.byte	0x1a
	.zero		1


	//   ....[28]....
        /*03b4*/ 	.word	0x000014f0
        /*03b8*/ 	.word	0x000000ff
        /*03bc*/ 	.word	0x00032450
        /*03c0*/ 	.short	0x010a
        /*03c2*/ 	.byte	0x1a
	.zero		1


	//   ....[29]....
        /*03c4*/ 	.word	0x00002720
        /*03c8*/ 	.word	0x00000018
        /*03cc*/ 	.word	0x00000000
        /*03d0*/ 	.short	0x0101
        /*03d2*/ 	.byte	0x3f
	.zero		1


	//   ....[30]....
        /*03d4*/ 	.word	0x00003240
        /*03d8*/ 	.word	0x000000ae
        /*03dc*/ 	.word	0x00000000
        /*03e0*/ 	.short	0x0101
        /*03e2*/ 	.byte	0x3f
	.zero		1


	//   ....[31]....
        /*03e4*/ 	.word	0x00003370
        /*03e8*/ 	.word	0x000000ff
        /*03ec*/ 	.word	0x00032430
        /*03f0*/ 	.short	0x010a
        /*03f2*/ 	.byte	0x1c
	.zero		1


	//   ....[32]....
        /*03f4*/ 	.word	0x000033b0
        /*03f8*/ 	.word	0x000000ff
        /*03fc*/ 	.word	0x00032430
        /*0400*/ 	.short	0x010a
        /*0402*/ 	.byte	0x1c
	.zero		1


	//   ....[33]....
        /*0404*/ 	.word	0x00003530
        /*0408*/ 	.word	0x000000ff
        /*040c*/ 	.word	0x00032450
        /*0410*/ 	.short	0x010a
        /*0412*/ 	.byte	0x1c
	.zero		1


	//   ....[34]....
        /*0414*/ 	.word	0x00003570
        /*0418*/ 	.word	0x000000ff
        /*041c*/ 	.word	0x00032450
        /*0420*/ 	.short	0x010a
        /*0422*/ 	.byte	0x1c
	.zero		1


	//   ....[35]....
        /*0424*/ 	.word	0x00004230
        /*0428*/ 	.word	0x00000098
        /*042c*/ 	.word	0x00000000
        /*0430*/ 	.short	0x0101
        /*0432*/ 	.byte	0x3f
	.zero		1


	//   ....[36]....
        /*0434*/ 	.word	0x00005620
        /*0438*/ 	.word	0x00000014
        /*043c*/ 	.word	0x00000000
        /*0440*/ 	.short	0x0101
        /*0442*/ 	.byte	0x3f
	.zero		1


	//   ....[37]....
        /*0444*/ 	.word	0x00006fd0
        /*0448*/ 	.word	0x000000ff
        /*044c*/ 	.word	0x00000000
        /*0450*/ 	.short	0x0101
        /*0452*/ 	.byte	0x06
	.zero		1


	//   ....[38]....
        /*0454*/ 	.word	0x00007c60
        /*0458*/ 	.word	0x00000005
        /*045c*/ 	.word	0x00032440
        /*0460*/ 	.short	0x010a
        /*0462*/ 	.byte	0x3f
	.zero		1


	//   ....[39]....
        /*0464*/ 	.word	0x00008240
        /*0468*/ 	.word	0x0000000a
        /*046c*/ 	.word	0x00032420
        /*0470*/ 	.short	0x010a
        /*0472*/ 	.byte	0x3f
	.zero		1


	//   ....[40]....
        /*0474*/ 	.word	0x00008310
        /*0478*/ 	.word	0x00000008
        /*047c*/ 	.word	0x00032460
        /*0480*/ 	.short	0x010a
        /*0482*/ 	.byte	0x3f
	.zero		1


	//   ....[41]....
        /*0484*/ 	.word	0x000088c0
        /*0488*/ 	.word	0x00000002
        /*048c*/ 	.word	0x00032440
        /*0490*/ 	.short	0x010a
        /*0492*/ 	.byte	0x3f
	.zero		1


	//   ....[42]....
        /*0494*/ 	.word	0x00008a80
        /*0498*/ 	.word	0x00000002
        /*049c*/ 	.word	0x00032460
        /*04a0*/ 	.short	0x010a
        /*04a2*/ 	.byte	0x3f
	.zero		1


	//   ....[43]....
        /*04a4*/ 	.word	0x00008fb0
        /*04a8*/ 	.word	0x00000003
        /*04ac*/ 	.word	0x00032440
        /*04b0*/ 	.short	0x010a
        /*04b2*/ 	.byte	0x3f
	.zero		1


	//   ....[44]....
        /*04b4*/ 	.word	0x00009180
        /*04b8*/ 	.word	0x00000003
        /*04bc*/ 	.word	0x00032460
        /*04c0*/ 	.short	0x010a
        /*04c2*/ 	.byte	0x3f
	.zero		1


	//   ....[45]....
        /*04c4*/ 	.word	0x00009650
        /*04c8*/ 	.word	0x00000003
        /*04cc*/ 	.word	0x00032440
        /*04d0*/ 	.short	0x010a
        /*04d2*/ 	.byte	0x3f
	.zero		1


	//   ....[46]....
        /*04d4*/ 	.word	0x00009820
        /*04d8*/ 	.word	0x00000003
        /*04dc*/ 	.word	0x00032460
        /*04e0*/ 	.short	0x010a
        /*04e2*/ 	.byte	0x3f
	.zero		1


	//   ....[47]....
        /*04e4*/ 	.word	0x00009c60
        /*04e8*/ 	.word	0x00000000
        /*04ec*/ 	.word	0x00032420
        /*04f0*/ 	.short	0x010a
        /*04f2*/ 	.byte	0x3f
	.zero		1


	//   ....[48]....
        /*04f4*/ 	.word	0x00009e00
        /*04f8*/ 	.word	0x00000006
        /*04fc*/ 	.word	0x00000000
        /*0500*/ 	.short	0x010a
        /*0502*/ 	.byte	0x3f
	.zero		1


	//   ....[49]....
        /*0504*/ 	.word	0x00009e70
        /*0508*/ 	.word	0x00000003
        /*050c*/ 	.word	0x00000000
        /*0510*/ 	.short	0x010a
        /*0512*/ 	.byte	0x3f
	.zero		1


	//   ....[50]....
        /*0514*/ 	.word	0x00009ed0
        /*0518*/ 	.word	0x00000010
        /*051c*/ 	.word	0x00000000
        /*0520*/ 	.short	0x010a
        /*0522*/ 	.byte	0x3f
	.zero		1


	//   ....[51]....
        /*0524*/ 	.word	0x00009f00
        /*0528*/ 	.word	0x00000003
        /*052c*/ 	.word	0x00000000
        /*0530*/ 	.short	0x010a
        /*0532*/ 	.byte	0x3f
	.zero		1


	//   ....[52]....
        /*0534*/ 	.word	0x00009f70
        /*0538*/ 	.word	0x00000003
        /*053c*/ 	.word	0x00032400
        /*0540*/ 	.short	0x010a
        /*0542*/ 	.byte	0x3f
	.zero		1


	//   ....[53]....
        /*0544*/ 	.word	0x00009fd0
        /*0548*/ 	.word	0x00000004
        /*054c*/ 	.word	0x00032430
        /*0550*/ 	.short	0x010a
        /*0552*/ 	.byte	0x3f
	.zero		1


	//   ....[54]....
        /*0554*/ 	.word	0x0000a030
        /*0558*/ 	.word	0x00000005
        /*055c*/ 	.word	0x00032410
        /*0560*/ 	.short	0x010a
        /*0562*/ 	.byte	0x3f
	.zero		1


	//   ....[55]....
        /*0564*/ 	.word	0x0000a090
        /*0568*/ 	.word	0x00000000
        /*056c*/ 	.word	0x00032450
        /*0570*/ 	.short	0x010a
        /*0572*/ 	.byte	0x3f
	.zero		1


	//   ....[56]....
        /*0574*/ 	.word	0x0000a0f0
        /*0578*/ 	.word	0x00000003
        /*057c*/ 	.word	0x00032430
        /*0580*/ 	.short	0x010a
        /*0582*/ 	.byte	0x3f
	.zero		1


	//   ....[57]....
        /*0584*/ 	.word	0x0000a150
        /*0588*/ 	.word	0x00000003
        /*058c*/ 	.word	0x00032450
        /*0590*/ 	.short	0x010a
        /*0592*/ 	.byte	0x3f
	.zero		1


	//   ....[58]....
        /*0594*/ 	.word	0x0000a2f0
        /*0598*/ 	.word	0x00000005
        /*059c*/ 	.word	0x00032440
        /*05a0*/ 	.short	0x010a
        /*05a2*/ 	.byte	0x3f
	.zero		1


	//   ....[59]....
        /*05a4*/ 	.word	0x0000a370
        /*05a8*/ 	.word	0x00000008
        /*05ac*/ 	.word	0x00032420
        /*05b0*/ 	.short	0x010a
        /*05b2*/ 	.byte	0x3f
	.zero		1


	//   ....[60]....
        /*05b4*/ 	.word	0x0000a3c0
        /*05b8*/ 	.word	0x00000008
        /*05bc*/ 	.word	0x00032460
        /*05c0*/ 	.short	0x010a
        /*05c2*/ 	.byte	0x3f
	.zero		1


	//   ....[61]....
        /*05c4*/ 	.word	0x0000a410
        /*05c8*/ 	.word	0x00000002
        /*05cc*/ 	.word	0x00032440
        /*05d0*/ 	.short	0x010a
        /*05d2*/ 	.byte	0x3f
	.zero		1


	//   ....[62]....
        /*05d4*/ 	.word	0x0000a460
        /*05d8*/ 	.word	0x00000002
        /*05dc*/ 	.word	0x00032460
        /*05e0*/ 	.short	0x010a
        /*05e2*/ 	.byte	0x3f
	.zero		1


	//   ....[63]....
        /*05e4*/ 	.word	0x0000a4b0
        /*05e8*/ 	.word	0x00000003
        /*05ec*/ 	.word	0x00032440
        /*05f0*/ 	.short	0x010a
        /*05f2*/ 	.byte	0x3f
	.zero		1


	//   ....[64]....
        /*05f4*/ 	.word	0x0000a500
        /*05f8*/ 	.word	0x00000003
        /*05fc*/ 	.word	0x00032460
        /*0600*/ 	.short	0x010a
        /*0602*/ 	.byte	0x3f
	.zero		1


	//   ....[65]....
        /*0604*/ 	.word	0x0000a550
        /*0608*/ 	.word	0x00000003
        /*060c*/ 	.word	0x00032440
        /*0610*/ 	.short	0x010a
        /*0612*/ 	.byte	0x3f
	.zero		1


	//   ....[66]....
        /*0614*/ 	.word	0x0000a5a0
        /*0618*/ 	.word	0x00000003
        /*061c*/ 	.word	0x00032460
        /*0620*/ 	.short	0x010a
        /*0622*/ 	.byte	0x3f
	.zero		1


	//   ....[67]....
        /*0624*/ 	.word	0x0000a5f0
        /*0628*/ 	.word	0x00000000
        /*062c*/ 	.word	0x00032420
        /*0630*/ 	.short	0x010a
        /*0632*/ 	.byte	0x3f
	.zero		1


	//   ....[68]....
        /*0634*/ 	.word	0x0000a790
        /*0638*/ 	.word	0x00000006
        /*063c*/ 	.word	0x00000000
        /*0640*/ 	.short	0x010a
        /*0642*/ 	.byte	0x3f
	.zero		1


	//   ....[69]....
        /*0644*/ 	.word	0x0000a7e0
        /*0648*/ 	.word	0x00000003
        /*064c*/ 	.word	0x00000000
        /*0650*/ 	.short	0x010a
        /*0652*/ 	.byte	0x3f
	.zero		1


	//   ....[70]....
        /*0654*/ 	.word	0x0000a830
        /*0658*/ 	.word	0x00000010
        /*065c*/ 	.word	0x00000000
        /*0660*/ 	.short	0x010a
        /*0662*/ 	.byte	0x3f
	.zero		1


	//----- nvinfo : EIATTR_NUM_MBARRIERS
	.align		4
.L_178:
        /*0664*/ 	.byte	0x03, 0x38
        /*0666*/ 	.short	0x0017


	//----- nvinfo : EIATTR_EXIT_INSTR_OFFSETS
	.align		4
        /*0668*/ 	.byte	0x04, 0x1c
        /*066a*/ 	.short	(.L_180 - .L_179)


	//   ....[0]....
.L_179:
        /*066c*/ 	.word	0x00000a80


	//   ....[1]....
        /*0670*/ 	.word	0x00007080


	//   ....[2]....
        /*0674*/ 	.word	0x000070e0


	//   ....[3]....
        /*0678*/ 	.word	0x00009f50


	//----- nvinfo : EIATTR_MAX_THREADS
	.align		4
.L_180:
        /*067c*/ 	.byte	0x04, 0x05
        /*067e*/ 	.short	(.L_182 - .L_181)
.L_181:
        /*0680*/ 	.word	0x00000180
        /*0684*/ 	.word	0x00000001
        /*0688*/ 	.word	0x00000001


	//----- nvinfo : EIATTR_CRS_STACK_SIZE
	.align		4
.L_182:
        /*068c*/ 	.byte	0x04, 0x1e
        /*068e*/ 	.short	(.L_184 - .L_183)
.L_183:
        /*0690*/ 	.word	0x00000000


	//----- nvinfo : EIATTR_CBANK_PARAM_SIZE
	.align		4
.L_184:
        /*0694*/ 	.byte	0x03, 0x19
        /*0696*/ 	.short	0x0cf0


	//----- nvinfo : EIATTR_PARAM_CBANK
	.align		4
        /*0698*/ 	.byte	0x04, 0x0a
        /*069a*/ 	.short	(.L_186 - .L_185)
	.align		4
.L_185:
        /*069c*/ 	.word	index@(.nv.constant0._ZN7cutlass13device_kernelIN5flash11enable_sm90INS1_16FlashAttnFwdSm90INS1_25CollectiveMainloopFwdSm90ILi2EN4cute5tupleIJNS5_1CILi1EEES8_S8_EEENS6_IJNS7_ILi128EEENS7_ILi96EEENS7_ILi64EEEEEELi256ENS_10bfloat16_tEfNS_4arch4Sm90ELb0ELb0ELb0ELb0ELb0ELb0ELb1ELb1ELb0ELb0ELb0ELb0EEENS1_21CollectiveEpilogueFwdINS6_IJSA_NS7_ILi256EEESB_EEES9_SE_SG_Li256ELb0ELb0ELb0ELb0EEENS1_29StaticPersistentTileSchedulerILb0EEEEEEEEEvNT_6ParamsE)
        /*06a0*/ 	.short	0x0210
        /*06a2*/ 	.short	0x0cf0


	//----- nvinfo : EIATTR_SW_WAR
	.align		4
.L_186:
        /*06a4*/ 	.byte	0x04, 0x36
        /*06a6*/ 	.short	(.L_188 - .L_187)
.L_187:
        /*06a8*/ 	.word	0x00000008
.L_188:


//--------------------- .nv.info._ZN7cutlass13device_kernelIN5flash11enable_sm90INS1_16FlashAttnFwdSm90INS1_25CollectiveMainloopFwdSm90ILi2EN4cute5tupleIJNS5_1CILi1EEES8_S8_EEENS6_IJNS7_ILi128EEENS7_ILi96EEENS7_ILi64EEEEEELi256ENS_10bfloat16_tEfNS_4arch4Sm90ELb0ELb0ELb0ELb1ELb0ELb0ELb0ELb1ELb0ELb0ELb0ELb0EEENS1_21CollectiveEpilogueFwdINS6_IJSA_NS7_ILi256EEESB_EEES9_SE_SG_Li256ELb1ELb0ELb0ELb0EEENS1_36VarlenDynamicPersistentTileSchedulerILi128ELi96ELi256ELi32ELb0ELb0ELb1ELb0ELb1ELb1EEEEEEEEEvNT_6ParamsE --------------------------
	.section	.nv.info._ZN7cutlass13device_kernelIN5flash11enable_sm90INS1_16FlashAttnFwdSm90INS1_25CollectiveMainloopFwdSm90ILi2EN4cute5tupleIJNS5_1CILi1EEES8_S8_EEENS6_IJNS7_ILi128EEENS7_ILi96EEENS7_ILi64EEEEEELi256ENS_10bfloat16_tEfNS_4arch4Sm90ELb0ELb0ELb0ELb1ELb0ELb0ELb0ELb1ELb0ELb0ELb0ELb0EEENS1_21CollectiveEpilogueFwdINS6_IJSA_NS7_ILi256EEESB_EEES9_SE_SG_Li256ELb1ELb0ELb0ELb0EEENS1_36VarlenDynamicPersistentTileSchedulerILi128ELi96ELi256ELi32ELb0ELb0ELb1ELb0ELb1ELb1EEEEEEEEEvNT_6ParamsE,"",@"SHT_CUDA_INFO"
	.sectionflags	@""
	.align	4


	//----- nvinfo : EIATTR_CUDA_API_VERSION
	.align		4
        /*0000*/ 	.byte	0x04, 0x37
        /*0002*/ 	.short	(.L_190 - .L_189)
.L_189:
        /*0004*/ 	.word	0x00000082


	//----- nvinfo : EIATTR_KPARAM_INFO
	.align		4
.L_190:
        /*0008*/ 	.byte	0x04, 0x17
        /*000a*/ 	.short	(.L_192 - .L_191)
.L_191:
        /*000c*/ 	.word	0x00000000
        /*0010*/ 	.short	0x0000
        /*0012*/ 	.short	0x0070
        /*0014*/ 	.byte	0x00, 0xf0, 0x01, 0x28


	//----- nvinfo : EIATTR_SPARSE_MMA_MASK
	.align		4
.L_192:
        /*0018*/ 	.byte	0x03, 0x50
        /*001a*/ 	.short	0x0000


	//----- nvinfo : EIATTR_MAXREG_COUNT
	.align		4
        /*001c*/ 	.byte	0x03, 0x1b
        /*001e*/ 	.short	0x00a8


	//----- nvinfo : EIATTR_NUM_BARRIERS
	.align		4
        /*0020*/ 	.byte	0x02, 0x4c
        /*0022*/ 	.byte	0x10
	.zero		1


	//----- nvinfo : EIATTR_EXTERNS
	.align		4
        /*0024*/ 	.byte	0x04, 0x0f
        /*0026*/ 	.short	(.L_194 - .L_193)


	//   ....[0]....
	.align		4
.L_193:
        /*0028*/ 	.word	index@(__assertfail)


	//----- nvinfo : EIATTR_ANNOTATIONS
	.align		4
.L_194:
        /*002c*/ 	.byte	0x04, 0x55
        /*002e*/ 	.short	(.L_196 - .L_195)


	//   ....[0]....
.L_195:
        /* <DEDUP_REMOVED lines=30> */
        /*0204*/ 	.byte	0xf0, 0xc8, 0x00, 0x00, 0x01, 0x00, 0x00, 0x00, 0x00, 0xca, 0x00, 0x00


	//----- nvinfo : EIATTR_MERCURY_ISA_VERSION
	.align		4
.L_196:
        /*0210*/ 	.byte	0x03, 0x5f
        /*0212*/ 	.short	0x0101


	//----- nvinfo : EIATTR_UNUSED_LOAD_BYTE_OFFSET
	.align		4
        /*0214*/ 	.byte	0x04, 0x44
        /*0216*/ 	.short	(.L_198 - .L_197)


	//   ....[0]....
.L_197:
        /*0218*/ 	.word	0x00000a50
        /*021c*/ 	.word	0x0000fff0


	//   ....[1]....
        /*0220*/ 	.word	0x00005990
        /*0224*/ 	.word	0x0000fff0


	//----- nvinfo : EIATTR_INT_WARP_WIDE_INSTR_OFFSETS
	.align		4
.L_198:
        /*0228*/ 	.byte	0x04, 0x31
        /*022a*/ 	.short	(.L_200 - .L_199)


	//   ....[0]....
.L_199:
        /*022c*/ 	.word	0x00000160


	//   ....[1]....
        /*0230*/ 	.word	0x000001a0


	//   ....[2]....
        /*0234*/ 	.word	0x00000210


	//   ....[3]....
        /*0238*/ 	.word	0x000092b0


	//   ....[4]....
        /*023c*/ 	.word	0x00009340


	//   ....[5]....
        /*0240*/ 	.word	0x000097c0


	//   ....[6]....
        /*0244*/ 	.word	0x000097f0


	//   ....[7]....
        /*0248*/ 	.word	0x0000bc20


	//   ....[8]....
        /*024c*/ 	.word	0x0000bcb0


	//----- nvinfo : EIATTR_COOP_GROUP_MASK_REGIDS
	.align		4
.L_200:
        /*0250*/ 	.byte	0x04, 0x29
        /*0252*/ 	.short	(.L_202 - .L_201)


	//   ....[0]....
.L_201:
        /*0254*/ 	.word	0xffffffff


	//   ....[1]....
        /*0258*/ 	.word	0xffffffff


	//   ....[2]....
        /*025c*/ 	.word	0xffffffff


	//   ....[3]....
        /*0260*/ 	.word	0xffffffff


	//   ....[4]....
        /*0264*/ 	.word	0xffffffff


	//   ....[5]....
        /*0268*/ 	.word	0xffffffff


	//   ....[6]....
        /*026c*/ 	.word	0xffffffff


	//   ....[7]....
        /*0270*/ 	.word	0xffffffff


	//   ....[8]....
        /*0274*/ 	.word	0xffffffff


	//   ....[9]....
        /*0278*/ 	.word	0xffffffff


	//   ....[10]....
        /*027c*/ 	.word	0xffffffff


	//   ....[11]....
        /*0280*/ 	.word	0xffffffff


	//   ....[12]....
        /*0284*/ 	.word	0xffffffff


	//   ....[13]....
        /*0288*/ 	.word	0xffffffff


	//   ....[14]....
        /*028c*/ 	.word	0xffffffff


	//   ....[15]....
        /*0290*/ 	.word	0xffffffff


	//   ....[16]....
        /*0294*/ 	.word	0xffffffff


	//   ....[17]....
        /*0298*/ 	.word	0xffffffff


	//   ....[18]....
        /*029c*/ 	.word	0xffffffff


	//   ....[19]....
        /*02a0*/ 	.word	0xffffffff


	//   ....[20]....
        /*02a4*/ 	.word	0xffffffff


	//   ....[21]....
        /*02a8*/ 	.word	0xffffffff


	//   ....[22]....
        /*02ac*/ 	.word	0xffffffff


	//   ....[23]....
        /*02b0*/ 	.word	0xffffffff


	//   ....[24]....
        /*02b4*/ 	.word	0xffffffff


	//   ....[25]....
        /*02b8*/ 	.word	0xffffffff


	//   ....[26]....
        /*02bc*/ 	.word	0xffffffff


	//   ....[27]....
        /*02c0*/ 	.word	0xffffffff


	//   ....[28]....
        /*02c4*/ 	.word	0xffffffff


	//   ....[29]....
        /*02c8*/ 	.word	0xffffffff


	//   ....[30]....
        /*02cc*/ 	.word	0xffffffff


	//   ....[31]....
        /*02d0*/ 	.word	0xffffffff


	//   ....[32]....
        /*02d4*/ 	.word	0xffffffff


	//   ....[33]....
        /*02d8*/ 	.word	0xffffffff


	//   ....[34]....
        /*02dc*/ 	.word	0xffffffff


	//   ....[35]....
        /*02e0*/ 	.word	0xffffffff


	//   ....[36]....
        /*02e4*/ 	.word	0xffffffff


	//   ....[37]....
        /*02e8*/ 	.word	0xffffffff


	//   ....[38]....
        /*02ec*/ 	.word	0xffffffff


	//   ....[39]....
        /*02f0*/ 	.word	0xffffffff


	//   ....[40]....
        /*02f4*/ 	.word	0xffffffff


	//   ....[41]....
        /*02f8*/ 	.word	0xffffffff


	//   ....[42]....
        /*02fc*/ 	.word	0xffffffff


	//   ....[43]....
        /*0300*/ 	.word	0xffffffff


	//   ....[44]....
        /*0304*/ 	.word	0xffffffff


	//   ....[45]....
        /*0308*/ 	.word	0xffffffff


	//   ....[46]....
        /*030c*/ 	.word	0xffffffff


	//   ....[47]....
        /*0310*/ 	.word	0xffffffff


	//   ....[48]....
        /*0314*/ 	.word	0xffffffff


	//   ....[49]....
        /*0318*/ 	.word	0xffffffff


	//   ....[50]....
        /*031c*/ 	.word	0xffffffff


	//   ....[51]....
        /*0320*/ 	.word	0xffffffff


	//   ....[52]....
        /*0324*/ 	.word	0xffffffff


	//   ....[53]....
        /*0328*/ 	.word	0xffffffff


	//   ....[54]....
        /*032c*/ 	.word	0x0500000f


	//   ....[55]....
        /*0330*/ 	.word	0x0500000f


	//   ....[56]....
        /*0334*/ 	.word	0x0500000f


	//   ....[57]....
        /*0338*/ 	.word	0x0500000f


	//   ....[58]....
        /*033c*/ 	.word	0x0500000f


	//   ....[59]....
        /*0340*/ 	.word	0x0500000f


	//   ....[60]....
        /*0344*/ 	.word	0x0500000f


	//   ....[61]....
        /*0348*/ 	.word	0x0500000f


	//   ....[62]....
        /*034c*/ 	.word	0x0500000f


	//   ....[63]....
        /*0350*/ 	.word	0x0500000f


	//   ....[64]....
        /*0354*/ 	.word	0x0500000f


	//   ....[65]....
        /*0358*/ 	.word	0x0500000f


	//   ....[66]....
        /*035c*/ 	.word	0x0500000f


	//   ....[67]....
        /*0360*/ 	.word	0x0500000f


	//   ....[68]....
        /*0364*/ 	.word	0x0500000f


	//   ....[69]....
        /*0368*/ 	.word	0x0500000f


	//   ....[70]....
        /*036c*/ 	.word	0x0500000f


	//   ....[71]....
        /*0370*/ 	.word	0x0500000f


	//   ....[72]....
        /*0374*/ 	.word	0x0500000f


	//----- nvinfo : EIATTR_COOP_GROUP_INSTR_OFFSETS
	.align		4
.L_202:
        /*0378*/ 	.byte	0x04, 0x28
        /*037a*/ 	.short	(.L_204 - .L_203)


	//   ....[0]....
.L_203:
        /*037c*/ 	.word	0x00000070


	//   ....[1]....
        /*0380*/ 	.word	0x00000170


	//   ....[2]....
        /*0384*/ 	.word	0x000001c0


	//   ....[3]....
        /*0388*/ 	.word	0x000003f0


	//   ....[4]....
        /*038c*/ 	.word	0x00000550


	//   ....[5]....
        /*0390*/ 	.word	0x00000670


	//   ....[6]....
        /*0394*/ 	.word	0x000007d0


	//   ....[7]....
        /*0398*/ 	.word	0x00001560


	//   ....[8]....
        /*039c*/ 	.word	0x00002150


	//   ....[9]....
        /*03a0*/ 	.word	0x000021a0


	//   ....[10]....
        /*03a4*/ 	.word	0x000025f0


	//   ....[11]....
        /*03a8*/ 	.word	0x00002670


	//   ....[12]....
        /*03ac*/ 	.word	0x00003690


	//   ....[13]....
        /*03b0*/ 	.word	0x000036c0


	//   ....[14]....
        /*03b4*/ 	.word	0x00003be0


	//   ....[15]....
        /*03b8*/ 	.word	0x00003db0


	//   ....[16]....
        /*03bc*/ 	.word	0x00004f20


	//   ....[17]....
        /*03c0*/ 	.word	0x00004fa0


	//   ....[18]....
        /*03c4*/ 	.word	0x00004ff0


	//   ....[19]....
        /*03c8*/ 	.word	0x00005010


	//   ....[20]....
        /*03cc*/ 	.word	0x00008420


	//   ....[21]....
        /*03d0*/ 	.word	0x000085b0


	//   ....[22]....
        /*03d4*/ 	.word	0x000085e0


	//   ....[23]....
        /*03d8*/ 	.word	0x00008620


	//   ....[24]....
        /*03dc*/ 	.word	0x00008680


	//   ....[25]....
        /*03e0*/ 	.word	0x000086e0


	//   ....[26]....
        /*03e4*/ 	.word	0x00008720


	//   ....[27]....
        /*03e8*/ 	.word	0x000088d0


	//   ....[28]....
        /*03ec*/ 	.word	0x00008930


	//   ....[29]....
        /*03f0*/ 	.word	0x00008970


	//   ....[30]....
        /*03f4*/ 	.word	0x000089b0


	//   ....[31]....
        /*03f8*/ 	.word	0x000089e0


	//   ....[32]....
        /*03fc*/ 	.word	0x00008a10


	//   ....[33]....
        /*0400*/ 	.word	0x00008aa0


	//   ....[34]....
        /*0404*/ 	.word	0x00008ad0


	//   ....[35]....
        /*0408*/ 	.word	0x00008b60


	//   ....[36]....
        /*040c*/ 	.word	0x0000bd40


	//   ....[37]....
        /*0410*/ 	.word	0x0000bd50


	//   ....[38]....
        /*0414*/ 	.word	0x0000be60


	//   ....[39]....
        /*0418*/ 	.word	0x0000bec0


	//   ....[40]....
        /*041c*/ 	.word	0x0000bf00


	//   ....[41]....
        /*0420*/ 	.word	0x0000bf40


	//   ....[42]....
        /*0424*/ 	.word	0x0000bf70


	//   ....[43]....
        /*0428*/ 	.word	0x0000bfa0


	//   ....[44]....
        /*042c*/ 	.word	0x0000c130


	//   ....[45]....
        /*0430*/ 	.word	0x0000c190


	//   ....[46]....
        /*0434*/ 	.word	0x0000c1d0


	//   ....[47]....
        /*0438*/ 	.word	0x0000c210


	//   ....[48]....
        /*043c*/ 	.word	0x0000c240


	//   ....[49]....
        /*0440*/ 	.word	0x0000c270


	//   ....[50]....
        /*0444*/ 	.word	0x0000c330


	//   ....[51]....
        /*0448*/ 	.word	0x0000c350


	//   ....[52]....
        /*044c*/ 	.word	0x0000c3c0


	//   ....[53]....
        /*0450*/ 	.word	0x0000c810


	//   ....[54]....
        /*0454*/ 	.word	0x0000ccf0


	//   ....[55]....
        /*0458*/ 	.word	0x0000d110


	//   ....[56]....
        /*045c*/ 	.word	0x0000d1a0


	//   ....[57]....
        /*0460*/ 	.word	0x0000d240


	//   ....[58]....
        /*0464*/ 	.word	0x0000d2f0


	//   ....[59]....
        /*0468*/ 	.word	0x0000d370


	//   ....[60]....
        /*046c*/ 	.word	0x0000d3f0


	//   ....[61]....
        /*0470*/ 	.word	0x0000d470


	//   ....[62]....
        /*0474*/ 	.word	0x0000d4f0


	//   ....[63]....
        /*0478*/ 	.word	0x0000d580


	//   ....[64]....
        /*047c*/ 	.word	0x0000d630


	//   ....[65]....
        /*0480*/ 	.word	0x0000d6b0


	//   ....[66]....
        /*0484*/ 	.word	0x0000d730


	//   ....[67]....
        /*0488*/ 	.word	0x0000d7b0


	//   ....[68]....
        /*048c*/ 	.word	0x0000d830


	//   ....[69]....
        /*0490*/ 	.word	0x0000d8a0


	//   ....[70]....
        /*0494*/ 	.word	0x0000d940


	//   ....[71]....
        /*0498*/ 	.word	0x0000d9d0


	//   ....[72]....
        /*049c*/ 	.word	0x0000daf0


	//----- nvinfo : EIATTR_REG_RECONFIG
	.align		4
.L_204:
        /*04a0*/ 	.byte	0x01, 0x54
	.zero		2


	//----- nvinfo : EIATTR_SYSCALL_OFFSETS
	.align		4
        /*04a4*/ 	.byte	0x04, 0x46
        /*04a6*/ 	.short	(.L_206 - .L_205)


	//   ....[0]....
.L_205:
        /*04a8*/ 	.word	0x00001740


	//   ....[1]....
        /*04ac*/ 	.word	0x000094d0


	//   ....[2]....
        /*04b0*/ 	.word	0x00009610


	//   ....[3]....
        /*04b4*/ 	.word	0x00009710


	//----- nvinfo : EIATTR_MBARRIER_INSTR_OFFSETS
	.align		4
.L_206:
        /*04b8*/ 	.byte	0x04, 0x39
        /*04ba*/ 	.short	(.L_208 - .L_207)


	//   ....[0]....
.L_207:
        /*04bc*/ 	.word	0x000002a0
        /*04c0*/ 	.word	0x000000ff
        /*04c4*/ 	.word	0x00022800
        /*04c8*/ 	.short	0x0100
        /*04ca*/ 	.byte	0x08
	.zero		1


	//   ....[1]....
        /*04cc*/ 	.word	0x000002b0
        /*04d0*/ 	.word	0x000000ff
        /*04d4*/ 	.word	0x00022820
        /*04d8*/ 	.short	0x0100
        /*04da*/ 	.byte	0x08
	.zero		1


	//   ....[2]....
        /*04dc*/ 	.word	0x000003a0
        /*04e0*/ 	.word	0x000000ff
        /*04e4*/ 	.word	0x00022830
        /*04e8*/ 	.short	0x0100
        /*04ea*/ 	.byte	0x08
	.zero		1


	//   ....[3]....
        /*04ec*/ 	.word	0x000003b0
        /*04f0*/ 	.word	0x000000ff
        /*04f4*/ 	.word	0x00022840
        /*04f8*/ 	.short	0x0100
        /*04fa*/ 	.byte	0x08
	.zero		1


	//   ....[4]....
        /*04fc*/ 	.word	0x000003c0
        /*0500*/ 	.word	0x000000ff
        /*0504*/ 	.word	0x00022838
        /*0508*/ 	.short	0x0100
        /*050a*/ 	.byte	0x08
	.zero		1


	//   ....[5]....
        /*050c*/ 	.word	0x000003d0
        /*0510*/ 	.word	0x000000ff
        /*0514*/ 	.word	0x00022848
        /*0518*/ 	.short	0x0100
        /*051a*/ 	.byte	0x08
	.zero		1


	//   ....[6]....
        /*051c*/ 	.word	0x00000500
        /*0520*/ 	.word	0x000000ff
        /*0524*/ 	.word	0x00022850
        /*0528*/ 	.short	0x0100
        /*052a*/ 	.byte	0x08
	.zero		1


	//   ....[7]....
        /*052c*/ 	.word	0x00000510
        /*0530*/ 	.word	0x000000ff
        /*0534*/ 	.word	0x00022860
        /*0538*/ 	.short	0x0100
        /*053a*/ 	.byte	0x08
	.zero		1


	//   ....[8]....
        /*053c*/ 	.word	0x00000520
        /*0540*/ 	.word	0x000000ff
        /*0544*/ 	.word	0x00022858
        /*0548*/ 	.short	0x0100
        /*054a*/ 	.byte	0x08
	.zero		1


	//   ....[9]....
        /*054c*/ 	.word	0x00000530
        /*0550*/ 	.word	0x000000ff
        /*0554*/ 	.word	0x00022868
        /*0558*/ 	.short	0x0100
        /*055a*/ 	.byte	0x08
	.zero		1


	//   ....[10]....
        /*055c*/ 	.word	0x00000620
        /*0560*/ 	.word	0x000000ff
        /*0564*/ 	.word	0x00022870
        /*0568*/ 	.short	0x0100
        /*056a*/ 	.byte	0x06
	.zero		1


	//   ....[11]....
        /*056c*/ 	.word	0x00000630
        /*0570*/ 	.word	0x000000ff
        /*0574*/ 	.word	0x00022880
        /*0578*/ 	.short	0x0100
        /*057a*/ 	.byte	0x06
	.zero		1


	//   ....[12]....
        /*057c*/ 	.word	0x00000640
        /*0580*/ 	.word	0x000000ff
        /*0584*/ 	.word	0x00022878
        /*0588*/ 	.short	0x0100
        /*058a*/ 	.byte	0x06
	.zero		1


	//   ....[13]....
        /*058c*/ 	.word	0x00000650
        /*0590*/ 	.word	0x000000ff
        /*0594*/ 	.word	0x00022888
        /*0598*/ 	.short	0x0100
        /*059a*/ 	.byte	0x06
	.zero		1


	//   ....[14]....
        /*059c*/ 	.word	0x00000780
        /*05a0*/ 	.word	0x000000ff
        /*05a4*/ 	.word	0x00022890
        /*05a8*/ 	.short	0x0100
        /*05aa*/ 	.byte	0x08
	.zero		1


	//   ....[15]....
        /*05ac*/ 	.word	0x00000790
        /*05b0*/ 	.word	0x000000ff
        /*05b4*/ 	.word	0x000228a0
        /*05b8*/ 	.short	0x0100
        /*05ba*/ 	.byte	0x08
	.zero		1


	//   ....[16]....
        /*05bc*/ 	.word	0x000007a0
        /*05c0*/ 	.word	0x000000ff
        /*05c4*/ 	.word	0x00022898
        /*05c8*/ 	.short	0x0100
        /*05ca*/ 	.byte	0x08
	.zero		1


	//   ....[17]....
        /*05cc*/ 	.word	0x000007b0
        /*05d0*/ 	.word	0x000000ff
        /*05d4*/ 	.word	0x000228a8
        /*05d8*/ 	.short	0x0100
        /*05da*/ 	.byte	0x08
	.zero		1


	//   ....[18]....
        /*05dc*/ 	.word	0x000008e0
        /*05e0*/ 	.word	0x000000ff
        /*05e4*/ 	.word	0x000228b0
        /*05e8*/ 	.short	0x0100
        /*05ea*/ 	.byte	0x08
	.zero		1


	//   ....[19]....
        /*05ec*/ 	.word	0x000008f0
        /*05f0*/ 	.word	0x000000ff
        /*05f4*/ 	.word	0x000228c0
        /*05f8*/ 	.short	0x0100
        /*05fa*/ 	.byte	0x08
	.zero		1


	//   ....[20]....
        /*05fc*/ 	.word	0x00000900
        /*0600*/ 	.word	0x000000ff
        /*0604*/ 	.word	0x000228b8
        /*0608*/ 	.short	0x0100
        /*060a*/ 	.byte	0x08
	.zero		1


	//   ....[21]....
        /*060c*/ 	.word	0x00000910
        /*0610*/ 	.word	0x000000ff
        /*0614*/ 	.word	0x000228c8
        /*0618*/ 	.short	0x0100
        /*061a*/ 	.byte	0x08
	.zero		1


	//   ....[22]....
        /*061c*/ 	.word	0x000017e0
        /*0620*/ 	.word	0x00000006
        /*0624*/ 	.word	0x00022800
        /*0628*/ 	.short	0x010a
        /*062a*/ 	.byte	0x3f
	.zero		1


	//   ....[23]....
        /*062c*/ 	.word	0x000018a0
        /*0630*/ 	.word	0x00000005
        /*0634*/ 	.word	0x00022830
        /*0638*/ 	.short	0x010a
        /*063a*/ 	.byte	0x3f
	.zero		1


	//   ....[24]....
        /*063c*/ 	.word	0x000018e0
        /*0640*/ 	.word	0x00000005
        /*0644*/ 	.word	0x00022830
        /*0648*/ 	.short	0x010a
        /*064a*/ 	.byte	0x3f
	.zero		1


	//   ....[25]....
        /*064c*/ 	.word	0x00002a50
        /*0650*/ 	.word	0x00000003
        /*0654*/ 	.word	0x00000000
        /*0658*/ 	.short	0x0101
        /*065a*/ 	.byte	0x3f
	.zero		1


	//   ....[26]....
        /*065c*/ 	.word	0x00002eb0
        /*0660*/ 	.word	0x00000005
        /*0664*/ 	.word	0x00022850
        /*0668*/ 	.short	0x010a
        /*066a*/ 	.byte	0x3f
	.zero		1


	//   ....[27]....
        /*066c*/ 	.word	0x00002ef0
        /*0670*/ 	.word	0x00000005
        /*0674*/ 	.word	0x00022850
        /*0678*/ 	.short	0x010a
        /*067a*/ 	.byte	0x3f
	.zero		1


	//   ....[28]....
        /*067c*/ 	.word	0x000031f0
        /*0680*/ 	.word	0x00000005
        /*0684*/ 	.word	0x00000000
        /*0688*/ 	.short	0x0101
        /*068a*/ 	.byte	0x3f
	.zero		1


	//   ....[29]....
        /*068c*/ 	.word	0x00003350
        /*0690*/ 	.word	0x000000ff
        /*0694*/ 	.word	0x00022830
        /*0698*/ 	.short	0x010a
        /*069a*/ 	.byte	0x17
	.zero		1


	//   ....[30]....
        /*069c*/ 	.word	0x00003390
        /*06a0*/ 	.word	0x000000ff
        /*06a4*/ 	.word	0x00022830
        /*06a8*/ 	.short	0x010a
        /*06aa*/ 	.byte	0x17
	.zero		1


	//   ....[31]....
        /*06ac*/ 	.word	0x00004150
        /*06b0*/ 	.word	0x0000009a
        /*06b4*/ 	.word	0x00000000
        /*06b8*/ 	.short	0x0101
        /*06ba*/ 	.byte	0x3f
	.zero		1


	//   ....[32]....
        /*06bc*/ 	.word	0x00004c00
        /*06c0*/ 	.word	0x000000ff
        /*06c4*/ 	.word	0x00022850
        /*06c8*/ 	.short	0x010a
        /*06ca*/ 	.byte	0x17
	.zero		1


	//   ....[33]....
        /*06cc*/ 	.word	0x00004c40
        /*06d0*/ 	.word	0x000000ff
        /*06d4*/ 	.word	0x00022850
        /*06d8*/ 	.short	0x010a
        /*06da*/ 	.byte	0x17
	.zero		1


	//   ....[34]....
        /*06dc*/ 	.word	0x00004f00
        /*06e0*/ 	.word	0x000000ba
        /*06e4*/ 	.word	0x00000000
        /*06e8*/ 	.short	0x0101
        /*06ea*/ 	.byte	0x3f
	.zero		1


	//   ....[35]....
        /*06ec*/ 	.word	0x00007080
        /*06f0*/ 	.word	0x00000000
        /*06f4*/ 	.word	0x00000000
        /*06f8*/ 	.short	0x0101
        /*06fa*/ 	.byte	0x3f
	.zero		1


	//   ....[36]....
        /*06fc*/ 	.word	0x00009c70
        /*0700*/ 	.word	0x00000008
        /*0704*/ 	.word	0x00022840
        /*0708*/ 	.short	0x010a
        /*070a*/ 	.byte	0x3f
	.zero		1


	//   ....[37]....
        /*070c*/ 	.word	0x0000a070
        /*0710*/ 	.word	0x0000000a
        /*0714*/ 	.word	0x00022820
        /*0718*/ 	.short	0x010a
        /*071a*/ 	.byte	0x3f
	.zero		1


	//   ....[38]....
        /*071c*/ 	.word	0x0000a130
        /*0720*/ 	.word	0x00000008
        /*0724*/ 	.word	0x00022860
        /*0728*/ 	.short	0x010a
        /*072a*/ 	.byte	0x3f
	.zero		1


	//   ....[39]....
        /*072c*/ 	.word	0x0000a7a0
        /*0730*/ 	.word	0x00000003
        /*0734*/ 	.word	0x00022840
        /*0738*/ 	.short	0x010a
        /*073a*/ 	.byte	0x3f
	.zero		1


	//   ....[40]....
        /*073c*/ 	.word	0x0000a9b0
        /*0740*/ 	.word	0x00000003
        /*0744*/ 	.word	0x00022860
        /*0748*/ 	.short	0x010a
        /*074a*/ 	.byte	0x3f
	.zero		1


	//   ....[41]....
        /*074c*/ 	.word	0x0000af30
        /*0750*/ 	.word	0x00000002
        /*0754*/ 	.word	0x00022840
        /*0758*/ 	.short	0x010a
        /*075a*/ 	.byte	0x3f
	.zero		1


	//   ....[42]....
        /*075c*/ 	.word	0x0000b130
        /*0760*/ 	.word	0x00000002
        /*0764*/ 	.word	0x00022860
        /*0768*/ 	.short	0x010a
        /*076a*/ 	.byte	0x3f
	.zero		1


	//   ....[43]....
        /*076c*/ 	.word	0x0000b630
        /*0770*/ 	.word	0x00000002
        /*0774*/ 	.word	0x00022840
        /*0778*/ 	.short	0x010a
        /*077a*/ 	.byte	0x3f
	.zero		1


	//   ....[44]....
        /*077c*/ 	.word	0x0000b840
        /*0780*/ 	.word	0x00000002
        /*0784*/ 	.word	0x00022860
        /*0788*/ 	.short	0x010a
        /*078a*/ 	.byte	0x3f
	.zero		1


	//   ....[45]....
        /*078c*/ 	.word	0x0000c790
        /*0790*/ 	.word	0x00000000
        /*0794*/ 	.word	0x00022820
        /*0798*/ 	.short	0x010a
        /*079a*/ 	.byte	0x3f
	.zero		1


	//   ....[46]....
        /*079c*/ 	.word	0x0000c950
        /*07a0*/ 	.word	0x00000006
        /*07a4*/ 	.word	0x00000000
        /*07a8*/ 	.short	0x010a
        /*07aa*/ 	.byte	0x3f
	.zero		1


	//   ....[47]....
        /*07ac*/ 	.word	0x0000c9c0
        /*07b0*/ 	.word	0x00000007
        /*07b4*/ 	.word	0x00000000
        /*07b8*/ 	.short	0x010a
        /*07ba*/ 	.byte	0x3f
	.zero		1


	//   ....[48]....
        /*07bc*/ 	.word	0x0000ca30
        /*07c0*/ 	.word	0x00000004
        /*07c4*/ 	.word	0x00000000
        /*07c8*/ 	.short	0x010a
        /*07ca*/ 	.byte	0x3f
	.zero		1


	//   ....[49]....
        /*07cc*/ 	.word	0x0000ca60
        /*07d0*/ 	.word	0x00000003
        /*07d4*/ 	.word	0x00000000
        /*07d8*/ 	.short	0x010a
        /*07da*/ 	.byte	0x3f
	.zero		1


	//   ....[50]....
        /*07dc*/ 	.word	0x0000cac0
        /*07e0*/ 	.word	0x00000006
        /*07e4*/ 	.word	0x00022800
        /*07e8*/ 	.short	0x010a
        /*07ea*/ 	.byte	0x3f
	.zero		1


	//   ....[51]....
        /*07ec*/ 	.word	0x0000cb10
        /*07f0*/ 	.word	0x00000005
        /*07f4*/ 	.word	0x00022830
        /*07f8*/ 	.short	0x010a
        /*07fa*/ 	.byte	0x3f
	.zero		1


	//   ....[52]....
        /*07fc*/ 	.word	0x0000cb60
        /*0800*/ 	.word	0x00000005
        /*0804*/ 	.word	0x00022850
        /*0808*/ 	.short	0x010a
        /*080a*/ 	.byte	0x3f
	.zero		1


	//   ....[53]....
        /*080c*/ 	.word	0x0000cbc0
        /*0810*/ 	.word	0x00000000
        /*0814*/ 	.word	0x00022830
        /*0818*/ 	.short	0x010a
        /*081a*/ 	.byte	0x3f
	.zero		1


	//   ....[54]....
        /*081c*/ 	.word	0x0000cc10
        /*0820*/ 	.word	0x000000ba
        /*0824*/ 	.word	0x00022850
        /*0828*/ 	.short	0x010a
        /*082a*/ 	.byte	0x3f
	.zero		1


	//   ....[55]....
        /*082c*/ 	.word	0x0000cdb0
        /*0830*/ 	.word	0x00000008
        /*0834*/ 	.word	0x00022840
        /*0838*/ 	.short	0x010a
        /*083a*/ 	.byte	0x3f
	.zero		1


	//   ....[56]....
        /*083c*/ 	.word	0x0000ce30
        /*0840*/ 	.word	0x00000008
        /*0844*/ 	.word	0x00022820
        /*0848*/ 	.short	0x010a
        /*084a*/ 	.byte	0x3f
	.zero		1


	//   ....[57]....
        /*084c*/ 	.word	0x0000ce80
        /*0850*/ 	.word	0x00000008
        /*0854*/ 	.word	0x00022860
        /*0858*/ 	.short	0x010a
        /*085a*/ 	.byte	0x3f
	.zero		1


	//   ....[58]....
        /*085c*/ 	.word	0x0000ced0
        /*0860*/ 	.word	0x00000003
        /*0864*/ 	.word	0x00022840
        /*0868*/ 	.short	0x010a
        /*086a*/ 	.byte	0x3f
	.zero		1


	//   ....[59]....
        /*086c*/ 	.word	0x0000cf20
        /*0870*/ 	.word	0x00000003
        /*0874*/ 	.word	0x00022860
        /*0878*/ 	.short	0x010a
        /*087a*/ 	.byte	0x3f
	.zero		1


	//   ....[60]....
        /*087c*/ 	.word	0x0000cf70
        /*0880*/ 	.word	0x00000002
        /*0884*/ 	.word	0x00022840
        /*0888*/ 	.short	0x010a
        /*088a*/ 	.byte	0x3f
	.zero		1


	//   ....[61]....
        /*088c*/ 	.word	0x0000cfc0
        /*0890*/ 	.word	0x00000002
        /*0894*/ 	.word	0x00022860
        /*0898*/ 	.short	0x010a
        /*089a*/ 	.byte	0x3f
	.zero		1


	//   ....[62]....
        /*089c*/ 	.word	0x0000d010
        /*08a0*/ 	.word	0x00000002
        /*08a4*/ 	.word	0x00022840
        /*08a8*/ 	.short	0x010a
        /*08aa*/ 	.byte	0x3f
	.zero		1


	//   ....[63]....
        /*08ac*/ 	.word	0x0000d060
        /*08b0*/ 	.word	0x00000002
        /*08b4*/ 	.word	0x00022860
        /*08b8*/ 	.short	0x010a
        /*08ba*/ 	.byte	0x3f
	.zero		1


	//   ....[64]....
        /*08bc*/ 	.word	0x0000da10
        /*08c0*/ 	.word	0x00000000
        /*08c4*/ 	.word	0x00022820
        /*08c8*/ 	.short	0x010a
        /*08ca*/ 	.byte	0x3f
	.zero		1


	//   ....[65]....
        /*08cc*/ 	.word	0x0000dbb0
        /*08d0*/ 	.word	0x00000006
        /*08d4*/ 	.word	0x00000000
        /*08d8*/ 	.short	0x010a
        /*08da*/ 	.byte	0x3f
	.zero		1


	//   ....[66]....
        /*08dc*/ 	.word	0x0000dc00
        /*08e0*/ 	.word	0x00000007
        /*08e4*/ 	.word	0x00000000
        /*08e8*/ 	.short	0x010a
        /*08ea*/ 	.byte	0x3f
	.zero		1


	//   ....[67]....
        /*08ec*/ 	.word	0x0000dc50
        /*08f0*/ 	.word	0x00000004
        /*08f4*/ 	.word	0x00000000
        /*08f8*/ 	.short	0x010a
        /*08fa*/ 	.byte	0x3f
	.zero		1


	//----- nvinfo : EIATTR_NUM_MBARRIERS
	.align		4
.L_208:
        /*08fc*/ 	.byte	0x03, 0x38
        /*08fe*/ 	.short	0x0016


	//----- nvinfo : EIATTR_EXIT_INSTR_OFFSETS
	.align		4
        /*0900*/ 	.byte	0x04, 0x1c
        /*0902*/ 	.short	(.L_210 - .L_209)


	//   ....[0]....
.L_209:
        /*0904*/ 	.word	0x00000a90


	//   ....[1]....
        /*0908*/ 	.word	0x000083e0


	//   ....[2]....
        /*090c*/ 	.word	0x00008440


	//   ....[3]....
        /*0910*/ 	.word	0x0000cab0


	//----- nvinfo : EIATTR_MAX_THREADS
	.align		4
.L_210:
        /*0914*/ 	.byte	0x04, 0x05
        /*0916*/ 	.short	(.L_212 - .L_211)
.L_211:
        /*0918*/ 	.word	0x00000180
        /*091c*/ 	.word	0x00000001
        /*0920*/ 	.word	0x00000001


	//----- nvinfo : EIATTR_CRS_STACK_SIZE
	.align		4
.L_212:
        /*0924*/ 	.byte	0x04, 0x1e
        /*0926*/ 	.short	(.L_214 - .L_213)
.L_213:
        /*0928*/ 	.word	0x00000000


	//----- nvinfo : EIATTR_CBANK_PARAM_SIZE
	.align		4
.L_214:
        /*092c*/ 	.byte	0x03, 0x19
        /*092e*/ 	.short	0x0a70


	//----- nvinfo : EIATTR_PARAM_CBANK
	.align		4
        /*0930*/ 	.byte	0x04, 0x0a
        /*0932*/ 	.short	(.L_216 - .L_215)
	.align		4
.L_215:
        /*0934*/ 	.word	index@(.nv.constant0._ZN7cutlass13device_kernelIN5flash11enable_sm90INS1_16FlashAttnFwdSm90INS1_25CollectiveMainloopFwdSm90ILi2EN4cute5tupleIJNS5_1CILi1EEES8_S8_EEENS6_IJNS7_ILi128EEENS7_ILi96EEENS7_ILi64EEEEEELi256ENS_10bfloat16_tEfNS_4arch4Sm90ELb0ELb0ELb0ELb1ELb0ELb0ELb0ELb1ELb0ELb0ELb0ELb0EEENS1_21CollectiveEpilogueFwdINS6_IJSA_NS7_ILi256EEESB_EEES9_SE_SG_Li256ELb1ELb0ELb0ELb0EEENS1_36VarlenDynamicPersistentTileSchedulerILi128ELi96ELi256ELi32ELb0ELb0ELb1ELb0ELb1ELb1EEEEEEEEEvNT_6ParamsE)
        /*0938*/ 	.short	0x0210
        /*093a*/ 	.short	0x0a70


	//----- nvinfo : EIATTR_SW_WAR
	.align		4
.L_216:
        /*093c*/ 	.byte	0x04, 0x36
        /*093e*/ 	.short	(.L_218 - .L_217)
.L_217:
        /*0940*/ 	.word	0x00000008
.L_218:


//--------------------- .nv.info._ZN7cutlass13device_kernelIN5flash11enable_sm90INS1_16FlashAttnFwdSm90INS1_25CollectiveMainloopFwdSm90ILi2EN4cute5tupleIJNS5_1CILi1EEES8_S8_EEENS6_IJNS7_ILi128EEENS7_ILi96EEENS7_ILi64EEEEEELi256ENS_10bfloat16_tEfNS_4arch4Sm90ELb0ELb0ELb0ELb1ELb0ELb1ELb0ELb1ELb0ELb0ELb0ELb0EEENS1_21CollectiveEpilogueFwdINS6_IJSA_NS7_ILi256EEESB_EEES9_SE_SG_Li256ELb1ELb0ELb0ELb0EEENS1_36VarlenDynamicPersistentTileSchedulerILi128ELi96ELi256ELi32ELb0ELb0ELb1ELb0ELb1ELb1EEEEEEEEEvNT_6ParamsE --------------------------
	.section	.nv.info._ZN7cutlass13device_kernelIN5flash11enable_sm90INS1_16FlashAttnFwdSm90INS1_25CollectiveMainloopFwdSm90ILi2EN4cute5tupleIJNS5_1CILi1EEES8_S8_EEENS6_IJNS7_ILi128EEENS7_ILi96EEENS7_ILi64EEEEEELi256ENS_10bfloat16_tEfNS_4arch4Sm90ELb0ELb0ELb0ELb1ELb0ELb1ELb0ELb1ELb0ELb0ELb0ELb0EEENS1_21CollectiveEpilogueFwdINS6_IJSA_NS7_ILi256EEESB_EEES9_SE_SG_Li256ELb1ELb0ELb0ELb0EEENS1_36VarlenDynamicPersistentTileSchedulerILi128ELi96ELi256ELi32ELb0ELb0ELb1ELb0ELb1ELb1EEEEEEEEEvNT_6ParamsE,"",@"SHT_CUDA_INFO"
	.sectionflags	@""
	.align	4


	//----- nvinfo : EIATTR_CUDA_API_VERSION
	.align		4
        /*0000*/ 	.byte	0x04, 0x37
        /*0002*/ 	.short	(.L_220 - .L_219)
.L_219:
        /*0004*/ 	.word	0x00000082


	//----- nvinfo : EIATTR_KPARAM_INFO
	.align		4
.L_220:
        /*0008*/ 	.byte	0x04, 0x17
        /*000a*/ 	.short	(.L_222 - .L_221)
.L_221:
        /*000c*/ 	.word	0x00000000
        /*0010*/ 	.short	0x0000
        /*0012*/ 	.short	0x0070
        /*0014*/ 	.byte	0x00, 0xf0, 0x01, 0x28


	//----- nvinfo : EIATTR_SPARSE_MMA_MASK
	.align		4
.L_222:
        /*0018*/ 	.byte	0x03, 0x50
        /*001a*/ 	.short	0x0000


	//----- nvinfo : EIATTR_MAXREG_COUNT
	.align		4
        /*001c*/ 	.byte	0x03, 0x1b
        /*001e*/ 	.short	0x00a8


	//----- nvinfo : EIATTR_NUM_BARRIERS
	.align		4
        /*0020*/ 	.byte	0x02, 0x4c
        /*0022*/ 	.byte	0x10
	.zero		1


	//----- nvinfo : EIATTR_EXTERNS
	.align		4
        /*0024*/ 	.byte	0x04, 0x0f
        /*0026*/ 	.short	(.L_224 - .L_223)


	//   ....[0]....
	.align		4
.L_223:
        /*0028*/ 	.word	index@(__assertfail)


	//----- nvinfo : EIATTR_ANNOTATIONS
	.align		4
.L_224:
        /*002c*/ 	.byte	0x04, 0x55
        /*002e*/ 	.short	(.L_226 - .L_225)


	//   ....[0]....
.L_225:
        /* <DEDUP_REMOVED lines=41> */


	//----- nvinfo : EIATTR_MERCURY_ISA_VERSION
	.align		4
.L_226:
        /*02b0*/ 	.byte	0x03, 0x5f
        /*02b2*/ 	.short	0x0101


	//----- nvinfo : EIATTR_UNUSED_LOAD_BYTE_OFFSET
	.align		4
        /*02b4*/ 	.byte	0x04, 0x44
        /*02b6*/ 	.short	(.L_228 - .L_227)


	//   ....[0]....
.L_227:
        /*02b8*/ 	.word	0x00000b00
        /*02bc*/ 	.word	0x0000fff0


	//   ....[1]....
        /*02c0*/ 	.word	0x0000c700
        /*02c4*/ 	.word	0x0000fff0


	//----- nvinfo : EIATTR_INT_WARP_WIDE_INSTR_OFFSETS
	.align		4
.L_228:
        /*02c8*/ 	.byte	0x04, 0x31
        /*02ca*/ 	.short	(.L_230 - .L_229)


	//   ....[0]....
.L_229:
        /*02cc*/ 	.word	0x000001c0


	//   ....[1]....
        /*02d0*/ 	.word	0x00000200


	//   ....[2]....
        /*02d4*/ 	.word	0x00000270


	//   ....[3]....
        /*02d8*/ 	.word	0x00010e20


	//   ....[4]....
        /*02dc*/ 	.word	0x00010eb0


	//   ....[5]....
        /*02e0*/ 	.word	0x00011330


	//   ....[6]....
        /*02e4*/ 	.word	0x00011360


	//   ....[7]....
        /*02e8*/ 	.word	0x00013780


	//   ....[8]....
        /*02ec*/ 	.word	0x00013810


	//----- nvinfo : EIATTR_COOP_GROUP_MASK_REGIDS
	.align		4
.L_230:
        /*02f0*/ 	.byte	0x04, 0x29
        /*02f2*/ 	.short	(.L_232 - .L_231)


	//   ....[0]....
.L_231:
        /*02f4*/ 	.word	0xffffffff


	//   ....[1]....
        /*02f8*/ 	.word	0xffffffff


	//   ....[2]....
        /*02fc*/ 	.word	0xffffffff


	//   ....[3]....
        /*0300*/ 	.word	0xffffffff


	//   ....[4]....
        /*0304*/ 	.word	0xffffffff


	//   ....[5]....
        /*0308*/ 	.word	0xffffffff


	//   ....[6]....
        /*030c*/ 	.word	0xffffffff


	//   ....[7]....
        /*0310*/ 	.word	0xffffffff


	//   ....[8]....
        /*0314*/ 	.word	0xffffffff


	//   ....[9]....
        /*0318*/ 	.word	0xffffffff


	//   ....[10]....
        /*031c*/ 	.word	0xffffffff


	//   ....[11]....
        /*0320*/ 	.word	0xffffffff


	//   ....[12]....
        /*0324*/ 	.word	0xffffffff


	//   ....[13]....
        /*0328*/ 	.word	0xffffffff


	//   ....[14]....
        /*032c*/ 	.word	0xffffffff


	//   ....[15]....
        /*0330*/ 	.word	0xffffffff


	//   ....[16]....
        /*0334*/ 	.word	0xffffffff


	//   ....[17]....
        /*0338*/ 	.word	0xffffffff


	//   ....[18]....
        /*033c*/ 	.word	0xffffffff


	//   ....[19]....
        /*0340*/ 	.word	0xffffffff


	//   ....[20]....
        /*0344*/ 	.word	0xffffffff


	//   ....[21]....
        /*0348*/ 	.word	0xffffffff


	//   ....[22]....
        /*034c*/ 	.word	0xffffffff


	//   ....[23]....
        /*0350*/ 	.word	0xffffffff


	//   ....[24]....
        /*0354*/ 	.word	0xffffffff


	//   ....[25]....
        /*0358*/ 	.word	0xffffffff


	//   ....[26]....
        /*035c*/ 	.word	0xffffffff


	//   ....[27]....
        /*0360*/ 	.word	0xffffffff


	//   ....[28]....
        /*0364*/ 	.word	0xffffffff


	//   ....[29]....
        /*0368*/ 	.word	0xffffffff


	//   ....[30]....
        /*036c*/ 	.word	0xffffffff


	//   ....[31]....
        /*0370*/ 	.word	0xffffffff


	//   ....[32]....
        /*0374*/ 	.word	0xffffffff


	//   ....[33]....
        /*0378*/ 	.word	0xffffffff


	//   ....[34]....
        /*037c*/ 	.word	0xffffffff


	//   ....[35]....
        /*0380*/ 	.word	0xffffffff


	//   ....[36]....
        /*0384*/ 	.word	0xffffffff


	//   ....[37]....
        /*0388*/ 	.word	0xffffffff


	//   ....[38]....
        /*038c*/ 	.word	0xffffffff


	//   ....[39]....
        /*0390*/ 	.word	0xffffffff


	//   ....[40]....
        /*0394*/ 	.word	0xffffffff


	//   ....[41]....
        /*0398*/ 	.word	0xffffffff


	//   ....[42]....
        /*039c*/ 	.word	0xffffffff


	//   ....[43]....
        /*03a0*/ 	.word	0xffffffff


	//   ....[44]....
        /*03a4*/ 	.word	0xffffffff


	//   ....[45]....
        /*03a8*/ 	.word	0xffffffff


	//   ....[46]....
        /*03ac*/ 	.word	0xffffffff


	//   ....[47]....
        /*03b0*/ 	.word	0xffffffff


	//   ....[48]....
        /*03b4*/ 	.word	0xffffffff


	//   ....[49]....
        /*03b8*/ 	.word	0xffffffff


	//   ....[50]....
        /*03bc*/ 	.word	0xffffffff


	//   ....[51]....
        /*03c0*/ 	.word	0xffffffff


	//   ....[52]....
        /*03c4*/ 	.word	0xffffffff


	//   ....[53]....
        /*03c8*/ 	.word	0xffffffff


	//   ....[54]....
        /*03cc*/ 	.word	0x0500000f


	//   ....[55]....
        /*03d0*/ 	.word	0x0500000f


	//   ....[56]....
        /*03d4*/ 	.word	0x0500000f


	//   ....[57]....
        /*03d8*/ 	.word	0x0500000f


	//   ....[58]....
        /*03dc*/ 	.word	0x0500000f


	//   ....[59]....
        /*03e0*/ 	.word	0x0500000f


	//   ....[60]....
        /*03e4*/ 	.word	0x0500000f


	//   ....[61]....
        /*03e8*/ 	.word	0x0500000f


	//   ....[62]....
        /*03ec*/ 	.word	0x0500000f


	//   ....[63]....
        /*03f0*/ 	.word	0x0500000f


	//   ....[64]....
        /*03f4*/ 	.word	0x0500000f


	//   ....[65]....
        /*03f8*/ 	.word	0x0500000f


	//   ....[66]....
        /*03fc*/ 	.word	0x0500000f


	//   ....[67]....
        /*0400*/ 	.word	0x0500000f


	//   ....[68]....
        /*0404*/ 	.word	0x0500000f


	//   ....[69]....
        /*0408*/ 	.word	0x0500000f


	//   ....[70]....
        /*040c*/ 	.word	0x0500000f


	//   ....[71]....
        /*0410*/ 	.word	0x0500000f


	//   ....[72]....
        /*0414*/ 	.word	0x0500000f


	//   ....[73]....
        /*0418*/ 	.word	0x0500000f


	//   ....[74]....
        /*041c*/ 	.word	0x0500000f


	//   ....[75]....
        /*0420*/ 	.word	0x0500000f


	//   ....[76]....
        /*0424*/ 	.word	0x0500000f


	//   ....[77]....
        /*0428*/ 	.word	0x0500000f


	//   ....[78]....
        /*042c*/ 	.word	0x0500000f


	//   ....[79]....
        /*0430*/ 	.word	0x0500000f


	//   ....[80]....
        /*0434*/ 	.word	0x0500000f


	//   ....[81]....
        /*0438*/ 	.word	0x0500000f


	//   ....[82]....
        /*043c*/ 	.word	0x0500000f


	//----- nvinfo : EIATTR_COOP_GROUP_INSTR_OFFSETS
	.align		4
.L_232:
        /*0440*/ 	.byte	0x04, 0x28
        /*0442*/ 	.short	(.L_234 - .L_233)


	//   ....[0]....
.L_233:
        /*0444*/ 	.word	0x00000070


	//   ....[1]....
        /*0448*/ 	.word	0x000001d0


	//   ....[2]....
        /*044c*/ 	.word	0x00000220


	//   ....[3]....
        /*0450*/ 	.word	0x00000450


	//   ....[4]....
        /*0454*/ 	.word	0x000005b0


	//   ....[5]....
        /*0458*/ 	.word	0x000006d0


	//   ....[6]....
        /*045c*/ 	.word	0x00000830


	//   ....[7]....
        /*0460*/ 	.word	0x00005cd0


	//   ....[8]....
        /*0464*/ 	.word	0x00008be0


	//   ....[9]....
        /*0468*/ 	.word	0x00008c10


	//   ....[10]....
        /*046c*/ 	.word	0x00009040


	//   ....[11]....
        /*0470*/ 	.word	0x000090b0


	//   ....[12]....
        /*0474*/ 	.word	0x0000a2e0


	//   ....[13]....
        /*0478*/ 	.word	0x0000a310


	//   ....[14]....
        /*047c*/ 	.word	0x0000a6d0


	//   ....[15]....
        /*0480*/ 	.word	0x0000a8a0


	//   ....[16]....
        /*0484*/ 	.word	0x0000bc80


	//   ....[17]....
        /*0488*/ 	.word	0x0000bce0


	//   ....[18]....
        /*048c*/ 	.word	0x0000bd50


	//   ....[19]....
        /*0490*/ 	.word	0x0000bd70


	//   ....[20]....
        /*0494*/ 	.word	0x0000f040


	//   ....[21]....
        /*0498*/ 	.word	0x0000f1d0


	//   ....[22]....
        /*049c*/ 	.word	0x0000f200


	//   ....[23]....
        /*04a0*/ 	.word	0x0000f240


	//   ....[24]....
        /*04a4*/ 	.word	0x0000f2a0


	//   ....[25]....
        /*04a8*/ 	.word	0x0000f300


	//   ....[26]....
        /*04ac*/ 	.word	0x0000f340


	//   ....[27]....
        /*04b0*/ 	.word	0x0000f4f0


	//   ....[28]....
        /*04b4*/ 	.word	0x0000f550


	//   ....[29]....
        /*04b8*/ 	.word	0x0000f590


	//   ....[30]....
        /*04bc*/ 	.word	0x0000f5d0


	//   ....[31]....
        /*04c0*/ 	.word	0x0000f600


	//   ....[32]....
        /*04c4*/ 	.word	0x0000f630


	//   ....[33]....
        /*04c8*/ 	.word	0x0000f6c0


	//   ....[34]....
        /*04cc*/ 	.word	0x0000f6f0


	//   ....[35]....
        /*04d0*/ 	.word	0x0000f780


	//   ....[36]....
        /*04d4*/ 	.word	0x000138a0


	//   ....[37]....
        /*04d8*/ 	.word	0x000138b0


	//   ....[38]....
        /*04dc*/ 	.word	0x000139c0


	//   ....[39]....
        /*04e0*/ 	.word	0x00013a20


	//   ....[40]....
        /*04e4*/ 	.word	0x00013a60


	//   ....[41]....
        /*04e8*/ 	.word	0x00013aa0


	//   ....[42]....
        /*04ec*/ 	.word	0x00013ad0


	//   ....[43]....
        /*04f0*/ 	.word	0x00013b00


	//   ....[44]....
        /*04f4*/ 	.word	0x00013c90


	//   ....[45]....
        /*04f8*/ 	.word	0x00013cf0


	//   ....[46]....
        /*04fc*/ 	.word	0x00013d30


	//   ....[47]....
        /*0500*/ 	.word	0x00013d70


	//   ....[48]....
        /*0504*/ 	.word	0x00013da0


	//   ....[49]....
        /*0508*/ 	.word	0x00013dd0


	//   ....[50]....
        /*050c*/ 	.word	0x00013e90


	//   ....[51]....
        /*0510*/ 	.word	0x00013eb0


	//   ....[52]....
        /*0514*/ 	.word	0x00013f20


	//   ....[53]....
        /*0518*/ 	.word	0x00014370


	//   ....[54]....
        /*051c*/ 	.word	0x000147b0


	//   ....[55]....
        /*0520*/ 	.word	0x00014850


	//   ....[56]....
        /*0524*/ 	.word	0x000148f0


	//   ....[57]....
        /*0528*/ 	.word	0x00014990


	//   ....[58]....
        /*052c*/ 	.word	0x00014a30


	//   ....[59]....
        /*0530*/ 	.word	0x00014b20


	//   ....[60]....
        /*0534*/ 	.word	0x00014bc0


	//   ....[61]....
        /*0538*/ 	.word	0x00014c60


	//   ....[62]....
        /*053c*/ 	.word	0x00014d00


	//   ....[63]....
        /*0540*/ 	.word	0x00014f60


	//   ....[64]....
        /*0544*/ 	.word	0x00015240


	//   ....[65]....
        /*0548*/ 	.word	0x00015660


	//   ....[66]....
        /*054c*/ 	.word	0x000156f0


	//   ....[67]....
        /*0550*/ 	.word	0x00015790


	//   ....[68]....
        /*0554*/ 	.word	0x00015840


	//   ....[69]....
        /*0558*/ 	.word	0x000158c0


	//   ....[70]....
        /*055c*/ 	.word	0x00015940


	//   ....[71]....
        /*0560*/ 	.word	0x000159c0


	//   ....[72]....
        /*0564*/ 	.word	0x00015a40


	//   ....[73]....
        /*0568*/ 	.word	0x00015ad0


	//   ....[74]....
        /*056c*/ 	.word	0x00015b80


	//   ....[75]....
        /*0570*/ 	.word	0x00015c00


	//   ....[76]....
        /*0574*/ 	.word	0x00015c80


	//   ....[77]....
        /*0578*/ 	.word	0x00015d00


	//   ....[78]....
        /*057c*/ 	.word	0x00015d80


	//   ....[79]....
        /*0580*/ 	.word	0x00015df0


	//   ....[80]....
        /*0584*/ 	.word	0x00015e90


	//   ....[81]....
        /*0588*/ 	.word	0x00015f20


	//   ....[82]....
        /*058c*/ 	.word	0x00016040


	//----- nvinfo : EIATTR_REG_RECONFIG
	.align		4
.L_234:
        /*0590*/ 	.byte	0x01, 0x54
	.zero		2


	//----- nvinfo : EIATTR_SYSCALL_OFFSETS
	.align		4
        /*0594*/ 	.byte	0x04, 0x46
        /*0596*/ 	.short	(.L_236 - .L_235)


	//   ....[0]....
.L_235:
        /*0598*/ 	.word	0x000016e0


	//   ....[1]....
        /*059c*/ 	.word	0x00001830


	//   ....[2]....
        /*05a0*/ 	.word	0x00005e70


	//   ....[3]....
        /*05a4*/ 	.word	0x00006300


	//   ....[4]....
        /*05a8*/ 	.word	0x00011040


	//   ....[5]....
        /*05ac*/ 	.word	0x00011180


	//   ....[6]....
        /*05b0*/ 	.word	0x00011280


	//----- nvinfo : EIATTR_MBARRIER_INSTR_OFFSETS
	.align		4
.L_236:
        /*05b4*/ 	.byte	0x04, 0x39
        /*05b6*/ 	.short	(.L_238 - .L_237)


	//   ....[0]....
.L_237:
        /*05b8*/ 	.word	0x00000300
        /*05bc*/ 	.word	0x000000ff
        /*05c0*/ 	.word	0x00022800
        /*05c4*/ 	.short	0x0100
        /*05c6*/ 	.byte	0x08
	.zero		1


	//   ....[1]....
        /*05c8*/ 	.word	0x00000310
        /*05cc*/ 	.word	0x000000ff
        /*05d0*/ 	.word	0x00022820
        /*05d4*/ 	.short	0x0100
        /*05d6*/ 	.byte	0x08
	.zero		1


	//   ....[2]....
        /*05d8*/ 	.word	0x00000400
        /*05dc*/ 	.word	0x000000ff
        /*05e0*/ 	.word	0x00022830
        /*05e4*/ 	.short	0x0100
        /*05e6*/ 	.byte	0x08
	.zero		1


	//   ....[3]....
        /*05e8*/ 	.word	0x00000410
        /*05ec*/ 	.word	0x000000ff
        /*05f0*/ 	.word	0x00022840
        /*05f4*/ 	.short	0x0100
        /*05f6*/ 	.byte	0x08
	.zero		1


	//   ....[4]....
        /*05f8*/ 	.word	0x00000420
        /*05fc*/ 	.word	0x000000ff
        /*0600*/ 	.word	0x00022838
        /*0604*/ 	.short	0x0100
        /*0606*/ 	.byte	0x08
	.zero		1


	//   ....[5]....
        /*0608*/ 	.word	0x00000430
        /*060c*/ 	.word	0x000000ff
        /*0610*/ 	.word	0x00022848
        /*0614*/ 	.short	0x0100
        /*0616*/ 	.byte	0x08
	.zero		1


	//   ....[6]....
        /*0618*/ 	.word	0x00000560
        /*061c*/ 	.word	0x000000ff
        /*0620*/ 	.word	0x00022850
        /*0624*/ 	.short	0x0100
        /*0626*/ 	.byte	0x08
	.zero		1


	//   ....[7]....
        /*0628*/ 	.word	0x00000570
        /*062c*/ 	.word	0x000000ff
        /*0630*/ 	.word	0x00022860
        /*0634*/ 	.short	0x0100
        /*0636*/ 	.byte	0x08
	.zero		1


	//   ....[8]....
        /*0638*/ 	.word	0x00000580
        /*063c*/ 	.word	0x000000ff
        /*0640*/ 	.word	0x00022858
        /*0644*/ 	.short	0x0100
        /*0646*/ 	.byte	0x08
	.zero		1


	//   ....[9]....
        /*0648*/ 	.word	0x00000590
        /*064c*/ 	.word	0x000000ff
        /*0650*/ 	.word	0x00022868
        /*0654*/ 	.short	0x0100
        /*0656*/ 	.byte	0x08
	.zero		1


	//   ....[10]....
        /*0658*/ 	.word	0x00000680
        /*065c*/ 	.word	0x000000ff
        /*0660*/ 	.word	0x00022870
        /*0664*/ 	.short	0x0100
        /*0666*/ 	.byte	0x06
	.zero		1


	//   ....[11]....
        /*0668*/ 	.word	0x00000690
        /*066c*/ 	.word	0x000000ff
        /*0670*/ 	.word	0x00022880
        /*0674*/ 	.short	0x0100
        /*0676*/ 	.byte	0x06
	.zero		1


	//   ....[12]....
        /*0678*/ 	.word	0x000006a0
        /*067c*/ 	.word	0x000000ff
        /*0680*/ 	.word	0x00022878
        /*0684*/ 	.short	0x0100
        /*0686*/ 	.byte	0x06
	.zero		1


	//   ....[13]....
        /*0688*/ 	.word	0x000006b0
        /*068c*/ 	.word	0x000000ff
        /*0690*/ 	.word	0x00022888
        /*0694*/ 	.short	0x0100
        /*0696*/ 	.byte	0x06
	.zero		1


	//   ....[14]....
        /*0698*/ 	.word	0x000007e0
        /*069c*/ 	.word	0x000000ff
        /*06a0*/ 	.word	0x00022890
        /*06a4*/ 	.short	0x0100
        /*06a6*/ 	.byte	0x08
	.zero		1


	//   ....[15]....
        /*06a8*/ 	.word	0x000007f0
        /*06ac*/ 	.word	0x000000ff
        /*06b0*/ 	.word	0x000228a0
        /*06b4*/ 	.short	0x0100
        /*06b6*/ 	.byte	0x08
	.zero		1


	//   ....[16]....
        /*06b8*/ 	.word	0x00000800
        /*06bc*/ 	.word	0x000000ff
        /*06c0*/ 	.word	0x00022898
        /*06c4*/ 	.short	0x0100
        /*06c6*/ 	.byte	0x08
	.zero		1


	//   ....[17]....
        /*06c8*/ 	.word	0x00000810
        /*06cc*/ 	.word	0x000000ff
        /*06d0*/ 	.word	0x000228a8
        /*06d4*/ 	.short	0x0100
        /*06d6*/ 	.byte	0x08
	.zero		1


	//   ....[18]....
        /*06d8*/ 	.word	0x00000940
        /*06dc*/ 	.word	0x000000ff
        /*06e0*/ 	.word	0x000228b0
        /*06e4*/ 	.short	0x0100
        /*06e6*/ 	.byte	0x08
	.zero		1


	//   ....[19]....
        /*06e8*/ 	.word	0x00000950
        /*06ec*/ 	.word	0x000000ff
        /*06f0*/ 	.word	0x000228c0
        /*06f4*/ 	.short	0x0100
        /*06f6*/ 	.byte	0x08
	.zero		1


	//   ....[20]....
        /*06f8*/ 	.word	0x00000960
        /*06fc*/ 	.word	0x000000ff
        /*0700*/ 	.word	0x000228b8
        /*0704*/ 	.short	0x0100
        /*0706*/ 	.byte	0x08
	.zero		1


	//   ....[21]....
        /*0708*/ 	.word	0x00000970
        /*070c*/ 	.word	0x000000ff
        /*0710*/ 	.word	0x000228c8
        /*0714*/ 	.short	0x0100
        /*0716*/ 	.byte	0x08
	.zero		1


	//   ....[22]....
        /*0718*/ 	.word	0x00002b10
        /*071c*/ 	.word	0x0000005a
        /*0720*/ 	.word	0x00022890
        /*0724*/ 	.short	0x010a
        /*0726*/ 	.byte	0x3f
	.zero		1


	//   ....[23]....
        /*0728*/ 	.word	0x00003e10
        /*072c*/ 	.word	0x0000005a
        /*0730*/ 	.word	0x00022890
        /*0734*/ 	.short	0x010a
        /*0736*/ 	.byte	0x3f
	.zero		1


	//   ....[24]....
        /*0738*/ 	.word	0x00004f00
        /*073c*/ 	.word	0x0000005a
        /*0740*/ 	.word	0x00022890
        /*0744*/ 	.short	0x010a
        /*0746*/ 	.byte	0x3f
	.zero		1


	//   ....[25]....
        /*0748*/ 	.word	0x00005110
        /*074c*/ 	.word	0x00000004
        /*0750*/ 	.word	0x00000000
        /*0754*/ 	.short	0x0101
        /*0756*/ 	.byte	0x3f
	.zero		1


	//   ....[26]....
        /*0758*/ 	.word	0x00005150
        /*075c*/ 	.word	0x0000005a
        /*0760*/ 	.word	0x000228b0
        /*0764*/ 	.short	0x010a
        /*0766*/ 	.byte	0x3f
	.zero		1


	//   ....[27]....
        /*0768*/ 	.word	0x000057a0
        /*076c*/ 	.word	0x0000005a
        /*0770*/ 	.word	0x00000000
        /*0774*/ 	.short	0x0101
        /*0776*/ 	.byte	0x3f
	.zero		1


	//   ....[28]....
        /*0778*/ 	.word	0x00005f00
        /*077c*/ 	.word	0x00000012
        /*0780*/ 	.word	0x00022800
        /*0784*/ 	.short	0x010a
        /*0786*/ 	.byte	0x3f
	.zero		1


	//   ....[29]....
        /*0788*/ 	.word	0x00005f50
        /*078c*/ 	.word	0x00000012
        /*0790*/ 	.word	0x00022800
        /*0794*/ 	.short	0x010a
        /*0796*/ 	.byte	0x3f
	.zero		1


	//   ....[30]....
        /*0798*/ 	.word	0x00006610
        /*079c*/ 	.word	0x00000012
        /*07a0*/ 	.word	0x00022800
        /*07a4*/ 	.short	0x010a
        /*07a6*/ 	.byte	0x3f
	.zero		1


	//   ....[31]....
        /*07a8*/ 	.word	0x00007440
        /*07ac*/ 	.word	0x00000012
        /*07b0*/ 	.word	0x00022800
        /*07b4*/ 	.short	0x010a
        /*07b6*/ 	.byte	0x3f
	.zero		1


	//   ....[32]....
        /*07b8*/ 	.word	0x00008230
        /*07bc*/ 	.word	0x0000000d
        /*07c0*/ 	.word	0x00022830
        /*07c4*/ 	.short	0x010a
        /*07c6*/ 	.byte	0x3f
	.zero		1


	//   ....[33]....
        /*07c8*/ 	.word	0x000082d0
        /*07cc*/ 	.word	0x0000000d
        /*07d0*/ 	.word	0x00022830
        /*07d4*/ 	.short	0x010a
        /*07d6*/ 	.byte	0x3f
	.zero		1


	//   ....[34]....
        /*07d8*/ 	.word	0x00009500
        /*07dc*/ 	.word	0x00000014
        /*07e0*/ 	.word	0x00000000
        /*07e4*/ 	.short	0x0101
        /*07e6*/ 	.byte	0x3f
	.zero		1


	//   ....[35]....
        /*07e8*/ 	.word	0x00009950
        /*07ec*/ 	.word	0x0000000d
        /*07f0*/ 	.word	0x00022850
        /*07f4*/ 	.short	0x010a
        /*07f6*/ 	.byte	0x3f
	.zero		1


	//   ....[36]....
        /*07f8*/ 	.word	0x000099a0
        /*07fc*/ 	.word	0x0000000d
        /*0800*/ 	.word	0x00022850
        /*0804*/ 	.short	0x010a
        /*0806*/ 	.byte	0x3f
	.zero		1


	//   ....[37]....
        /*0808*/ 	.word	0x00009d70
        /*080c*/ 	.word	0x0000000d
        /*0810*/ 	.word	0x00000000
        /*0814*/ 	.short	0x0101
        /*0816*/ 	.byte	0x3f
	.zero		1


	//   ....[38]....
        /*0818*/ 	.word	0x00009e80
        /*081c*/ 	.word	0x0000000e
        /*0820*/ 	.word	0x00022830
        /*0824*/ 	.short	0x010a
        /*0826*/ 	.byte	0x3f
	.zero		1


	//   ....[39]....
        /*0828*/ 	.word	0x00009ee0
        /*082c*/ 	.word	0x0000000e
        /*0830*/ 	.word	0x00022830
        /*0834*/ 	.short	0x010a
        /*0836*/ 	.byte	0x3f
	.zero		1


	//   ....[40]....
        /*0838*/ 	.word	0x0000ac70
        /*083c*/ 	.word	0x0000009a
        /*0840*/ 	.word	0x00000000
        /*0844*/ 	.short	0x0101
        /*0846*/ 	.byte	0x3f
	.zero		1


	//   ....[41]....
        /*0848*/ 	.word	0x0000b850
        /*084c*/ 	.word	0x0000000e
        /*0850*/ 	.word	0x00022850
        /*0854*/ 	.short	0x010a
        /*0856*/ 	.byte	0x3f
	.zero		1


	//   ....[42]....
        /*0858*/ 	.word	0x0000b8a0
        /*085c*/ 	.word	0x0000000e
        /*0860*/ 	.word	0x00022850
        /*0864*/ 	.short	0x010a
        /*0866*/ 	.byte	0x3f
	.zero		1


	//   ....[43]....
        /*0868*/ 	.word	0x0000bc50
        /*086c*/ 	.word	0x0000000e
        /*0870*/ 	.word	0x00000000
        /*0874*/ 	.short	0x0101
        /*0876*/ 	.byte	0x3f
	.zero		1


	//   ....[44]....
        /*0878*/ 	.word	0x0000dd70
        /*087c*/ 	.word	0x00000000
        /*0880*/ 	.word	0x00000000
        /*0884*/ 	.short	0x0101
        /*0886*/ 	.byte	0x3f
	.zero		1


	//   ....[45]....
        /*0888*/ 	.word	0x000101b0
        /*088c*/ 	.word	0x00000005
        /*0890*/ 	.word	0x00022820
        /*0894*/ 	.short	0x010a
        /*0896*/ 	.byte	0x3f
	.zero		1


	//   ....[46]....
        /*0898*/ 	.word	0x00010240
        /*089c*/ 	.word	0x00000006
        /*08a0*/ 	.word	0x000228a0
        /*08a4*/ 	.short	0x010a
        /*08a6*/ 	.byte	0x3f
	.zero		1


	//   ....[47]....
        /*08a8*/ 	.word	0x00010420
        /*08ac*/ 	.word	0x00000006
        /*08b0*/ 	.word	0x000228c0
        /*08b4*/ 	.short	0x010a
        /*08b6*/ 	.byte	0x3f
	.zero		1


	//   ....[48]....
        /*08b8*/ 	.word	0x00010830
        /*08bc*/ 	.word	0x00000007
        /*08c0*/ 	.word	0x000228a0
        /*08c4*/ 	.short	0x010a
        /*08c6*/ 	.byte	0x3f
	.zero		1


	//   ....[49]....
        /*08c8*/ 	.word	0x000109f0
        /*08cc*/ 	.word	0x00000007
        /*08d0*/ 	.word	0x000228c0
        /*08d4*/ 	.short	0x010a
        /*08d6*/ 	.byte	0x3f
	.zero		1


	//   ....[50]....
        /*08d8*/ 	.word	0x000117e0
        /*08dc*/ 	.word	0x00000005
        /*08e0*/ 	.word	0x00022840
        /*08e4*/ 	.short	0x010a
        /*08e6*/ 	.byte	0x3f
	.zero		1


	//   ....[51]....
        /*08e8*/ 	.word	0x00011be0
        /*08ec*/ 	.word	0x00000007
        /*08f0*/ 	.word	0x00022820
        /*08f4*/ 	.short	0x010a
        /*08f6*/ 	.byte	0x3f
	.zero		1


	//   ....[52]....
        /*08f8*/ 	.word	0x00011ca0
        /*08fc*/ 	.word	0x00000002
        /*0900*/ 	.word	0x00022860
        /*0904*/ 	.short	0x010a
        /*0906*/ 	.byte	0x3f
	.zero		1


	//   ....[53]....
        /*0908*/ 	.word	0x00012310
        /*090c*/ 	.word	0x00000002
        /*0910*/ 	.word	0x00022840
        /*0914*/ 	.short	0x010a
        /*0916*/ 	.byte	0x3f
	.zero		1


	//   ....[54]....
        /*0918*/ 	.word	0x00012520
        /*091c*/ 	.word	0x00000002
        /*0920*/ 	.word	0x00022860
        /*0924*/ 	.short	0x010a
        /*0926*/ 	.byte	0x3f
	.zero		1


	//   ....[55]....
        /*0928*/ 	.word	0x00012aa0
        /*092c*/ 	.word	0x00000003
        /*0930*/ 	.word	0x00022840
        /*0934*/ 	.short	0x010a
        /*0936*/ 	.byte	0x3f
	.zero		1


	//   ....[56]....
        /*0938*/ 	.word	0x00012ca0
        /*093c*/ 	.word	0x00000003
        /*0940*/ 	.word	0x00022860
        /*0944*/ 	.short	0x010a
        /*0946*/ 	.byte	0x3f
	.zero		1


	//   ....[57]....
        /*0948*/ 	.word	0x000131a0
        /*094c*/ 	.word	0x00000003
        /*0950*/ 	.word	0x00022840
        /*0954*/ 	.short	0x010a
        /*0956*/ 	.byte	0x3f
	.zero		1


	//   ....[58]....
        /*0958*/ 	.word	0x000133b0
        /*095c*/ 	.word	0x00000003
        /*0960*/ 	.word	0x00022860
        /*0964*/ 	.short	0x010a
        /*0966*/ 	.byte	0x3f
	.zero		1


	//   ....[59]....
        /*0968*/ 	.word	0x000142f0
        /*096c*/ 	.word	0x00000000
        /*0970*/ 	.word	0x00022820
        /*0974*/ 	.short	0x010a
        /*0976*/ 	.byte	0x3f
	.zero		1


	//   ....[60]....
        /*0978*/ 	.word	0x000144a0
        /*097c*/ 	.word	0x00000006
        /*0980*/ 	.word	0x00000000
        /*0984*/ 	.short	0x010a
        /*0986*/ 	.byte	0x3f
	.zero		1


	//   ....[61]....
        /*0988*/ 	.word	0x00014510
        /*098c*/ 	.word	0x00000007
        /*0990*/ 	.word	0x00000000
        /*0994*/ 	.short	0x010a
        /*0996*/ 	.byte	0x3f
	.zero		1


	//   ....[62]....
        /*0998*/ 	.word	0x00014580
        /*099c*/ 	.word	0x00000004
        /*09a0*/ 	.word	0x00000000
        /*09a4*/ 	.short	0x010a
        /*09a6*/ 	.byte	0x3f
	.zero		1


	//   ....[63]....
        /*09a8*/ 	.word	0x000145b0
        /*09ac*/ 	.word	0x00000003
        /*09b0*/ 	.word	0x00000000
        /*09b4*/ 	.short	0x010a
        /*09b6*/ 	.byte	0x3f
	.zero		1


	//   ....[64]....
        /*09b8*/ 	.word	0x00014610
        /*09bc*/ 	.word	0x0000005a
        /*09c0*/ 	.word	0x00022890
        /*09c4*/ 	.short	0x010a
        /*09c6*/ 	.byte	0x3f
	.zero		1


	//   ....[65]....
        /*09c8*/ 	.word	0x00014660
        /*09cc*/ 	.word	0x0000005a
        /*09d0*/ 	.word	0x00022890
        /*09d4*/ 	.short	0x010a
        /*09d6*/ 	.byte	0x3f
	.zero		1


	//   ....[66]....
        /*09d8*/ 	.word	0x000146b0
        /*09dc*/ 	.word	0x0000005a
        /*09e0*/ 	.word	0x00022890
        /*09e4*/ 	.short	0x010a
        /*09e6*/ 	.byte	0x3f
	.zero		1


	//   ....[67]....
        /*09e8*/ 	.word	0x00014700
        /*09ec*/ 	.word	0x0000005a
        /*09f0*/ 	.word	0x000228b0
        /*09f4*/ 	.short	0x010a
        /*09f6*/ 	.byte	0x3f
	.zero		1


	//   ....[68]....
        /*09f8*/ 	.word	0x00014a70
        /*09fc*/ 	.word	0x00000012
        /*0a00*/ 	.word	0x00022800
        /*0a04*/ 	.short	0x010a
        /*0a06*/ 	.byte	0x3f
	.zero		1


	//   ....[69]....
        /*0a08*/ 	.word	0x00014d40
        /*0a0c*/ 	.word	0x00000012
        /*0a10*/ 	.word	0x00022800
        /*0a14*/ 	.short	0x010a
        /*0a16*/ 	.byte	0x3f
	.zero		1


	//   ....[70]....
        /*0a18*/ 	.word	0x00014d90
        /*0a1c*/ 	.word	0x0000000d
        /*0a20*/ 	.word	0x00022830
        /*0a24*/ 	.short	0x010a
        /*0a26*/ 	.byte	0x3f
	.zero		1


	//   ....[71]....
        /*0a28*/ 	.word	0x00014de0
        /*0a2c*/ 	.word	0x0000000d
        /*0a30*/ 	.word	0x00022850
        /*0a34*/ 	.short	0x010a
        /*0a36*/ 	.byte	0x3f
	.zero		1


	//   ....[72]....
        /*0a38*/ 	.word	0x00014e30
        /*0a3c*/ 	.word	0x0000000e
        /*0a40*/ 	.word	0x00022830
        /*0a44*/ 	.short	0x010a
        /*0a46*/ 	.byte	0x3f
	.zero		1


	//   ....[73]....
        /*0a48*/ 	.word	0x00014e80
        /*0a4c*/ 	.word	0x0000000e
        /*0a50*/ 	.word	0x00022850
        /*0a54*/ 	.short	0x010a
        /*0a56*/ 	.byte	0x3f
	.zero		1


	//   ....[74]....
        /*0a58*/ 	.word	0x00015020
        /*0a5c*/ 	.word	0x00000005
        /*0a60*/ 	.word	0x00022820
        /*0a64*/ 	.short	0x010a
        /*0a66*/ 	.byte	0x3f
	.zero		1


	//   ....[75]....
        /*0a68*/ 	.word	0x00015070
        /*0a6c*/ 	.word	0x00000006
        /*0a70*/ 	.word	0x000228a0
        /*0a74*/ 	.short	0x010a
        /*0a76*/ 	.byte	0x3f
	.zero		1


	//   ....[76]....
        /*0a78*/ 	.word	0x000150c0
        /*0a7c*/ 	.word	0x00000006
        /*0a80*/ 	.word	0x000228c0
        /*0a84*/ 	.short	0x010a
        /*0a86*/ 	.byte	0x3f
	.zero		1


	//   ....[77]....
        /*0a88*/ 	.word	0x00015110
        /*0a8c*/ 	.word	0x00000007
        /*0a90*/ 	.word	0x000228a0
        /*0a94*/ 	.short	0x010a
        /*0a96*/ 	.byte	0x3f
	.zero		1


	//   ....[78]....
        /*0a98*/ 	.word	0x00015160
        /*0a9c*/ 	.word	0x00000007
        /*0aa0*/ 	.word	0x000228c0
        /*0aa4*/ 	.short	0x010a
        /*0aa6*/ 	.byte	0x3f
	.zero		1


	//   ....[79]....
        /*0aa8*/ 	.word	0x00015300
        /*0aac*/ 	.word	0x00000005
        /*0ab0*/ 	.word	0x00022840
        /*0ab4*/ 	.short	0x010a
        /*0ab6*/ 	.byte	0x3f
	.zero		1


	//   ....[80]....
        /*0ab8*/ 	.word	0x00015380
        /*0abc*/ 	.word	0x00000005
        /*0ac0*/ 	.word	0x00022820
        /*0ac4*/ 	.short	0x010a
        /*0ac6*/ 	.byte	0x3f
	.zero		1


	//   ....[81]....
        /*0ac8*/ 	.word	0x000153d0
        /*0acc*/ 	.word	0x00000002
        /*0ad0*/ 	.word	0x00022860
        /*0ad4*/ 	.short	0x010a
        /*0ad6*/ 	.byte	0x3f
	.zero		1


	//   ....[82]....
        /*0ad8*/ 	.word	0x00015420
        /*0adc*/ 	.word	0x00000002
        /*0ae0*/ 	.word	0x00022840
        /*0ae4*/ 	.short	0x010a
        /*0ae6*/ 	.byte	0x3f
	.zero		1


	//   ....[83]....
        /*0ae8*/ 	.word	0x00015470
        /*0aec*/ 	.word	0x00000002
        /*0af0*/ 	.word	0x00022860
        /*0af4*/ 	.short	0x010a
        /*0af6*/ 	.byte	0x3f
	.zero		1


	//   ....[84]....
        /*0af8*/ 	.word	0x000154c0
        /*0afc*/ 	.word	0x00000003
        /*0b00*/ 	.word	0x00022840
        /*0b04*/ 	.short	0x010a
        /*0b06*/ 	.byte	0x3f
	.zero		1


	//   ....[85]....
        /*0b08*/ 	.word	0x00015510
        /*0b0c*/ 	.word	0x00000003
        /*0b10*/ 	.word	0x00022860
        /*0b14*/ 	.short	0x010a
        /*0b16*/ 	.byte	0x3f
	.zero		1


	//   ....[86]....
        /*0b18*/ 	.word	0x00015560
        /*0b1c*/ 	.word	0x00000003
        /*0b20*/ 	.word	0x00022840
        /*0b24*/ 	.short	0x010a
        /*0b26*/ 	.byte	0x3f
	.zero		1


	//   ....[87]....
        /*0b28*/ 	.word	0x000155b0
        /*0b2c*/ 	.word	0x00000003
        /*0b30*/ 	.word	0x00022860
        /*0b34*/ 	.short	0x010a
        /*0b36*/ 	.byte	0x3f
	.zero		1


	//   ....[88]....
        /*0b38*/ 	.word	0x00015f60
        /*0b3c*/ 	.word	0x00000000
        /*0b40*/ 	.word	0x00022820
        /*0b44*/ 	.short	0x010a
        /*0b46*/ 	.byte	0x3f
	.zero		1


	//   ....[89]....
        /*0b48*/ 	.word	0x00016100
        /*0b4c*/ 	.word	0x00000006
        /*0b50*/ 	.word	0x00000000
        /*0b54*/ 	.short	0x010a
        /*0b56*/ 	.byte	0x3f
	.zero		1


	//   ....[90]....
        /*0b58*/ 	.word	0x00016150
        /*0b5c*/ 	.word	0x00000007
        /*0b60*/ 	.word	0x00000000
        /*0b64*/ 	.short	0x010a
        /*0b66*/ 	.byte	0x3f
	.zero		1


	//   ....[91]....
        /*0b68*/ 	.word	0x000161a0
        /*0b6c*/ 	.word	0x00000004
        /*0b70*/ 	.word	0x00000000
        /*0b74*/ 	.short	0x010a
        /*0b76*/ 	.byte	0x3f
	.zero		1


	//----- nvinfo : EIATTR_NUM_MBARRIERS
	.align		4
.L_238:
        /*0b78*/ 	.byte	0x03, 0x38
        /*0b7a*/ 	.short	0x0016


	//----- nvinfo : EIATTR_EXIT_INSTR_OFFSETS
	.align		4
        /*0b7c*/ 	.byte	0x04, 0x1c
        /*0b7e*/ 	.short	(.L_240 - .L_239)


	//   ....[0]....
.L_239:
        /*0b80*/ 	.word	0x00014600


	//----- nvinfo : EIATTR_MAX_THREADS
	.align		4
.L_240:
        /*0b84*/ 	.byte	0x04, 0x05
        /*0b86*/ 	.short	(.L_242 - .L_241)
.L_241:
        /*0b88*/ 	.word	0x00000180
        /*0b8c*/ 	.word	0x00000001
        /*0b90*/ 	.word	0x00000001


	//----- nvinfo : EIATTR_CRS_STACK_SIZE
	.align		4
.L_242:
        /*0b94*/ 	.byte	0x04, 0x1e
        /*0b96*/ 	.short	(.L_244 - .L_243)
.L_243:
        /*0b98*/ 	.word	0x00000000


	//----- nvinfo : EIATTR_CBANK_PARAM_SIZE
	.align		4
.L_244:
        /*0b9c*/ 	.byte	0x03, 0x19
        /*0b9e*/ 	.short	0x0a70


	//----- nvinfo : EIATTR_PARAM_CBANK
	.align		4
        /*0ba0*/ 	.byte	0x04, 0x0a
        /*0ba2*/ 	.short	(.L_246 - .L_245)
	.align		4
.L_245:
        /*0ba4*/ 	.word	index@(.nv.constant0._ZN7cutlass13device_kernelIN5flash11enable_sm90INS1_16FlashAttnFwdSm90INS1_25CollectiveMainloopFwdSm90ILi2EN4cute5tupleIJNS5_1CILi1EEES8_S8_EEENS6_IJNS7_ILi128EEENS7_ILi96EEENS7_ILi64EEEEEELi256ENS_10bfloat16_tEfNS_4arch4Sm90ELb0ELb0ELb0ELb1ELb0ELb1ELb0ELb1ELb0ELb0ELb0ELb0EEENS1_21CollectiveEpilogueFwdINS6_IJSA_NS7_ILi256EEESB_EEES9_SE_SG_Li256ELb1ELb0ELb0ELb0EEENS1_36VarlenDynamicPersistentTileSchedulerILi128ELi96ELi256ELi32ELb0ELb0ELb1ELb0ELb1ELb1EEEEEEEEEvNT_6ParamsE)
        /*0ba8*/ 	.short	0x0210
        /*0baa*/ 	.short	0x0a70


	//----- nvinfo : EIATTR_SW_WAR
	.align		4
.L_246:
        /*0bac*/ 	.byte	0x04, 0x36
        /*0bae*/ 	.short	(.L_248 - .L_247)
.L_247:
        /*0bb0*/ 	.word	0x00000008
.L_248:


//--------------------- .nv.info._ZN7cutlass13device_kernelIN5flash11enable_sm90INS1_16FlashAttnFwdSm90INS1_25CollectiveMainloopFwdSm90ILi2EN4cute5tupleIJNS5_1CILi1EEES8_S8_EEENS6_IJNS7_ILi128EEENS7_ILi96EEENS7_ILi64EEEEEELi256ENS_10bfloat16_tEfNS_4arch4Sm90ELb0ELb0ELb0ELb1ELb0ELb0ELb1ELb1ELb0ELb0ELb0ELb0EEENS1_21CollectiveEpilogueFwdINS6_IJSA_NS7_ILi256EEESB_EEES9_SE_SG_Li256ELb1ELb0ELb0ELb0EEENS1_36VarlenDynamicPersistentTileSchedulerILi128ELi96ELi256ELi32ELb0ELb0ELb1ELb0ELb1ELb1EEEEEEEEEvNT_6ParamsE --------------------------
	.section	.nv.info._ZN7cutlass13device_kernelIN5flash11enable_sm90INS1_16FlashAttnFwdSm90INS1_25CollectiveMainloopFwdSm90ILi2EN4cute5tupleIJNS5_1CILi1EEES8_S8_EEENS6_IJNS7_ILi128EEENS7_ILi96EEENS7_ILi64EEEEEELi256ENS_10bfloat16_tEfNS_4arch4Sm90ELb0ELb0ELb0ELb1ELb0ELb0ELb1ELb1ELb0ELb0ELb0ELb0EEENS1_21CollectiveEpilogueFwdINS6_IJSA_NS7_ILi256EEESB_EEES9_SE_SG_Li256ELb1ELb0ELb0ELb0EEENS1_36VarlenDynamicPersistentTileSchedulerILi128ELi96ELi256ELi32ELb0ELb0ELb1ELb0ELb1ELb1EEEEEEEEEvNT_6ParamsE,"",@"SHT_CUDA_INFO"
	.sectionflags	@""
	.align	4


	//----- nvinfo : EIATTR_CUDA_API_VERSION
	.align		4
        /*0000*/ 	.byte	0x04, 0x37
        /*0002*/ 	.short	(.L_250 - .L_249)
.L_249:
        /*0004*/ 	.word	0x00000082


	//----- nvinfo : EIATTR_KPARAM_INFO
	.align		4
.L_250:
        /*0008*/ 	.byte	0x04, 0x17
        /*000a*/ 	.short	(.L_252 - .L_251)
.L_251:
        /*000c*/ 	.word	0x00000000
        /*0010*/ 	.short	0x0000
        /*0012*/ 	.short	0x0070
        /*0014*/ 	.byte	0x00, 0xf0, 0x01, 0x2c


	//----- nvinfo : EIATTR_SPARSE_MMA_MASK
	.align		4
.L_252:
        /*0018*/ 	.byte	0x03, 0x50
        /*001a*/ 	.short	0x0000


	//----- nvinfo : EIATTR_MAXREG_COUNT
	.align		4
        /*001c*/ 	.byte	0x03, 0x1b
        /*001e*/ 	.short	0x00a8


	//----- nvinfo : EIATTR_NUM_BARRIERS
	.align		4
        /*0020*/ 	.byte	0x02, 0x4c
        /*0022*/ 	.byte	0x10
	.zero		1


	//----- nvinfo : EIATTR_EXTERNS
	.align		4
        /*0024*/ 	.byte	0x04, 0x0f
        /*0026*/ 	.short	(.L_254 - .L_253)


	//   ....[0]....
	.align		4
.L_253:
        /*0028*/ 	.word	index@(__assertfail)


	//----- nvinfo : EIATTR_ANNOTATIONS
	.align		4
.L_254:
        /*002c*/ 	.byte	0x04, 0x55
        /*002e*/ 	.short	(.L_256 - .L_255)


	//   ....[0]....
.L_255:
        /* <DEDUP_REMOVED lines=30> */


	//----- nvinfo : EIATTR_MERCURY_ISA_VERSION
	.align		4
.L_256:
        /*0200*/ 	.byte	0x03, 0x5f
        /*0202*/ 	.short	0x0101


	//----- nvinfo : EIATTR_UNUSED_LOAD_BYTE_OFFSET
	.align		4
        /*0204*/ 	.byte	0x04, 0x44
        /*0206*/ 	.short	(.L_258 - .L_257)


	//   ....[0]....
.L_257:
        /*0208*/ 	.word	0x00000ae0
        /*020c*/ 	.word	0x0000fff0


	//   ....[1]....
        /*0210*/ 	.word	0x00006a80
        /*0214*/ 	.word	0x0000fff0


	//----- nvinfo : EIATTR_INT_WARP_WIDE_INSTR_OFFSETS
	.align		4
.L_258:
        /*0218*/ 	.byte	0x04, 0x31
        /*021a*/ 	.short	(.L_260 - .L_259)


	//   ....[0]....
.L_259:
        /*021c*/ 	.word	0x00000190


	//   ....[1]....
        /*0220*/ 	.word	0x000001d0


	//   ....[2]....
        /*0224*/ 	.word	0x00000240


	//   ....[3]....
        /*0228*/ 	.word	0x00000250


	//   ....[4]....
        /*022c*/ 	.word	0x0000a460


	//   ....[5]....
        /*0230*/ 	.word	0x0000a4f0


	//   ....[6]....
        /*0234*/ 	.word	0x0000a980


	//   ....[7]....
        /*0238*/ 	.word	0x0000a9b0


	//   ....[8]....
        /*023c*/ 	.word	0x0000cfd0


	//   ....[9]....
        /*0240*/ 	.word	0x0000d060


	//----- nvinfo : EIATTR_COOP_GROUP_MASK_REGIDS
	.align		4
.L_260:
        /*0244*/ 	.byte	0x04, 0x29
        /*0246*/ 	.short	(.L_262 - .L_261)


	//   ....[0]....
.L_261:
        /*0248*/ 	.word	0xffffffff


	//   ....[1]....
        /*024c*/ 	.word	0xffffffff


	//   ....[2]....
        /*0250*/ 	.word	0xffffffff


	//   ....[3]....
        /*0254*/ 	.word	0xffffffff


	//   ....[4]....
        /*0258*/ 	.word	0xffffffff


	//   ....[5]....
        /*025c*/ 	.word	0xffffffff


	//   ....[6]....
        /*0260*/ 	.word	0xffffffff


	//   ....[7]....
        /*0264*/ 	.word	0xffffffff


	//   ....[8]....
        /*0268*/ 	.word	0xffffffff


	//   ....[9]....
        /*026c*/ 	.word	0xffffffff


	//   ....[10]....
        /*0270*/ 	.word	0xffffffff


	//   ....[11]....
        /*0274*/ 	.word	0xffffffff


	//   ....[12]....
        /*0278*/ 	.word	0xffffffff


	//   ....[13]....
        /*027c*/ 	.word	0xffffffff


	//   ....[14]....
        /*0280*/ 	.word	0xffffffff


	//   ....[15]....
        /*0284*/ 	.word	0xffffffff


	//   ....[16]....
        /*0288*/ 	.word	0xffffffff


	//   ....[17]....
        /*028c*/ 	.word	0xffffffff


	//   ....[18]....
        /*0290*/ 	.word	0xffffffff


	//   ....[19]....
        /*0294*/ 	.word	0xffffffff


	//   ....[20]....
        /*0298*/ 	.word	0xffffffff


	//   ....[21]....
        /*029c*/ 	.word	0xffffffff


	//   ....[22]....
        /*02a0*/ 	.word	0xffffffff


	//   ....[23]....
        /*02a4*/ 	.word	0xffffffff


	//   ....[24]....
        /*02a8*/ 	.word	0xffffffff


	//   ....[25]....
        /*02ac*/ 	.word	0xffffffff


	//   ....[26]....
        /*02b0*/ 	.word	0xffffffff


	//   ....[27]....
        /*02b4*/ 	.word	0xffffffff


	//   ....[28]....
        /*02b8*/ 	.word	0xffffffff


	//   ....[29]....
        /*02bc*/ 	.word	0xffffffff


	//   ....[30]....
        /*02c0*/ 	.word	0xffffffff


	//   ....[31]....
        /*02c4*/ 	.word	0xffffffff


	//   ....[32]....
        /*02c8*/ 	.word	0xffffffff


	//   ....[33]....
        /*02cc*/ 	.word	0xffffffff


	//   ....[34]....
        /*02d0*/ 	.word	0xffffffff


	//   ....[35]....
        /*02d4*/ 	.word	0xffffffff


	//   ....[36]....
        /*02d8*/ 	.word	0xffffffff


	//   ....[37]....
        /*02dc*/ 	.word	0xffffffff


	//   ....[38]....
        /*02e0*/ 	.word	0xffffffff


	//   ....[39]....
        /*02e4*/ 	.word	0xffffffff


	//   ....[40]....
        /*02e8*/ 	.word	0xffffffff


	//   ....[41]....
        /*02ec*/ 	.word	0xffffffff


	//   ....[42]....
        /*02f0*/ 	.word	0xffffffff


	//   ....[43]....
        /*02f4*/ 	.word	0xffffffff


	//   ....[44]....
        /*02f8*/ 	.word	0xffffffff


	//   ....[45]....
        /*02fc*/ 	.word	0xffffffff


	//   ....[46]....
        /*0300*/ 	.word	0xffffffff


	//   ....[47]....
        /*0304*/ 	.word	0xffffffff


	//   ....[48]....
        /*0308*/ 	.word	0xffffffff


	//   ....[49]....
        /*030c*/ 	.word	0xffffffff


	//   ....[50]....
        /*0310*/ 	.word	0xffffffff


	//   ....[51]....
        /*0314*/ 	.word	0xffffffff


	//   ....[52]....
        /*0318*/ 	.word	0xffffffff


	//   ....[53]....
        /*031c*/ 	.word	0xffffffff


	//   ....[54]....
        /*0320*/ 	.word	0x0500000f


	//   ....[55]....
        /*0324*/ 	.word	0x0500000f


	//   ....[56]....
        /*0328*/ 	.word	0x0500000f


	//   ....[57]....
        /*032c*/ 	.word	0x0500000f


	//   ....[58]....
        /*0330*/ 	.word	0x0500000f


	//   ....[59]....
        /*0334*/ 	.word	0x0500000f


	//   ....[60]....
        /*0338*/ 	.word	0x0500000f


	//   ....[61]....
        /*033c*/ 	.word	0x0500000f


	//   ....[62]....
        /*0340*/ 	.word	0x0500000f


	//   ....[63]....
        /*0344*/ 	.word	0x0500000f


	//   ....[64]....
        /*0348*/ 	.word	0x0500000f


	//   ....[65]....
        /*034c*/ 	.word	0x0500000f


	//   ....[66]....
        /*0350*/ 	.word	0x0500000f


	//   ....[67]....
        /*0354*/ 	.word	0x0500000f


	//   ....[68]....
        /*0358*/ 	.word	0x0500000f


	//   ....[69]....
        /*035c*/ 	.word	0x0500000f


	//   ....[70]....
        /*0360*/ 	.word	0x0500000f


	//   ....[71]....
        /*0364*/ 	.word	0x0500000f


	//   ....[72]....
        /*0368*/ 	.word	0x0500000f


	//----- nvinfo : EIATTR_COOP_GROUP_INSTR_OFFSETS
	.align		4
.L_262:
        /*036c*/ 	.byte	0x04, 0x28
        /*036e*/ 	.short	(.L_264 - .L_263)


	//   ....[0]....
.L_263:
        /*0370*/ 	.word	0x00000070


	//   ....[1]....
        /*0374*/ 	.word	0x000001a0


	//   ....[2]....
        /*0378*/ 	.word	0x000001f0


	//   ....[3]....
        /*037c*/ 	.word	0x00000440


	//   ....[4]....
        /*0380*/ 	.word	0x000005a0


	//   ....[5]....
        /*0384*/ 	.word	0x000006c0


	//   ....[6]....
        /*0388*/ 	.word	0x00000820


	//   ....[7]....
        /*038c*/ 	.word	0x000016a0


	//   ....[8]....
        /*0390*/ 	.word	0x00002ed0


	//   ....[9]....
        /*0394*/ 	.word	0x00002f00


	//   ....[10]....
        /*0398*/ 	.word	0x00002f20


	//   ....[11]....
        /*039c*/ 	.word	0x00002f40


	//   ....[12]....
        /*03a0*/ 	.word	0x00004950


	//   ....[13]....
        /*03a4*/ 	.word	0x000049b0


	//   ....[14]....
        /*03a8*/ 	.word	0x000049d0


	//   ....[15]....
        /*03ac*/ 	.word	0x000049f0


	//   ....[16]....
        /*03b0*/ 	.word	0x00005fe0


	//   ....[17]....
        /*03b4*/ 	.word	0x00006020


	//   ....[18]....
        /*03b8*/ 	.word	0x000060f0


	//   ....[19]....
        /*03bc*/ 	.word	0x00006140


	//   ....[20]....
        /*03c0*/ 	.word	0x000095d0


	//   ....[21]....
        /*03c4*/ 	.word	0x00009760


	//   ....[22]....
        /*03c8*/ 	.word	0x00009790


	//   ....[23]....
        /*03cc*/ 	.word	0x000097d0


	//   ....[24]....
        /*03d0*/ 	.word	0x00009830


	//   ....[25]....
        /*03d4*/ 	.word	0x00009890


	//   ....[26]....
        /*03d8*/ 	.word	0x000098d0


	//   ....[27]....
        /*03dc*/ 	.word	0x00009a80


	//   ....[28]....
        /*03e0*/ 	.word	0x00009ae0


	//   ....[29]....
        /*03e4*/ 	.word	0x00009b20


	//   ....[30]....
        /*03e8*/ 	.word	0x00009b60


	//   ....[31]....
        /*03ec*/ 	.word	0x00009b90


	//   ....[32]....
        /*03f0*/ 	.word	0x00009bc0


	//   ....[33]....
        /*03f4*/ 	.word	0x00009c50


	//   ....[34]....
        /*03f8*/ 	.word	0x00009c80


	//   ....[35]....
        /*03fc*/ 	.word	0x00009d10


	//   ....[36]....
        /*0400*/ 	.word	0x0000d0f0


	//   ....[37]....
        /*0404*/ 	.word	0x0000d100


	//   ....[38]....
        /*0408*/ 	.word	0x0000d210


	//   ....[39]....
        /*040c*/ 	.word	0x0000d270


	//   ....[40]....
        /*0410*/ 	.word	0x0000d2b0


	//   ....[41]....
        /*0414*/ 	.word	0x0000d2f0


	//   ....[42]....
        /*0418*/ 	.word	0x0000d320


	//   ....[43]....
        /*041c*/ 	.word	0x0000d350


	//   ....[44]....
        /*0420*/ 	.word	0x0000d4e0


	//   ....[45]....
        /*0424*/ 	.word	0x0000d540


	//   ....[46]....
        /*0428*/ 	.word	0x0000d580


	//   ....[47]....
        /*042c*/ 	.word	0x0000d5c0


	//   ....[48]....
        /*0430*/ 	.word	0x0000d5f0


	//   ....[49]....
        /*0434*/ 	.word	0x0000d620


	//   ....[50]....
        /*0438*/ 	.word	0x0000d6e0


	//   ....[51]....
        /*043c*/ 	.word	0x0000d700


	//   ....[52]....
        /*0440*/ 	.word	0x0000d770


	//   ....[53]....
        /*0444*/ 	.word	0x0000dba0


	//   ....[54]....
        /*0448*/ 	.word	0x0000e100


	//   ....[55]....
        /*044c*/ 	.word	0x0000e520


	//   ....[56]....
        /*0450*/ 	.word	0x0000e5b0


	//   ....[57]....
        /*0454*/ 	.word	0x0000e650


	//   ....[58]....
        /*0458*/ 	.word	0x0000e700


	//   ....[59]....
        /*045c*/ 	.word	0x0000e780


	//   ....[60]....
        /*0460*/ 	.word	0x0000e800


	//   ....[61]....
        /*0464*/ 	.word	0x0000e880


	//   ....[62]....
        /*0468*/ 	.word	0x0000e900


	//   ....[63]....
        /*046c*/ 	.word	0x0000e990


	//   ....[64]....
        /*0470*/ 	.word	0x0000ea40


	//   ....[65]....
        /*0474*/ 	.word	0x0000eac0


	//   ....[66]....
        /*0478*/ 	.word	0x0000eb40


	//   ....[67]....
        /*047c*/ 	.word	0x0000ebc0


	//   ....[68]....
        /*0480*/ 	.word	0x0000ec40


	//   ....[69]....
        /*0484*/ 	.word	0x0000ecb0


	//   ....[70]....
        /*0488*/ 	.word	0x0000ed50


	//   ....[71]....
        /*048c*/ 	.word	0x0000ede0


	//   ....[72]....
        /*0490*/ 	.word	0x0000ef00


	//----- nvinfo : EIATTR_REG_RECONFIG
	.align		4
.L_264:
        /*0494*/ 	.byte	0x01, 0x54
	.zero		2


	//----- nvinfo : EIATTR_SYSCALL_OFFSETS
	.align		4
        /*0498*/ 	.byte	0x04, 0x46
        /*049a*/ 	.short	(.L_266 - .L_265)


	//   ....[0]....
.L_265:
        /*049c*/ 	.word	0x00001810


	//   ....[1]....
        /*04a0*/ 	.word	0x0000a680


	//   ....[2]....
        /*04a4*/ 	.word	0x0000a7c0


	//   ....[3]....
        /*04a8*/ 	.word	0x0000a8c0


	//----- nvinfo : EIATTR_MBARRIER_INSTR_OFFSETS
	.align		4
.L_266:
        /*04ac*/ 	.byte	0x04, 0x39
        /*04ae*/ 	.short	(.L_268 - .L_267)


	//   ....[0]....
.L_267:
        /*04b0*/ 	.word	0x000002e0
        /*04b4*/ 	.word	0x000000ff
        /*04b8*/ 	.word	0x00032400
        /*04bc*/ 	.short	0x0100
        /*04be*/ 	.byte	0x08
	.zero		1


	//   ....[1]....
        /*04c0*/ 	.word	0x000002f0
        /*04c4*/ 	.word	0x000000ff
        /*04c8*/ 	.word	0x00032410
        /*04cc*/ 	.short	0x0100
        /*04ce*/ 	.byte	0x08
	.zero		1


	//   ....[2]....
        /*04d0*/ 	.word	0x00000300
        /*04d4*/ 	.word	0x000000ff
        /*04d8*/ 	.word	0x00032420
        /*04dc*/ 	.short	0x0100
        /*04de*/ 	.byte	0x08
	.zero		1


	//   ....[3]....
        /*04e0*/ 	.word	0x000003f0
        /*04e4*/ 	.word	0x000000ff
        /*04e8*/ 	.word	0x00032430
        /*04ec*/ 	.short	0x0100
        /*04ee*/ 	.byte	0x08
	.zero		1


	//   ....[4]....
        /*04f0*/ 	.word	0x00000400
        /*04f4*/ 	.word	0x000000ff
        /*04f8*/ 	.word	0x00032440
        /*04fc*/ 	.short	0x0100
        /*04fe*/ 	.byte	0x08
	.zero		1


	//   ....[5]....
        /*0500*/ 	.word	0x00000410
        /*0504*/ 	.word	0x000000ff
        /*0508*/ 	.word	0x00032438
        /*050c*/ 	.short	0x0100
        /*050e*/ 	.byte	0x08
	.zero		1


	//   ....[6]....
        /*0510*/ 	.word	0x00000420
        /*0514*/ 	.word	0x000000ff
        /*0518*/ 	.word	0x00032448
        /*051c*/ 	.short	0x0100
        /*051e*/ 	.byte	0x08
	.zero		1


	//   ....[7]....
        /*0520*/ 	.word	0x00000550
        /*0524*/ 	.word	0x000000ff
        /*0528*/ 	.word	0x00032450
        /*052c*/ 	.short	0x0100
        /*052e*/ 	.byte	0x08
	.zero		1


	//   ....[8]....
        /*0530*/ 	.word	0x00000560
        /*0534*/ 	.word	0x000000ff
        /*0538*/ 	.word	0x00032460
        /*053c*/ 	.short	0x0100
        /*053e*/ 	.byte	0x08
	.zero		1


	//   ....[9]....
        /*0540*/ 	.word	0x00000570
        /*0544*/ 	.word	0x000000ff
        /*0548*/ 	.word	0x00032458
        /*054c*/ 	.short	0x0100
        /*054e*/ 	.byte	0x08
	.zero		1


	//   ....[10]....
        /*0550*/ 	.word	0x00000580
        /*0554*/ 	.word	0x000000ff
        /*0558*/ 	.word	0x00032468
        /*055c*/ 	.short	0x0100
        /*055e*/ 	.byte	0x08
	.zero		1


	//   ....[11]....
        /*0560*/ 	.word	0x00000670
        /*0564*/ 	.word	0x000000ff
        /*0568*/ 	.word	0x00032470
        /*056c*/ 	.short	0x0100
        /*056e*/ 	.byte	0x06
	.zero		1


	//   ....[12]....
        /*0570*/ 	.word	0x00000680
        /*0574*/ 	.word	0x000000ff
        /*0578*/ 	.word	0x00032480
        /*057c*/ 	.short	0x0100
        /*057e*/ 	.byte	0x06
	.zero		1


	//   ....[13]....
        /*0580*/ 	.word	0x00000690
        /*0584*/ 	.word	0x000000ff
        /*0588*/ 	.word	0x00032478
        /*058c*/ 	.short	0x0100
        /*058e*/ 	.byte	0x06
	.zero		1


	//   ....[14]....
        /*0590*/ 	.word	0x000006a0
        /*0594*/ 	.word	0x000000ff
        /*0598*/ 	.word	0x00032488
        /*059c*/ 	.short	0x0100
        /*059e*/ 	.byte	0x06
	.zero		1


	//   ....[15]....
        /*05a0*/ 	.word	0x000007d0
        /*05a4*/ 	.word	0x000000ff
        /*05a8*/ 	.word	0x00032490
        /*05ac*/ 	.short	0x0100
        /*05ae*/ 	.byte	0x08
	.zero		1


	//   ....[16]....
        /*05b0*/ 	.word	0x000007e0
        /*05b4*/ 	.word	0x000000ff
        /*05b8*/ 	.word	0x000324a0
        /*05bc*/ 	.short	0x0100
        /*05be*/ 	.byte	0x08
	.zero		1


	//   ....[17]....
        /*05c0*/ 	.word	0x000007f0
        /*05c4*/ 	.word	0x000000ff
        /*05c8*/ 	.word	0x00032498
        /*05cc*/ 	.short	0x0100
        /*05ce*/ 	.byte	0x08
	.zero		1


	//   ....[18]....
        /*05d0*/ 	.word	0x00000800
        /*05d4*/ 	.word	0x000000ff
        /*05d8*/ 	.word	0x000324a8
        /*05dc*/ 	.short	0x0100
        /*05de*/ 	.byte	0x08
	.zero		1


	//   ....[19]....
        /*05e0*/ 	.word	0x00000930
        /*05e4*/ 	.word	0x000000ff
        /*05e8*/ 	.word	0x000324b0
        /*05ec*/ 	.short	0x0100
        /*05ee*/ 	.byte	0x08
	.zero		1


	//   ....[20]....
        /*05f0*/ 	.word	0x00000940
        /*05f4*/ 	.word	0x000000ff
        /*05f8*/ 	.word	0x000324c0
        /*05fc*/ 	.short	0x0100
        /*05fe*/ 	.byte	0x08
	.zero		1


	//   ....[21]....
        /*0600*/ 	.word	0x00000950
        /*0604*/ 	.word	0x000000ff
        /*0608*/ 	.word	0x000324b8
        /*060c*/ 	.short	0x0100
        /*060e*/ 	.byte	0x08
	.zero		1


	//   ....[22]....
        /*0610*/ 	.word	0x00000960
        /*0614*/ 	.word	0x000000ff
        /*0618*/ 	.word	0x000324c8
        /*061c*/ 	.short	0x0100
        /*061e*/ 	.byte	0x08
	.zero		1


	//   ....[23]....
        /*0620*/ 	.word	0x000018d0
        /*0624*/ 	.word	0x00000005
        /*0628*/ 	.word	0x00032400
        /*062c*/ 	.short	0x010a
        /*062e*/ 	.byte	0x3f
	.zero		1


	//   ....[24]....
        /*0630*/ 	.word	0x000019b0
        /*0634*/ 	.word	0x00000003
        /*0638*/ 	.word	0x00032430
        /*063c*/ 	.short	0x010a
        /*063e*/ 	.byte	0x3f
	.zero		1


	//   ....[25]....
        /*0640*/ 	.word	0x00001a00
        /*0644*/ 	.word	0x00000003
        /*0648*/ 	.word	0x00032430
        /*064c*/ 	.short	0x010a
        /*064e*/ 	.byte	0x3f
	.zero		1


	//   ....[26]....
        /*0650*/ 	.word	0x00001d70
        /*0654*/ 	.word	0x00000005
        /*0658*/ 	.word	0x00032410
        /*065c*/ 	.short	0x010a
        /*065e*/ 	.byte	0x3f
	.zero		1


	//   ....[27]....
        /*0660*/ 	.word	0x00001db0
        /*0664*/ 	.word	0x00000003
        /*0668*/ 	.word	0x00032450
        /*066c*/ 	.short	0x010a
        /*066e*/ 	.byte	0x3f
	.zero		1


	//   ....[28]....
        /*0670*/ 	.word	0x00001df0
        /*0674*/ 	.word	0x00000003
        /*0678*/ 	.word	0x00032450
        /*067c*/ 	.short	0x010a
        /*067e*/ 	.byte	0x3f
	.zero		1


	//   ....[29]....
        /*0680*/ 	.word	0x00003150
        /*0684*/ 	.word	0x00000018
        /*0688*/ 	.word	0x00000000
        /*068c*/ 	.short	0x0101
        /*068e*/ 	.byte	0x3f
	.zero		1


	//   ....[30]....
        /*0690*/ 	.word	0x00003c80
        /*0694*/ 	.word	0x00000003
        /*0698*/ 	.word	0x00000000
        /*069c*/ 	.short	0x0101
        /*069e*/ 	.byte	0x3f
	.zero		1


	//   ....[31]....
        /*06a0*/ 	.word	0x00003de0
        /*06a4*/ 	.word	0x000000ff
        /*06a8*/ 	.word	0x00032430
        /*06ac*/ 	.short	0x010a
        /*06ae*/ 	.byte	0x05
	.zero		1


	//   ....[32]....
        /*06b0*/ 	.word	0x00003e20
        /*06b4*/ 	.word	0x000000ff
        /*06b8*/ 	.word	0x00032430
        /*06bc*/ 	.short	0x010a
        /*06be*/ 	.byte	0x05
	.zero		1


	//   ....[33]....
        /*06c0*/ 	.word	0x00004030
        /*06c4*/ 	.word	0x000000ff
        /*06c8*/ 	.word	0x00032450
        /*06cc*/ 	.short	0x010a
        /*06ce*/ 	.byte	0x05
	.zero		1


	//   ....[34]....
        /*06d0*/ 	.word	0x00004070
        /*06d4*/ 	.word	0x000000ff
        /*06d8*/ 	.word	0x00032450
        /*06dc*/ 	.short	0x010a
        /*06de*/ 	.byte	0x05
	.zero		1


	//   ....[35]....
        /*06e0*/ 	.word	0x00004c40
        /*06e4*/ 	.word	0x00000098
        /*06e8*/ 	.word	0x00000000
        /*06ec*/ 	.short	0x0101
        /*06ee*/ 	.byte	0x3f
	.zero		1


	//   ....[36]....
        /*06f0*/ 	.word	0x00005fc0
        /*06f4*/ 	.word	0x000000d6
        /*06f8*/ 	.word	0x00000000
        /*06fc*/ 	.short	0x0101
        /*06fe*/ 	.byte	0x3f
	.zero		1


	//   ....[37]....
        /*0700*/ 	.word	0x000081e0
        /*0704*/ 	.word	0x00000000
        /*0708*/ 	.word	0x00000000
        /*070c*/ 	.short	0x0101
        /*070e*/ 	.byte	0x3f
	.zero		1


	//   ....[38]....
        /*0710*/ 	.word	0x0000ae20
        /*0714*/ 	.word	0x00000008
        /*0718*/ 	.word	0x00032440
        /*071c*/ 	.short	0x010a
        /*071e*/ 	.byte	0x3f
	.zero		1


	//   ....[39]....
        /*0720*/ 	.word	0x0000b440
        /*0724*/ 	.word	0x00000008
        /*0728*/ 	.word	0x00032420
        /*072c*/ 	.short	0x010a
        /*072e*/ 	.byte	0x3f
	.zero		1


	//   ....[40]....
        /*0730*/ 	.word	0x0000b510
        /*0734*/ 	.word	0x00000008
        /*0738*/ 	.word	0x00032460
        /*073c*/ 	.short	0x010a
        /*073e*/ 	.byte	0x3f
	.zero		1


	//   ....[41]....
        /*0740*/ 	.word	0x0000bb80
        /*0744*/ 	.word	0x00000003
        /*0748*/ 	.word	0x00032440
        /*074c*/ 	.short	0x010a
        /*074e*/ 	.byte	0x3f
	.zero		1


	//   ....[42]....
        /*0750*/ 	.word	0x0000bd90
        /*0754*/ 	.word	0x00000003
        /*0758*/ 	.word	0x00032460
        /*075c*/ 	.short	0x010a
        /*075e*/ 	.byte	0x3f
	.zero		1


	//   ....[43]....
        /*0760*/ 	.word	0x0000c300
        /*0764*/ 	.word	0x00000002
        /*0768*/ 	.word	0x00032440
        /*076c*/ 	.short	0x010a
        /*076e*/ 	.byte	0x3f
	.zero		1


	//   ....[44]....
        /*0770*/ 	.word	0x0000c500
        /*0774*/ 	.word	0x00000002
        /*0778*/ 	.word	0x00032460
        /*077c*/ 	.short	0x010a
        /*077e*/ 	.byte	0x3f
	.zero		1


	//   ....[45]....
        /*0780*/ 	.word	0x0000c9e0
        /*0784*/ 	.word	0x00000002
        /*0788*/ 	.word	0x00032440
        /*078c*/ 	.short	0x010a
        /*078e*/ 	.byte	0x3f
	.zero		1


	//   ....[46]....
        /*0790*/ 	.word	0x0000cbf0
        /*0794*/ 	.word	0x00000002
        /*0798*/ 	.word	0x00032460
        /*079c*/ 	.short	0x010a
        /*079e*/ 	.byte	0x3f
	.zero		1


	//   ....[47]....
        /*07a0*/ 	.word	0x0000db30
        /*07a4*/ 	.word	0x00000000
        /*07a8*/ 	.word	0x00032420
        /*07ac*/ 	.short	0x010a
        /*07ae*/ 	.byte	0x3f
	.zero		1


	//   ....[48]....
        /*07b0*/ 	.word	0x0000dd00
        /*07b4*/ 	.word	0x00000006
        /*07b8*/ 	.word	0x00000000
        /*07bc*/ 	.short	0x010a
        /*07be*/ 	.byte	0x3f
	.zero		1


	//   ....[49]....
        /*07c0*/ 	.word	0x0000dd70
        /*07c4*/ 	.word	0x00000007
        /*07c8*/ 	.word	0x00000000
        /*07cc*/ 	.short	0x010a
        /*07ce*/ 	.byte	0x3f
	.zero		1


	//   ....[50]....
        /*07d0*/ 	.word	0x0000dde0
        /*07d4*/ 	.word	0x00000004
        /*07d8*/ 	.word	0x00000000
        /*07dc*/ 	.short	0x010a
        /*07de*/ 	.byte	0x3f
	.zero		1


	//   ....[51]....
        /*07e0*/ 	.word	0x0000de10
        /*07e4*/ 	.word	0x00000003
        /*07e8*/ 	.word	0x00000000
        /*07ec*/ 	.short	0x010a
        /*07ee*/ 	.byte	0x3f
	.zero		1


	//   ....[52]....
        /*07f0*/ 	.word	0x0000de70
        /*07f4*/ 	.word	0x00000005
        /*07f8*/ 	.word	0x00032400
        /*07fc*/ 	.short	0x010a
        /*07fe*/ 	.byte	0x3f
	.zero		1


	//   ....[53]....
        /*0800*/ 	.word	0x0000dec0
        /*0804*/ 	.word	0x00000003
        /*0808*/ 	.word	0x00032430
        /*080c*/ 	.short	0x010a
        /*080e*/ 	.byte	0x3f
	.zero		1


	//   ....[54]....
        /*0810*/ 	.word	0x0000df10
        /*0814*/ 	.word	0x00000005
        /*0818*/ 	.word	0x00032410
        /*081c*/ 	.short	0x010a
        /*081e*/ 	.byte	0x3f
	.zero		1


	//   ....[55]....
        /*0820*/ 	.word	0x0000df60
        /*0824*/ 	.word	0x00000003
        /*0828*/ 	.word	0x00032450
        /*082c*/ 	.short	0x010a
        /*082e*/ 	.byte	0x3f
	.zero		1


	//   ....[56]....
        /*0830*/ 	.word	0x0000dfc0
        /*0834*/ 	.word	0x00000099
        /*0838*/ 	.word	0x00032430
        /*083c*/ 	.short	0x010a
        /*083e*/ 	.byte	0x3f
	.zero		1


	//   ....[57]....
        /*0840*/ 	.word	0x0000e020
        /*0844*/ 	.word	0x000000d3
        /*0848*/ 	.word	0x00032450
        /*084c*/ 	.short	0x010a
        /*084e*/ 	.byte	0x3f
	.zero		1


	//   ....[58]....
        /*0850*/ 	.word	0x0000e1c0
        /*0854*/ 	.word	0x00000008
        /*0858*/ 	.word	0x00032440
        /*085c*/ 	.short	0x010a
        /*085e*/ 	.byte	0x3f
	.zero		1


	//   ....[59]....
        /*0860*/ 	.word	0x0000e240
        /*0864*/ 	.word	0x00000008
        /*0868*/ 	.word	0x00032420
        /*086c*/ 	.short	0x010a
        /*086e*/ 	.byte	0x3f
	.zero		1


	//   ....[60]....
        /*0870*/ 	.word	0x0000e290
        /*0874*/ 	.word	0x00000008
        /*0878*/ 	.word	0x00032460
        /*087c*/ 	.short	0x010a
        /*087e*/ 	.byte	0x3f
	.zero		1


	//   ....[61]....
        /*0880*/ 	.word	0x0000e2e0
        /*0884*/ 	.word	0x00000003
        /*0888*/ 	.word	0x00032440
        /*088c*/ 	.short	0x010a
        /*088e*/ 	.byte	0x3f
	.zero		1


	//   ....[62]....
        /*0890*/ 	.word	0x0000e330
        /*0894*/ 	.word	0x00000003
        /*0898*/ 	.word	0x00032460
        /*089c*/ 	.short	0x010a
        /*089e*/ 	.byte	0x3f
	.zero		1


	//   ....[63]....
        /*08a0*/ 	.word	0x0000e380
        /*08a4*/ 	.word	0x00000002
        /*08a8*/ 	.word	0x00032440
        /*08ac*/ 	.short	0x010a
        /*08ae*/ 	.byte	0x3f
	.zero		1


	//   ....[64]....
        /*08b0*/ 	.word	0x0000e3d0
        /*08b4*/ 	.word	0x00000002
        /*08b8*/ 	.word	0x00032460
        /*08bc*/ 	.short	0x010a
        /*08be*/ 	.byte	0x3f
	.zero		1


	//   ....[65]....
        /*08c0*/ 	.word	0x0000e420
        /*08c4*/ 	.word	0x00000002
        /*08c8*/ 	.word	0x00032440
        /*08cc*/ 	.short	0x010a
        /*08ce*/ 	.byte	0x3f
	.zero		1


	//   ....[66]....
        /*08d0*/ 	.word	0x0000e470
        /*08d4*/ 	.word	0x00000002
        /*08d8*/ 	.word	0x00032460
        /*08dc*/ 	.short	0x010a
        /*08de*/ 	.byte	0x3f
	.zero		1


	//   ....[67]....
        /*08e0*/ 	.word	0x0000ee20
        /*08e4*/ 	.word	0x00000000
        /*08e8*/ 	.word	0x00032420
        /*08ec*/ 	.short	0x010a
        /*08ee*/ 	.byte	0x3f
	.zero		1


	//   ....[68]....
        /*08f0*/ 	.word	0x0000efc0
        /*08f4*/ 	.word	0x00000006
        /*08f8*/ 	.word	0x00000000
        /*08fc*/ 	.short	0x010a
        /*08fe*/ 	.byte	0x3f
	.zero		1


	//   ....[69]....
        /*0900*/ 	.word	0x0000f010
        /*0904*/ 	.word	0x00000007
        /*0908*/ 	.word	0x00000000
        /*090c*/ 	.short	0x010a
        /*090e*/ 	.byte	0x3f
	.zero		1


	//   ....[70]....
        /*0910*/ 	.word	0x0000f060
        /*0914*/ 	.word	0x00000004
        /*0918*/ 	.word	0x00000000
        /*091c*/ 	.short	0x010a
        /*091e*/ 	.byte	0x3f
	.zero		1


	//----- nvinfo : EIATTR_NUM_MBARRIERS
	.align		4
.L_268:
        /*0920*/ 	.byte	0x03, 0x38
        /*0922*/ 	.short	0x0017


	//----- nvinfo : EIATTR_EXIT_INSTR_OFFSETS
	.align		4
        /*0924*/ 	.byte	0x04, 0x1c
        /*0926*/ 	.short	(.L_270 - .L_269)


	//   ....[0]....
.L_269:
        /*0928*/ 	.word	0x00000b20


	//   ....[1]....
        /*092c*/ 	.word	0x00009590


	//   ....[2]....
        /*0930*/ 	.word	0x000095f0


	//   ....[3]....
        /*0934*/ 	.word	0x0000de60


	//----- nvinfo : EIATTR_MAX_THREADS
	.align		4
.L_270:
        /*0938*/ 	.byte	0x04, 0x05
        /*093a*/ 	.short	(.L_272 - .L_271)
.L_271:
        /*093c*/ 	.word	0x00000180
        /*0940*/ 	.word	0x00000001
        /*0944*/ 	.word	0x00000001


	//----- nvinfo : EIATTR_CRS_STACK_SIZE
	.align		4
.L_272:
        /*0948*/ 	.byte	0x04, 0x1e
        /*094a*/ 	.short	(.L_274 - .L_273)
.L_273:
        /*094c*/ 	.word	0x00000000


	//----- nvinfo : EIATTR_CBANK_PARAM_SIZE
	.align		4
.L_274:
        /*0950*/ 	.byte	0x03, 0x19
        /*0952*/ 	.short	0x0b70


	//----- nvinfo : EIATTR_PARAM_CBANK
	.align		4
        /*0954*/ 	.byte	0x04, 0x0a
        /*0956*/ 	.short	(.L_276 - .L_275)
	.align		4
.L_275:
        /*0958*/ 	.word	index@(.nv.constant0._ZN7cutlass13device_kernelIN5flash11enable_sm90INS1_16FlashAttnFwdSm90INS1_25CollectiveMainloopFwdSm90ILi2EN4cute5tupleIJNS5_1CILi1EEES8_S8_EEENS6_IJNS7_ILi128EEENS7_ILi96EEENS7_ILi64EEEEEELi256ENS_10bfloat16_tEfNS_4arch4Sm90ELb0ELb0ELb0ELb1ELb0ELb0ELb1ELb1ELb0ELb0ELb0ELb0EEENS1_21CollectiveEpilogueFwdINS6_IJSA_NS7_ILi256EEESB_EEES9_SE_SG_Li256ELb1ELb0ELb0ELb0EEENS1_36VarlenDynamicPersistentTileSchedulerILi128ELi96ELi256ELi32ELb0ELb0ELb1ELb0ELb1ELb1EEEEEEEEEvNT_6ParamsE)
        /*095c*/ 	.short	0x0210
        /*095e*/ 	.short	0x0b70


	//----- nvinfo : EIATTR_SW_WAR
	.align		4
.L_276:
        /*0960*/ 	.byte	0x04, 0x36
        /*0962*/ 	.short	(.L_278 - .L_277)
.L_277:
        /*0964*/ 	.word	0x00000008
.L_278:


//--------------------- .nv.info._ZN7cutlass13device_kernelIN5flash11enable_sm90INS1_16FlashAttnFwdSm90INS1_25CollectiveMainloopFwdSm90ILi2EN4cute5tupleIJNS5_1CILi1EEES8_S8_EEENS6_IJNS7_ILi128EEENS7_ILi96EEENS7_ILi64EEEEEELi256ENS_10bfloat16_tEfNS_4arch4Sm90ELb0ELb0ELb0ELb1ELb0ELb1ELb1ELb1ELb0ELb0ELb0ELb0EEENS1_21CollectiveEpilogueFwdINS6_IJSA_NS7_ILi256EEESB_EEES9_SE_SG_Li256ELb1ELb0ELb0ELb0EEENS1_36VarlenDynamicPersistentTileSchedulerILi128ELi96ELi256ELi32ELb0ELb0ELb1ELb0ELb1ELb1EEEEEEEEEvNT_6ParamsE --------------------------
	.section	.nv.info._ZN7cutlass13device_kernelIN5flash11enable_sm90INS1_16FlashAttnFwdSm90INS1_25CollectiveMainloopFwdSm90ILi2EN4cute5tupleIJNS5_1CILi1EEES8_S8_EEENS6_IJNS7_ILi128EEENS7_ILi96EEENS7_ILi64EEEEEELi256ENS_10bfloat16_tEfNS_4arch4Sm90ELb0ELb0ELb0ELb1ELb0ELb1ELb1ELb1ELb0ELb0ELb0ELb0EEENS1_21CollectiveEpilogueFwdINS6_IJSA_NS7_ILi256EEESB_EEES9_SE_SG_Li256ELb1ELb0ELb0ELb0EEENS1_36VarlenDynamicPersistentTileSchedulerILi128ELi96ELi256ELi32ELb0ELb0ELb1ELb0ELb1ELb1EEEEEEEEEvNT_6ParamsE,"",@"SHT_CUDA_INFO"
	.sectionflags	@""
	.align	4


	//----- nvinfo : EIATTR_CUDA_API_VERSION
	.align		4
        /*0000*/ 	.byte	0x04, 0x37
        /*0002*/ 	.short	(.L_280 - .L_279)
.L_279:
        /*0004*/ 	.word	0x00000082


	//----- nvinfo : EIATTR_KPARAM_INFO
	.align		4
.L_280:
        /*0008*/ 	.byte	0x04, 0x17
        /*000a*/ 	.short	(.L_282 - .L_281)
.L_281:
        /*000c*/ 	.word	0x00000000
        /*0010*/ 	.short	0x0000
        /*0012*/ 	.short	0x0070
        /*0014*/ 	.byte	0x00, 0xf0, 0x01, 0x2c


	//----- nvinfo : EIATTR_SPARSE_MMA_MASK
	.align		4
.L_282:
        /*0018*/ 	.byte	0x03, 0x50
        /*001a*/ 	.short	0x0000


	//----- nvinfo : EIATTR_MAXREG_COUNT
	.align		4
        /*001c*/ 	.byte	0x03, 0x1b
        /*001e*/ 	.short	0x00a8


	//----- nvinfo : EIATTR_NUM_BARRIERS
	.align		4
        /*0020*/ 	.byte	0x02, 0x4c
        /*0022*/ 	.byte	0x10
	.zero		1


	//----- nvinfo : EIATTR_EXTERNS
	.align		4
        /*0024*/ 	.byte	0x04, 0x0f
        /*0026*/ 	.short	(.L_284 - .L_283)


	//   ....[0]....
	.align		4
.L_283:
        /*0028*/ 	.word	index@(__assertfail)


	//----- nvinfo : EIATTR_ANNOTATIONS
	.align		4
.L_284:
        /*002c*/ 	.byte	0x04, 0x55
        /*002e*/ 	.short	(.L_286 - .L_285)


	//   ....[0]....
.L_285:
        /* <DEDUP_REMOVED lines=58> */


	//----- nvinfo : EIATTR_MERCURY_ISA_VERSION
	.align		4
.L_286:
        /*03c0*/ 	.byte	0x03, 0x5f
        /*03c2*/ 	.short	0x0101


	//----- nvinfo : EIATTR_UNUSED_LOAD_BYTE_OFFSET
	.align		4
        /*03c4*/ 	.byte	0x04, 0x44
        /*03c6*/ 	.short	(.L_288 - .L_287)


	//   ....[0]....
.L_287:
        /*03c8*/ 	.word	0x00000b70
        /*03cc*/ 	.word	0x0000fff0


	//   ....[1]....
        /*03d0*/ 	.word	0x0000df70
        /*03d4*/ 	.word	0x0000fff0


	//----- nvinfo : EIATTR_INT_WARP_WIDE_INSTR_OFFSETS
	.align		4
.L_288:
        /*03d8*/ 	.byte	0x04, 0x31
        /*03da*/ 	.short	(.L_290 - .L_289)


	//   ....[0]....
.L_289:
        /*03dc*/ 	.word	0x000001f0


	//   ....[1]....
        /*03e0*/ 	.word	0x00000230


	//   ....[2]....
        /*03e4*/ 	.word	0x000002a0


	//   ....[3]....
        /*03e8*/ 	.word	0x000002b0


	//   ....[4]....
        /*03ec*/ 	.word	0x00012660


	//   ....[5]....
        /*03f0*/ 	.word	0x000126f0


	//   ....[6]....
        /*03f4*/ 	.word	0x00012b70


	//   ....[7]....
        /*03f8*/ 	.word	0x00012ba0


	//   ....[8]....
        /*03fc*/ 	.word	0x000151c0


	//   ....[9]....
        /*0400*/ 	.word	0x00015250


	//----- nvinfo : EIATTR_COOP_GROUP_MASK_REGIDS
	.align		4
.L_290:
        /*0404*/ 	.byte	0x04, 0x29
        /*0406*/ 	.short	(.L_292 - .L_291)


	//   ....[0]....
.L_291:
        /*0408*/ 	.word	0xffffffff


	//   ....[1]....
        /*040c*/ 	.word	0xffffffff


	//   ....[2]....
        /*0410*/ 	.word	0xffffffff


	//   ....[3]....
        /*0414*/ 	.word	0xffffffff


	//   ....[4]....
        /*0418*/ 	.word	0xffffffff


	//   ....[5]....
        /*041c*/ 	.word	0xffffffff


	//   ....[6]....
        /*0420*/ 	.word	0xffffffff


	//   ....[7]....
        /*0424*/ 	.word	0xffffffff


	//   ....[8]....
        /*0428*/ 	.word	0xffffffff


	//   ....[9]....
        /*042c*/ 	.word	0xffffffff


	//   ....[10]....
        /*0430*/ 	.word	0xffffffff


	//   ....[11]....
        /*0434*/ 	.word	0xffffffff


	//   ....[12]....
        /*0438*/ 	.word	0xffffffff


	//   ....[13]....
        /*043c*/ 	.word	0xffffffff


	//   ....[14]....
        /*0440*/ 	.word	0xffffffff


	//   ....[15]....
        /*0444*/ 	.word	0xffffffff


	//   ....[16]....
        /*0448*/ 	.word	0xffffffff


	//   ....[17]....
        /*044c*/ 	.word	0xffffffff


	//   ....[18]....
        /*0450*/ 	.word	0xffffffff


	//   ....[19]....
        /*0454*/ 	.word	0xffffffff


	//   ....[20]....
        /*0458*/ 	.word	0xffffffff


	//   ....[21]....
        /*045c*/ 	.word	0xffffffff


	//   ....[22]....
        /*0460*/ 	.word	0xffffffff


	//   ....[23]....
        /*0464*/ 	.word	0xffffffff


	//   ....[24]....
        /*0468*/ 	.word	0xffffffff


	//   ....[25]....
        /*046c*/ 	.word	0xffffffff


	//   ....[26]....
        /*0470*/ 	.word	0xffffffff


	//   ....[27]....
        /*0474*/ 	.word	0xffffffff


	//   ....[28]....
        /*0478*/ 	.word	0xffffffff


	//   ....[29]....
        /*047c*/ 	.word	0xffffffff


	//   ....[30]....
        /*0480*/ 	.word	0xffffffff


	//   ....[31]....
        /*0484*/ 	.word	0xffffffff


	//   ....[32]....
        /*0488*/ 	.word	0xffffffff


	//   ....[33]....
        /*048c*/ 	.word	0xffffffff


	//   ....[34]....
        /*0490*/ 	.word	0xffffffff


	//   ....[35]....
        /*0494*/ 	.word	0xffffffff


	//   ....[36]....
        /*0498*/ 	.word	0xffffffff


	//   ....[37]....
        /*049c*/ 	.word	0xffffffff


	//   ....[38]....
        /*04a0*/ 	.word	0xffffffff


	//   ....[39]....
        /*04a4*/ 	.word	0xffffffff


	//   ....[40]....
        /*04a8*/ 	.word	0xffffffff


	//   ....[41]....
        /*04ac*/ 	.word	0xffffffff


	//   ....[42]....
        /*04b0*/ 	.word	0xffffffff


	//   ....[43]....
        /*04b4*/ 	.word	0xffffffff


	//   ....[44]....
        /*04b8*/ 	.word	0xffffffff


	//   ....[45]....
        /*04bc*/ 	.word	0xffffffff


	//   ....[46]....
        /*04c0*/ 	.word	0xffffffff


	//   ....[47]....
        /*04c4*/ 	.word	0xffffffff


	//   ....[48]....
        /*04c8*/ 	.word	0xffffffff


	//   ....[49]....
        /*04cc*/ 	.word	0xffffffff


	//   ....[50]....
        /*04d0*/ 	.word	0xffffffff


	//   ....[51]....
        /*04d4*/ 	.word	0xffffffff


	//   ....[52]....
        /*04d8*/ 	.word	0xffffffff


	//   ....[53]....
        /*04dc*/ 	.word	0xffffffff


	//   ....[54]....
        /*04e0*/ 	.word	0x0500000f


	//   ....[55]....
        /*04e4*/ 	.word	0x0500000f


	//   ....[56]....
        /*04e8*/ 	.word	0x0500000f


	//   ....[57]....
        /*04ec*/ 	.word	0x0500000f


	//   ....[58]....
        /*04f0*/ 	.word	0x0500000f


	//   ....[59]....
        /*04f4*/ 	.word	0x0500000f


	//   ....[60]....
        /*04f8*/ 	.word	0x0500000f


	//   ....[61]....
        /*04fc*/ 	.word	0x0500000f


	//   ....[62]....
        /*0500*/ 	.word	0x0500000f


	//   ....[63]....
        /*0504*/ 	.word	0x0500000f


	//   ....[64]....
        /*0508*/ 	.word	0x0500000f


	//   ....[65]....
        /*050c*/ 	.word	0x0500000f


	//   ....[66]....
        /*0510*/ 	.word	0x0500000f


	//   ....[67]....
        /*0514*/ 	.word	0x0500000f


	//   ....[68]....
        /*0518*/ 	.word	0x0500000f


	//   ....[69]....
        /*051c*/ 	.word	0x0500000f


	//   ....[70]....
        /*0520*/ 	.word	0x0500000f


	//   ....[71]....
        /*0524*/ 	.word	0x0500000f


	//   ....[72]....
        /*0528*/ 	.word	0x0500000f


	//   ....[73]....
        /*052c*/ 	.word	0x0500000f


	//   ....[74]....
        /*0530*/ 	.word	0x0500000f


	//   ....[75]....
        /*0534*/ 	.word	0x0500000f


	//   ....[76]....
        /*0538*/ 	.word	0x0500000f


	//   ....[77]....
        /*053c*/ 	.word	0x0500000f


	//   ....[78]....
        /*0540*/ 	.word	0x0500000f


	//   ....[79]....
        /*0544*/ 	.word	0x0500000f


	//   ....[80]....
        /*0548*/ 	.word	0x0500000f


	//   ....[81]....
        /*054c*/ 	.word	0x0500000f


	//   ....[82]....
        /*0550*/ 	.word	0x0500000f


	//----- nvinfo : EIATTR_COOP_GROUP_INSTR_OFFSETS
	.align		4
.L_292:
        /*0554*/ 	.byte	0x04, 0x28
        /*0556*/ 	.short	(.L_294 - .L_293)


	//   ....[0]....
.L_293:
        /*0558*/ 	.word	0x00000070


	//   ....[1]....
        /*055c*/ 	.word	0x00000200


	//   ....[2]....
        /*0560*/ 	.word	0x00000250


	//   ....[3]....
        /*0564*/ 	.word	0x000004a0


	//   ....[4]....
        /*0568*/ 	.word	0x00000600


	//   ....[5]....
        /*056c*/ 	.word	0x00000720


	//   ....[6]....
        /*0570*/ 	.word	0x00000880


	//   ....[7]....
        /*0574*/ 	.word	0x00005e60


	//   ....[8]....
        /*0578*/ 	.word	0x00009d10


	//   ....[9]....
        /*057c*/ 	.word	0x00009d90


	//   ....[10]....
        /*0580*/ 	.word	0x00009db0


	//   ....[11]....
        /*0584*/ 	.word	0x00009de0


	//   ....[12]....
        /*0588*/ 	.word	0x0000bd70


	//   ....[13]....
        /*058c*/ 	.word	0x0000bda0


	//   ....[14]....
        /*0590*/ 	.word	0x0000bdf0


	//   ....[15]....
        /*0594*/ 	.word	0x0000be10


	//   ....[16]....
        /*0598*/ 	.word	0x0000d4d0


	//   ....[17]....
        /*059c*/ 	.word	0x0000d540


	//   ....[18]....
        /*05a0*/ 	.word	0x0000d590


	//   ....[19]....
        /*05a4*/ 	.word	0x0000d5b0


	//   ....[20]....
        /*05a8*/ 	.word	0x000108a0


	//   ....[21]....
        /*05ac*/ 	.word	0x00010a30


	//   ....[22]....
        /*05b0*/ 	.word	0x00010a60


	//   ....[23]....
        /*05b4*/ 	.word	0x00010aa0


	//   ....[24]....
        /*05b8*/ 	.word	0x00010b00


	//   ....[25]....
        /*05bc*/ 	.word	0x00010b60


	//   ....[26]....
        /*05c0*/ 	.word	0x00010ba0


	//   ....[27]....
        /*05c4*/ 	.word	0x00010d50


	//   ....[28]....
        /*05c8*/ 	.word	0x00010db0


	//   ....[29]....
        /*05cc*/ 	.word	0x00010df0


	//   ....[30]....
        /*05d0*/ 	.word	0x00010e30


	//   ....[31]....
        /*05d4*/ 	.word	0x00010e60


	//   ....[32]....
        /*05d8*/ 	.word	0x00010e90


	//   ....[33]....
        /*05dc*/ 	.word	0x00010f20


	//   ....[34]....
        /*05e0*/ 	.word	0x00010f50


	//   ....[35]....
        /*05e4*/ 	.word	0x00010fe0


	//   ....[36]....
        /*05e8*/ 	.word	0x000152e0


	//   ....[37]....
        /*05ec*/ 	.word	0x000152f0


	//   ....[38]....
        /*05f0*/ 	.word	0x00015400


	//   ....[39]....
        /*05f4*/ 	.word	0x00015460


	//   ....[40]....
        /*05f8*/ 	.word	0x000154a0


	//   ....[41]....
        /*05fc*/ 	.word	0x000154e0


	//   ....[42]....
        /*0600*/ 	.word	0x00015510


	//   ....[43]....
        /*0604*/ 	.word	0x00015540


	//   ....[44]....
        /*0608*/ 	.word	0x000156d0


	//   ....[45]....
        /*060c*/ 	.word	0x00015730


	//   ....[46]....
        /*0610*/ 	.word	0x00015770


	//   ....[47]....
        /*0614*/ 	.word	0x000157b0


	//   ....[48]....
        /*0618*/ 	.word	0x000157e0


	//   ....[49]....
        /*061c*/ 	.word	0x00015810


	//   ....[50]....
        /*0620*/ 	.word	0x000158d0


	//   ....[51]....
        /*0624*/ 	.word	0x000158f0


	//   ....[52]....
        /*0628*/ 	.word	0x00015960


	//   ....[53]....
        /*062c*/ 	.word	0x00015d90


	//   ....[54]....
        /*0630*/ 	.word	0x000161f0


	//   ....[55]....
        /*0634*/ 	.word	0x00016290


	//   ....[56]....
        /*0638*/ 	.word	0x00016330


	//   ....[57]....
        /*063c*/ 	.word	0x000163d0


	//   ....[58]....
        /*0640*/ 	.word	0x00016470


	//   ....[59]....
        /*0644*/ 	.word	0x00016560


	//   ....[60]....
        /*0648*/ 	.word	0x00016600


	//   ....[61]....
        /*064c*/ 	.word	0x000166a0


	//   ....[62]....
        /*0650*/ 	.word	0x00016740


	//   ....[63]....
        /*0654*/ 	.word	0x000169f0


	//   ....[64]....
        /*0658*/ 	.word	0x00016cd0


	//   ....[65]....
        /*065c*/ 	.word	0x000170f0


	//   ....[66]....
        /*0660*/ 	.word	0x00017180


	//   ....[67]....
        /*0664*/ 	.word	0x00017220


	//   ....[68]....
        /*0668*/ 	.word	0x000172d0


	//   ....[69]....
        /*066c*/ 	.word	0x00017350


	//   ....[70]....
        /*0670*/ 	.word	0x000173d0


	//   ....[71]....
        /*0674*/ 	.word	0x00017450


	//   ....[72]....
        /*0678*/ 	.word	0x000174d0


	//   ....[73]....
        /*067c*/ 	.word	0x00017560


	//   ....[74]....
        /*0680*/ 	.word	0x00017610


	//   ....[75]....
        /*0684*/ 	.word	0x00017690


	//   ....[76]....
        /*0688*/ 	.word	0x00017710


	//   ....[77]....
        /*068c*/ 	.word	0x00017790


	//   ....[78]....
        /*0690*/ 	.word	0x00017810


	//   ....[79]....
        /*0694*/ 	.word	0x00017880


	//   ....[80]....
        /*0698*/ 	.word	0x00017920


	//   ....[81]....
        /*069c*/ 	.word	0x000179b0


	//   ....[82]....
        /*06a0*/ 	.word	0x00017ad0


	//----- nvinfo : EIATTR_REG_RECONFIG
	.align		4
.L_294:
        /*06a4*/ 	.byte	0x01, 0x54
	.zero		2


	//----- nvinfo : EIATTR_SYSCALL_OFFSETS
	.align		4
        /*06a8*/ 	.byte	0x04, 0x46
        /*06aa*/ 	.short	(.L_296 - .L_295)


	//   ....[0]....
.L_295:
        /*06ac*/ 	.word	0x00001790


	//   ....[1]....
        /*06b0*/ 	.word	0x000018e0


	//   ....[2]....
        /*06b4*/ 	.word	0x00005fd0


	//   ....[3]....
        /*06b8*/ 	.word	0x00006460


	//   ....[4]....
        /*06bc*/ 	.word	0x00012880


	//   ....[5]....
        /*06c0*/ 	.word	0x000129c0


	//   ....[6]....
        /*06c4*/ 	.word	0x00012ac0


	//----- nvinfo : EIATTR_MBARRIER_INSTR_OFFSETS
	.align		4
.L_296:
        /*06c8*/ 	.byte	0x04, 0x39
        /*06ca*/ 	.short	(.L_298 - .L_297)


	//   ....[0]....
.L_297:
        /*06cc*/ 	.word	0x00000340
        /*06d0*/ 	.word	0x000000ff
        /*06d4*/ 	.word	0x00032400
        /*06d8*/ 	.short	0x0100
        /*06da*/ 	.byte	0x08
	.zero		1


	//   ....[1]....
        /*06dc*/ 	.word	0x00000350
        /*06e0*/ 	.word	0x000000ff
        /*06e4*/ 	.word	0x00032410
        /*06e8*/ 	.short	0x0100
        /*06ea*/ 	.byte	0x08
	.zero		1


	//   ....[2]....
        /*06ec*/ 	.word	0x00000360
        /*06f0*/ 	.word	0x000000ff
        /*06f4*/ 	.word	0x00032420
        /*06f8*/ 	.short	0x0100
        /*06fa*/ 	.byte	0x08
	.zero		1


	//   ....[3]....
        /*06fc*/ 	.word	0x00000450
        /*0700*/ 	.word	0x000000ff
        /*0704*/ 	.word	0x00032430
        /*0708*/ 	.short	0x0100
        /*070a*/ 	.byte	0x08
	.zero		1


	//   ....[4]....
        /*070c*/ 	.word	0x00000460
        /*0710*/ 	.word	0x000000ff
        /*0714*/ 	.word	0x00032440
        /*0718*/ 	.short	0x0100
        /*071a*/ 	.byte	0x08
	.zero		1


	//   ....[5]....
        /*071c*/ 	.word	0x00000470
        /*0720*/ 	.word	0x000000ff
        /*0724*/ 	.word	0x00032438
        /*0728*/ 	.short	0x0100
        /*072a*/ 	.byte	0x08
	.zero		1


	//   ....[6]....
        /*072c*/ 	.word	0x00000480
        /*0730*/ 	.word	0x000000ff
        /*0734*/ 	.word	0x00032448
        /*0738*/ 	.short	0x0100
        /*073a*/ 	.byte	0x08
	.zero		1


	//   ....[7]....
        /*073c*/ 	.word	0x000005b0
        /*0740*/ 	.word	0x000000ff
        /*0744*/ 	.word	0x00032450
        /*0748*/ 	.short	0x0100
        /*074a*/ 	.byte	0x08
	.zero		1


	//   ....[8]....
        /*074c*/ 	.word	0x000005c0
        /*0750*/ 	.word	0x000000ff
        /*0754*/ 	.word	0x00032460
        /*0758*/ 	.short	0x0100
        /*075a*/ 	.byte	0x08
	.zero		1


	//   ....[9]....
        /*075c*/ 	.word	0x000005d0
        /*0760*/ 	.word	0x000000ff
        /*0764*/ 	.word	0x00032458
        /*0768*/ 	.short	0x0100
        /*076a*/ 	.byte	0x08
	.zero		1


	//   ....[10]....
        /*076c*/ 	.word	0x000005e0
        /*0770*/ 	.word	0x000000ff
        /*0774*/ 	.word	0x00032468
        /*0778*/ 	.short	0x0100
        /*077a*/ 	.byte	0x08
	.zero		1


	//   ....[11]....
        /*077c*/ 	.word	0x000006d0
        /*0780*/ 	.word	0x000000ff
        /*0784*/ 	.word	0x00032470
        /*0788*/ 	.short	0x0100
        /*078a*/ 	.byte	0x06
	.zero		1


	//   ....[12]....
        /*078c*/ 	.word	0x000006e0
        /*0790*/ 	.word	0x000000ff
        /*0794*/ 	.word	0x00032480
        /*0798*/ 	.short	0x0100
        /*079a*/ 	.byte	0x06
	.zero		1


	//   ....[13]....
        /*079c*/ 	.word	0x000006f0
        /*07a0*/ 	.word	0x000000ff
        /*07a4*/ 	.word	0x00032478
        /*07a8*/ 	.short	0x0100
        /*07aa*/ 	.byte	0x06
	.zero		1


	//   ....[14]....
        /*07ac*/ 	.word	0x00000700
        /*07b0*/ 	.word	0x000000ff
        /*07b4*/ 	.word	0x00032488
        /*07b8*/ 	.short	0x0100
        /*07ba*/ 	.byte	0x06
	.zero		1


	//   ....[15]....
        /*07bc*/ 	.word	0x00000830
        /*07c0*/ 	.word	0x000000ff
        /*07c4*/ 	.word	0x00032490
        /*07c8*/ 	.short	0x0100
        /*07ca*/ 	.byte	0x08
	.zero		1


	//   ....[16]....
        /*07cc*/ 	.word	0x00000840
        /*07d0*/ 	.word	0x000000ff
        /*07d4*/ 	.word	0x000324a0
        /*07d8*/ 	.short	0x0100
        /*07da*/ 	.byte	0x08
	.zero		1


	//   ....[17]....
        /*07dc*/ 	.word	0x00000850
        /*07e0*/ 	.word	0x000000ff
        /*07e4*/ 	.word	0x00032498
        /*07e8*/ 	.short	0x0100
        /*07ea*/ 	.byte	0x08
	.zero		1


	//   ....[18]....
        /*07ec*/ 	.word	0x00000860
        /*07f0*/ 	.word	0x000000ff
        /*07f4*/ 	.word	0x000324a8
        /*07f8*/ 	.short	0x0100
        /*07fa*/ 	.byte	0x08
	.zero		1


	//   ....[19]....
        /*07fc*/ 	.word	0x00000990
        /*0800*/ 	.word	0x000000ff
        /*0804*/ 	.word	0x000324b0
        /*0808*/ 	.short	0x0100
        /*080a*/ 	.byte	0x08
	.zero		1


	//   ....[20]....
        /*080c*/ 	.word	0x000009a0
        /*0810*/ 	.word	0x000000ff
        /*0814*/ 	.word	0x000324c0
        /*0818*/ 	.short	0x0100
        /*081a*/ 	.byte	0x08
	.zero		1


	//   ....[21]....
        /*081c*/ 	.word	0x000009b0
        /*0820*/ 	.word	0x000000ff
        /*0824*/ 	.word	0x000324b8
        /*0828*/ 	.short	0x0100
        /*082a*/ 	.byte	0x08
	.zero		1


	//   ....[22]....
        /*082c*/ 	.word	0x000009c0
        /*0830*/ 	.word	0x000000ff
        /*0834*/ 	.word	0x000324c8
        /*0838*/ 	.short	0x0100
        /*083a*/ 	.byte	0x08
	.zero		1


	//   ....[23]....
        /*083c*/ 	.word	0x00002c30
        /*0840*/ 	.word	0x0000005f
        /*0844*/ 	.word	0x00032490
        /*0848*/ 	.short	0x010a
        /*084a*/ 	.byte	0x3f
	.zero		1


	//   ....[24]....
        /*084c*/ 	.word	0x00003f50
        /*0850*/ 	.word	0x0000005f
        /*0854*/ 	.word	0x00032490
        /*0858*/ 	.short	0x010a
        /*085a*/ 	.byte	0x3f
	.zero		1


	//   ....[25]....
        /*085c*/ 	.word	0x00005050
        /*0860*/ 	.word	0x0000005f
        /*0864*/ 	.word	0x00032490
        /*0868*/ 	.short	0x010a
        /*086a*/ 	.byte	0x3f
	.zero		1


	//   ....[26]....
        /*086c*/ 	.word	0x00005260
        /*0870*/ 	.word	0x00000028
        /*0874*/ 	.word	0x00000000
        /*0878*/ 	.short	0x0101
        /*087a*/ 	.byte	0x3f
	.zero		1


	//   ....[27]....
        /*087c*/ 	.word	0x000052a0
        /*0880*/ 	.word	0x0000005f
        /*0884*/ 	.word	0x000324b0
        /*0888*/ 	.short	0x010a
        /*088a*/ 	.byte	0x3f
	.zero		1


	//   ....[28]....
        /*088c*/ 	.word	0x00005900
        /*0890*/ 	.word	0x0000005f
        /*0894*/ 	.word	0x00000000
        /*0898*/ 	.short	0x0101
        /*089a*/ 	.byte	0x3f
	.zero		1


	//   ....[29]....
        /*089c*/ 	.word	0x00006060
        /*08a0*/ 	.word	0x00000012
        /*08a4*/ 	.word	0x00032400
        /*08a8*/ 	.short	0x010a
        /*08aa*/ 	.byte	0x3f
	.zero		1


	//   ....[30]....
        /*08ac*/ 	.word	0x000060b0
        /*08b0*/ 	.word	0x00000012
        /*08b4*/ 	.word	0x00032400
        /*08b8*/ 	.short	0x010a
        /*08ba*/ 	.byte	0x3f
	.zero		1


	//   ....[31]....
        /*08bc*/ 	.word	0x00006770
        /*08c0*/ 	.word	0x00000012
        /*08c4*/ 	.word	0x00032400
        /*08c8*/ 	.short	0x010a
        /*08ca*/ 	.byte	0x3f
	.zero		1


	//   ....[32]....
        /*08cc*/ 	.word	0x000075a0
        /*08d0*/ 	.word	0x00000012
        /*08d4*/ 	.word	0x00032400
        /*08d8*/ 	.short	0x010a
        /*08da*/ 	.byte	0x3f
	.zero		1


	//   ....[33]....
        /*08dc*/ 	.word	0x000083c0
        /*08e0*/ 	.word	0x00000003
        /*08e4*/ 	.word	0x00032430
        /*08e8*/ 	.short	0x010a
        /*08ea*/ 	.byte	0x3f
	.zero		1


	//   ....[34]....
        /*08ec*/ 	.word	0x00008430
        /*08f0*/ 	.word	0x00000003
        /*08f4*/ 	.word	0x00032430
        /*08f8*/ 	.short	0x010a
        /*08fa*/ 	.byte	0x3f
	.zero		1


	//   ....[35]....
        /*08fc*/ 	.word	0x00008820
        /*0900*/ 	.word	0x00000012
        /*0904*/ 	.word	0x00032410
        /*0908*/ 	.short	0x010a
        /*090a*/ 	.byte	0x3f
	.zero		1


	//   ....[36]....
        /*090c*/ 	.word	0x00008870
        /*0910*/ 	.word	0x00000003
        /*0914*/ 	.word	0x00032450
        /*0918*/ 	.short	0x010a
        /*091a*/ 	.byte	0x3f
	.zero		1


	//   ....[37]....
        /*091c*/ 	.word	0x000088f0
        /*0920*/ 	.word	0x00000003
        /*0924*/ 	.word	0x00032450
        /*0928*/ 	.short	0x010a
        /*092a*/ 	.byte	0x3f
	.zero		1


	//   ....[38]....
        /*092c*/ 	.word	0x00009ff0
        /*0930*/ 	.word	0x00000018
        /*0934*/ 	.word	0x00000000
        /*0938*/ 	.short	0x0101
        /*093a*/ 	.byte	0x3f
	.zero		1


	//   ....[39]....
        /*093c*/ 	.word	0x0000ac00
        /*0940*/ 	.word	0x00000003
        /*0944*/ 	.word	0x00000000
        /*0948*/ 	.short	0x0101
        /*094a*/ 	.byte	0x3f
	.zero		1


	//   ....[40]....
        /*094c*/ 	.word	0x0000ad10
        /*0950*/ 	.word	0x00000006
        /*0954*/ 	.word	0x00032430
        /*0958*/ 	.short	0x010a
        /*095a*/ 	.byte	0x3f
	.zero		1


	//   ....[41]....
        /*095c*/ 	.word	0x0000ad70
        /*0960*/ 	.word	0x00000006
        /*0964*/ 	.word	0x00032430
        /*0968*/ 	.short	0x010a
        /*096a*/ 	.byte	0x3f
	.zero		1


	//   ....[42]....
        /*096c*/ 	.word	0x0000b020
        /*0970*/ 	.word	0x00000006
        /*0974*/ 	.word	0x00032450
        /*0978*/ 	.short	0x010a
        /*097a*/ 	.byte	0x3f
	.zero		1


	//   ....[43]....
        /*097c*/ 	.word	0x0000b070
        /*0980*/ 	.word	0x00000006
        /*0984*/ 	.word	0x00032450
        /*0988*/ 	.short	0x010a
        /*098a*/ 	.byte	0x3f
	.zero		1


	//   ....[44]....
        /*098c*/ 	.word	0x0000bf10
        /*0990*/ 	.word	0x0000000d
        /*0994*/ 	.word	0x00000000
        /*0998*/ 	.short	0x0101
        /*099a*/ 	.byte	0x3f
	.zero		1


	//   ....[45]....
        /*099c*/ 	.word	0x0000d4a0
        /*09a0*/ 	.word	0x00000006
        /*09a4*/ 	.word	0x00000000
        /*09a8*/ 	.short	0x0101
        /*09aa*/ 	.byte	0x3f
	.zero		1


	//   ....[46]....
        /*09ac*/ 	.word	0x0000f5a0
        /*09b0*/ 	.word	0x00000000
        /*09b4*/ 	.word	0x00000000
        /*09b8*/ 	.short	0x0101
        /*09ba*/ 	.byte	0x3f
	.zero		1


	//   ....[47]....
        /*09bc*/ 	.word	0x00011a00
        /*09c0*/ 	.word	0x00000005
        /*09c4*/ 	.word	0x00032420
        /*09c8*/ 	.short	0x010a
        /*09ca*/ 	.byte	0x3f
	.zero		1


	//   ....[48]....
        /*09cc*/ 	.word	0x00011a80
        /*09d0*/ 	.word	0x00000007
        /*09d4*/ 	.word	0x000324a0
        /*09d8*/ 	.short	0x010a
        /*09da*/ 	.byte	0x3f
	.zero		1


	//   ....[49]....
        /*09dc*/ 	.word	0x00011c60
        /*09e0*/ 	.word	0x00000007
        /*09e4*/ 	.word	0x000324c0
        /*09e8*/ 	.short	0x010a
        /*09ea*/ 	.byte	0x3f
	.zero		1


	//   ....[50]....
        /*09ec*/ 	.word	0x00012070
        /*09f0*/ 	.word	0x00000007
        /*09f4*/ 	.word	0x000324a0
        /*09f8*/ 	.short	0x010a
        /*09fa*/ 	.byte	0x3f
	.zero		1


	//   ....[51]....
        /*09fc*/ 	.word	0x00012230
        /*0a00*/ 	.word	0x00000007
        /*0a04*/ 	.word	0x000324c0
        /*0a08*/ 	.short	0x010a
        /*0a0a*/ 	.byte	0x3f
	.zero		1


	//   ....[52]....
        /*0a0c*/ 	.word	0x00013020
        /*0a10*/ 	.word	0x00000005
        /*0a14*/ 	.word	0x00032440
        /*0a18*/ 	.short	0x010a
        /*0a1a*/ 	.byte	0x3f
	.zero		1


	//   ....[53]....
        /*0a1c*/ 	.word	0x00013640
        /*0a20*/ 	.word	0x00000005
        /*0a24*/ 	.word	0x00032420
        /*0a28*/ 	.short	0x010a
        /*0a2a*/ 	.byte	0x3f
	.zero		1


	//   ....[54]....
        /*0a2c*/ 	.word	0x00013710
        /*0a30*/ 	.word	0x00000002
        /*0a34*/ 	.word	0x00032460
        /*0a38*/ 	.short	0x010a
        /*0a3a*/ 	.byte	0x3f
	.zero		1


	//   ....[55]....
        /*0a3c*/ 	.word	0x00013d80
        /*0a40*/ 	.word	0x00000002
        /*0a44*/ 	.word	0x00032440
        /*0a48*/ 	.short	0x010a
        /*0a4a*/ 	.byte	0x3f
	.zero		1


	//   ....[56]....
        /*0a4c*/ 	.word	0x00013f90
        /*0a50*/ 	.word	0x00000002
        /*0a54*/ 	.word	0x00032460
        /*0a58*/ 	.short	0x010a
        /*0a5a*/ 	.byte	0x3f
	.zero		1


	//   ....[57]....
        /*0a5c*/ 	.word	0x000144f0
        /*0a60*/ 	.word	0x00000003
        /*0a64*/ 	.word	0x00032440
        /*0a68*/ 	.short	0x010a
        /*0a6a*/ 	.byte	0x3f
	.zero		1


	//   ....[58]....
        /*0a6c*/ 	.word	0x000146f0
        /*0a70*/ 	.word	0x00000003
        /*0a74*/ 	.word	0x00032460
        /*0a78*/ 	.short	0x010a
        /*0a7a*/ 	.byte	0x3f
	.zero		1


	//   ....[59]....
        /*0a7c*/ 	.word	0x00014bd0
        /*0a80*/ 	.word	0x00000003
        /*0a84*/ 	.word	0x00032440
        /*0a88*/ 	.short	0x010a
        /*0a8a*/ 	.byte	0x3f
	.zero		1


	//   ....[60]....
        /*0a8c*/ 	.word	0x00014de0
        /*0a90*/ 	.word	0x00000003
        /*0a94*/ 	.word	0x00032460
        /*0a98*/ 	.short	0x010a
        /*0a9a*/ 	.byte	0x3f
	.zero		1


	//   ....[61]....
        /*0a9c*/ 	.word	0x00015d20
        /*0aa0*/ 	.word	0x00000000
        /*0aa4*/ 	.word	0x00032420
        /*0aa8*/ 	.short	0x010a
        /*0aaa*/ 	.byte	0x3f
	.zero		1


	//   ....[62]....
        /*0aac*/ 	.word	0x00015ee0
        /*0ab0*/ 	.word	0x00000006
        /*0ab4*/ 	.word	0x00000000
        /*0ab8*/ 	.short	0x010a
        /*0aba*/ 	.byte	0x3f
	.zero		1


	//   ....[63]....
        /*0abc*/ 	.word	0x00015f50
        /*0ac0*/ 	.word	0x00000007
        /*0ac4*/ 	.word	0x00000000
        /*0ac8*/ 	.short	0x010a
        /*0aca*/ 	.byte	0x3f
	.zero		1


	//   ....[64]....
        /*0acc*/ 	.word	0x00015fc0
        /*0ad0*/ 	.word	0x00000004
        /*0ad4*/ 	.word	0x00000000
        /*0ad8*/ 	.short	0x010a
        /*0ada*/ 	.byte	0x3f
	.zero		1


	//   ....[65]....
        /*0adc*/ 	.word	0x00015ff0
        /*0ae0*/ 	.word	0x00000003
        /*0ae4*/ 	.word	0x00000000
        /*0ae8*/ 	.short	0x010a
        /*0aea*/ 	.byte	0x3f
	.zero		1


	//   ....[66]....
        /*0aec*/ 	.word	0x00016050
        /*0af0*/ 	.word	0x0000005f
        /*0af4*/ 	.word	0x00032490
        /*0af8*/ 	.short	0x010a
        /*0afa*/ 	.byte	0x3f
	.zero		1


	//   ....[67]....
        /*0afc*/ 	.word	0x000160a0
        /*0b00*/ 	.word	0x0000005f
        /*0b04*/ 	.word	0x00032490
        /*0b08*/ 	.short	0x010a
        /*0b0a*/ 	.byte	0x3f
	.zero		1


	//   ....[68]....
        /*0b0c*/ 	.word	0x000160f0
        /*0b10*/ 	.word	0x0000005f
        /*0b14*/ 	.word	0x00032490
        /*0b18*/ 	.short	0x010a
        /*0b1a*/ 	.byte	0x3f
	.zero		1


	//   ....[69]....
        /*0b1c*/ 	.word	0x00016140
        /*0b20*/ 	.word	0x0000005f
        /*0b24*/ 	.word	0x000324b0
        /*0b28*/ 	.short	0x010a
        /*0b2a*/ 	.byte	0x3f
	.zero		1


	//   ....[70]....
        /*0b2c*/ 	.word	0x000164b0
        /*0b30*/ 	.word	0x00000012
        /*0b34*/ 	.word	0x00032400
        /*0b38*/ 	.short	0x010a
        /*0b3a*/ 	.byte	0x3f
	.zero		1


	//   ....[71]....
        /*0b3c*/ 	.word	0x00016780
        /*0b40*/ 	.word	0x00000012
        /*0b44*/ 	.word	0x00032400
        /*0b48*/ 	.short	0x010a
        /*0b4a*/ 	.byte	0x3f
	.zero		1


	//   ....[72]....
        /*0b4c*/ 	.word	0x000167d0
        /*0b50*/ 	.word	0x00000003
        /*0b54*/ 	.word	0x00032430
        /*0b58*/ 	.short	0x010a
        /*0b5a*/ 	.byte	0x3f
	.zero		1


	//   ....[73]....
        /*0b5c*/ 	.word	0x00016820
        /*0b60*/ 	.word	0x00000012
        /*0b64*/ 	.word	0x00032410
        /*0b68*/ 	.short	0x010a
        /*0b6a*/ 	.byte	0x3f
	.zero		1


	//   ....[74]....
        /*0b6c*/ 	.word	0x00016870
        /*0b70*/ 	.word	0x00000003
        /*0b74*/ 	.word	0x00032450
        /*0b78*/ 	.short	0x010a
        /*0b7a*/ 	.byte	0x3f
	.zero		1


	//   ....[75]....
        /*0b7c*/ 	.word	0x000168c0
        /*0b80*/ 	.word	0x00000006
        /*0b84*/ 	.word	0x00032430
        /*0b88*/ 	.short	0x010a
        /*0b8a*/ 	.byte	0x3f
	.zero		1


	//   ....[76]....
        /*0b8c*/ 	.word	0x00016910
        /*0b90*/ 	.word	0x00000006
        /*0b94*/ 	.word	0x00032450
        /*0b98*/ 	.short	0x010a
        /*0b9a*/ 	.byte	0x3f
	.zero		1


	//   ....[77]....
        /*0b9c*/ 	.word	0x00016ab0
        /*0ba0*/ 	.word	0x00000005
        /*0ba4*/ 	.word	0x00032420
        /*0ba8*/ 	.short	0x010a
        /*0baa*/ 	.byte	0x3f
	.zero		1


	//   ....[78]....
        /*0bac*/ 	.word	0x00016b00
        /*0bb0*/ 	.word	0x00000007
        /*0bb4*/ 	.word	0x000324a0
        /*0bb8*/ 	.short	0x010a
        /*0bba*/ 	.byte	0x3f
	.zero		1


	//   ....[79]....
        /*0bbc*/ 	.word	0x00016b50
        /*0bc0*/ 	.word	0x00000007
        /*0bc4*/ 	.word	0x000324c0
        /*0bc8*/ 	.short	0x010a
        /*0bca*/ 	.byte	0x3f
	.zero		1


	//   ....[80]....
        /*0bcc*/ 	.word	0x00016ba0
        /*0bd0*/ 	.word	0x00000007
        /*0bd4*/ 	.word	0x000324a0
        /*0bd8*/ 	.short	0x010a
        /*0bda*/ 	.byte	0x3f
	.zero		1


	//   ....[81]....
        /*0bdc*/ 	.word	0x00016bf0
        /*0be0*/ 	.word	0x00000007
        /*0be4*/ 	.word	0x000324c0
        /*0be8*/ 	.short	0x010a
        /*0bea*/ 	.byte	0x3f
	.zero		1


	//   ....[82]....
        /*0bec*/ 	.word	0x00016d90
        /*0bf0*/ 	.word	0x00000005
        /*0bf4*/ 	.word	0x00032440
        /*0bf8*/ 	.short	0x010a
        /*0bfa*/ 	.byte	0x3f
	.zero		1


	//   ....[83]....
        /*0bfc*/ 	.word	0x00016e10
        /*0c00*/ 	.word	0x00000005
        /*0c04*/ 	.word	0x00032420
        /*0c08*/ 	.short	0x010a
        /*0c0a*/ 	.byte	0x3f
	.zero		1


	//   ....[84]....
        /*0c0c*/ 	.word	0x00016e60
        /*0c10*/ 	.word	0x00000002
        /*0c14*/ 	.word	0x00032460
        /*0c18*/ 	.short	0x010a
        /*0c1a*/ 	.byte	0x3f
	.zero		1


	//   ....[85]....
        /*0c1c*/ 	.word	0x00016eb0
        /*0c20*/ 	.word	0x00000002
        /*0c24*/ 	.word	0x00032440
        /*0c28*/ 	.short	0x010a
        /*0c2a*/ 	.byte	0x3f
	.zero		1


	//   ....[86]....
        /*0c2c*/ 	.word	0x00016f00
        /*0c30*/ 	.word	0x00000002
        /*0c34*/ 	.word	0x00032460
        /*0c38*/ 	.short	0x010a
        /*0c3a*/ 	.byte	0x3f
	.zero		1


	//   ....[87]....
        /*0c3c*/ 	.word	0x00016f50
        /*0c40*/ 	.word	0x00000003
        /*0c44*/ 	.word	0x00032440
        /*0c48*/ 	.short	0x010a
        /*0c4a*/ 	.byte	0x3f
	.zero		1


	//   ....[88]....
        /*0c4c*/ 	.word	0x00016fa0
        /*0c50*/ 	.word	0x00000003
        /*0c54*/ 	.word	0x00032460
        /*0c58*/ 	.short	0x010a
        /*0c5a*/ 	.byte	0x3f
	.zero		1


	//   ....[89]....
        /*0c5c*/ 	.word	0x00016ff0
        /*0c60*/ 	.word	0x00000003
        /*0c64*/ 	.word	0x00032440
        /*0c68*/ 	.short	0x010a
        /*0c6a*/ 	.byte	0x3f
	.zero		1


	//   ....[90]....
        /*0c6c*/ 	.word	0x00017040
        /*0c70*/ 	.word	0x00000003
        /*0c74*/ 	.word	0x00032460
        /*0c78*/ 	.short	0x010a
        /*0c7a*/ 	.byte	0x3f
	.zero		1


	//   ....[91]....
        /*0c7c*/ 	.word	0x000179f0
        /*0c80*/ 	.word	0x00000000
        /*0c84*/ 	.word	0x00032420
        /*0c88*/ 	.short	0x010a
        /*0c8a*/ 	.byte	0x3f
	.zero		1


	//   ....[92]....
        /*0c8c*/ 	.word	0x00017b90
        /*0c90*/ 	.word	0x00000006
        /*0c94*/ 	.word	0x00000000
        /*0c98*/ 	.short	0x010a
        /*0c9a*/ 	.byte	0x3f
	.zero		1


	//   ....[93]....
        /*0c9c*/ 	.word	0x00017be0
        /*0ca0*/ 	.word	0x00000007
        /*0ca4*/ 	.word	0x00000000
        /*0ca8*/ 	.short	0x010a
        /*0caa*/ 	.byte	0x3f
	.zero		1


	//   ....[94]....
        /*0cac*/ 	.word	0x00017c30
        /*0cb0*/ 	.word	0x00000004
        /*0cb4*/ 	.word	0x00000000
        /*0cb8*/ 	.short	0x010a
        /*0cba*/ 	.byte	0x3f
	.zero		1


	//----- nvinfo : EIATTR_NUM_MBARRIERS
	.align		4
.L_298:
        /*0cbc*/ 	.byte	0x03, 0x38
        /*0cbe*/ 	.short	0x0017


	//----- nvinfo : EIATTR_EXIT_INSTR_OFFSETS
	.align		4
        /*0cc0*/ 	.byte	0x04, 0x1c
        /*0cc2*/ 	.short	(.L_300 - .L_299)


	//   ....[0]....
.L_299:
        /*0cc4*/ 	.word	0x00016040


	//----- nvinfo : EIATTR_MAX_THREADS
	.align		4
.L_300:
        /*0cc8*/ 	.byte	0x04, 0x05
        /*0cca*/ 	.short	(.L_302 - .L_301)
.L_301:
        /*0ccc*/ 	.word	0x00000180
        /*0cd0*/ 	.word	0x00000001
        /*0cd4*/ 	.word	0x00000001


	//----- nvinfo : EIATTR_CRS_STACK_SIZE
	.align		4
.L_302:
        /*0cd8*/ 	.byte	0x04, 0x1e
        /*0cda*/ 	.short	(.L_304 - .L_303)
.L_303:
        /*0cdc*/ 	.word	0x00000000


	//----- nvinfo : EIATTR_CBANK_PARAM_SIZE
	.align		4
.L_304:
        /*0ce0*/ 	.byte	0x03, 0x19
        /*0ce2*/ 	.short	0x0b70


	//----- nvinfo : EIATTR_PARAM_CBANK
	.align		4
        /*0ce4*/ 	.byte	0x04, 0x0a
        /*0ce6*/ 	.short	(.L_306 - .L_305)
	.align		4
.L_305:
        /*0ce8*/ 	.word	index@(.nv.constant0._ZN7cutlass13device_kernelIN5flash11enable_sm90INS1_16FlashAttnFwdSm90INS1_25CollectiveMainloopFwdSm90ILi2EN4cute5tupleIJNS5_1CILi1EEES8_S8_EEENS6_IJNS7_ILi128EEENS7_ILi96EEENS7_ILi64EEEEEELi256ENS_10bfloat16_tEfNS_4arch4Sm90ELb0ELb0ELb0ELb1ELb0ELb1ELb1ELb1ELb0ELb0ELb0ELb0EEENS1_21CollectiveEpilogueFwdINS6_IJSA_NS7_ILi256EEESB_EEES9_SE_SG_Li256ELb1ELb0ELb0ELb0EEENS1_36VarlenDynamicPersistentTileSchedulerILi128ELi96ELi256ELi32ELb0ELb0ELb1ELb0ELb1ELb1EEEEEEEEEvNT_6ParamsE)
        /*0cec*/ 	.short	0x0210
        /*0cee*/ 	.short	0x0b70


	//----- nvinfo : EIATTR_SW_WAR
	.align		4
.L_306:
        /*0cf0*/ 	.byte	0x04, 0x36
        /*0cf2*/ 	.short	(.L_308 - .L_307)
.L_307:
        /*0cf4*/ 	.word	0x00000008
.L_308:


//--------------------- .nv.info._ZN7cutlass13device_kernelIN5flash11enable_sm90INS1_16FlashAttnFwdSm90INS1_25CollectiveMainloopFwdSm90ILi2EN4cute5tupleIJNS5_1CILi1EEES8_S8_EEENS6_IJNS7_ILi128EEENS7_ILi96EEENS7_ILi64EEEEEELi256ENS_10bfloat16_tEfNS_4arch4Sm90ELb0ELb1ELb0ELb0ELb0ELb0ELb0ELb1ELb0ELb0ELb0ELb0EEENS1_21CollectiveEpilogueFwdINS6_IJSA_NS7_ILi256EEESB_EEES9_SE_SG_Li256ELb0ELb0ELb0ELb0EEENS1_30DynamicPersistentTileSchedulerILi256ELi32ELb0ELb0ELb1EEEEEEEEEvNT_6ParamsE --------------------------
	.section	.nv.info._ZN7cutlass13device_kernelIN5flash11enable_sm90INS1_16FlashAttnFwdSm90INS1_25CollectiveMainloopFwdSm90ILi2EN4cute5tupleIJNS5_1CILi1EEES8_S8_EEENS6_IJNS7_ILi128EEENS7_ILi96EEENS7_ILi64EEEEEELi256ENS_10bfloat16_tEfNS_4arch4Sm90ELb0ELb1ELb0ELb0ELb0ELb0ELb0ELb1ELb0ELb0ELb0ELb0EEENS1_21CollectiveEpilogueFwdINS6_IJSA_NS7_ILi256EEESB_EEES9_SE_SG_Li256ELb0ELb0ELb0ELb0EEENS1_30DynamicPersistentTileSchedulerILi256ELi32ELb0ELb0ELb1EEEEEEEEEvNT_6ParamsE,"",@"SHT_CUDA_INFO"
	.sectionflags	@""
	.align	4


	//----- nvinfo : EIATTR_CUDA_API_VERSION
	.align		4
        /*0000*/ 	.byte	0x04, 0x37
        /*0002*/ 	.short	(.L_310 - .L_309)
.L_309:
        /*0004*/ 	.word	0x00000082


	//----- nvinfo : EIATTR_KPARAM_INFO
	.align		4
.L_310:
        /*0008*/ 	.byte	0x04, 0x17
        /*000a*/ 	.short	(.L_312 - .L_311)
.L_311:
        /*000c*/ 	.word	0x00000000
        /*0010*/ 	.short	0x0000
        /*0012*/ 	.short	0x0070
        /*0014*/ 	.byte	0x00, 0xf0, 0x01, 0x2e


	//----- nvinfo : EIATTR_SPARSE_MMA_MASK
	.align		4
.L_312:
        /*0018*/ 	.byte	0x03, 0x50
        /*001a*/ 	.short	0x0000


	//----- nvinfo : EIATTR_MAXREG_COUNT
	.align		4
        /*001c*/ 	.byte	0x03, 0x1b
        /*001e*/ 	.short	0x00a8


	//----- nvinfo : EIATTR_NUM_BARRIERS
	.align		4
        /*0020*/ 	.byte	0x02, 0x4c
        /*0022*/ 	.byte	0x10
	.zero		1


	//----- nvinfo : EIATTR_EXTERNS
	.align		4
        /*0024*/ 	.byte	0x04, 0x0f
        /*0026*/ 	.short	(.L_314 - .L_313)


	//   ....[0]....
	.align		4
.L_313:
        /*0028*/ 	.word	index@(__assertfail)


	//----- nvinfo : EIATTR_MERCURY_ISA_VERSION
	.align		4
.L_314:
        /*002c*/ 	.byte	0x03, 0x5f
        /*002e*/ 	.short	0x0101


	//----- nvinfo : EIATTR_INT_WARP_WIDE_INSTR_OFFSETS
	.align		4
        /*0030*/ 	.byte	0x04, 0x31
        /*0032*/ 	.short	(.L_316 - .L_315)


	//   ....[0]....
.L_315:
        /*0034*/ 	.word	0x00000180


	//   ....[1]....
        /*0038*/ 	.word	0x000001b0


	//   ....[2]....
        /*003c*/ 	.word	0x000001c0


	//   ....[3]....
        /*0040*/ 	.word	0x0000ef50


	//   ....[4]....
        /*0044*/ 	.word	0x0000efe0


	//   ....[5]....
        /*0048*/ 	.word	0x0000f4d0


	//   ....[6]....
        /*004c*/ 	.word	0x000110f0


	//   ....[7]....
        /*0050*/ 	.word	0x00011180


	//----- nvinfo : EIATTR_COOP_GROUP_MASK_REGIDS
	.align		4
.L_316:
        /*0054*/ 	.byte	0x04, 0x29
        /*0056*/ 	.short	(.L_318 - .L_317)


	//   ....[0]....
.L_317:
        /*0058*/ 	.word	0xffffffff


	//   ....[1]....
        /*005c*/ 	.word	0xffffffff


	//   ....[2]....
        /*0060*/ 	.word	0xffffffff


	//   ....[3]....
        /*0064*/ 	.word	0xffffffff


	//   ....[4]....
        /*0068*/ 	.word	0xffffffff


	//   ....[5]....
        /*006c*/ 	.word	0xffffffff


	//   ....[6]....
        /*0070*/ 	.word	0xffffffff


	//   ....[7]....
        /*0074*/ 	.word	0xffffffff


	//   ....[8]....
        /*0078*/ 	.word	0xffffffff


	//   ....[9]....
        /*007c*/ 	.word	0xffffffff


	//   ....[10]....
        /*0080*/ 	.word	0xffffffff


	//   ....[11]....
        /*0084*/ 	.word	0xffffffff


	//   ....[12]....
        /*0088*/ 	.word	0xffffffff


	//   ....[13]....
        /*008c*/ 	.word	0xffffffff


	//   ....[14]....
        /*0090*/ 	.word	0xffffffff


	//   ....[15]....
        /*0094*/ 	.word	0xffffffff


	//   ....[16]....
        /*0098*/ 	.word	0xffffffff


	//   ....[17]....
        /*009c*/ 	.word	0xffffffff


	//   ....[18]....
        /*00a0*/ 	.word	0xffffffff


	//   ....[19]....
        /*00a4*/ 	.word	0xffffffff


	//   ....[20]....
        /*00a8*/ 	.word	0xffffffff


	//   ....[21]....
        /*00ac*/ 	.word	0xffffffff


	//   ....[22]....
        /*00b0*/ 	.word	0xffffffff


	//   ....[23]....
        /*00b4*/ 	.word	0xffffffff


	//   ....[24]....
        /*00b8*/ 	.word	0xffffffff


	//   ....[25]....
        /*00bc*/ 	.word	0xffffffff


	//   ....[26]....
        /*00c0*/ 	.word	0xffffffff


	//   ....[27]....
        /*00c4*/ 	.word	0xffffffff


	//   ....[28]....
        /*00c8*/ 	.word	0xffffffff


	//   ....[29]....
        /*00cc*/ 	.word	0xffffffff


	//   ....[30]....
        /*00d0*/ 	.word	0xffffffff


	//   ....[31]....
        /*00d4*/ 	.word	0xffffffff


	//   ....[32]....
        /*00d8*/ 	.word	0x0500000f


	//   ....[33]....
        /*00dc*/ 	.word	0x0500000f


	//----- nvinfo : EIATTR_COOP_GROUP_INSTR_OFFSETS
	.align		4
.L_318:
        /*00e0*/ 	.byte	0x04, 0x28
        /*00e2*/ 	.short	(.L_320 - .L_319)


	//   ....[0]....
.L_319:
        /*00e4*/ 	.word	0x00000060


	//   ....[1]....
        /*00e8*/ 	.word	0x00000190


	//   ....[2]....
        /*00ec*/ 	.word	0x000001e0


	//   ....[3]....
        /*00f0*/ 	.word	0x000003d0


	//   ....[4]....
        /*00f4*/ 	.word	0x00000530


	//   ....[5]....
        /*00f8*/ 	.word	0x00000650


	//   ....[6]....
        /*00fc*/ 	.word	0x000007b0


	//   ....[7]....
        /*0100*/ 	.word	0x00001930


	//   ....[8]....
        /*0104*/ 	.word	0x00002e90


	//   ....[9]....
        /*0108*/ 	.word	0x00002fa0


	//   ....[10]....
        /*010c*/ 	.word	0x00003570


	//   ....[11]....
        /*0110*/ 	.word	0x000035f0


	//   ....[12]....
        /*0114*/ 	.word	0x00005680


	//   ....[13]....
        /*0118*/ 	.word	0x000057a0


	//   ....[14]....
        /*011c*/ 	.word	0x00005e40


	//   ....[15]....
        /*0120*/ 	.word	0x00005fa0


	//   ....[16]....
        /*0124*/ 	.word	0x00007940


	//   ....[17]....
        /*0128*/ 	.word	0x000079c0


	//   ....[18]....
        /*012c*/ 	.word	0x00007e70


	//   ....[19]....
        /*0130*/ 	.word	0x00008040


	//   ....[20]....
        /*0134*/ 	.word	0x0000a540


	//   ....[21]....
        /*0138*/ 	.word	0x0000a660


	//   ....[22]....
        /*013c*/ 	.word	0x0000aca0


	//   ....[23]....
        /*0140*/ 	.word	0x0000ad50


	//   ....[24]....
        /*0144*/ 	.word	0x0000c180


	//   ....[25]....
        /*0148*/ 	.word	0x0000c1c0


	//   ....[26]....
        /*014c*/ 	.word	0x0000c280


	//   ....[27]....
        /*0150*/ 	.word	0x0000c2a0


	//   ....[28]....
        /*0154*/ 	.word	0x0000d970


	//   ....[29]....
        /*0158*/ 	.word	0x0000e6a0


	//   ....[30]....
        /*015c*/ 	.word	0x00011200


	//   ....[31]....
        /*0160*/ 	.word	0x000113b0


	//   ....[32]....
        /*0164*/ 	.word	0x000119b0


	//   ....[33]....
        /*0168*/ 	.word	0x00011d90


	//----- nvinfo : EIATTR_REG_RECONFIG
	.align		4
.L_320:
        /*016c*/ 	.byte	0x01, 0x54
	.zero		2


	//----- nvinfo : EIATTR_SYSCALL_OFFSETS
	.align		4
        /*0170*/ 	.byte	0x04, 0x46
        /*0172*/ 	.short	(.L_322 - .L_321)


	//   ....[0]....
.L_321:
        /*0174*/ 	.word	0x00001ab0


	//   ....[1]....
        /*0178*/ 	.word	0x0000f170


	//   ....[2]....
        /*017c*/ 	.word	0x0000f2b0


	//   ....[3]....
        /*0180*/ 	.word	0x0000f3b0


	//----- nvinfo : EIATTR_MBARRIER_INSTR_OFFSETS
	.align		4
.L_322:
        /*0184*/ 	.byte	0x04, 0x39
        /*0186*/ 	.short	(.L_324 - .L_323)


	//   ....[0]....
.L_323:
        /*0188*/ 	.word	0x00000280
        /*018c*/ 	.word	0x000000ff
        /*0190*/ 	.word	0x00022800
        /*0194*/ 	.short	0x0100
        /*0196*/ 	.byte	0x06
	.zero		1


	//   ....[1]....
        /*0198*/ 	.word	0x00000290
        /*019c*/ 	.word	0x000000ff
        /*01a0*/ 	.word	0x00022820
        /*01a4*/ 	.short	0x0100
        /*01a6*/ 	.byte	0x06
	.zero		1


	//   ....[2]....
        /*01a8*/ 	.word	0x00000380
        /*01ac*/ 	.word	0x000000ff
        /*01b0*/ 	.word	0x00022830
        /*01b4*/ 	.short	0x0100
        /*01b6*/ 	.byte	0x08
	.zero		1


	//   ....[3]....
        /*01b8*/ 	.word	0x00000390
        /*01bc*/ 	.word	0x000000ff
        /*01c0*/ 	.word	0x00022840
        /*01c4*/ 	.short	0x0100
        /*01c6*/ 	.byte	0x08
	.zero		1


	//   ....[4]....
        /*01c8*/ 	.word	0x000003a0
        /*01cc*/ 	.word	0x000000ff
        /*01d0*/ 	.word	0x00022838
        /*01d4*/ 	.short	0x0100
        /*01d6*/ 	.byte	0x08
	.zero		1


	//   ....[5]....
        /*01d8*/ 	.word	0x000003b0
        /*01dc*/ 	.word	0x000000ff
        /*01e0*/ 	.word	0x00022848
        /*01e4*/ 	.short	0x0100
        /*01e6*/ 	.byte	0x08
	.zero		1


	//   ....[6]....
        /*01e8*/ 	.word	0x000004e0
        /*01ec*/ 	.word	0x000000ff
        /*01f0*/ 	.word	0x00022850
        /*01f4*/ 	.short	0x0100
        /*01f6*/ 	.byte	0x08
	.zero		1


	//   ....[7]....
        /*01f8*/ 	.word	0x000004f0
        /*01fc*/ 	.word	0x000000ff
        /*0200*/ 	.word	0x00022860
        /*0204*/ 	.short	0x0100
        /*0206*/ 	.byte	0x08
	.zero		1


	//   ....[8]....
        /*0208*/ 	.word	0x00000500
        /*020c*/ 	.word	0x000000ff
        /*0210*/ 	.word	0x00022858
        /*0214*/ 	.short	0x0100
        /*0216*/ 	.byte	0x08
	.zero		1


	//   ....[9]....
        /*0218*/ 	.word	0x00000510
        /*021c*/ 	.word	0x000000ff
        /*0220*/ 	.word	0x00022868
        /*0224*/ 	.short	0x0100
        /*0226*/ 	.byte	0x08
	.zero		1


	//   ....[10]....
        /*0228*/ 	.word	0x00000600
        /*022c*/ 	.word	0x000000ff
        /*0230*/ 	.word	0x00022870
        /*0234*/ 	.short	0x0100
        /*0236*/ 	.byte	0x06
	.zero		1


	//   ....[11]....
        /*0238*/ 	.word	0x00000610
        /*023c*/ 	.word	0x000000ff
        /*0240*/ 	.word	0x00022880
        /*0244*/ 	.short	0x0100
        /*0246*/ 	.byte	0x06
	.zero		1


	//   ....[12]....
        /*0248*/ 	.word	0x00000620
        /*024c*/ 	.word	0x000000ff
        /*0250*/ 	.word	0x00022878
        /*0254*/ 	.short	0x0100
        /*0256*/ 	.byte	0x06
	.zero		1


	//   ....[13]....
        /*0258*/ 	.word	0x00000630
        /*025c*/ 	.word	0x000000ff
        /*0260*/ 	.word	0x00022888
        /*0264*/ 	.short	0x0100
        /*0266*/ 	.byte	0x06
	.zero		1


	//   ....[14]....
        /*0268*/ 	.word	0x00000760
        /*026c*/ 	.word	0x000000ff
        /*0270*/ 	.word	0x00022890
        /*0274*/ 	.short	0x0100
        /*0276*/ 	.byte	0x08
	.zero		1


	//   ....[15]....
        /*0278*/ 	.word	0x00000770
        /*027c*/ 	.word	0x000000ff
        /*0280*/ 	.word	0x000228a0
        /*0284*/ 	.short	0x0100
        /*0286*/ 	.byte	0x08
	.zero		1


	//   ....[16]....
        /*0288*/ 	.word	0x00000780
        /*028c*/ 	.word	0x000000ff
        /*0290*/ 	.word	0x00022898
        /*0294*/ 	.short	0x0100
        /*0296*/ 	.byte	0x08
	.zero		1


	//   ....[17]....
        /*0298*/ 	.word	0x00000790
        /*029c*/ 	.word	0x000000ff
        /*02a0*/ 	.word	0x000228a8
        /*02a4*/ 	.short	0x0100
        /*02a6*/ 	.byte	0x08
	.zero		1


	//   ....[18]....
        /*02a8*/ 	.word	0x000008c0
        /*02ac*/ 	.word	0x000000ff
        /*02b0*/ 	.word	0x000228b0
        /*02b4*/ 	.short	0x0100
        /*02b6*/ 	.byte	0x08
	.zero		1


	//   ....[19]....
        /*02b8*/ 	.word	0x000008d0
        /*02bc*/ 	.word	0x000000ff
        /*02c0*/ 	.word	0x000228c0
        /*02c4*/ 	.short	0x0100
        /*02c6*/ 	.byte	0x08
	.zero		1


	//   ....[20]....
        /*02c8*/ 	.word	0x000008e0
        /*02cc*/ 	.word	0x000000ff
        /*02d0*/ 	.word	0x000228b8
        /*02d4*/ 	.short	0x0100
        /*02d6*/ 	.byte	0x08
	.zero		1


	//   ....[21]....
        /*02d8*/ 	.word	0x000008f0
        /*02dc*/ 	.word	0x000000ff
        /*02e0*/ 	.word	0x000228c8
        /*02e4*/ 	.short	0x0100
        /*02e6*/ 	.byte	0x08
	.zero		1


	//   ....[22]....
        /*02e8*/ 	.word	0x00001b20
        /*02ec*/ 	.word	0x000000ff
        /*02f0*/ 	.word	0x00022800
        /*02f4*/ 	.short	0x010a
        /*02f6*/ 	.byte	0x2e
	.zero		1


	//   ....[23]....
        /*02f8*/ 	.word	0x00001bd0
        /*02fc*/ 	.word	0x000000ff
        /*0300*/ 	.word	0x00022830
        /*0304*/ 	.short	0x010a
        /*0306*/ 	.byte	0x15
	.zero		1


	//   ....[24]....
        /*0308*/ 	.word	0x00001c10
        /*030c*/ 	.word	0x000000ff
        /*0310*/ 	.word	0x00022830
        /*0314*/ 	.short	0x010a
        /*0316*/ 	.byte	0x15
	.zero		1


	//   ....[25]....
        /*0318*/ 	.word	0x00001f70
        /*031c*/ 	.word	0x00000000
        /*0320*/ 	.word	0x00000000
        /*0324*/ 	.short	0x0101
        /*0326*/ 	.byte	0x3f
	.zero		1


	//   ....[26]....
        /*0328*/ 	.word	0x00003e40
        /*032c*/ 	.word	0x000000ff
        /*0330*/ 	.word	0x00022850
        /*0334*/ 	.short	0x010a
        /*0336*/ 	.byte	0x15
	.zero		1


	//   ....[27]....
        /*0338*/ 	.word	0x00003e80
        /*033c*/ 	.word	0x000000ff
        /*0340*/ 	.word	0x00022850
        /*0344*/ 	.short	0x010a
        /*0346*/ 	.byte	0x15
	.zero		1


	//   ....[28]....
        /*0348*/ 	.word	0x000041a0
        /*034c*/ 	.word	0x00000008
        /*0350*/ 	.word	0x00000000
        /*0354*/ 	.short	0x0101
        /*0356*/ 	.byte	0x3f
	.zero		1


	//   ....[29]....
        /*0358*/ 	.word	0x00004460
        /*035c*/ 	.word	0x000000ff
        /*0360*/ 	.word	0x00022830
        /*0364*/ 	.short	0x010a
        /*0366*/ 	.byte	0x1b
	.zero		1


	//   ....[30]....
        /*0368*/ 	.word	0x000044a0
        /*036c*/ 	.word	0x000000ff
        /*0370*/ 	.word	0x00022830
        /*0374*/ 	.short	0x010a
        /*0376*/ 	.byte	0x1b
	.zero		1


	//   ....[31]....
        /*0378*/ 	.word	0x000046d0
        /*037c*/ 	.word	0x0000000e
        /*0380*/ 	.word	0x00000000
        /*0384*/ 	.short	0x0101
        /*0386*/ 	.byte	0x3f
	.zero		1


	//   ....[32]....
        /*0388*/ 	.word	0x00006f70
        /*038c*/ 	.word	0x000000ff
        /*0390*/ 	.word	0x00022850
        /*0394*/ 	.short	0x010a
        /*0396*/ 	.byte	0x1b
	.zero		1


	//   ....[33]....
        /*0398*/ 	.word	0x00006fb0
        /*039c*/ 	.word	0x000000ff
        /*03a0*/ 	.word	0x00022850
        /*03a4*/ 	.short	0x010a
        /*03a6*/ 	.byte	0x1b
	.zero		1


	//   ....[34]....
        /*03a8*/ 	.word	0x00007280
        /*03ac*/ 	.word	0x0000000b
        /*03b0*/ 	.word	0x00000000
        /*03b4*/ 	.short	0x0101
        /*03b6*/ 	.byte	0x3f
	.zero		1


	//   ....[35]....
        /*03b8*/ 	.word	0x000075e0
        /*03bc*/ 	.word	0x000000ff
        /*03c0*/ 	.word	0x00022830
        /*03c4*/ 	.short	0x010a
        /*03c6*/ 	.byte	0x18
	.zero		1


	//   ....[36]....
        /*03c8*/ 	.word	0x00007620
        /*03cc*/ 	.word	0x000000ff
        /*03d0*/ 	.word	0x00022830
        /*03d4*/ 	.short	0x010a
        /*03d6*/ 	.byte	0x18
	.zero		1


	//   ....[37]....
        /*03d8*/ 	.word	0x00008640
        /*03dc*/ 	.word	0x0000009a
        /*03e0*/ 	.word	0x00000000
        /*03e4*/ 	.short	0x0101
        /*03e6*/ 	.byte	0x3f
	.zero		1


	//   ....[38]....
        /*03e8*/ 	.word	0x00008eb0
        /*03ec*/ 	.word	0x000000ff
        /*03f0*/ 	.word	0x00022850
        /*03f4*/ 	.short	0x010a
        /*03f6*/ 	.byte	0x18
	.zero		1


	//   ....[39]....
        /*03f8*/ 	.word	0x00008ef0
        /*03fc*/ 	.word	0x000000ff
        /*0400*/ 	.word	0x00022850
        /*0404*/ 	.short	0x010a
        /*0406*/ 	.byte	0x18
	.zero		1


	//   ....[40]....
        /*0408*/ 	.word	0x000091c0
        /*040c*/ 	.word	0x000000b7
        /*0410*/ 	.word	0x00000000
        /*0414*/ 	.short	0x0101
        /*0416*/ 	.byte	0x3f
	.zero		1


	//   ....[41]....
        /*0418*/ 	.word	0x00009320
        /*041c*/ 	.word	0x000000ff
        /*0420*/ 	.word	0x00022830
        /*0424*/ 	.short	0x010a
        /*0426*/ 	.byte	0x1a
	.zero		1


	//   ....[42]....
        /*0428*/ 	.word	0x00009360
        /*042c*/ 	.word	0x000000ff
        /*0430*/ 	.word	0x00022830
        /*0434*/ 	.short	0x010a
        /*0436*/ 	.byte	0x1a
	.zero		1


	//   ....[43]....
        /*0438*/ 	.word	0x00009560
        /*043c*/ 	.word	0x00000003
        /*0440*/ 	.word	0x00000000
        /*0444*/ 	.short	0x0101
        /*0446*/ 	.byte	0x3f
	.zero		1


	//   ....[44]....
        /*0448*/ 	.word	0x0000be30
        /*044c*/ 	.word	0x000000ff
        /*0450*/ 	.word	0x00022850
        /*0454*/ 	.short	0x010a
        /*0456*/ 	.byte	0x1a
	.zero		1


	//   ....[45]....
        /*0458*/ 	.word	0x0000be70
        /*045c*/ 	.word	0x000000ff
        /*0460*/ 	.word	0x00022850
        /*0464*/ 	.short	0x010a
        /*0466*/ 	.byte	0x1a
	.zero		1


	//   ....[46]....
        /*0468*/ 	.word	0x0000c140
        /*046c*/ 	.word	0x0000000c
        /*0470*/ 	.word	0x00000000
        /*0474*/ 	.short	0x0101
        /*0476*/ 	.byte	0x3f
	.zero		1


	//   ....[47]....
        /*0478*/ 	.word	0x0000dbc0
        /*047c*/ 	.word	0x000000ff
        /*0480*/ 	.word	0x00000000
        /*0484*/ 	.short	0x0101
        /*0486*/ 	.byte	0x05
	.zero		1


	//   ....[48]....
        /*0488*/ 	.word	0x0000f770
        /*048c*/ 	.word	0x00000008
        /*0490*/ 	.word	0x00022840
        /*0494*/ 	.short	0x010a
        /*0496*/ 	.byte	0x3f
	.zero		1


	//   ....[49]....
        /*0498*/ 	.word	0x0000fa50
        /*049c*/ 	.word	0x000000ff
        /*04a0*/ 	.word	0x00022820
        /*04a4*/ 	.short	0x010a
        /*04a6*/ 	.byte	0x25
	.zero		1


	//   ....[50]....
        /*04a8*/ 	.word	0x0000faf0
        /*04ac*/ 	.word	0x00000008
        /*04b0*/ 	.word	0x00022860
        /*04b4*/ 	.short	0x010a
        /*04b6*/ 	.byte	0x3f
	.zero		1


	//   ....[51]....
        /*04b8*/ 	.word	0x00010020
        /*04bc*/ 	.word	0x00000002
        /*04c0*/ 	.word	0x00022840
        /*04c4*/ 	.short	0x010a
        /*04c6*/ 	.byte	0x3f
	.zero		1


	//   ....[52]....
        /*04c8*/ 	.word	0x00010190
        /*04cc*/ 	.word	0x00000002
        /*04d0*/ 	.word	0x00022860
        /*04d4*/ 	.short	0x010a
        /*04d6*/ 	.byte	0x3f
	.zero		1


	//   ....[53]....
        /*04d8*/ 	.word	0x00010680
        /*04dc*/ 	.word	0x00000003
        /*04e0*/ 	.word	0x00022840
        /*04e4*/ 	.short	0x010a
        /*04e6*/ 	.byte	0x3f
	.zero		1


	//   ....[54]....
        /*04e8*/ 	.word	0x000107f0
        /*04ec*/ 	.word	0x00000003
        /*04f0*/ 	.word	0x00022860
        /*04f4*/ 	.short	0x010a
        /*04f6*/ 	.byte	0x3f
	.zero		1


	//   ....[55]....
        /*04f8*/ 	.word	0x00010c60
        /*04fc*/ 	.word	0x00000002
        /*0500*/ 	.word	0x00022840
        /*0504*/ 	.short	0x010a
        /*0506*/ 	.byte	0x3f
	.zero		1


	//   ....[56]....
        /*0508*/ 	.word	0x00010dd0
        /*050c*/ 	.word	0x00000002
        /*0510*/ 	.word	0x00022860
        /*0514*/ 	.short	0x010a
        /*0516*/ 	.byte	0x3f
	.zero		1


	//   ....[57]....
        /*0518*/ 	.word	0x00011360
        /*051c*/ 	.word	0x00000007
        /*0520*/ 	.word	0x00022820
        /*0524*/ 	.short	0x010a
        /*0526*/ 	.byte	0x3f
	.zero		1


	//   ....[58]....
        /*0528*/ 	.word	0x000114b0
        /*052c*/ 	.word	0x00000005
        /*0530*/ 	.word	0x00000000
        /*0534*/ 	.short	0x010a
        /*0536*/ 	.byte	0x3f
	.zero		1


	//   ....[59]....
        /*0538*/ 	.word	0x00011520
        /*053c*/ 	.word	0x00000003
        /*0540*/ 	.word	0x00000000
        /*0544*/ 	.short	0x010a
        /*0546*/ 	.byte	0x3f
	.zero		1


	//   ....[60]....
        /*0548*/ 	.word	0x00011580
        /*054c*/ 	.word	0x00000005
        /*0550*/ 	.word	0x00000000
        /*0554*/ 	.short	0x010a
        /*0556*/ 	.byte	0x3f
	.zero		1


	//   ....[61]....
        /*0558*/ 	.word	0x000115b0
        /*055c*/ 	.word	0x00000003
        /*0560*/ 	.word	0x00000000
        /*0564*/ 	.short	0x010a
        /*0566*/ 	.byte	0x3f
	.zero		1


	//   ....[62]....
        /*0568*/ 	.word	0x00011620
        /*056c*/ 	.word	0x00000003
        /*0570*/ 	.word	0x00022800
        /*0574*/ 	.short	0x010a
        /*0576*/ 	.byte	0x3f
	.zero		1


	//   ....[63]....
        /*0578*/ 	.word	0x00011680
        /*057c*/ 	.word	0x00000000
        /*0580*/ 	.word	0x00022830
        /*0584*/ 	.short	0x010a
        /*0586*/ 	.byte	0x3f
	.zero		1


	//   ....[64]....
        /*0588*/ 	.word	0x000116d0
        /*058c*/ 	.word	0x00000008
        /*0590*/ 	.word	0x00022850
        /*0594*/ 	.short	0x010a
        /*0596*/ 	.byte	0x3f
	.zero		1


	//   ....[65]....
        /*0598*/ 	.word	0x00011730
        /*059c*/ 	.word	0x00000005
        /*05a0*/ 	.word	0x00022830
        /*05a4*/ 	.short	0x010a
        /*05a6*/ 	.byte	0x3f
	.zero		1


	//   ....[66]....
        /*05a8*/ 	.word	0x00011780
        /*05ac*/ 	.word	0x0000000b
        /*05b0*/ 	.word	0x00022850
        /*05b4*/ 	.short	0x010a
        /*05b6*/ 	.byte	0x3f
	.zero		1


	//   ....[67]....
        /*05b8*/ 	.word	0x000117e0
        /*05bc*/ 	.word	0x00000003
        /*05c0*/ 	.word	0x00022830
        /*05c4*/ 	.short	0x010a
        /*05c6*/ 	.byte	0x3f
	.zero		1


	//   ....[68]....
        /*05c8*/ 	.word	0x00011830
        /*05cc*/ 	.word	0x000000b7
        /*05d0*/ 	.word	0x00022850
        /*05d4*/ 	.short	0x010a
        /*05d6*/ 	.byte	0x3f
	.zero		1


	//   ....[69]....
        /*05d8*/ 	.word	0x00011890
        /*05dc*/ 	.word	0x0000000a
        /*05e0*/ 	.word	0x00022830
        /*05e4*/ 	.short	0x010a
        /*05e6*/ 	.byte	0x3f
	.zero		1


	//   ....[70]....
        /*05e8*/ 	.word	0x000118e0
        /*05ec*/ 	.word	0x0000000c
        /*05f0*/ 	.word	0x00022850
        /*05f4*/ 	.short	0x010a
        /*05f6*/ 	.byte	0x3f
	.zero		1


	//   ....[71]....
        /*05f8*/ 	.word	0x00011a60
        /*05fc*/ 	.word	0x00000008
        /*0600*/ 	.word	0x00022840
        /*0604*/ 	.short	0x010a
        /*0606*/ 	.byte	0x3f
	.zero		1


	//   ....[72]....
        /*0608*/ 	.word	0x00011ac0
        /*060c*/ 	.word	0x00000008
        /*0610*/ 	.word	0x00022820
        /*0614*/ 	.short	0x010a
        /*0616*/ 	.byte	0x3f
	.zero		1


	//   ....[73]....
        /*0618*/ 	.word	0x00011b10
        /*061c*/ 	.word	0x00000008
        /*0620*/ 	.word	0x00022860
        /*0624*/ 	.short	0x010a
        /*0626*/ 	.byte	0x3f
	.zero		1


	//   ....[74]....
        /*0628*/ 	.word	0x00011b60
        /*062c*/ 	.word	0x00000002
        /*0630*/ 	.word	0x00022840
        /*0634*/ 	.short	0x010a
        /*0636*/ 	.byte	0x3f
	.zero		1


	//   ....[75]....
        /*0638*/ 	.word	0x00011bb0
        /*063c*/ 	.word	0x00000002
        /*0640*/ 	.word	0x00022860
        /*0644*/ 	.short	0x010a
        /*0646*/ 	.byte	0x3f
	.zero		1


	//   ....[76]....
        /*0648*/ 	.word	0x00011c00
        /*064c*/ 	.word	0x00000003
        /*0650*/ 	.word	0x00022840
        /*0654*/ 	.short	0x010a
        /*0656*/ 	.byte	0x3f
	.zero		1


	//   ....[77]....
        /*0658*/ 	.word	0x00011c50
        /*065c*/ 	.word	0x00000003
        /*0660*/ 	.word	0x00022860
        /*0664*/ 	.short	0x010a
        /*0666*/ 	.byte	0x3f
	.zero		1


	//   ....[78]....
        /*0668*/ 	.word	0x00011ca0
        /*066c*/ 	.word	0x00000002
        /*0670*/ 	.word	0x00022840
        /*0674*/ 	.short	0x010a
        /*0676*/ 	.byte	0x3f
	.zero		1


	//   ....[79]....
        /*0678*/ 	.word	0x00011cf0
        /*067c*/ 	.word	0x00000002
        /*0680*/ 	.word	0x00022860
        /*0684*/ 	.short	0x010a
        /*0686*/ 	.byte	0x3f
	.zero		1


	//   ....[80]....
        /*0688*/ 	.word	0x00011dd0
        /*068c*/ 	.word	0x00000007
        /*0690*/ 	.word	0x00022820
        /*0694*/ 	.short	0x010a
        /*0696*/ 	.byte	0x3f
	.zero		1


	//   ....[81]....
        /*0698*/ 	.word	0x00011e20
        /*069c*/ 	.word	0x00000005
        /*06a0*/ 	.word	0x00000000
        /*06a4*/ 	.short	0x010a
        /*06a6*/ 	.byte	0x3f
	.zero		1


	//   ....[82]....
        /*06a8*/ 	.word	0x00011e70
        /*06ac*/ 	.word	0x00000003
        /*06b0*/ 	.word	0x00000000
        /*06b4*/ 	.short	0x010a
        /*06b6*/ 	.byte	0x3f
	.zero		1


	//   ....[83]....
        /*06b8*/ 	.word	0x00011ec0
        /*06bc*/ 	.word	0x00000005
        /*06c0*/ 	.word	0x00000000
        /*06c4*/ 	.short	0x010a
        /*06c6*/ 	.byte	0x3f
	.zero		1


	//----- nvinfo : EIATTR_NUM_MBARRIERS
	.align		4
.L_324:
        /*06c8*/ 	.byte	0x03, 0x38
        /*06ca*/ 	.short	0x0016


	//----- nvinfo : EIATTR_EXIT_INSTR_OFFSETS
	.align		4
        /*06cc*/ 	.byte	0x04, 0x1c
        /*06ce*/ 	.short	(.L_326 - .L_325)


	//   ....[0]....
.L_325:
        /*06d0*/ 	.word	0x00000a30


	//   ....[1]....
        /*06d4*/ 	.word	0x0000e660


	//   ....[2]....
        /*06d8*/ 	.word	0x0000e6c0


	//   ....[3]....
        /*06dc*/ 	.word	0x000113d0


	//   ....[4]....
        /*06e0*/ 	.word	0x00011600


	//----- nvinfo : EIATTR_MAX_THREADS
	.align		4
.L_326:
        /*06e4*/ 	.byte	0x04, 0x05
        /*06e6*/ 	.short	(.L_328 - .L_327)
.L_327:
        /*06e8*/ 	.word	0x00000180
        /*06ec*/ 	.word	0x00000001
        /*06f0*/ 	.word	0x00000001


	//----- nvinfo : EIATTR_CRS_STACK_SIZE
	.align		4
.L_328:
        /*06f4*/ 	.byte	0x04, 0x1e
        /*06f6*/ 	.short	(.L_330 - .L_329)
.L_329:
        /*06f8*/ 	.word	0x00000000


	//----- nvinfo : EIATTR_CBANK_PARAM_SIZE
	.align		4
.L_330:
        /*06fc*/ 	.byte	0x03, 0x19
        /*06fe*/ 	.short	0x0bf0


	//----- nvinfo : EIATTR_PARAM_CBANK
	.align		4
        /*0700*/ 	.byte	0x04, 0x0a
        /*0702*/ 	.short	(.L_332 - .L_331)
	.align		4
.L_331:
        /*0704*/ 	.word	index@(.nv.constant0._ZN7cutlass13device_kernelIN5flash11enable_sm90INS1_16FlashAttnFwdSm90INS1_25CollectiveMainloopFwdSm90ILi2EN4cute5tupleIJNS5_1CILi1EEES8_S8_EEENS6_IJNS7_ILi128EEENS7_ILi96EEENS7_ILi64EEEEEELi256ENS_10bfloat16_tEfNS_4arch4Sm90ELb0ELb1ELb0ELb0ELb0ELb0ELb0ELb1ELb0ELb0ELb0ELb0EEENS1_21CollectiveEpilogueFwdINS6_IJSA_NS7_ILi256EEESB_EEES9_SE_SG_Li256ELb0ELb0ELb0ELb0EEENS1_30DynamicPersistentTileSchedulerILi256ELi32ELb0ELb0ELb1EEEEEEEEEvNT_6ParamsE)
        /*0708*/ 	.short	0x0210
        /*070a*/ 	.short	0x0bf0


	//----- nvinfo : EIATTR_SW_WAR
	.align		4
.L_332:
        /*070c*/ 	.byte	0x04, 0x36
        /*070e*/ 	.short	(.L_334 - .L_333)
.L_333:
        /*0710*/ 	.word	0x00000008
.L_334:


//--------------------- .nv.info._ZN7cutlass13device_kernelIN5flash11enable_sm90INS1_16FlashAttnFwdSm90INS1_25CollectiveMainloopFwdSm90ILi2EN4cute5tupleIJNS5_1CILi1EEES8_S8_EEENS6_IJNS7_ILi128EEENS7_ILi96EEENS7_ILi64EEEEEELi256ENS_10bfloat16_tEfNS_4arch4Sm90ELb0ELb1ELb0ELb0ELb0ELb0ELb1ELb1ELb0ELb0ELb0ELb0EEENS1_21CollectiveEpilogueFwdINS6_IJSA_NS7_ILi256EEESB_EEES9_SE_SG_Li256ELb0ELb0ELb0ELb0EEENS1_30DynamicPersistentTileSchedulerILi256ELi32ELb0ELb0ELb1EEEEEEEEEvNT_6ParamsE --------------------------
	.section	.nv.info._ZN7cutlass13device_kernelIN5flash11enable_sm90INS1_16FlashAttnFwdSm90INS1_25CollectiveMainloopFwdSm90ILi2EN4cute5tupleIJNS5_1CILi1EEES8_S8_EEENS6_IJNS7_ILi128EEENS7_ILi96EEENS7_ILi64EEEEEELi256ENS_10bfloat16_tEfNS_4arch4Sm90ELb0ELb1ELb0ELb0ELb0ELb0ELb1ELb1ELb0ELb0ELb0ELb0EEENS1_21CollectiveEpilogueFwdINS6_IJSA_NS7_ILi256EEESB_EEES9_SE_SG_Li256ELb0ELb0ELb0ELb0EEENS1_30DynamicPersistentTileSchedulerILi256ELi32ELb0ELb0ELb1EEEEEEEEEvNT_6ParamsE,"",@"SHT_CUDA_INFO"
	.sectionflags	@""
	.align	4


	//----- nvinfo : EIATTR_CUDA_API_VERSION
	.align		4
        /*0000*/ 	.byte	0x04, 0x37
        /*0002*/ 	.short	(.L_336 - .L_335)
.L_335:
        /*0004*/ 	.word	0x00000082


	//----- nvinfo : EIATTR_KPARAM_INFO
	.align		4
.L_336:
        /*0008*/ 	.byte	0x04, 0x17
        /*000a*/ 	.short	(.L_338 - .L_337)
.L_337:
        /*000c*/ 	.word	0x00000000
        /*0010*/ 	.short	0x0000
        /*0012*/ 	.short	0x0070
        /*0014*/ 	.byte	0x00, 0xf0, 0x01, 0x32


	//----- nvinfo : EIATTR_SPARSE_MMA_MASK
	.align		4
.L_338:
        /*0018*/ 	.byte	0x03, 0x50
        /*001a*/ 	.short	0x0000


	//----- nvinfo : EIATTR_MAXREG_COUNT
	.align		4
        /*001c*/ 	.byte	0x03, 0x1b
        /*001e*/ 	.short	0x00a8


	//----- nvinfo : EIATTR_NUM_BARRIERS
	.align		4
        /*0020*/ 	.byte	0x02, 0x4c
        /*0022*/ 	.byte	0x10
	.zero		1


	//----- nvinfo : EIATTR_EXTERNS
	.align		4
        /*0024*/ 	.byte	0x04, 0x0f
        /*0026*/ 	.short	(.L_340 - .L_339)


	//   ....[0]....
	.align		4
.L_339:
        /*0028*/ 	.word	index@(__assertfail)


	//----- nvinfo : EIATTR_ANNOTATIONS
	.align		4
.L_340:
        /*002c*/ 	.byte	0x04, 0x55
        /*002e*/ 	.short	(.L_342 - .L_341)


	//   ....[0]....
.L_341:
        /* <DEDUP_REMOVED lines=10> */


	//----- nvinfo : EIATTR_MERCURY_ISA_VERSION
	.align		4
.L_342:
        /*00c0*/ 	.byte	0x03, 0x5f
        /*00c2*/ 	.short	0x0101


	//----- nvinfo : EIATTR_INT_WARP_WIDE_INSTR_OFFSETS
	.align		4
        /*00c4*/ 	.byte	0x04, 0x31
        /*00c6*/ 	.short	(.L_344 - .L_343)


	//   ....[0]....
.L_343:
        /*00c8*/ 	.word	0x00000200


	//   ....[1]....
        /*00cc*/ 	.word	0x00000230


	//   ....[2]....
        /*00d0*/ 	.word	0x00000240


	//   ....[3]....
        /*00d4*/ 	.word	0x000002b0


	//   ....[4]....
        /*00d8*/ 	.word	0x00020c50


	//   ....[5]....
        /*00dc*/ 	.word	0x00020ce0


	//   ....[6]....
        /*00e0*/ 	.word	0x000211d0


	//   ....[7]....
        /*00e4*/ 	.word	0x000230c0


	//   ....[8]....
        /*00e8*/ 	.word	0x00023150


	//----- nvinfo : EIATTR_COOP_GROUP_MASK_REGIDS
	.align		4
.L_344:
        /*00ec*/ 	.byte	0x04, 0x29
        /*00ee*/ 	.short	(.L_346 - .L_345)


	//   ....[0]....
.L_345:
        /*00f0*/ 	.word	0xffffffff


	//   ....[1]....
        /*00f4*/ 	.word	0xffffffff


	//   ....[2]....
        /*00f8*/ 	.word	0xffffffff


	//   ....[3]....
        /*00fc*/ 	.word	0xffffffff


	//   ....[4]....
        /*0100*/ 	.word	0xffffffff


	//   ....[5]....
        /*0104*/ 	.word	0xffffffff


	//   ....[6]....
        /*0108*/ 	.word	0xffffffff


	//   ....[7]....
        /*010c*/ 	.word	0xffffffff


	//   ....[8]....
        /*0110*/ 	.word	0xffffffff


	//   ....[9]....
        /*0114*/ 	.word	0xffffffff


	//   ....[10]....
        /*0118*/ 	.word	0xffffffff


	//   ....[11]....
        /*011c*/ 	.word	0xffffffff


	//   ....[12]....
        /*0120*/ 	.word	0xffffffff


	//   ....[13]....
        /*0124*/ 	.word	0xffffffff


	//   ....[14]....
        /*0128*/ 	.word	0xffffffff


	//   ....[15]....
        /*012c*/ 	.word	0xffffffff


	//   ....[16]....
        /*0130*/ 	.word	0xffffffff


	//   ....[17]....
        /*0134*/ 	.word	0xffffffff


	//   ....[18]....
        /*0138*/ 	.word	0xffffffff


	//   ....[19]....
        /*013c*/ 	.word	0xffffffff


	//   ....[20]....
        /*0140*/ 	.word	0xffffffff


	//   ....[21]....
        /*0144*/ 	.word	0xffffffff


	//   ....[22]....
        /*0148*/ 	.word	0xffffffff


	//   ....[23]....
        /*014c*/ 	.word	0xffffffff


	//   ....[24]....
        /*0150*/ 	.word	0xffffffff


	//   ....[25]....
        /*0154*/ 	.word	0xffffffff


	//   ....[26]....
        /*0158*/ 	.word	0xffffffff


	//   ....[27]....
        /*015c*/ 	.word	0xffffffff


	//   ....[28]....
        /*0160*/ 	.word	0x0500000f


	//   ....[29]....
        /*0164*/ 	.word	0x0500000f


	//   ....[30]....
        /*0168*/ 	.word	0xffffffff


	//   ....[31]....
        /*016c*/ 	.word	0xffffffff


	//   ....[32]....
        /*0170*/ 	.word	0xffffffff


	//   ....[33]....
        /*0174*/ 	.word	0xffffffff


	//----- nvinfo : EIATTR_COOP_GROUP_INSTR_OFFSETS
	.align		4
.L_346:
        /*0178*/ 	.byte	0x04, 0x28
        /*017a*/ 	.short	(.L_348 - .L_347)


	//   ....[0]....
.L_347:
        /*017c*/ 	.word	0x000000b0


	//   ....[1]....
        /*0180*/ 	.word	0x00000210


	//   ....[2]....
        /*0184*/ 	.word	0x00000260


	//   ....[3]....
        /*0188*/ 	.word	0x00000470


	//   ....[4]....
        /*018c*/ 	.word	0x000005d0


	//   ....[5]....
        /*0190*/ 	.word	0x000006f0


	//   ....[6]....
        /*0194*/ 	.word	0x00000850


	//   ....[7]....
        /*0198*/ 	.word	0x00001f90


	//   ....[8]....
        /*019c*/ 	.word	0x00005860


	//   ....[9]....
        /*01a0*/ 	.word	0x00005910


	//   ....[10]....
        /*01a4*/ 	.word	0x00005d40


	//   ....[11]....
        /*01a8*/ 	.word	0x00005d60


	//   ....[12]....
        /*01ac*/ 	.word	0x0000aba0


	//   ....[13]....
        /*01b0*/ 	.word	0x0000ac30


	//   ....[14]....
        /*01b4*/ 	.word	0x0000acf0


	//   ....[15]....
        /*01b8*/ 	.word	0x0000ad40


	//   ....[16]....
        /*01bc*/ 	.word	0x00015580


	//   ....[17]....
        /*01c0*/ 	.word	0x00015650


	//   ....[18]....
        /*01c4*/ 	.word	0x000157d0


	//   ....[19]....
        /*01c8*/ 	.word	0x00015840


	//   ....[20]....
        /*01cc*/ 	.word	0x0001dbc0


	//   ....[21]....
        /*01d0*/ 	.word	0x0001dbe0


	//   ....[22]....
        /*01d4*/ 	.word	0x0001dc40


	//   ....[23]....
        /*01d8*/ 	.word	0x0001dc80


	//   ....[24]....
        /*01dc*/ 	.word	0x0001f690


	//   ....[25]....
        /*01e0*/ 	.word	0x000203b0


	//   ....[26]....
        /*01e4*/ 	.word	0x000231e0


	//   ....[27]....
        /*01e8*/ 	.word	0x000233c0


	//   ....[28]....
        /*01ec*/ 	.word	0x00023940


	//   ....[29]....
        /*01f0*/ 	.word	0x00023d10


	//   ....[30]....
        /*01f4*/ 	.word	0x00027600


	//   ....[31]....
        /*01f8*/ 	.word	0x00027640


	//   ....[32]....
        /*01fc*/ 	.word	0x000276b0


	//   ....[33]....
        /*0200*/ 	.word	0x000276d0


	//----- nvinfo : EIATTR_REG_RECONFIG
	.align		4
.L_348:
        /*0204*/ 	.byte	0x01, 0x54
	.zero		2


	//----- nvinfo : EIATTR_SYSCALL_OFFSETS
	.align		4
        /*0208*/ 	.byte	0x04, 0x46
        /*020a*/ 	.short	(.L_350 - .L_349)


	//   ....[0]....
.L_349:
        /*020c*/ 	.word	0x000024e0


	//   ....[1]....
        /*0210*/ 	.word	0x00020e60


	//   ....[2]....
        /*0214*/ 	.word	0x00020f90


	//   ....[3]....
        /*0218*/ 	.word	0x00021090


	//----- nvinfo : EIATTR_MBARRIER_INSTR_OFFSETS
	.align		4
.L_350:
        /*021c*/ 	.byte	0x04, 0x39
        /*021e*/ 	.short	(.L_352 - .L_351)


	//   ....[0]....
.L_351:
        /*0220*/ 	.word	0x00000310
        /*0224*/ 	.word	0x000000ff
        /*0228*/ 	.word	0x00032400
        /*022c*/ 	.short	0x0100
        /*022e*/ 	.byte	0x06
	.zero		1


	//   ....[1]....
        /*0230*/ 	.word	0x00000320
        /*0234*/ 	.word	0x000000ff
        /*0238*/ 	.word	0x00032410
        /*023c*/ 	.short	0x0100
        /*023e*/ 	.byte	0x06
	.zero		1


	//   ....[2]....
        /*0240*/ 	.word	0x00000330
        /*0244*/ 	.word	0x000000ff
        /*0248*/ 	.word	0x00032420
        /*024c*/ 	.short	0x0100
        /*024e*/ 	.byte	0x06
	.zero		1


	//   ....[3]....
        /*0250*/ 	.word	0x00000420
        /*0254*/ 	.word	0x000000ff
        /*0258*/ 	.word	0x00032430
        /*025c*/ 	.short	0x0100
        /*025e*/ 	.byte	0x08
	.zero		1


	//   ....[4]....
        /*0260*/ 	.word	0x00000430
        /*0264*/ 	.word	0x000000ff
        /*0268*/ 	.word	0x00032440
        /*026c*/ 	.short	0x0100
        /*026e*/ 	.byte	0x08
	.zero		1


	//   ....[5]....
        /*0270*/ 	.word	0x00000440
        /*0274*/ 	.word	0x000000ff
        /*0278*/ 	.word	0x00032438
        /*027c*/ 	.short	0x0100
        /*027e*/ 	.byte	0x08
	.zero		1


	//   ....[6]....
        /*0280*/ 	.word	0x00000450
        /*0284*/ 	.word	0x000000ff
        /*0288*/ 	.word	0x00032448
        /*028c*/ 	.short	0x0100
        /*028e*/ 	.byte	0x08
	.zero		1


	//   ....[7]....
        /*0290*/ 	.word	0x00000580
        /*0294*/ 	.word	0x000000ff
        /*0298*/ 	.word	0x00032450
        /*029c*/ 	.short	0x0100
        /*029e*/ 	.byte	0x08
	.zero		1


	//   ....[8]....
        /*02a0*/ 	.word	0x00000590
        /*02a4*/ 	.word	0x000000ff
        /*02a8*/ 	.word	0x00032460
        /*02ac*/ 	.short	0x0100
        /*02ae*/ 	.byte	0x08
	.zero		1


	//   ....[9]....
        /*02b0*/ 	.word	0x000005a0
        /*02b4*/ 	.word	0x000000ff
        /*02b8*/ 	.word	0x00032458
        /*02bc*/ 	.short	0x0100
        /*02be*/ 	.byte	0x08
	.zero		1


	//   ....[10]....
        /*02c0*/ 	.word	0x000005b0
        /*02c4*/ 	.word	0x000000ff
        /*02c8*/ 	.word	0x00032468
        /*02cc*/ 	.short	0x0100
        /*02ce*/ 	.byte	0x08
	.zero		1


	//   ....[11]....
        /*02d0*/ 	.word	0x000006a0
        /*02d4*/ 	.word	0x000000ff
        /*02d8*/ 	.word	0x00032470
        /*02dc*/ 	.short	0x0100
        /*02de*/ 	.byte	0x06
	.zero		1


	//   ....[12]....
        /*02e0*/ 	.word	0x000006b0
        /*02e4*/ 	.word	0x000000ff
        /*02e8*/ 	.word	0x00032480
        /*02ec*/ 	.short	0x0100
        /*02ee*/ 	.byte	0x06
	.zero		1


	//   ....[13]....
        /*02f0*/ 	.word	0x000006c0
        /*02f4*/ 	.word	0x000000ff
        /*02f8*/ 	.word	0x00032478
        /*02fc*/ 	.short	0x0100
        /*02fe*/ 	.byte	0x06
	.zero		1


	//   ....[14]....
        /*0300*/ 	.word	0x000006d0
        /*0304*/ 	.word	0x000000ff
        /*0308*/ 	.word	0x00032488
        /*030c*/ 	.short	0x0100
        /*030e*/ 	.byte	0x06
	.zero		1


	//   ....[15]....
        /*0310*/ 	.word	0x00000800
        /*0314*/ 	.word	0x000000ff
        /*0318*/ 	.word	0x00032490
        /*031c*/ 	.short	0x0100
        /*031e*/ 	.byte	0x08
	.zero		1


	//   ....[16]....
        /*0320*/ 	.word	0x00000810
        /*0324*/ 	.word	0x000000ff
        /*0328*/ 	.word	0x000324a0
        /*032c*/ 	.short	0x0100
        /*032e*/ 	.byte	0x08
	.zero		1


	//   ....[17]....
        /*0330*/ 	.word	0x00000820
        /*0334*/ 	.word	0x000000ff
        /*0338*/ 	.word	0x00032498
        /*033c*/ 	.short	0x0100
        /*033e*/ 	.byte	0x08
	.zero		1


	//   ....[18]....
        /*0340*/ 	.word	0x00000830
        /*0344*/ 	.word	0x000000ff
        /*0348*/ 	.word	0x000324a8
        /*034c*/ 	.short	0x0100
        /*034e*/ 	.byte	0x08
	.zero		1


	//   ....[19]....
        /*0350*/ 	.word	0x00000960
        /*0354*/ 	.word	0x000000ff
        /*0358*/ 	.word	0x000324b0
        /*035c*/ 	.short	0x0100
        /*035e*/ 	.byte	0x08
	.zero		1


	//   ....[20]....
        /*0360*/ 	.word	0x00000970
        /*0364*/ 	.word	0x000000ff
        /*0368*/ 	.word	0x000324c0
        /*036c*/ 	.short	0x0100
        /*036e*/ 	.byte	0x08
	.zero		1


	//   ....[21]....
        /*0370*/ 	.word	0x00000980
        /*0374*/ 	.word	0x000000ff
        /*0378*/ 	.word	0x000324b8
        /*037c*/ 	.short	0x0100
        /*037e*/ 	.byte	0x08
	.zero		1


	//   ....[22]....
        /*0380*/ 	.word	0x00000990
        /*0384*/ 	.word	0x000000ff
        /*0388*/ 	.word	0x000324c8
        /*038c*/ 	.short	0x0100
        /*038e*/ 	.byte	0x08
	.zero		1


	//   ....[23]....
        /*0390*/ 	.word	0x00002730
        /*0394*/ 	.word	0x000000ff
        /*0398*/ 	.word	0x00032400
        /*039c*/ 	.short	0x010a
        /*039e*/ 	.byte	0x32
	.zero		1


	//   ....[24]....
        /*03a0*/ 	.word	0x00002bc0
        /*03a4*/ 	.word	0x00000018
        /*03a8*/ 	.word	0x00000000
        /*03ac*/ 	.short	0x010a
        /*03ae*/ 	.byte	0x3f
	.zero		1


	//   ....[25]....
        /*03b0*/ 	.word	0x00002c20
        /*03b4*/ 	.word	0x00000018
        /*03b8*/ 	.word	0x00000000
        /*03bc*/ 	.short	0x010a
        /*03be*/ 	.byte	0x3f
	.zero		1


	//   ....[26]....
        /*03c0*/ 	.word	0x00002fd0
        /*03c4*/ 	.word	0x000000ff
        /*03c8*/ 	.word	0x00032410
        /*03cc*/ 	.short	0x010a
        /*03ce*/ 	.byte	0x32
	.zero		1


	//   ....[27]....
        /*03d0*/ 	.word	0x000030d0
        /*03d4*/ 	.word	0x00000008
        /*03d8*/ 	.word	0x00000000
        /*03dc*/ 	.short	0x010a
        /*03de*/ 	.byte	0x3f
	.zero		1


	//   ....[28]....
        /*03e0*/ 	.word	0x00003130
        /*03e4*/ 	.word	0x00000008
        /*03e8*/ 	.word	0x00000000
        /*03ec*/ 	.short	0x010a
        /*03ee*/ 	.byte	0x3f
	.zero		1


	//   ....[29]....
        /*03f0*/ 	.word	0x00003e10
        /*03f4*/ 	.word	0x00000007
        /*03f8*/ 	.word	0x00000000
        /*03fc*/ 	.short	0x0101
        /*03fe*/ 	.byte	0x3f
	.zero		1


	//   ....[30]....
        /*0400*/ 	.word	0x00008fc0
        /*0404*/ 	.word	0x0000000d
        /*0408*/ 	.word	0x00000000
        /*040c*/ 	.short	0x0101
        /*040e*/ 	.byte	0x3f
	.zero		1


	//   ....[31]....
        /*0410*/ 	.word	0x00009660
        /*0414*/ 	.word	0x00000003
        /*0418*/ 	.word	0x00000000
        /*041c*/ 	.short	0x010a
        /*041e*/ 	.byte	0x3f
	.zero		1


	//   ....[32]....
        /*0420*/ 	.word	0x00009760
        /*0424*/ 	.word	0x00000000
        /*0428*/ 	.word	0x00000000
        /*042c*/ 	.short	0x010a
        /*042e*/ 	.byte	0x3f
	.zero		1


	//   ....[33]....
        /*0430*/ 	.word	0x00009b90
        /*0434*/ 	.word	0x00000003
        /*0438*/ 	.word	0x00000000
        /*043c*/ 	.short	0x010a
        /*043e*/ 	.byte	0x3f
	.zero		1


	//   ....[34]....
        /*0440*/ 	.word	0x00009c40
        /*0444*/ 	.word	0x00000004
        /*0448*/ 	.word	0x00000000
        /*044c*/ 	.short	0x010a
        /*044e*/ 	.byte	0x3f
	.zero		1


	//   ....[35]....
        /*0450*/ 	.word	0x0000a930
        /*0454*/ 	.word	0x00000003
        /*0458*/ 	.word	0x00000000
        /*045c*/ 	.short	0x0101
        /*045e*/ 	.byte	0x3f
	.zero		1


	//   ....[36]....
        /*0460*/ 	.word	0x00012c00
        /*0464*/ 	.word	0x00000000
        /*0468*/ 	.word	0x00000000
        /*046c*/ 	.short	0x0101
        /*046e*/ 	.byte	0x3f
	.zero		1


	//   ....[37]....
        /*0470*/ 	.word	0x00012e00
        /*0474*/ 	.word	0x00000005
        /*0478*/ 	.word	0x00000000
        /*047c*/ 	.short	0x010a
        /*047e*/ 	.byte	0x3f
	.zero		1


	//   ....[38]....
        /*0480*/ 	.word	0x00012f00
        /*0484*/ 	.word	0x00000000
        /*0488*/ 	.word	0x00000000
        /*048c*/ 	.short	0x010a
        /*048e*/ 	.byte	0x3f
	.zero		1


	//   ....[39]....
        /*0490*/ 	.word	0x00013330
        /*0494*/ 	.word	0x00000005
        /*0498*/ 	.word	0x00000000
        /*049c*/ 	.short	0x010a
        /*049e*/ 	.byte	0x3f
	.zero		1


	//   ....[40]....
        /*04a0*/ 	.word	0x000133e0
        /*04a4*/ 	.word	0x00000004
        /*04a8*/ 	.word	0x00000000
        /*04ac*/ 	.short	0x010a
        /*04ae*/ 	.byte	0x3f
	.zero		1


	//   ....[41]....
        /*04b0*/ 	.word	0x000140f0
        /*04b4*/ 	.word	0x00000004
        /*04b8*/ 	.word	0x00000000
        /*04bc*/ 	.short	0x0101
        /*04be*/ 	.byte	0x3f
	.zero		1


	//   ....[42]....
        /*04c0*/ 	.word	0x0001d750
        /*04c4*/ 	.word	0x00000000
        /*04c8*/ 	.word	0x00000000
        /*04cc*/ 	.short	0x0101
        /*04ce*/ 	.byte	0x3f
	.zero		1


	//   ....[43]....
        /*04d0*/ 	.word	0x0001f920
        /*04d4*/ 	.word	0x000000ff
        /*04d8*/ 	.word	0x00000000
        /*04dc*/ 	.short	0x0101
        /*04de*/ 	.byte	0x05
	.zero		1


	//   ....[44]....
        /*04e0*/ 	.word	0x00021450
        /*04e4*/ 	.word	0x0000000a
        /*04e8*/ 	.word	0x00032440
        /*04ec*/ 	.short	0x010a
        /*04ee*/ 	.byte	0x3f
	.zero		1


	//   ....[45]....
        /*04f0*/ 	.word	0x00021980
        /*04f4*/ 	.word	0x00000012
        /*04f8*/ 	.word	0x00032420
        /*04fc*/ 	.short	0x010a
        /*04fe*/ 	.byte	0x3f
	.zero		1


	//   ....[46]....
        /*0500*/ 	.word	0x00021a00
        /*0504*/ 	.word	0x0000000a
        /*0508*/ 	.word	0x00032460
        /*050c*/ 	.short	0x010a
        /*050e*/ 	.byte	0x3f
	.zero		1


	//   ....[47]....
        /*0510*/ 	.word	0x00021f40
        /*0514*/ 	.word	0x00000002
        /*0518*/ 	.word	0x00032440
        /*051c*/ 	.short	0x010a
        /*051e*/ 	.byte	0x3f
	.zero		1


	//   ....[48]....
        /*0520*/ 	.word	0x000220d0
        /*0524*/ 	.word	0x00000002
        /*0528*/ 	.word	0x00032460
        /*052c*/ 	.short	0x010a
        /*052e*/ 	.byte	0x3f
	.zero		1


	//   ....[49]....
        /*0530*/ 	.word	0x000225c0
        /*0534*/ 	.word	0x00000003
        /*0538*/ 	.word	0x00032440
        /*053c*/ 	.short	0x010a
        /*053e*/ 	.byte	0x3f
	.zero		1


	//   ....[50]....
        /*0540*/ 	.word	0x00022750
        /*0544*/ 	.word	0x00000003
        /*0548*/ 	.word	0x00032460
        /*054c*/ 	.short	0x010a
        /*054e*/ 	.byte	0x3f
	.zero		1


	//   ....[51]....
        /*0550*/ 	.word	0x00022be0
        /*0554*/ 	.word	0x00000002
        /*0558*/ 	.word	0x00032440
        /*055c*/ 	.short	0x010a
        /*055e*/ 	.byte	0x3f
	.zero		1


	//   ....[52]....
        /*0560*/ 	.word	0x00022d70
        /*0564*/ 	.word	0x00000002
        /*0568*/ 	.word	0x00032460
        /*056c*/ 	.short	0x010a
        /*056e*/ 	.byte	0x3f
	.zero		1


	//   ....[53]....
        /*0570*/ 	.word	0x00023370
        /*0574*/ 	.word	0x00000007
        /*0578*/ 	.word	0x00032420
        /*057c*/ 	.short	0x010a
        /*057e*/ 	.byte	0x3f
	.zero		1


	//   ....[54]....
        /*0580*/ 	.word	0x000234c0
        /*0584*/ 	.word	0x00000005
        /*0588*/ 	.word	0x00000000
        /*058c*/ 	.short	0x010a
        /*058e*/ 	.byte	0x3f
	.zero		1


	//   ....[55]....
        /*0590*/ 	.word	0x00023530
        /*0594*/ 	.word	0x00000003
        /*0598*/ 	.word	0x00000000
        /*059c*/ 	.short	0x010a
        /*059e*/ 	.byte	0x3f
	.zero		1


	//   ....[56]....
        /*05a0*/ 	.word	0x00023590
        /*05a4*/ 	.word	0x00000005
        /*05a8*/ 	.word	0x00000000
        /*05ac*/ 	.short	0x010a
        /*05ae*/ 	.byte	0x3f
	.zero		1


	//   ....[57]....
        /*05b0*/ 	.word	0x000235c0
        /*05b4*/ 	.word	0x00000003
        /*05b8*/ 	.word	0x00000000
        /*05bc*/ 	.short	0x010a
        /*05be*/ 	.byte	0x3f
	.zero		1


	//   ....[58]....
        /*05c0*/ 	.word	0x00023630
        /*05c4*/ 	.word	0x00000007
        /*05c8*/ 	.word	0x00032400
        /*05cc*/ 	.short	0x010a
        /*05ce*/ 	.byte	0x3f
	.zero		1


	//   ....[59]....
        /*05d0*/ 	.word	0x00023680
        /*05d4*/ 	.word	0x00000018
        /*05d8*/ 	.word	0x00000000
        /*05dc*/ 	.short	0x010a
        /*05de*/ 	.byte	0x3f
	.zero		1


	//   ....[60]....
        /*05e0*/ 	.word	0x000236e0
        /*05e4*/ 	.word	0x00000008
        /*05e8*/ 	.word	0x00032410
        /*05ec*/ 	.short	0x010a
        /*05ee*/ 	.byte	0x3f
	.zero		1


	//   ....[61]....
        /*05f0*/ 	.word	0x00023730
        /*05f4*/ 	.word	0x00000008
        /*05f8*/ 	.word	0x00000000
        /*05fc*/ 	.short	0x010a
        /*05fe*/ 	.byte	0x3f
	.zero		1


	//   ....[62]....
        /*0600*/ 	.word	0x00023780
        /*0604*/ 	.word	0x00000000
        /*0608*/ 	.word	0x00000000
        /*060c*/ 	.short	0x010a
        /*060e*/ 	.byte	0x3f
	.zero		1


	//   ....[63]....
        /*0610*/ 	.word	0x000237d0
        /*0614*/ 	.word	0x00000004
        /*0618*/ 	.word	0x00000000
        /*061c*/ 	.short	0x010a
        /*061e*/ 	.byte	0x3f
	.zero		1


	//   ....[64]....
        /*0620*/ 	.word	0x00023820
        /*0624*/ 	.word	0x00000000
        /*0628*/ 	.word	0x00000000
        /*062c*/ 	.short	0x010a
        /*062e*/ 	.byte	0x3f
	.zero		1


	//   ....[65]....
        /*0630*/ 	.word	0x00023870
        /*0634*/ 	.word	0x00000004
        /*0638*/ 	.word	0x00000000
        /*063c*/ 	.short	0x010a
        /*063e*/ 	.byte	0x3f
	.zero		1


	//   ....[66]....
        /*0640*/ 	.word	0x000239f0
        /*0644*/ 	.word	0x0000000a
        /*0648*/ 	.word	0x00032440
        /*064c*/ 	.short	0x010a
        /*064e*/ 	.byte	0x3f
	.zero		1


	//   ....[67]....
        /*0650*/ 	.word	0x00023a40
        /*0654*/ 	.word	0x00000012
        /*0658*/ 	.word	0x00032420
        /*065c*/ 	.short	0x010a
        /*065e*/ 	.byte	0x3f
	.zero		1


	//   ....[68]....
        /*0660*/ 	.word	0x00023a90
        /*0664*/ 	.word	0x0000000a
        /*0668*/ 	.word	0x00032460
        /*066c*/ 	.short	0x010a
        /*066e*/ 	.byte	0x3f
	.zero		1


	//   ....[69]....
        /*0670*/ 	.word	0x00023ae0
        /*0674*/ 	.word	0x00000002
        /*0678*/ 	.word	0x00032440
        /*067c*/ 	.short	0x010a
        /*067e*/ 	.byte	0x3f
	.zero		1


	//   ....[70]....
        /*0680*/ 	.word	0x00023b30
        /*0684*/ 	.word	0x00000002
        /*0688*/ 	.word	0x00032460
        /*068c*/ 	.short	0x010a
        /*068e*/ 	.byte	0x3f
	.zero		1


	//   ....[71]....
        /*0690*/ 	.word	0x00023b80
        /*0694*/ 	.word	0x00000003
        /*0698*/ 	.word	0x00032440
        /*069c*/ 	.short	0x010a
        /*069e*/ 	.byte	0x3f
	.zero		1


	//   ....[72]....
        /*06a0*/ 	.word	0x00023bd0
        /*06a4*/ 	.word	0x00000003
        /*06a8*/ 	.word	0x00032460
        /*06ac*/ 	.short	0x010a
        /*06ae*/ 	.byte	0x3f
	.zero		1


	//   ....[73]....
        /*06b0*/ 	.word	0x00023c20
        /*06b4*/ 	.word	0x00000002
        /*06b8*/ 	.word	0x00032440
        /*06bc*/ 	.short	0x010a
        /*06be*/ 	.byte	0x3f
	.zero		1


	//   ....[74]....
        /*06c0*/ 	.word	0x00023c70
        /*06c4*/ 	.word	0x00000002
        /*06c8*/ 	.word	0x00032460
        /*06cc*/ 	.short	0x010a
        /*06ce*/ 	.byte	0x3f
	.zero		1


	//   ....[75]....
        /*06d0*/ 	.word	0x00023d50
        /*06d4*/ 	.word	0x00000007
        /*06d8*/ 	.word	0x00032420
        /*06dc*/ 	.short	0x010a
        /*06de*/ 	.byte	0x3f
	.zero		1


	//   ....[76]....
        /*06e0*/ 	.word	0x00023da0
        /*06e4*/ 	.word	0x00000005
        /*06e8*/ 	.word	0x00000000
        /*06ec*/ 	.short	0x010a
        /*06ee*/ 	.byte	0x3f
	.zero		1


	//   ....[77]....
        /*06f0*/ 	.word	0x00023df0
        /*06f4*/ 	.word	0x00000003
        /*06f8*/ 	.word	0x00000000
        /*06fc*/ 	.short	0x010a
        /*06fe*/ 	.byte	0x3f
	.zero		1


	//   ....[78]....
        /*0700*/ 	.word	0x00023e40
        /*0704*/ 	.word	0x00000005
        /*0708*/ 	.word	0x00000000
        /*070c*/ 	.short	0x010a
        /*070e*/ 	.byte	0x3f
	.zero		1


	//   ....[79]....
        /*0710*/ 	.word	0x000241e0
        /*0714*/ 	.word	0x0000000c
        /*0718*/ 	.word	0x00000000
        /*071c*/ 	.short	0x010a
        /*071e*/ 	.byte	0x3f
	.zero		1


	//   ....[80]....
        /*0720*/ 	.word	0x00024320
        /*0724*/ 	.word	0x00000002
        /*0728*/ 	.word	0x00000000
        /*072c*/ 	.short	0x010a
        /*072e*/ 	.byte	0x3f
	.zero		1


	//   ....[81]....
        /*0730*/ 	.word	0x00024980
        /*0734*/ 	.word	0x0000000b
        /*0738*/ 	.word	0x00000000
        /*073c*/ 	.short	0x010a
        /*073e*/ 	.byte	0x3f
	.zero		1


	//   ....[82]....
        /*0740*/ 	.word	0x00024ac0
        /*0744*/ 	.word	0x00000008
        /*0748*/ 	.word	0x00000000
        /*074c*/ 	.short	0x010a
        /*074e*/ 	.byte	0x3f
	.zero		1


	//   ....[83]....
        /*0750*/ 	.word	0x00025de0
        /*0754*/ 	.word	0x00000002
        /*0758*/ 	.word	0x00000000
        /*075c*/ 	.short	0x0101
        /*075e*/ 	.byte	0x3f
	.zero		1


	//   ....[84]....
        /*0760*/ 	.word	0x0003f2d0
        /*0764*/ 	.word	0x00000004
        /*0768*/ 	.word	0x00000000
        /*076c*/ 	.short	0x0101
        /*076e*/ 	.byte	0x3f
	.zero		1


	//   ....[85]....
        /*0770*/ 	.word	0x0003f310
        /*0774*/ 	.word	0x00000002
        /*0778*/ 	.word	0x00000000
        /*077c*/ 	.short	0x010a
        /*077e*/ 	.byte	0x3f
	.zero		1


	//   ....[86]....
        /*0780*/ 	.word	0x0003f360
        /*0784*/ 	.word	0x00000008
        /*0788*/ 	.word	0x00000000
        /*078c*/ 	.short	0x010a
        /*078e*/ 	.byte	0x3f
	.zero		1


	//----- nvinfo : EIATTR_NUM_MBARRIERS
	.align		4
.L_352:
        /*0790*/ 	.byte	0x03, 0x38
        /*0792*/ 	.short	0x0017


	//----- nvinfo : EIATTR_EXIT_INSTR_OFFSETS
	.align		4
        /*0794*/ 	.byte	0x04, 0x1c
        /*0796*/ 	.short	(.L_354 - .L_353)


	//   ....[0]....
.L_353:
        /*0798*/ 	.word	0x00000ba0


	//   ....[1]....
        /*079c*/ 	.word	0x00020370


	//   ....[2]....
        /*07a0*/ 	.word	0x000203d0


	//   ....[3]....
        /*07a4*/ 	.word	0x000233e0


	//   ....[4]....
        /*07a8*/ 	.word	0x00023610


	//----- nvinfo : EIATTR_MAX_THREADS
	.align		4
.L_354:
        /*07ac*/ 	.byte	0x04, 0x05
        /*07ae*/ 	.short	(.L_356 - .L_355)
.L_355:
        /*07b0*/ 	.word	0x00000180
        /*07b4*/ 	.word	0x00000001
        /*07b8*/ 	.word	0x00000001


	//----- nvinfo : EIATTR_CRS_STACK_SIZE
	.align		4
.L_356:
        /*07bc*/ 	.byte	0x04, 0x1e
        /*07be*/ 	.short	(.L_358 - .L_357)
.L_357:
        /*07c0*/ 	.word	0x00000000


	//----- nvinfo : EIATTR_CBANK_PARAM_SIZE
	.align		4
.L_358:
        /*07c4*/ 	.byte	0x03, 0x19
        /*07c6*/ 	.short	0x0cf0


	//----- nvinfo : EIATTR_PARAM_CBANK
	.align		4
        /*07c8*/ 	.byte	0x04, 0x0a
        /*07ca*/ 	.short	(.L_360 - .L_359)
	.align		4
.L_359:
        /*07cc*/ 	.word	index@(.nv.constant0._ZN7cutlass13device_kernelIN5flash11enable_sm90INS1_16FlashAttnFwdSm90INS1_25CollectiveMainloopFwdSm90ILi2EN4cute5tupleIJNS5_1CILi1EEES8_S8_EEENS6_IJNS7_ILi128EEENS7_ILi96EEENS7_ILi64EEEEEELi256ENS_10bfloat16_tEfNS_4arch4Sm90ELb0ELb1ELb0ELb0ELb0ELb0ELb1ELb1ELb0ELb0ELb0ELb0EEENS1_21CollectiveEpilogueFwdINS6_IJSA_NS7_ILi256EEESB_EEES9_SE_SG_Li256ELb0ELb0ELb0ELb0EEENS1_30DynamicPersistentTileSchedulerILi256ELi32ELb0ELb0ELb1EEEEEEEEEvNT_6ParamsE)
        /*07d0*/ 	.short	0x0210
        /*07d2*/ 	.short	0x0cf0


	//----- nvinfo : EIATTR_SW_WAR
	.align		4
.L_360:
        /*07d4*/ 	.byte	0x04, 0x36
        /*07d6*/ 	.short	(.L_362 - .L_361)
.L_361:
        /*07d8*/ 	.word	0x00000008
.L_362:


//--------------------- .nv.info._ZN7cutlass13device_kernelIN5flash11enable_sm90INS1_16FlashAttnFwdSm90INS1_25CollectiveMainloopFwdSm90ILi2EN4cute5tupleIJNS5_1CILi1EEES8_S8_EEENS6_IJNS7_ILi128EEENS7_ILi96EEENS7_ILi64EEEEEELi256ENS_10bfloat16_tEfNS_4arch4Sm90ELb0ELb1ELb0ELb1ELb0ELb0ELb0ELb1ELb0ELb0ELb0ELb0EEENS1_21CollectiveEpilogueFwdINS6_IJSA_NS7_ILi256EEESB_EEES9_SE_SG_Li256ELb1ELb0ELb0ELb0EEENS1_36VarlenDynamicPersistentTileSchedulerILi128ELi96ELi256ELi32ELb0ELb0ELb1ELb1ELb0ELb1EEEEEEEEEvNT_6ParamsE --------------------------
	.section	.nv.info._ZN7cutlass13device_kernelIN5flash11enable_sm90INS1_16FlashAttnFwdSm90INS1_25CollectiveMainloopFwdSm90ILi2EN4cute5tupleIJNS5_1CILi1EEES8_S8_EEENS6_IJNS7_ILi128EEENS7_ILi96EEENS7_ILi64EEEEEELi256ENS_10bfloat16_tEfNS_4arch4Sm90ELb0ELb1ELb0ELb1ELb0ELb0ELb0ELb1ELb0ELb0ELb0ELb0EEENS1_21CollectiveEpilogueFwdINS6_IJSA_NS7_ILi256EEESB_EEES9_SE_SG_Li256ELb1ELb0ELb0ELb0EEENS1_36VarlenDynamicPersistentTileSchedulerILi128ELi96ELi256ELi32ELb0ELb0ELb1ELb1ELb0ELb1EEEEEEEEEvNT_6ParamsE,"",@"SHT_CUDA_INFO"
	.sectionflags	@""
	.align	4


	//----- nvinfo : EIATTR_CUDA_API_VERSION
	.align		4
        /*0000*/ 	.byte	0x04, 0x37
        /*0002*/ 	.short	(.L_364 - .L_363)
.L_363:
        /*0004*/ 	.word	0x00000082


	//----- nvinfo : EIATTR_KPARAM_INFO
	.align		4
.L_364:
        /*0008*/ 	.byte	0x04, 0x17
        /*000a*/ 	.short	(.L_366 - .L_365)
.L_365:
        /*000c*/ 	.word	0x00000000
        /*0010*/ 	.short	0x0000
        /*0012*/ 	.short	0x0070
        /*0014*/ 	.byte	0x00, 0xf0, 0x01, 0x28


	//----- nvinfo : EIATTR_SPARSE_MMA_MASK
	.align		4
.L_366:
        /*0018*/ 	.byte	0x03, 0x50
        /*001a*/ 	.short	0x0000


	//----- nvinfo : EIATTR_MAXREG_COUNT
	.align		4
        /*001c*/ 	.byte	0x03, 0x1b
        /*001e*/ 	.short	0x00a8


	//----- nvinfo : EIATTR_NUM_BARRIERS
	.align		4
        /*0020*/ 	.byte	0x02, 0x4c
        /*0022*/ 	.byte	0x10
	.zero		1


	//----- nvinfo : EIATTR_EXTERNS
	.align		4
        /*0024*/ 	.byte	0x04, 0x0f
        /*0026*/ 	.short	(.L_368 - .L_367)


	//   ....[0]....
	.align		4
.L_367:
        /*0028*/ 	.word	index@(__assertfail)


	//----- nvinfo : EIATTR_ANNOTATIONS
	.align		4
.L_368:
        /*002c*/ 	.byte	0x04, 0x55
        /*002e*/ 	.short	(.L_370 - .L_369)


	//   ....[0]....
.L_369:
        /* <DEDUP_REMOVED lines=27> */


	//----- nvinfo : EIATTR_MERCURY_ISA_VERSION
	.align		4
.L_370:
        /*01d0*/ 	.byte	0x03, 0x5f
        /*01d2*/ 	.short	0x0101


	//----- nvinfo : EIATTR_UNUSED_LOAD_BYTE_OFFSET
	.align		4
        /*01d4*/ 	.byte	0x04, 0x44
        /*01d6*/ 	.short	(.L_372 - .L_371)


	//   ....[0]....
.L_371:
        /*01d8*/ 	.word	0x00000a70
        /*01dc*/ 	.word	0x0000fff0


	//   ....[1]....
        /*01e0*/ 	.word	0x0000ced0
        /*01e4*/ 	.word	0x0000fff0


	//----- nvinfo : EIATTR_INT_WARP_WIDE_INSTR_OFFSETS
	.align		4
.L_372:
        /*01e8*/ 	.byte	0x04, 0x31
        /*01ea*/ 	.short	(.L_374 - .L_373)


	//   ....[0]....
.L_373:
        /*01ec*/ 	.word	0x00000160


	//   ....[1]....
        /*01f0*/ 	.word	0x000001a0


	//   ....[2]....
        /*01f4*/ 	.word	0x00000210


	//   ....[3]....
        /*01f8*/ 	.word	0x00010e00


	//   ....[4]....
        /*01fc*/ 	.word	0x00010e90


	//   ....[5]....
        /*0200*/ 	.word	0x00011390


	//   ....[6]....
        /*0204*/ 	.word	0x00011410


	//   ....[7]....
        /*0208*/ 	.word	0x00013730


	//   ....[8]....
        /*020c*/ 	.word	0x000137c0


	//----- nvinfo : EIATTR_COOP_GROUP_MASK_REGIDS
	.align		4
.L_374:
        /*0210*/ 	.byte	0x04, 0x29
        /*0212*/ 	.short	(.L_376 - .L_375)


	//   ....[0]....
.L_375:
        /*0214*/ 	.word	0xffffffff


	//   ....[1]....
        /*0218*/ 	.word	0xffffffff


	//   ....[2]....
        /*021c*/ 	.word	0xffffffff


	//   ....[3]....
        /*0220*/ 	.word	0xffffffff


	//   ....[4]....
        /*0224*/ 	.word	0xffffffff


	//   ....[5]....
        /*0228*/ 	.word	0xffffffff


	//   ....[6]....
        /*022c*/ 	.word	0xffffffff


	//   ....[7]....
        /*0230*/ 	.word	0xffffffff


	//   ....[8]....
        /*0234*/ 	.word	0xffffffff


	//   ....[9]....
        /*0238*/ 	.word	0xffffffff


	//   ....[10]....
        /*023c*/ 	.word	0xffffffff


	//   ....[11]....
        /*0240*/ 	.word	0xffffffff


	//   ....[12]....
        /*0244*/ 	.word	0xffffffff


	//   ....[13]....
        /*0248*/ 	.word	0xffffffff


	//   ....[14]....
        /*024c*/ 	.word	0xffffffff


	//   ....[15]....
        /*0250*/ 	.word	0xffffffff


	//   ....[16]....
        /*0254*/ 	.word	0xffffffff


	//   ....[17]....
        /*0258*/ 	.word	0xffffffff


	//   ....[18]....
        /*025c*/ 	.word	0xffffffff


	//   ....[19]....
        /*0260*/ 	.word	0xffffffff


	//   ....[20]....
        /*0264*/ 	.word	0xffffffff


	//   ....[21]....
        /*0268*/ 	.word	0xffffffff


	//   ....[22]....
        /*026c*/ 	.word	0xffffffff


	//   ....[23]....
        /*0270*/ 	.word	0xffffffff


	//   ....[24]....
        /*0274*/ 	.word	0xffffffff


	//   ....[25]....
        /*0278*/ 	.word	0xffffffff


	//   ....[26]....
        /*027c*/ 	.word	0xffffffff


	//   ....[27]....
        /*0280*/ 	.word	0xffffffff


	//   ....[28]....
        /*0284*/ 	.word	0xffffffff


	//   ....[29]....
        /*0288*/ 	.word	0xffffffff


	//   ....[30]....
        /*028c*/ 	.word	0xffffffff


	//   ....[31]....
        /*0290*/ 	.word	0xffffffff


	//   ....[32]....
        /*0294*/ 	.word	0xffffffff


	//   ....[33]....
        /*0298*/ 	.word	0xffffffff


	//   ....[34]....
        /*029c*/ 	.word	0xffffffff


	//   ....[35]....
        /*02a0*/ 	.word	0xffffffff


	//   ....[36]....
        /*02a4*/ 	.word	0xffffffff


	//   ....[37]....
        /*02a8*/ 	.word	0xffffffff


	//   ....[38]....
        /*02ac*/ 	.word	0xffffffff


	//   ....[39]....
        /*02b0*/ 	.word	0xffffffff


	//   ....[40]....
        /*02b4*/ 	.word	0xffffffff


	//   ....[41]....
        /*02b8*/ 	.word	0xffffffff


	//   ....[42]....
        /*02bc*/ 	.word	0xffffffff


	//   ....[43]....
        /*02c0*/ 	.word	0xffffffff


	//   ....[44]....
        /*02c4*/ 	.word	0xffffffff


	//   ....[45]....
        /*02c8*/ 	.word	0xffffffff


	//   ....[46]....
        /*02cc*/ 	.word	0xffffffff


	//   ....[47]....
        /*02d0*/ 	.word	0xffffffff


	//   ....[48]....
        /*02d4*/ 	.word	0xffffffff


	//   ....[49]....
        /*02d8*/ 	.word	0xffffffff


	//   ....[50]....
        /*02dc*/ 	.word	0xffffffff


	//   ....[51]....
        /*02e0*/ 	.word	0xffffffff


	//   ....[52]....
        /*02e4*/ 	.word	0xffffffff


	//   ....[53]....
        /*02e8*/ 	.word	0xffffffff


	//   ....[54]....
        /*02ec*/ 	.word	0xffffffff


	//   ....[55]....
        /*02f0*/ 	.word	0xffffffff


	//   ....[56]....
        /*02f4*/ 	.word	0xffffffff


	//   ....[57]....
        /*02f8*/ 	.word	0xffffffff


	//   ....[58]....
        /*02fc*/ 	.word	0xffffffff


	//   ....[59]....
        /*0300*/ 	.word	0xffffffff


	//   ....[60]....
        /*0304*/ 	.word	0xffffffff


	//   ....[61]....
        /*0308*/ 	.word	0xffffffff


	//   ....[62]....
        /*030c*/ 	.word	0x0500000f


	//   ....[63]....
        /*0310*/ 	.word	0x0500000f


	//   ....[64]....
        /*0314*/ 	.word	0x0500000f


	//   ....[65]....
        /*0318*/ 	.word	0x0500000f


	//   ....[66]....
        /*031c*/ 	.word	0x0500000f


	//   ....[67]....
        /*0320*/ 	.word	0x0500000f


	//   ....[68]....
        /*0324*/ 	.word	0x0500000f


	//   ....[69]....
        /*0328*/ 	.word	0x0500000f


	//   ....[70]....
        /*032c*/ 	.word	0x0500000f


	//   ....[71]....
        /*0330*/ 	.word	0x0500000f


	//   ....[72]....
        /*0334*/ 	.word	0x0500000f


	//   ....[73]....
        /*0338*/ 	.word	0x0500000f


	//   ....[74]....
        /*033c*/ 	.word	0x0500000f


	//   ....[75]....
        /*0340*/ 	.word	0x0500000f


	//   ....[76]....
        /*0344*/ 	.word	0x0500000f


	//   ....[77]....
        /*0348*/ 	.word	0x0500000f


	//   ....[78]....
        /*034c*/ 	.word	0x0500000f


	//   ....[79]....
        /*0350*/ 	.word	0x0500000f


	//   ....[80]....
        /*0354*/ 	.word	0x0500000f


	//----- nvinfo : EIATTR_COOP_GROUP_INSTR_OFFSETS
	.align		4
.L_376:
        /*0358*/ 	.byte	0x04, 0x28
        /*035a*/ 	.short	(.L_378 - .L_377)


	//   ....[0]....
.L_377:
        /*035c*/ 	.word	0x00000070


	//   ....[1]....
        /*0360*/ 	.word	0x00000170


	//   ....[2]....
        /*0364*/ 	.word	0x000001c0


	//   ....[3]....
        /*0368*/ 	.word	0x000003f0


	//   ....[4]....
        /*036c*/ 	.word	0x00000550


	//   ....[5]....
        /*0370*/ 	.word	0x00000670


	//   ....[6]....
        /*0374*/ 	.word	0x000007d0


	//   ....[7]....
        /*0378*/ 	.word	0x000019d0


	//   ....[8]....
        /*037c*/ 	.word	0x00003000


	//   ....[9]....
        /*0380*/ 	.word	0x00003110


	//   ....[10]....
        /*0384*/ 	.word	0x000036e0


	//   ....[11]....
        /*0388*/ 	.word	0x00003760


	//   ....[12]....
        /*038c*/ 	.word	0x00005840


	//   ....[13]....
        /*0390*/ 	.word	0x00005960


	//   ....[14]....
        /*0394*/ 	.word	0x00005f80


	//   ....[15]....
        /*0398*/ 	.word	0x00006050


	//   ....[16]....
        /*039c*/ 	.word	0x00007b80


	//   ....[17]....
        /*03a0*/ 	.word	0x00007ba0


	//   ....[18]....
        /*03a4*/ 	.word	0x000080c0


	//   ....[19]....
        /*03a8*/ 	.word	0x00008290


	//   ....[20]....
        /*03ac*/ 	.word	0x0000a7f0


	//   ....[21]....
        /*03b0*/ 	.word	0x0000a910


	//   ....[22]....
        /*03b4*/ 	.word	0x0000af90


	//   ....[23]....
        /*03b8*/ 	.word	0x0000b000


	//   ....[24]....
        /*03bc*/ 	.word	0x0000c450


	//   ....[25]....
        /*03c0*/ 	.word	0x0000c490


	//   ....[26]....
        /*03c4*/ 	.word	0x0000c550


	//   ....[27]....
        /*03c8*/ 	.word	0x0000c560


	//   ....[28]....
        /*03cc*/ 	.word	0x0000f990


	//   ....[29]....
        /*03d0*/ 	.word	0x0000fb10


	//   ....[30]....
        /*03d4*/ 	.word	0x0000fb40


	//   ....[31]....
        /*03d8*/ 	.word	0x0000fb80


	//   ....[32]....
        /*03dc*/ 	.word	0x0000fbf0


	//   ....[33]....
        /*03e0*/ 	.word	0x0000fc50


	//   ....[34]....
        /*03e4*/ 	.word	0x0000fc90


	//   ....[35]....
        /*03e8*/ 	.word	0x0000fe30


	//   ....[36]....
        /*03ec*/ 	.word	0x0000fe90


	//   ....[37]....
        /*03f0*/ 	.word	0x0000fed0


	//   ....[38]....
        /*03f4*/ 	.word	0x0000ff10


	//   ....[39]....
        /*03f8*/ 	.word	0x0000ff40


	//   ....[40]....
        /*03fc*/ 	.word	0x0000ff70


	//   ....[41]....
        /*0400*/ 	.word	0x00010010


	//   ....[42]....
        /*0404*/ 	.word	0x00010070


	//   ....[43]....
        /*0408*/ 	.word	0x00010100


	//   ....[44]....
        /*040c*/ 	.word	0x00013850


	//   ....[45]....
        /*0410*/ 	.word	0x00013860


	//   ....[46]....
        /*0414*/ 	.word	0x00013970


	//   ....[47]....
        /*0418*/ 	.word	0x000139d0


	//   ....[48]....
        /*041c*/ 	.word	0x00013a10


	//   ....[49]....
        /*0420*/ 	.word	0x00013a50


	//   ....[50]....
        /*0424*/ 	.word	0x00013a80


	//   ....[51]....
        /*0428*/ 	.word	0x00013ab0


	//   ....[52]....
        /*042c*/ 	.word	0x00013c40


	//   ....[53]....
        /*0430*/ 	.word	0x00013ca0


	//   ....[54]....
        /*0434*/ 	.word	0x00013ce0


	//   ....[55]....
        /*0438*/ 	.word	0x00013d20


	//   ....[56]....
        /*043c*/ 	.word	0x00013d50


	//   ....[57]....
        /*0440*/ 	.word	0x00013d80


	//   ....[58]....
        /*0444*/ 	.word	0x00013e40


	//   ....[59]....
        /*0448*/ 	.word	0x00013e60


	//   ....[60]....
        /*044c*/ 	.word	0x00013ed0


	//   ....[61]....
        /*0450*/ 	.word	0x00014560


	//   ....[62]....
        /*0454*/ 	.word	0x00014ba0


	//   ....[63]....
        /*0458*/ 	.word	0x00014fc0


	//   ....[64]....
        /*045c*/ 	.word	0x00015050


	//   ....[65]....
        /*0460*/ 	.word	0x000150f0


	//   ....[66]....
        /*0464*/ 	.word	0x000151a0


	//   ....[67]....
        /*0468*/ 	.word	0x00015220


	//   ....[68]....
        /*046c*/ 	.word	0x000152a0


	//   ....[69]....
        /*0470*/ 	.word	0x00015320


	//   ....[70]....
        /*0474*/ 	.word	0x000153a0


	//   ....[71]....
        /*0478*/ 	.word	0x00015430


	//   ....[72]....
        /*047c*/ 	.word	0x000154e0


	//   ....[73]....
        /*0480*/ 	.word	0x00015560


	//   ....[74]....
        /*0484*/ 	.word	0x000155e0


	//   ....[75]....
        /*0488*/ 	.word	0x00015660


	//   ....[76]....
        /*048c*/ 	.word	0x000156e0


	//   ....[77]....
        /*0490*/ 	.word	0x00015750


	//   ....[78]....
        /*0494*/ 	.word	0x000157f0


	//   ....[79]....
        /*0498*/ 	.word	0x00015880


	//   ....[80]....
        /*049c*/ 	.word	0x000159b0


	//----- nvinfo : EIATTR_REG_RECONFIG
	.align		4
.L_378:
        /*04a0*/ 	.byte	0x01, 0x54
	.zero		2


	//----- nvinfo : EIATTR_SYSCALL_OFFSETS
	.align		4
        /*04a4*/ 	.byte	0x04, 0x46
        /*04a6*/ 	.short	(.L_380 - .L_379)


	//   ....[0]....
.L_379:
        /*04a8*/ 	.word	0x00001bb0


	//   ....[1]....
        /*04ac*/ 	.word	0x00011020


	//   ....[2]....
        /*04b0*/ 	.word	0x00011160


	//   ....[3]....
        /*04b4*/ 	.word	0x00011260


	//----- nvinfo : EIATTR_MBARRIER_INSTR_OFFSETS
	.align		4
.L_380:
        /*04b8*/ 	.byte	0x04, 0x39
        /*04ba*/ 	.short	(.L_382 - .L_381)


	//   ....[0]....
.L_381:
        /*04bc*/ 	.word	0x000002a0
        /*04c0*/ 	.word	0x000000ff
        /*04c4*/ 	.word	0x00022800
        /*04c8*/ 	.short	0x0100
        /*04ca*/ 	.byte	0x08
	.zero		1


	//   ....[1]....
        /*04cc*/ 	.word	0x000002b0
        /*04d0*/ 	.word	0x000000ff
        /*04d4*/ 	.word	0x00022820
        /*04d8*/ 	.short	0x0100
        /*04da*/ 	.byte	0x08
	.zero		1


	//   ....[2]....
        /*04dc*/ 	.word	0x000003a0
        /*04e0*/ 	.word	0x000000ff
        /*04e4*/ 	.word	0x00022830
        /*04e8*/ 	.short	0x0100
        /*04ea*/ 	.byte	0x08
	.zero		1


	//   ....[3]....
        /*04ec*/ 	.word	0x000003b0
        /*04f0*/ 	.word	0x000000ff
        /*04f4*/ 	.word	0x00022840
        /*04f8*/ 	.short	0x0100
        /*04fa*/ 	.byte	0x08
	.zero		1


	//   ....[4]....
        /*04fc*/ 	.word	0x000003c0
        /*0500*/ 	.word	0x000000ff
        /*0504*/ 	.word	0x00022838
        /*0508*/ 	.short	0x0100
        /*050a*/ 	.byte	0x08
	.zero		1


	//   ....[5]....
        /*050c*/ 	.word	0x000003d0
        /*0510*/ 	.word	0x000000ff
        /*0514*/ 	.word	0x00022848
        /*0518*/ 	.short	0x0100
        /*051a*/ 	.byte	0x08
	.zero		1


	//   ....[6]....
        /*051c*/ 	.word	0x00000500
        /*0520*/ 	.word	0x000000ff
        /*0524*/ 	.word	0x00022850
        /*0528*/ 	.short	0x0100
        /*052a*/ 	.byte	0x08
	.zero		1


	//   ....[7]....
        /*052c*/ 	.word	0x00000510
        /*0530*/ 	.word	0x000000ff
        /*0534*/ 	.word	0x00022860
        /*0538*/ 	.short	0x0100
        /*053a*/ 	.byte	0x08
	.zero		1


	//   ....[8]....
        /*053c*/ 	.word	0x00000520
        /*0540*/ 	.word	0x000000ff
        /*0544*/ 	.word	0x00022858
        /*0548*/ 	.short	0x0100
        /*054a*/ 	.byte	0x08
	.zero		1


	//   ....[9]....
        /*054c*/ 	.word	0x00000530
        /*0550*/ 	.word	0x000000ff
        /*0554*/ 	.word	0x00022868
        /*0558*/ 	.short	0x0100
        /*055a*/ 	.byte	0x08
	.zero		1


	//   ....[10]....
        /*055c*/ 	.word	0x00000620
        /*0560*/ 	.word	0x000000ff
        /*0564*/ 	.word	0x00022870
        /*0568*/ 	.short	0x0100
        /*056a*/ 	.byte	0x06
	.zero		1


	//   ....[11]....
        /*056c*/ 	.word	0x00000630
        /*0570*/ 	.word	0x000000ff
        /*0574*/ 	.word	0x00022880
        /*0578*/ 	.short	0x0100
        /*057a*/ 	.byte	0x06
	.zero		1


	//   ....[12]....
        /*057c*/ 	.word	0x00000640
        /*0580*/ 	.word	0x000000ff
        /*0584*/ 	.word	0x00022878
        /*0588*/ 	.short	0x0100
        /*058a*/ 	.byte	0x06
	.zero		1


	//   ....[13]....
        /*058c*/ 	.word	0x00000650
        /*0590*/ 	.word	0x000000ff
        /*0594*/ 	.word	0x00022888
        /*0598*/ 	.short	0x0100
        /*059a*/ 	.byte	0x06
	.zero		1


	//   ....[14]....
        /*059c*/ 	.word	0x00000780
        /*05a0*/ 	.word	0x000000ff
        /*05a4*/ 	.word	0x00022890
        /*05a8*/ 	.short	0x0100
        /*05aa*/ 	.byte	0x08
	.zero		1


	//   ....[15]....
        /*05ac*/ 	.word	0x00000790
        /*05b0*/ 	.word	0x000000ff
        /*05b4*/ 	.word	0x000228a0
        /*05b8*/ 	.short	0x0100
        /*05ba*/ 	.byte	0x08
	.zero		1


	//   ....[16]....
        /*05bc*/ 	.word	0x000007a0
        /*05c0*/ 	.word	0x000000ff
        /*05c4*/ 	.word	0x00022898
        /*05c8*/ 	.short	0x0100
        /*05ca*/ 	.byte	0x08
	.zero		1


	//   ....[17]....
        /*05cc*/ 	.word	0x000007b0
        /*05d0*/ 	.word	0x000000ff
        /*05d4*/ 	.word	0x000228a8
        /*05d8*/ 	.short	0x0100
        /*05da*/ 	.byte	0x08
	.zero		1


	//   ....[18]....
        /*05dc*/ 	.word	0x000008e0
        /*05e0*/ 	.word	0x000000ff
        /*05e4*/ 	.word	0x000228b0
        /*05e8*/ 	.short	0x0100
        /*05ea*/ 	.byte	0x08
	.zero		1


	//   ....[19]....
        /*05ec*/ 	.word	0x000008f0
        /*05f0*/ 	.word	0x000000ff
        /*05f4*/ 	.word	0x000228c0
        /*05f8*/ 	.short	0x0100
        /*05fa*/ 	.byte	0x08
	.zero		1


	//   ....[20]....
        /*05fc*/ 	.word	0x00000900
        /*0600*/ 	.word	0x000000ff
        /*0604*/ 	.word	0x000228b8
        /*0608*/ 	.short	0x0100
        /*060a*/ 	.byte	0x08
	.zero		1


	//   ....[21]....
        /*060c*/ 	.word	0x00000910
        /*0610*/ 	.word	0x000000ff
        /*0614*/ 	.word	0x000228c8
        /*0618*/ 	.short	0x0100
        /*061a*/ 	.byte	0x08
	.zero		1


	//   ....[22]....
        /*061c*/ 	.word	0x00001c60
        /*0620*/ 	.word	0x00000009
        /*0624*/ 	.word	0x00022800
        /*0628*/ 	.short	0x010a
        /*062a*/ 	.byte	0x3f
	.zero		1


	//   ....[23]....
        /*062c*/ 	.word	0x00001d30
        /*0630*/ 	.word	0x00000007
        /*0634*/ 	.word	0x00022830
        /*0638*/ 	.short	0x010a
        /*063a*/ 	.byte	0x3f
	.zero		1


	//   ....[24]....
        /*063c*/ 	.word	0x00001d70
        /*0640*/ 	.word	0x00000007
        /*0644*/ 	.word	0x00022830
        /*0648*/ 	.short	0x010a
        /*064a*/ 	.byte	0x3f
	.zero		1


	//   ....[25]....
        /*064c*/ 	.word	0x000020d0
        /*0650*/ 	.word	0x00000000
        /*0654*/ 	.word	0x00000000
        /*0658*/ 	.short	0x0101
        /*065a*/ 	.byte	0x3f
	.zero		1


	//   ....[26]....
        /*065c*/ 	.word	0x00003fb0
        /*0660*/ 	.word	0x00000007
        /*0664*/ 	.word	0x00022850
        /*0668*/ 	.short	0x010a
        /*066a*/ 	.byte	0x3f
	.zero		1


	//   ....[27]....
        /*066c*/ 	.word	0x00003ff0
        /*0670*/ 	.word	0x00000007
        /*0674*/ 	.word	0x00022850
        /*0678*/ 	.short	0x010a
        /*067a*/ 	.byte	0x3f
	.zero		1


	//   ....[28]....
        /*067c*/ 	.word	0x00004320
        /*0680*/ 	.word	0x00000007
        /*0684*/ 	.word	0x00000000
        /*0688*/ 	.short	0x0101
        /*068a*/ 	.byte	0x3f
	.zero		1


	//   ....[29]....
        /*068c*/ 	.word	0x00004630
        /*0690*/ 	.word	0x000000ff
        /*0694*/ 	.word	0x00022830
        /*0698*/ 	.short	0x010a
        /*069a*/ 	.byte	0x1b
	.zero		1


	//   ....[30]....
        /*069c*/ 	.word	0x00004670
        /*06a0*/ 	.word	0x000000ff
        /*06a4*/ 	.word	0x00022830
        /*06a8*/ 	.short	0x010a
        /*06aa*/ 	.byte	0x1b
	.zero		1


	//   ....[31]....
        /*06ac*/ 	.word	0x000048b0
        /*06b0*/ 	.word	0x0000000e
        /*06b4*/ 	.word	0x00000000
        /*06b8*/ 	.short	0x0101
        /*06ba*/ 	.byte	0x3f
	.zero		1


	//   ....[32]....
        /*06bc*/ 	.word	0x00007130
        /*06c0*/ 	.word	0x000000ff
        /*06c4*/ 	.word	0x00022850
        /*06c8*/ 	.short	0x010a
        /*06ca*/ 	.byte	0x1b
	.zero		1


	//   ....[33]....
        /*06cc*/ 	.word	0x00007170
        /*06d0*/ 	.word	0x000000ff
        /*06d4*/ 	.word	0x00022850
        /*06d8*/ 	.short	0x010a
        /*06da*/ 	.byte	0x1b
	.zero		1


	//   ....[34]....
        /*06dc*/ 	.word	0x00007470
        /*06e0*/ 	.word	0x00000009
        /*06e4*/ 	.word	0x00000000
        /*06e8*/ 	.short	0x0101
        /*06ea*/ 	.byte	0x3f
	.zero		1


	//   ....[35]....
        /*06ec*/ 	.word	0x00007820
        /*06f0*/ 	.word	0x000000ff
        /*06f4*/ 	.word	0x00022830
        /*06f8*/ 	.short	0x010a
        /*06fa*/ 	.byte	0x18
	.zero		1


	//   ....[36]....
        /*06fc*/ 	.word	0x00007860
        /*0700*/ 	.word	0x000000ff
        /*0704*/ 	.word	0x00022830
        /*0708*/ 	.short	0x010a
        /*070a*/ 	.byte	0x18
	.zero		1


	//   ....[37]....
        /*070c*/ 	.word	0x000085e0
        /*0710*/ 	.word	0x0000009a
        /*0714*/ 	.word	0x00000000
        /*0718*/ 	.short	0x0101
        /*071a*/ 	.byte	0x3f
	.zero		1


	//   ....[38]....
        /*071c*/ 	.word	0x000090f0
        /*0720*/ 	.word	0x000000ff
        /*0724*/ 	.word	0x00022850
        /*0728*/ 	.short	0x010a
        /*072a*/ 	.byte	0x18
	.zero		1


	//   ....[39]....
        /*072c*/ 	.word	0x00009130
        /*0730*/ 	.word	0x000000ff
        /*0734*/ 	.word	0x00022850
        /*0738*/ 	.short	0x010a
        /*073a*/ 	.byte	0x18
	.zero		1


	//   ....[40]....
        /*073c*/ 	.word	0x00009420
        /*0740*/ 	.word	0x000000b6
        /*0744*/ 	.word	0x00000000
        /*0748*/ 	.short	0x0101
        /*074a*/ 	.byte	0x3f
	.zero		1


	//   ....[41]....
        /*074c*/ 	.word	0x000095e0
        /*0750*/ 	.word	0x000000ff
        /*0754*/ 	.word	0x00022830
        /*0758*/ 	.short	0x010a
        /*075a*/ 	.byte	0x07
	.zero		1


	//   ....[42]....
        /*075c*/ 	.word	0x00009620
        /*0760*/ 	.word	0x000000ff
        /*0764*/ 	.word	0x00022830
        /*0768*/ 	.short	0x010a
        /*076a*/ 	.byte	0x07
	.zero		1


	//   ....[43]....
        /*076c*/ 	.word	0x00009860
        /*0770*/ 	.word	0x00000000
        /*0774*/ 	.word	0x00000000
        /*0778*/ 	.short	0x0101
        /*077a*/ 	.byte	0x3f
	.zero		1


	//   ....[44]....
        /*077c*/ 	.word	0x0000c0e0
        /*0780*/ 	.word	0x000000ff
        /*0784*/ 	.word	0x00022850
        /*0788*/ 	.short	0x010a
        /*078a*/ 	.byte	0x07
	.zero		1


	//   ....[45]....
        /*078c*/ 	.word	0x0000c120
        /*0790*/ 	.word	0x000000ff
        /*0794*/ 	.word	0x00022850
        /*0798*/ 	.short	0x010a
        /*079a*/ 	.byte	0x07
	.zero		1


	//   ....[46]....
        /*079c*/ 	.word	0x0000c410
        /*07a0*/ 	.word	0x00000009
        /*07a4*/ 	.word	0x00000000
        /*07a8*/ 	.short	0x0101
        /*07aa*/ 	.byte	0x3f
	.zero		1


	//   ....[47]....
        /*07ac*/ 	.word	0x0000e610
        /*07b0*/ 	.word	0x00000000
        /*07b4*/ 	.word	0x00000000
        /*07b8*/ 	.short	0x0101
        /*07ba*/ 	.byte	0x3f
	.zero		1


	//   ....[48]....
        /*07bc*/ 	.word	0x00011770
        /*07c0*/ 	.word	0x00000009
        /*07c4*/ 	.word	0x00022840
        /*07c8*/ 	.short	0x010a
        /*07ca*/ 	.byte	0x3f
	.zero		1


	//   ....[49]....
        /*07cc*/ 	.word	0x00011b60
        /*07d0*/ 	.word	0x0000000a
        /*07d4*/ 	.word	0x00022820
        /*07d8*/ 	.short	0x010a
        /*07da*/ 	.byte	0x3f
	.zero		1


	//   ....[50]....
        /*07dc*/ 	.word	0x00011c20
        /*07e0*/ 	.word	0x00000006
        /*07e4*/ 	.word	0x00022860
        /*07e8*/ 	.short	0x010a
        /*07ea*/ 	.byte	0x3f
	.zero		1


	//   ....[51]....
        /*07ec*/ 	.word	0x00012280
        /*07f0*/ 	.word	0x00000002
        /*07f4*/ 	.word	0x00022840
        /*07f8*/ 	.short	0x010a
        /*07fa*/ 	.byte	0x3f
	.zero		1


	//   ....[52]....
        /*07fc*/ 	.word	0x00012490
        /*0800*/ 	.word	0x00000002
        /*0804*/ 	.word	0x00022860
        /*0808*/ 	.short	0x010a
        /*080a*/ 	.byte	0x3f
	.zero		1


	//   ....[53]....
        /*080c*/ 	.word	0x00012a30
        /*0810*/ 	.word	0x00000002
        /*0814*/ 	.word	0x00022840
        /*0818*/ 	.short	0x010a
        /*081a*/ 	.byte	0x3f
	.zero		1


	//   ....[54]....
        /*081c*/ 	.word	0x00012c30
        /*0820*/ 	.word	0x00000002
        /*0824*/ 	.word	0x00022860
        /*0828*/ 	.short	0x010a
        /*082a*/ 	.byte	0x3f
	.zero		1


	//   ....[55]....
        /*082c*/ 	.word	0x00013140
        /*0830*/ 	.word	0x00000002
        /*0834*/ 	.word	0x00022840
        /*0838*/ 	.short	0x010a
        /*083a*/ 	.byte	0x3f
	.zero		1


	//   ....[56]....
        /*083c*/ 	.word	0x00013350
        /*0840*/ 	.word	0x00000002
        /*0844*/ 	.word	0x00022860
        /*0848*/ 	.short	0x010a
        /*084a*/ 	.byte	0x3f
	.zero		1


	//   ....[57]....
        /*084c*/ 	.word	0x000144e0
        /*0850*/ 	.word	0x00000000
        /*0854*/ 	.word	0x00022820
        /*0858*/ 	.short	0x010a
        /*085a*/ 	.byte	0x3f
	.zero		1


	//   ....[58]....
        /*085c*/ 	.word	0x000146a0
        /*0860*/ 	.word	0x00000006
        /*0864*/ 	.word	0x00000000
        /*0868*/ 	.short	0x010a
        /*086a*/ 	.byte	0x3f
	.zero		1


	//   ....[59]....
        /*086c*/ 	.word	0x00014710
        /*0870*/ 	.word	0x00000007
        /*0874*/ 	.word	0x00000000
        /*0878*/ 	.short	0x010a
        /*087a*/ 	.byte	0x3f
	.zero		1


	//   ....[60]....
        /*087c*/ 	.word	0x00014780
        /*0880*/ 	.word	0x00000004
        /*0884*/ 	.word	0x00000000
        /*0888*/ 	.short	0x010a
        /*088a*/ 	.byte	0x3f
	.zero		1


	//   ....[61]....
        /*088c*/ 	.word	0x000147b0
        /*0890*/ 	.word	0x00000003
        /*0894*/ 	.word	0x00000000
        /*0898*/ 	.short	0x010a
        /*089a*/ 	.byte	0x3f
	.zero		1


	//   ....[62]....
        /*089c*/ 	.word	0x00014810
        /*08a0*/ 	.word	0x00000009
        /*08a4*/ 	.word	0x00022800
        /*08a8*/ 	.short	0x010a
        /*08aa*/ 	.byte	0x3f
	.zero		1


	//   ....[63]....
        /*08ac*/ 	.word	0x00014860
        /*08b0*/ 	.word	0x00000007
        /*08b4*/ 	.word	0x00022830
        /*08b8*/ 	.short	0x010a
        /*08ba*/ 	.byte	0x3f
	.zero		1


	//   ....[64]....
        /*08bc*/ 	.word	0x000148b0
        /*08c0*/ 	.word	0x00000007
        /*08c4*/ 	.word	0x00022850
        /*08c8*/ 	.short	0x010a
        /*08ca*/ 	.byte	0x3f
	.zero		1


	//   ....[65]....
        /*08cc*/ 	.word	0x00014910
        /*08d0*/ 	.word	0x00000009
        /*08d4*/ 	.word	0x00022830
        /*08d8*/ 	.short	0x010a
        /*08da*/ 	.byte	0x3f
	.zero		1


	//   ....[66]....
        /*08dc*/ 	.word	0x00014960
        /*08e0*/ 	.word	0x00000009
        /*08e4*/ 	.word	0x00022850
        /*08e8*/ 	.short	0x010a
        /*08ea*/ 	.byte	0x3f
	.zero		1


	//   ....[67]....
        /*08ec*/ 	.word	0x000149c0
        /*08f0*/ 	.word	0x00000000
        /*08f4*/ 	.word	0x00022830
        /*08f8*/ 	.short	0x010a
        /*08fa*/ 	.byte	0x3f
	.zero		1


	//   ....[68]....
        /*08fc*/ 	.word	0x00014a10
        /*0900*/ 	.word	0x000000b6
        /*0904*/ 	.word	0x00022850
        /*0908*/ 	.short	0x010a
        /*090a*/ 	.byte	0x3f
	.zero		1


	//   ....[69]....
        /*090c*/ 	.word	0x00014a70
        /*0910*/ 	.word	0x00000009
        /*0914*/ 	.word	0x00022830
        /*0918*/ 	.short	0x010a
        /*091a*/ 	.byte	0x3f
	.zero		1


	//   ....[70]....
        /*091c*/ 	.word	0x00014ac0
        /*0920*/ 	.word	0x00000009
        /*0924*/ 	.word	0x00022850
        /*0928*/ 	.short	0x010a
        /*092a*/ 	.byte	0x3f
	.zero		1


	//   ....[71]....
        /*092c*/ 	.word	0x00014c60
        /*0930*/ 	.word	0x00000009
        /*0934*/ 	.word	0x00022840
        /*0938*/ 	.short	0x010a
        /*093a*/ 	.byte	0x3f
	.zero		1


	//   ....[72]....
        /*093c*/ 	.word	0x00014ce0
        /*0940*/ 	.word	0x00000009
        /*0944*/ 	.word	0x00022820
        /*0948*/ 	.short	0x010a
        /*094a*/ 	.byte	0x3f
	.zero		1


	//   ....[73]....
        /*094c*/ 	.word	0x00014d30
        /*0950*/ 	.word	0x00000006
        /*0954*/ 	.word	0x00022860
        /*0958*/ 	.short	0x010a
        /*095a*/ 	.byte	0x3f
	.zero		1


	//   ....[74]....
        /*095c*/ 	.word	0x00014d80
        /*0960*/ 	.word	0x00000002
        /*0964*/ 	.word	0x00022840
        /*0968*/ 	.short	0x010a
        /*096a*/ 	.byte	0x3f
	.zero		1


	//   ....[75]....
        /*096c*/ 	.word	0x00014dd0
        /*0970*/ 	.word	0x00000002
        /*0974*/ 	.word	0x00022860
        /*0978*/ 	.short	0x010a
        /*097a*/ 	.byte	0x3f
	.zero		1


	//   ....[76]....
        /*097c*/ 	.word	0x00014e20
        /*0980*/ 	.word	0x00000002
        /*0984*/ 	.word	0x00022840
        /*0988*/ 	.short	0x010a
        /*098a*/ 	.byte	0x3f
	.zero		1


	//   ....[77]....
        /*098c*/ 	.word	0x00014e70
        /*0990*/ 	.word	0x00000002
        /*0994*/ 	.word	0x00022860
        /*0998*/ 	.short	0x010a
        /*099a*/ 	.byte	0x3f
	.zero		1


	//   ....[78]....
        /*099c*/ 	.word	0x00014ec0
        /*09a0*/ 	.word	0x00000002
        /*09a4*/ 	.word	0x00022840
        /*09a8*/ 	.short	0x010a
        /*09aa*/ 	.byte	0x3f
	.zero		1


	//   ....[79]....
        /*09ac*/ 	.word	0x00014f10
        /*09b0*/ 	.word	0x00000002
        /*09b4*/ 	.word	0x00022860
        /*09b8*/ 	.short	0x010a
        /*09ba*/ 	.byte	0x3f
	.zero		1


	//   ....[80]....
        /*09bc*/ 	.word	0x000158d0
        /*09c0*/ 	.word	0x00000000
        /*09c4*/ 	.word	0x00022820
        /*09c8*/ 	.short	0x010a
        /*09ca*/ 	.byte	0x3f
	.zero		1


	//   ....[81]....
        /*09cc*/ 	.word	0x00015a70
        /*09d0*/ 	.word	0x00000006
        /*09d4*/ 	.word	0x00000000
        /*09d8*/ 	.short	0x010a
        /*09da*/ 	.byte	0x3f
	.zero		1


	//   ....[82]....
        /*09dc*/ 	.word	0x00015ac0
        /*09e0*/ 	.word	0x00000007
        /*09e4*/ 	.word	0x00000000
        /*09e8*/ 	.short	0x010a
        /*09ea*/ 	.byte	0x3f
	.zero		1


	//   ....[83]....
        /*09ec*/ 	.word	0x00015b10
        /*09f0*/ 	.word	0x00000004
        /*09f4*/ 	.word	0x00000000
        /*09f8*/ 	.short	0x010a
        /*09fa*/ 	.byte	0x3f
	.zero		1


	//----- nvinfo : EIATTR_NUM_MBARRIERS
	.align		4
.L_382:
        /*09fc*/ 	.byte	0x03, 0x38
        /*09fe*/ 	.short	0x0016


	//----- nvinfo : EIATTR_EXIT_INSTR_OFFSETS
	.align		4
        /*0a00*/ 	.byte	0x04, 0x1c
        /*0a02*/ 	.short	(.L_384 - .L_383)


	//   ....[0]....
.L_383:
        /*0a04*/ 	.word	0x00000ab0


	//   ....[1]....
        /*0a08*/ 	.word	0x0000f950


	//   ....[2]....
        /*0a0c*/ 	.word	0x0000f9b0


	//   ....[3]....
        /*0a10*/ 	.word	0x00014800


	//----- nvinfo : EIATTR_MAX_THREADS
	.align		4
.L_384:
        /*0a14*/ 	.byte	0x04, 0x05
        /*0a16*/ 	.short	(.L_386 - .L_385)
.L_385:
        /*0a18*/ 	.word	0x00000180
        /*0a1c*/ 	.word	0x00000001
        /*0a20*/ 	.word	0x00000001


	//----- nvinfo : EIATTR_CRS_STACK_SIZE
	.align		4
.L_386:
        /*0a24*/ 	.byte	0x04, 0x1e
        /*0a26*/ 	.short	(.L_388 - .L_387)
.L_387:
        /*0a28*/ 	.word	0x00000000


	//----- nvinfo : EIATTR_CBANK_PARAM_SIZE
	.align		4
.L_388:
        /*0a2c*/ 	.byte	0x03, 0x19
        /*0a2e*/ 	.short	0x0a70


	//----- nvinfo : EIATTR_PARAM_CBANK
	.align		4
        /*0a30*/ 	.byte	0x04, 0x0a
        /*0a32*/ 	.short	(.L_390 - .L_389)
	.align		4
.L_389:
        /*0a34*/ 	.word	index@(.nv.constant0._ZN7cutlass13device_kernelIN5flash11enable_sm90INS1_16FlashAttnFwdSm90INS1_25CollectiveMainloopFwdSm90ILi2EN4cute5tupleIJNS5_1CILi1EEES8_S8_EEENS6_IJNS7_ILi128EEENS7_ILi96EEENS7_ILi64EEEEEELi256ENS_10bfloat16_tEfNS_4arch4Sm90ELb0ELb1ELb0ELb1ELb0ELb0ELb0ELb1ELb0ELb0ELb0ELb0EEENS1_21CollectiveEpilogueFwdINS6_IJSA_NS7_ILi256EEESB_EEES9_SE_SG_Li256ELb1ELb0ELb0ELb0EEENS1_36VarlenDynamicPersistentTileSchedulerILi128ELi96ELi256ELi32ELb0ELb0ELb1ELb1ELb0ELb1EEEEEEEEEvNT_6ParamsE)
        /*0a38*/ 	.short	0x0210
        /*0a3a*/ 	.short	0x0a70


	//----- nvinfo : EIATTR_SW_WAR
	.align		4
.L_390:
        /*0a3c*/ 	.byte	0x04, 0x36
        /*0a3e*/ 	.short	(.L_392 - .L_391)
.L_391:
        /*0a40*/ 	.word	0x00000008
.L_392:


//--------------------- .nv.info._ZN7cutlass13device_kernelIN5flash11enable_sm90INS1_16FlashAttnFwdSm90INS1_25CollectiveMainloopFwdSm90ILi2EN4cute5tupleIJNS5_1CILi1EEES8_S8_EEENS6_IJNS7_ILi128EEENS7_ILi96EEENS7_ILi64EEEEEELi256ENS_10bfloat16_tEfNS_4arch4Sm90ELb0ELb1ELb0ELb1ELb0ELb1ELb0ELb1ELb0ELb0ELb0ELb0EEENS1_21CollectiveEpilogueFwdINS6_IJSA_NS7_ILi256EEESB_EEES9_SE_SG_Li256ELb1ELb0ELb0ELb0EEENS1_36VarlenDynamicPersistentTileSchedulerILi128ELi96ELi256ELi32ELb0ELb0ELb1ELb1ELb0ELb1EEEEEEEEEvNT_6ParamsE --------------------------
	.section	.nv.info._ZN7cutlass13device_kernelIN5flash11enable_sm90INS1_16FlashAttnFwdSm90INS1_25CollectiveMainloopFwdSm90ILi2EN4cute5tupleIJNS5_1CILi1EEES8_S8_EEENS6_IJNS7_ILi128EEENS7_ILi96EEENS7_ILi64EEEEEELi256ENS_10bfloat16_tEfNS_4arch4Sm90ELb0ELb1ELb0ELb1ELb0ELb1ELb0ELb1ELb0ELb0ELb0ELb0EEENS1_21CollectiveEpilogueFwdINS6_IJSA_NS7_ILi256EEESB_EEES9_SE_SG_Li256ELb1ELb0ELb0ELb0EEENS1_36VarlenDynamicPersistentTileSchedulerILi128ELi96ELi256ELi32ELb0ELb0ELb1ELb1ELb0ELb1EEEEEEEEEvNT_6ParamsE,"",@"SHT_CUDA_INFO"
	.sectionflags	@""
	.align	4


	//----- nvinfo : EIATTR_CUDA_API_VERSION
	.align		4
        /*0000*/ 	.byte	0x04, 0x37
        /*0002*/ 	.short	(.L_394 - .L_393)
.L_393:
        /*0004*/ 	.word	0x00000082


	//----- nvinfo : EIATTR_KPARAM_INFO
	.align		4
.L_394:
        /*0008*/ 	.byte	0x04, 0x17
        /*000a*/ 	.short	(.L_396 - .L_395)
.L_395:
        /*000c*/ 	.word	0x00000000
        /*0010*/ 	.short	0x0000
        /*0012*/ 	.short	0x0070
        /*0014*/ 	.byte	0x00, 0xf0, 0x01, 0x28


	//----- nvinfo : EIATTR_SPARSE_MMA_MASK
	.align		4
.L_396:
        /*0018*/ 	.byte	0x03, 0x50
        /*001a*/ 	.short	0x0000


	//----- nvinfo : EIATTR_MAXREG_COUNT
	.align		4
        /*001c*/ 	.byte	0x03, 0x1b
        /*001e*/ 	.short	0x00a8


	//----- nvinfo : EIATTR_NUM_BARRIERS
	.align		4
        /*0020*/ 	.byte	0x02, 0x4c
        /*0022*/ 	.byte	0x10
	.zero		1


	//----- nvinfo : EIATTR_EXTERNS
	.align		4
        /*0024*/ 	.byte	0x04, 0x0f
        /*0026*/ 	.short	(.L_398 - .L_397)


	//   ....[0]....
	.align		4
.L_397:
        /*0028*/ 	.word	index@(__assertfail)


	//----- nvinfo : EIATTR_ANNOTATIONS
	.align		4
.L_398:
        /*002c*/ 	.byte	0x04, 0x55
        /*002e*/ 	.short	(.L_400 - .L_399)


	//   ....[0]....
.L_399:
        /* <DEDUP_REMOVED lines=44> */


	//----- nvinfo : EIATTR_MERCURY_ISA_VERSION
	.align		4
.L_400:
        /*02d8*/ 	.byte	0x03, 0x5f
        /*02da*/ 	.short	0x0101


	//----- nvinfo : EIATTR_UNUSED_LOAD_BYTE_OFFSET
	.align		4
        /*02dc*/ 	.byte	0x04, 0x44
        /*02de*/ 	.short	(.L_402 - .L_401)


	//   ....[0]....
.L_401:
        /*02e0*/ 	.word	0x00000b00
        /*02e4*/ 	.word	0x0000fff0


	//   ....[1]....
        /*02e8*/ 	.word	0x00014fb0
        /*02ec*/ 	.word	0x0000fff0


	//----- nvinfo : EIATTR_INT_WARP_WIDE_INSTR_OFFSETS
	.align		4
.L_402:
        /*02f0*/ 	.byte	0x04, 0x31
        /*02f2*/ 	.short	(.L_404 - .L_403)


	//   ....[0]....
.L_403:
        /*02f4*/ 	.word	0x000001b0


	//   ....[1]....
        /*02f8*/ 	.word	0x00000250


	//   ....[2]....
        /*02fc*/ 	.word	0x000002c0


	//   ....[3]....
        /*0300*/ 	.word	0x0001a080


	//   ....[4]....
        /*0304*/ 	.word	0x0001a110


	//   ....[5]....
        /*0308*/ 	.word	0x0001a600


	//   ....[6]....
        /*030c*/ 	.word	0x0001a640


	//   ....[7]....
        /*0310*/ 	.word	0x0001c9a0


	//   ....[8]....
        /*0314*/ 	.word	0x0001ca30


	//----- nvinfo : EIATTR_COOP_GROUP_MASK_REGIDS
	.align		4
.L_404:
        /*0318*/ 	.byte	0x04, 0x29
        /*031a*/ 	.short	(.L_406 - .L_405)


	//   ....[0]....
.L_405:
        /*031c*/ 	.word	0xffffffff


	//   ....[1]....
        /*0320*/ 	.word	0xffffffff


	//   ....[2]....
        /*0324*/ 	.word	0xffffffff


	//   ....[3]....
        /*0328*/ 	.word	0xffffffff


	//   ....[4]....
        /*032c*/ 	.word	0xffffffff


	//   ....[5]....
        /*0330*/ 	.word	0xffffffff


	//   ....[6]....
        /*0334*/ 	.word	0xffffffff


	//   ....[7]....
        /*0338*/ 	.word	0xffffffff


	//   ....[8]....
        /*033c*/ 	.word	0xffffffff


	//   ....[9]....
        /*0340*/ 	.word	0xffffffff


	//   ....[10]....
        /*0344*/ 	.word	0xffffffff


	//   ....[11]....
        /*0348*/ 	.word	0xffffffff


	//   ....[12]....
        /*034c*/ 	.word	0xffffffff


	//   ....[13]....
        /*0350*/ 	.word	0xffffffff


	//   ....[14]....
        /*0354*/ 	.word	0xffffffff


	//   ....[15]....
        /*0358*/ 	.word	0xffffffff


	//   ....[16]....
        /*035c*/ 	.word	0xffffffff


	//   ....[17]....
        /*0360*/ 	.word	0xffffffff


	//   ....[18]....
        /*0364*/ 	.word	0xffffffff


	//   ....[19]....
        /*0368*/ 	.word	0xffffffff


	//   ....[20]....
        /*036c*/ 	.word	0xffffffff


	//   ....[21]....
        /*0370*/ 	.word	0xffffffff


	//   ....[22]....
        /*0374*/ 	.word	0xffffffff


	//   ....[23]....
        /*0378*/ 	.word	0xffffffff


	//   ....[24]....
        /*037c*/ 	.word	0xffffffff


	//   ....[25]....
        /*0380*/ 	.word	0xffffffff


	//   ....[26]....
        /*0384*/ 	.word	0xffffffff


	//   ....[27]....
        /*0388*/ 	.word	0xffffffff


	//   ....[28]....
        /*038c*/ 	.word	0xffffffff


	//   ....[29]....
        /*0390*/ 	.word	0xffffffff


	//   ....[30]....
        /*0394*/ 	.word	0xffffffff


	//   ....[31]....
        /*0398*/ 	.word	0xffffffff


	//   ....[32]....
        /*039c*/ 	.word	0xffffffff


	//   ....[33]....
        /*03a0*/ 	.word	0xffffffff


	//   ....[34]....
        /*03a4*/ 	.word	0xffffffff


	//   ....[35]....
        /*03a8*/ 	.word	0xffffffff


	//   ....[36]....
        /*03ac*/ 	.word	0xffffffff


	//   ....[37]....
        /*03b0*/ 	.word	0xffffffff


	//   ....[38]....
        /*03b4*/ 	.word	0xffffffff


	//   ....[39]....
        /*03b8*/ 	.word	0xffffffff


	//   ....[40]....
        /*03bc*/ 	.word	0xffffffff


	//   ....[41]....
        /*03c0*/ 	.word	0xffffffff


	//   ....[42]....
        /*03c4*/ 	.word	0xffffffff


	//   ....[43]....
        /*03c8*/ 	.word	0xffffffff


	//   ....[44]....
        /*03cc*/ 	.word	0xffffffff


	//   ....[45]....
        /*03d0*/ 	.word	0xffffffff


	//   ....[46]....
        /*03d4*/ 	.word	0xffffffff


	//   ....[47]....
        /*03d8*/ 	.word	0xffffffff


	//   ....[48]....
        /*03dc*/ 	.word	0xffffffff


	//   ....[49]....
        /*03e0*/ 	.word	0xffffffff


	//   ....[50]....
        /*03e4*/ 	.word	0xffffffff


	//   ....[51]....
        /*03e8*/ 	.word	0xffffffff


	//   ....[52]....
        /*03ec*/ 	.word	0xffffffff


	//   ....[53]....
        /*03f0*/ 	.word	0xffffffff


	//   ....[54]....
        /*03f4*/ 	.word	0xffffffff


	//   ....[55]....
        /*03f8*/ 	.word	0xffffffff


	//   ....[56]....
        /*03fc*/ 	.word	0xffffffff


	//   ....[57]....
        /*0400*/ 	.word	0xffffffff


	//   ....[58]....
        /*0404*/ 	.word	0xffffffff


	//   ....[59]....
        /*0408*/ 	.word	0xffffffff


	//   ....[60]....
        /*040c*/ 	.word	0xffffffff


	//   ....[61]....
        /*0410*/ 	.word	0xffffffff


	//   ....[62]....
        /*0414*/ 	.word	0x0500000f


	//   ....[63]....
        /*0418*/ 	.word	0x0500000f


	//   ....[64]....
        /*041c*/ 	.word	0x0500000f


	//   ....[65]....
        /*0420*/ 	.word	0x0500000f


	//   ....[66]....
        /*0424*/ 	.word	0x0500000f


	//   ....[67]....
        /*0428*/ 	.word	0x0500000f


	//   ....[68]....
        /*042c*/ 	.word	0x0500000f


	//   ....[69]....
        /*0430*/ 	.word	0x0500000f


	//   ....[70]....
        /*0434*/ 	.word	0x0500000f


	//   ....[71]....
        /*0438*/ 	.word	0x0500000f


	//   ....[72]....
        /*043c*/ 	.word	0x0500000f


	//   ....[73]....
        /*0440*/ 	.word	0x0500000f


	//   ....[74]....
        /*0444*/ 	.word	0x0500000f


	//   ....[75]....
        /*0448*/ 	.word	0x0500000f


	//   ....[76]....
        /*044c*/ 	.word	0x0500000f


	//   ....[77]....
        /*0450*/ 	.word	0x0500000f


	//   ....[78]....
        /*0454*/ 	.word	0x0500000f


	//   ....[79]....
        /*0458*/ 	.word	0x0500000f


	//   ....[80]....
        /*045c*/ 	.word	0x0500000f


	//   ....[81]....
        /*0460*/ 	.word	0x0500000f


	//   ....[82]....
        /*0464*/ 	.word	0x0500000f


	//   ....[83]....
        /*0468*/ 	.word	0x0500000f


	//   ....[84]....
        /*046c*/ 	.word	0x0500000f


	//   ....[85]....
        /*0470*/ 	.word	0x0500000f


	//   ....[86]....
        /*0474*/ 	.word	0x0500000f


	//   ....[87]....
        /*0478*/ 	.word	0x0500000f


	//   ....[88]....
        /*047c*/ 	.word	0x0500000f


	//   ....[89]....
        /*0480*/ 	.word	0x0500000f


	//   ....[90]....
        /*0484*/ 	.word	0x0500000f


	//   ....[91]....
        /*0488*/ 	.word	0x0500000f


	//   ....[92]....
        /*048c*/ 	.word	0x0500000f


	//   ....[93]....
        /*0490*/ 	.word	0x0500000f


	//   ....[94]....
        /*0494*/ 	.word	0x0500000f


	//   ....[95]....
        /*0498*/ 	.word	0x0500000f


	//   ....[96]....
        /*049c*/ 	.word	0x0500000f


	//   ....[97]....
        /*04a0*/ 	.word	0x0500000f


	//   ....[98]....
        /*04a4*/ 	.word	0x0500000f


	//----- nvinfo : EIATTR_COOP_GROUP_INSTR_OFFSETS
	.align		4
.L_406:
        /*04a8*/ 	.byte	0x04, 0x28
        /*04aa*/ 	.short	(.L_408 - .L_407)


	//   ....[0]....
.L_407:
        /*04ac*/ 	.word	0x00000060


	//   ....[1]....
        /*04b0*/ 	.word	0x000001c0


	//   ....[2]....
        /*04b4*/ 	.word	0x00000270


	//   ....[3]....
        /*04b8*/ 	.word	0x00000430


	//   ....[4]....
        /*04bc*/ 	.word	0x00000590


	//   ....[5]....
        /*04c0*/ 	.word	0x000006b0


	//   ....[6]....
        /*04c4*/ 	.word	0x00000810


	//   ....[7]....
        /*04c8*/ 	.word	0x000063e0


	//   ....[8]....
        /*04cc*/ 	.word	0x0000aaa0


	//   ....[9]....
        /*04d0*/ 	.word	0x0000abb0


	//   ....[10]....
        /*04d4*/ 	.word	0x0000b270


	//   ....[11]....
        /*04d8*/ 	.word	0x0000b2d0


	//   ....[12]....
        /*04dc*/ 	.word	0x0000d550


	//   ....[13]....
        /*04e0*/ 	.word	0x0000d6b0


	//   ....[14]....
        /*04e4*/ 	.word	0x0000e160


	//   ....[15]....
        /*04e8*/ 	.word	0x0000e280


	//   ....[16]....
        /*04ec*/ 	.word	0x0000fba0


	//   ....[17]....
        /*04f0*/ 	.word	0x0000fbc0


	//   ....[18]....
        /*04f4*/ 	.word	0x0000fbd0


	//   ....[19]....
        /*04f8*/ 	.word	0x0000fc00


	//   ....[20]....
        /*04fc*/ 	.word	0x000127e0


	//   ....[21]....
        /*0500*/ 	.word	0x00012c30


	//   ....[22]....
        /*0504*/ 	.word	0x00012f20


	//   ....[23]....
        /*0508*/ 	.word	0x00012f70


	//   ....[24]....
        /*050c*/ 	.word	0x00014530


	//   ....[25]....
        /*0510*/ 	.word	0x000145a0


	//   ....[26]....
        /*0514*/ 	.word	0x000145f0


	//   ....[27]....
        /*0518*/ 	.word	0x00014640


	//   ....[28]....
        /*051c*/ 	.word	0x000179a0


	//   ....[29]....
        /*0520*/ 	.word	0x00017b10


	//   ....[30]....
        /*0524*/ 	.word	0x00017b40


	//   ....[31]....
        /*0528*/ 	.word	0x00017b80


	//   ....[32]....
        /*052c*/ 	.word	0x00017bf0


	//   ....[33]....
        /*0530*/ 	.word	0x00017c50


	//   ....[34]....
        /*0534*/ 	.word	0x00017c90


	//   ....[35]....
        /*0538*/ 	.word	0x00017e30


	//   ....[36]....
        /*053c*/ 	.word	0x00017e90


	//   ....[37]....
        /*0540*/ 	.word	0x00017ed0


	//   ....[38]....
        /*0544*/ 	.word	0x00017f10


	//   ....[39]....
        /*0548*/ 	.word	0x00017f40


	//   ....[40]....
        /*054c*/ 	.word	0x00017f70


	//   ....[41]....
        /*0550*/ 	.word	0x00018010


	//   ....[42]....
        /*0554*/ 	.word	0x00018070


	//   ....[43]....
        /*0558*/ 	.word	0x00018100


	//   ....[44]....
        /*055c*/ 	.word	0x0001cac0


	//   ....[45]....
        /*0560*/ 	.word	0x0001cad0


	//   ....[46]....
        /*0564*/ 	.word	0x0001cbe0


	//   ....[47]....
        /*0568*/ 	.word	0x0001cc40


	//   ....[48]....
        /*056c*/ 	.word	0x0001cc80


	//   ....[49]....
        /*0570*/ 	.word	0x0001ccc0


	//   ....[50]....
        /*0574*/ 	.word	0x0001ccf0


	//   ....[51]....
        /*0578*/ 	.word	0x0001cd20


	//   ....[52]....
        /*057c*/ 	.word	0x0001ceb0


	//   ....[53]....
        /*0580*/ 	.word	0x0001cf10


	//   ....[54]....
        /*0584*/ 	.word	0x0001cf50


	//   ....[55]....
        /*0588*/ 	.word	0x0001cf90


	//   ....[56]....
        /*058c*/ 	.word	0x0001cfc0


	//   ....[57]....
        /*0590*/ 	.word	0x0001cff0


	//   ....[58]....
        /*0594*/ 	.word	0x0001d0b0


	//   ....[59]....
        /*0598*/ 	.word	0x0001d0d0


	//   ....[60]....
        /*059c*/ 	.word	0x0001d140


	//   ....[61]....
        /*05a0*/ 	.word	0x0001d7d0


	//   ....[62]....
        /*05a4*/ 	.word	0x0001dc60


	//   ....[63]....
        /*05a8*/ 	.word	0x0001dd00


	//   ....[64]....
        /*05ac*/ 	.word	0x0001dda0


	//   ....[65]....
        /*05b0*/ 	.word	0x0001de40


	//   ....[66]....
        /*05b4*/ 	.word	0x0001dee0


	//   ....[67]....
        /*05b8*/ 	.word	0x0001df80


	//   ....[68]....
        /*05bc*/ 	.word	0x0001e020


	//   ....[69]....
        /*05c0*/ 	.word	0x0001e0c0


	//   ....[70]....
        /*05c4*/ 	.word	0x0001e160


	//   ....[71]....
        /*05c8*/ 	.word	0x0001e250


	//   ....[72]....
        /*05cc*/ 	.word	0x0001e2f0


	//   ....[73]....
        /*05d0*/ 	.word	0x0001e390


	//   ....[74]....
        /*05d4*/ 	.word	0x0001e430


	//   ....[75]....
        /*05d8*/ 	.word	0x0001e4d0


	//   ....[76]....
        /*05dc*/ 	.word	0x0001e570


	//   ....[77]....
        /*05e0*/ 	.word	0x0001e610


	//   ....[78]....
        /*05e4*/ 	.word	0x0001e6b0


	//   ....[79]....
        /*05e8*/ 	.word	0x0001ea50


	//   ....[80]....
        /*05ec*/ 	.word	0x0001ed30


	//   ....[81]....
        /*05f0*/ 	.word	0x0001f150


	//   ....[82]....
        /*05f4*/ 	.word	0x0001f1e0


	//   ....[83]....
        /*05f8*/ 	.word	0x0001f280


	//   ....[84]....
        /*05fc*/ 	.word	0x0001f330


	//   ....[85]....
        /*0600*/ 	.word	0x0001f3b0


	//   ....[86]....
        /*0604*/ 	.word	0x0001f430


	//   ....[87]....
        /*0608*/ 	.word	0x0001f4b0


	//   ....[88]....
        /*060c*/ 	.word	0x0001f530


	//   ....[89]....
        /*0610*/ 	.word	0x0001f5c0


	//   ....[90]....
        /*0614*/ 	.word	0x0001f670


	//   ....[91]....
        /*0618*/ 	.word	0x0001f6f0


	//   ....[92]....
        /*061c*/ 	.word	0x0001f770


	//   ....[93]....
        /*0620*/ 	.word	0x0001f7f0


	//   ....[94]....
        /*0624*/ 	.word	0x0001f870


	//   ....[95]....
        /*0628*/ 	.word	0x0001f8e0


	//   ....[96]....
        /*062c*/ 	.word	0x0001f980


	//   ....[97]....
        /*0630*/ 	.word	0x0001fa10


	//   ....[98]....
        /*0634*/ 	.word	0x0001fb40


	//----- nvinfo : EIATTR_REG_RECONFIG
	.align		4
.L_408:
        /*0638*/ 	.byte	0x01, 0x54
	.zero		2


	//----- nvinfo : EIATTR_SYSCALL_OFFSETS
	.align		4
        /*063c*/ 	.byte	0x04, 0x46
        /*063e*/ 	.short	(.L_410 - .L_409)


	//   ....[0]....
.L_409:
        /*0640*/ 	.word	0x00001a60


	//   ....[1]....
        /*0644*/ 	.word	0x00001bb0


	//   ....[2]....
        /*0648*/ 	.word	0x00006580


	//   ....[3]....
        /*064c*/ 	.word	0x00006a10


	//   ....[4]....
        /*0650*/ 	.word	0x0001a2a0


	//   ....[5]....
        /*0654*/ 	.word	0x0001a3e0


	//   ....[6]....
        /*0658*/ 	.word	0x0001a4e0


	//----- nvinfo : EIATTR_MBARRIER_INSTR_OFFSETS
	.align		4
.L_410:
        /*065c*/ 	.byte	0x04, 0x39
        /*065e*/ 	.short	(.L_412 - .L_411)


	//   ....[0]....
.L_411:
        /*0660*/ 	.word	0x000002e0
        /*0664*/ 	.word	0x000000ff
        /*0668*/ 	.word	0x00022800
        /*066c*/ 	.short	0x0100
        /*066e*/ 	.byte	0x08
	.zero		1


	//   ....[1]....
        /*0670*/ 	.word	0x000002f0
        /*0674*/ 	.word	0x000000ff
        /*0678*/ 	.word	0x00022820
        /*067c*/ 	.short	0x0100
        /*067e*/ 	.byte	0x08
	.zero		1


	//   ....[2]....
        /*0680*/ 	.word	0x000003e0
        /*0684*/ 	.word	0x000000ff
        /*0688*/ 	.word	0x00022830
        /*068c*/ 	.short	0x0100
        /*068e*/ 	.byte	0x08
	.zero		1


	//   ....[3]....
        /*0690*/ 	.word	0x000003f0
        /*0694*/ 	.word	0x000000ff
        /*0698*/ 	.word	0x00022840
        /*069c*/ 	.short	0x0100
        /*069e*/ 	.byte	0x08
	.zero		1


	//   ....[4]....
        /*06a0*/ 	.word	0x00000400
        /*06a4*/ 	.word	0x000000ff
        /*06a8*/ 	.word	0x00022838
        /*06ac*/ 	.short	0x0100
        /*06ae*/ 	.byte	0x08
	.zero		1


	//   ....[5]....
        /*06b0*/ 	.word	0x00000410
        /*06b4*/ 	.word	0x000000ff
        /*06b8*/ 	.word	0x00022848
        /*06bc*/ 	.short	0x0100
        /*06be*/ 	.byte	0x08
	.zero		1


	//   ....[6]....
        /*06c0*/ 	.word	0x00000540
        /*06c4*/ 	.word	0x000000ff
        /*06c8*/ 	.word	0x00022850
        /*06cc*/ 	.short	0x0100
        /*06ce*/ 	.byte	0x08
	.zero		1


	//   ....[7]....
        /*06d0*/ 	.word	0x00000550
        /*06d4*/ 	.word	0x000000ff
        /*06d8*/ 	.word	0x00022860
        /*06dc*/ 	.short	0x0100
        /*06de*/ 	.byte	0x08
	.zero		1


	//   ....[8]....
        /*06e0*/ 	.word	0x00000560
        /*06e4*/ 	.word	0x000000ff
        /*06e8*/ 	.word	0x00022858
        /*06ec*/ 	.short	0x0100
        /*06ee*/ 	.byte	0x08
	.zero		1


	//   ....[9]....
        /*06f0*/ 	.word	0x00000570
        /*06f4*/ 	.word	0x000000ff
        /*06f8*/ 	.word	0x00022868
        /*06fc*/ 	.short	0x0100
        /*06fe*/ 	.byte	0x08
	.zero		1


	//   ....[10]....
        /*0700*/ 	.word	0x00000660
        /*0704*/ 	.word	0x000000ff
        /*0708*/ 	.word	0x00022870
        /*070c*/ 	.short	0x0100
        /*070e*/ 	.byte	0x06
	.zero		1


	//   ....[11]....
        /*0710*/ 	.word	0x00000670
        /*0714*/ 	.word	0x000000ff
        /*0718*/ 	.word	0x00022880
        /*071c*/ 	.short	0x0100
        /*071e*/ 	.byte	0x06
	.zero		1


	//   ....[12]....
        /*0720*/ 	.word	0x00000680
        /*0724*/ 	.word	0x000000ff
        /*0728*/ 	.word	0x00022878
        /*072c*/ 	.short	0x0100
        /*072e*/ 	.byte	0x06
	.zero		1


	//   ....[13]....
        /*0730*/ 	.word	0x00000690
        /*0734*/ 	.word	0x000000ff
        /*0738*/ 	.word	0x00022888
        /*073c*/ 	.short	0x0100
        /*073e*/ 	.byte	0x06
	.zero		1


	//   ....[14]....
        /*0740*/ 	.word	0x000007c0
        /*0744*/ 	.word	0x000000ff
        /*0748*/ 	.word	0x00022890
        /*074c*/ 	.short	0x0100
        /*074e*/ 	.byte	0x08
	.zero		1


	//   ....[15]....
        /*0750*/ 	.word	0x000007d0
        /*0754*/ 	.word	0x000000ff
        /*0758*/ 	.word	0x000228a0
        /*075c*/ 	.short	0x0100
        /*075e*/ 	.byte	0x08
	.zero		1


	//   ....[16]....
        /*0760*/ 	.word	0x000007e0
        /*0764*/ 	.word	0x000000ff
        /*0768*/ 	.word	0x00022898
        /*076c*/ 	.short	0x0100
        /*076e*/ 	.byte	0x08
	.zero		1


	//   ....[17]....
        /*0770*/ 	.word	0x000007f0
        /*0774*/ 	.word	0x000000ff
        /*0778*/ 	.word	0x000228a8
        /*077c*/ 	.short	0x0100
        /*077e*/ 	.byte	0x08
	.zero		1


	//   ....[18]....
        /*0780*/ 	.word	0x00000920
        /*0784*/ 	.word	0x000000ff
        /*0788*/ 	.word	0x000228b0
        /*078c*/ 	.short	0x0100
        /*078e*/ 	.byte	0x08
	.zero		1


	//   ....[19]....
        /*0790*/ 	.word	0x00000930
        /*0794*/ 	.word	0x000000ff
        /*0798*/ 	.word	0x000228c0
        /*079c*/ 	.short	0x0100
        /*079e*/ 	.byte	0x08
	.zero		1


	//   ....[20]....
        /*07a0*/ 	.word	0x00000940
        /*07a4*/ 	.word	0x000000ff
        /*07a8*/ 	.word	0x000228b8
        /*07ac*/ 	.short	0x0100
        /*07ae*/ 	.byte	0x08
	.zero		1


	//   ....[21]....
        /*07b0*/ 	.word	0x00000950
        /*07b4*/ 	.word	0x000000ff
        /*07b8*/ 	.word	0x000228c8
        /*07bc*/ 	.short	0x0100
        /*07be*/ 	.byte	0x08
	.zero		1


	//   ....[22]....
        /*07c0*/ 	.word	0x00002eb0
        /*07c4*/ 	.word	0x0000005c
        /*07c8*/ 	.word	0x00022890
        /*07cc*/ 	.short	0x010a
        /*07ce*/ 	.byte	0x3f
	.zero		1


	//   ....[23]....
        /*07d0*/ 	.word	0x000041a0
        /*07d4*/ 	.word	0x0000005c
        /*07d8*/ 	.word	0x00022890
        /*07dc*/ 	.short	0x010a
        /*07de*/ 	.byte	0x3f
	.zero		1


	//   ....[24]....
        /*07e0*/ 	.word	0x000052a0
        /*07e4*/ 	.word	0x0000005c
        /*07e8*/ 	.word	0x00022890
        /*07ec*/ 	.short	0x010a
        /*07ee*/ 	.byte	0x3f
	.zero		1


	//   ....[25]....
        /*07f0*/ 	.word	0x000054b0
        /*07f4*/ 	.word	0x00000004
        /*07f8*/ 	.word	0x00000000
        /*07fc*/ 	.short	0x0101
        /*07fe*/ 	.byte	0x3f
	.zero		1


	//   ....[26]....
        /*0800*/ 	.word	0x000054f0
        /*0804*/ 	.word	0x0000005c
        /*0808*/ 	.word	0x000228b0
        /*080c*/ 	.short	0x010a
        /*080e*/ 	.byte	0x3f
	.zero		1


	//   ....[27]....
        /*0810*/ 	.word	0x00005b40
        /*0814*/ 	.word	0x0000005c
        /*0818*/ 	.word	0x00000000
        /*081c*/ 	.short	0x0101
        /*081e*/ 	.byte	0x3f
	.zero		1


	//   ....[28]....
        /*0820*/ 	.word	0x00006610
        /*0824*/ 	.word	0x00000011
        /*0828*/ 	.word	0x00022800
        /*082c*/ 	.short	0x010a
        /*082e*/ 	.byte	0x3f
	.zero		1


	//   ....[29]....
        /*0830*/ 	.word	0x00006660
        /*0834*/ 	.word	0x00000011
        /*0838*/ 	.word	0x00022800
        /*083c*/ 	.short	0x010a
        /*083e*/ 	.byte	0x3f
	.zero		1


	//   ....[30]....
        /*0840*/ 	.word	0x00007290
        /*0844*/ 	.word	0x00000011
        /*0848*/ 	.word	0x00022800
        /*084c*/ 	.short	0x010a
        /*084e*/ 	.byte	0x3f
	.zero		1


	//   ....[31]....
        /*0850*/ 	.word	0x00008720
        /*0854*/ 	.word	0x00000011
        /*0858*/ 	.word	0x00022800
        /*085c*/ 	.short	0x010a
        /*085e*/ 	.byte	0x3f
	.zero		1


	//   ....[32]....
        /*0860*/ 	.word	0x00009780
        /*0864*/ 	.word	0x00000007
        /*0868*/ 	.word	0x00022830
        /*086c*/ 	.short	0x010a
        /*086e*/ 	.byte	0x3f
	.zero		1


	//   ....[33]....
        /*0870*/ 	.word	0x00009820
        /*0874*/ 	.word	0x00000007
        /*0878*/ 	.word	0x00022830
        /*087c*/ 	.short	0x010a
        /*087e*/ 	.byte	0x3f
	.zero		1


	//   ....[34]....
        /*0880*/ 	.word	0x00009c50
        /*0884*/ 	.word	0x00000000
        /*0888*/ 	.word	0x00000000
        /*088c*/ 	.short	0x0101
        /*088e*/ 	.byte	0x3f
	.zero		1


	//   ....[35]....
        /*0890*/ 	.word	0x0000bb00
        /*0894*/ 	.word	0x00000007
        /*0898*/ 	.word	0x00022850
        /*089c*/ 	.short	0x010a
        /*089e*/ 	.byte	0x3f
	.zero		1


	//   ....[36]....
        /*08a0*/ 	.word	0x0000bb50
        /*08a4*/ 	.word	0x00000007
        /*08a8*/ 	.word	0x00022850
        /*08ac*/ 	.short	0x010a
        /*08ae*/ 	.byte	0x3f
	.zero		1


	//   ....[37]....
        /*08b0*/ 	.word	0x0000bf20
        /*08b4*/ 	.word	0x00000007
        /*08b8*/ 	.word	0x00000000
        /*08bc*/ 	.short	0x0101
        /*08be*/ 	.byte	0x3f
	.zero		1


	//   ....[38]....
        /*08c0*/ 	.word	0x0000c220
        /*08c4*/ 	.word	0x000000d1
        /*08c8*/ 	.word	0x00022830
        /*08cc*/ 	.short	0x010a
        /*08ce*/ 	.byte	0x3f
	.zero		1


	//   ....[39]....
        /*08d0*/ 	.word	0x0000c280
        /*08d4*/ 	.word	0x000000d1
        /*08d8*/ 	.word	0x00022830
        /*08dc*/ 	.short	0x010a
        /*08de*/ 	.byte	0x3f
	.zero		1


	//   ....[40]....
        /*08e0*/ 	.word	0x0000c5d0
        /*08e4*/ 	.word	0x0000000b
        /*08e8*/ 	.word	0x00000000
        /*08ec*/ 	.short	0x0101
        /*08ee*/ 	.byte	0x3f
	.zero		1


	//   ....[41]....
        /*08f0*/ 	.word	0x0000ee60
        /*08f4*/ 	.word	0x000000d1
        /*08f8*/ 	.word	0x00022850
        /*08fc*/ 	.short	0x010a
        /*08fe*/ 	.byte	0x3f
	.zero		1


	//   ....[42]....
        /*0900*/ 	.word	0x0000eeb0
        /*0904*/ 	.word	0x000000d1
        /*0908*/ 	.word	0x00022850
        /*090c*/ 	.short	0x010a
        /*090e*/ 	.byte	0x3f
	.zero		1


	//   ....[43]....
        /*0910*/ 	.word	0x0000f270
        /*0914*/ 	.word	0x000000d1
        /*0918*/ 	.word	0x00000000
        /*091c*/ 	.short	0x0101
        /*091e*/ 	.byte	0x3f
	.zero		1


	//   ....[44]....
        /*0920*/ 	.word	0x0000f5c0
        /*0924*/ 	.word	0x000000ce
        /*0928*/ 	.word	0x00022830
        /*092c*/ 	.short	0x010a
        /*092e*/ 	.byte	0x3f
	.zero		1


	//   ....[45]....
        /*0930*/ 	.word	0x0000f620
        /*0934*/ 	.word	0x000000ce
        /*0938*/ 	.word	0x00022830
        /*093c*/ 	.short	0x010a
        /*093e*/ 	.byte	0x3f
	.zero		1


	//   ....[46]....
        /*0940*/ 	.word	0x00010550
        /*0944*/ 	.word	0x000000aa
        /*0948*/ 	.word	0x00000000
        /*094c*/ 	.short	0x0101
        /*094e*/ 	.byte	0x3f
	.zero		1


	//   ....[47]....
        /*0950*/ 	.word	0x00010f90
        /*0954*/ 	.word	0x000000ce
        /*0958*/ 	.word	0x00022850
        /*095c*/ 	.short	0x010a
        /*095e*/ 	.byte	0x3f
	.zero		1


	//   ....[48]....
        /*0960*/ 	.word	0x00010fe0
        /*0964*/ 	.word	0x000000ce
        /*0968*/ 	.word	0x00022850
        /*096c*/ 	.short	0x010a
        /*096e*/ 	.byte	0x3f
	.zero		1


	//   ....[49]....
        /*0970*/ 	.word	0x00011380
        /*0974*/ 	.word	0x000000ce
        /*0978*/ 	.word	0x00000000
        /*097c*/ 	.short	0x0101
        /*097e*/ 	.byte	0x3f
	.zero		1


	//   ....[50]....
        /*0980*/ 	.word	0x000114b0
        /*0984*/ 	.word	0x000000ce
        /*0988*/ 	.word	0x00022830
        /*098c*/ 	.short	0x010a
        /*098e*/ 	.byte	0x3f
	.zero		1


	//   ....[51]....
        /*0990*/ 	.word	0x00011510
        /*0994*/ 	.word	0x000000ce
        /*0998*/ 	.word	0x00022830
        /*099c*/ 	.short	0x010a
        /*099e*/ 	.byte	0x3f
	.zero		1


	//   ....[52]....
        /*09a0*/ 	.word	0x00011850
        /*09a4*/ 	.word	0x00000003
        /*09a8*/ 	.word	0x00000000
        /*09ac*/ 	.short	0x0101
        /*09ae*/ 	.byte	0x3f
	.zero		1


	//   ....[53]....
        /*09b0*/ 	.word	0x000140f0
        /*09b4*/ 	.word	0x000000ce
        /*09b8*/ 	.word	0x00022850
        /*09bc*/ 	.short	0x010a
        /*09be*/ 	.byte	0x3f
	.zero		1


	//   ....[54]....
        /*09c0*/ 	.word	0x00014140
        /*09c4*/ 	.word	0x000000ce
        /*09c8*/ 	.word	0x00022850
        /*09cc*/ 	.short	0x010a
        /*09ce*/ 	.byte	0x3f
	.zero		1


	//   ....[55]....
        /*09d0*/ 	.word	0x00014500
        /*09d4*/ 	.word	0x000000ce
        /*09d8*/ 	.word	0x00000000
        /*09dc*/ 	.short	0x0101
        /*09de*/ 	.byte	0x3f
	.zero		1


	//   ....[56]....
        /*09e0*/ 	.word	0x000166b0
        /*09e4*/ 	.word	0x00000000
        /*09e8*/ 	.word	0x00000000
        /*09ec*/ 	.short	0x0101
        /*09ee*/ 	.byte	0x3f
	.zero		1


	//   ....[57]....
        /*09f0*/ 	.word	0x000190d0
        /*09f4*/ 	.word	0x00000007
        /*09f8*/ 	.word	0x00022820
        /*09fc*/ 	.short	0x010a
        /*09fe*/ 	.byte	0x3f
	.zero		1


	//   ....[58]....
        /*0a00*/ 	.word	0x00019160
        /*0a04*/ 	.word	0x00000008
        /*0a08*/ 	.word	0x000228a0
        /*0a0c*/ 	.short	0x010a
        /*0a0e*/ 	.byte	0x3f
	.zero		1


	//   ....[59]....
        /*0a10*/ 	.word	0x00019340
        /*0a14*/ 	.word	0x00000008
        /*0a18*/ 	.word	0x000228c0
        /*0a1c*/ 	.short	0x010a
        /*0a1e*/ 	.byte	0x3f
	.zero		1


	//   ....[60]....
        /*0a20*/ 	.word	0x00019750
        /*0a24*/ 	.word	0x00000009
        /*0a28*/ 	.word	0x000228a0
        /*0a2c*/ 	.short	0x010a
        /*0a2e*/ 	.byte	0x3f
	.zero		1


	//   ....[61]....
        /*0a30*/ 	.word	0x00019910
        /*0a34*/ 	.word	0x00000009
        /*0a38*/ 	.word	0x000228c0
        /*0a3c*/ 	.short	0x010a
        /*0a3e*/ 	.byte	0x3f
	.zero		1


	//   ....[62]....
        /*0a40*/ 	.word	0x0001a9f0
        /*0a44*/ 	.word	0x00000005
        /*0a48*/ 	.word	0x00022840
        /*0a4c*/ 	.short	0x010a
        /*0a4e*/ 	.byte	0x3f
	.zero		1


	//   ....[63]....
        /*0a50*/ 	.word	0x0001ade0
        /*0a54*/ 	.word	0x00000007
        /*0a58*/ 	.word	0x00022820
        /*0a5c*/ 	.short	0x010a
        /*0a5e*/ 	.byte	0x3f
	.zero		1


	//   ....[64]....
        /*0a60*/ 	.word	0x0001aea0
        /*0a64*/ 	.word	0x00000002
        /*0a68*/ 	.word	0x00022860
        /*0a6c*/ 	.short	0x010a
        /*0a6e*/ 	.byte	0x3f
	.zero		1


	//   ....[65]....
        /*0a70*/ 	.word	0x0001b4f0
        /*0a74*/ 	.word	0x00000002
        /*0a78*/ 	.word	0x00022840
        /*0a7c*/ 	.short	0x010a
        /*0a7e*/ 	.byte	0x3f
	.zero		1


	//   ....[66]....
        /*0a80*/ 	.word	0x0001b700
        /*0a84*/ 	.word	0x00000002
        /*0a88*/ 	.word	0x00022860
        /*0a8c*/ 	.short	0x010a
        /*0a8e*/ 	.byte	0x3f
	.zero		1


	//   ....[67]....
        /*0a90*/ 	.word	0x0001bca0
        /*0a94*/ 	.word	0x00000002
        /*0a98*/ 	.word	0x00022840
        /*0a9c*/ 	.short	0x010a
        /*0a9e*/ 	.byte	0x3f
	.zero		1


	//   ....[68]....
        /*0aa0*/ 	.word	0x0001bea0
        /*0aa4*/ 	.word	0x00000002
        /*0aa8*/ 	.word	0x00022860
        /*0aac*/ 	.short	0x010a
        /*0aae*/ 	.byte	0x3f
	.zero		1


	//   ....[69]....
        /*0ab0*/ 	.word	0x0001c3b0
        /*0ab4*/ 	.word	0x00000002
        /*0ab8*/ 	.word	0x00022840
        /*0abc*/ 	.short	0x010a
        /*0abe*/ 	.byte	0x3f
	.zero		1


	//   ....[70]....
        /*0ac0*/ 	.word	0x0001c5c0
        /*0ac4*/ 	.word	0x00000002
        /*0ac8*/ 	.word	0x00022860
        /*0acc*/ 	.short	0x010a
        /*0ace*/ 	.byte	0x3f
	.zero		1


	//   ....[71]....
        /*0ad0*/ 	.word	0x0001d750
        /*0ad4*/ 	.word	0x00000000
        /*0ad8*/ 	.word	0x00022820
        /*0adc*/ 	.short	0x010a
        /*0ade*/ 	.byte	0x3f
	.zero		1


	//   ....[72]....
        /*0ae0*/ 	.word	0x0001d900
        /*0ae4*/ 	.word	0x00000006
        /*0ae8*/ 	.word	0x00000000
        /*0aec*/ 	.short	0x010a
        /*0aee*/ 	.byte	0x3f
	.zero		1


	//   ....[73]....
        /*0af0*/ 	.word	0x0001d970
        /*0af4*/ 	.word	0x00000007
        /*0af8*/ 	.word	0x00000000
        /*0afc*/ 	.short	0x010a
        /*0afe*/ 	.byte	0x3f
	.zero		1


	//   ....[74]....
        /*0b00*/ 	.word	0x0001d9e0
        /*0b04*/ 	.word	0x00000004
        /*0b08*/ 	.word	0x00000000
        /*0b0c*/ 	.short	0x010a
        /*0b0e*/ 	.byte	0x3f
	.zero		1


	//   ....[75]....
        /*0b10*/ 	.word	0x0001da10
        /*0b14*/ 	.word	0x00000003
        /*0b18*/ 	.word	0x00000000
        /*0b1c*/ 	.short	0x010a
        /*0b1e*/ 	.byte	0x3f
	.zero		1


	//   ....[76]....
        /*0b20*/ 	.word	0x0001da70
        /*0b24*/ 	.word	0x0000005c
        /*0b28*/ 	.word	0x00022890
        /*0b2c*/ 	.short	0x010a
        /*0b2e*/ 	.byte	0x3f
	.zero		1


	//   ....[77]....
        /*0b30*/ 	.word	0x0001dac0
        /*0b34*/ 	.word	0x0000005c
        /*0b38*/ 	.word	0x00022890
        /*0b3c*/ 	.short	0x010a
        /*0b3e*/ 	.byte	0x3f
	.zero		1


	//   ....[78]....
        /*0b40*/ 	.word	0x0001db10
        /*0b44*/ 	.word	0x0000005c
        /*0b48*/ 	.word	0x00022890
        /*0b4c*/ 	.short	0x010a
        /*0b4e*/ 	.byte	0x3f
	.zero		1


	//   ....[79]....
        /*0b50*/ 	.word	0x0001db60
        /*0b54*/ 	.word	0x0000005c
        /*0b58*/ 	.word	0x000228b0
        /*0b5c*/ 	.short	0x010a
        /*0b5e*/ 	.byte	0x3f
	.zero		1


	//   ....[80]....
        /*0b60*/ 	.word	0x0001e1a0
        /*0b64*/ 	.word	0x00000011
        /*0b68*/ 	.word	0x00022800
        /*0b6c*/ 	.short	0x010a
        /*0b6e*/ 	.byte	0x3f
	.zero		1


	//   ....[81]....
        /*0b70*/ 	.word	0x0001e6f0
        /*0b74*/ 	.word	0x00000011
        /*0b78*/ 	.word	0x00022800
        /*0b7c*/ 	.short	0x010a
        /*0b7e*/ 	.byte	0x3f
	.zero		1


	//   ....[82]....
        /*0b80*/ 	.word	0x0001e740
        /*0b84*/ 	.word	0x00000007
        /*0b88*/ 	.word	0x00022830
        /*0b8c*/ 	.short	0x010a
        /*0b8e*/ 	.byte	0x3f
	.zero		1


	//   ....[83]....
        /*0b90*/ 	.word	0x0001e790
        /*0b94*/ 	.word	0x00000007
        /*0b98*/ 	.word	0x00022850
        /*0b9c*/ 	.short	0x010a
        /*0b9e*/ 	.byte	0x3f
	.zero		1


	//   ....[84]....
        /*0ba0*/ 	.word	0x0001e7e0
        /*0ba4*/ 	.word	0x000000d1
        /*0ba8*/ 	.word	0x00022830
        /*0bac*/ 	.short	0x010a
        /*0bae*/ 	.byte	0x3f
	.zero		1


	//   ....[85]....
        /*0bb0*/ 	.word	0x0001e830
        /*0bb4*/ 	.word	0x000000d1
        /*0bb8*/ 	.word	0x00022850
        /*0bbc*/ 	.short	0x010a
        /*0bbe*/ 	.byte	0x3f
	.zero		1


	//   ....[86]....
        /*0bc0*/ 	.word	0x0001e880
        /*0bc4*/ 	.word	0x000000ce
        /*0bc8*/ 	.word	0x00022830
        /*0bcc*/ 	.short	0x010a
        /*0bce*/ 	.byte	0x3f
	.zero		1


	//   ....[87]....
        /*0bd0*/ 	.word	0x0001e8d0
        /*0bd4*/ 	.word	0x000000ce
        /*0bd8*/ 	.word	0x00022850
        /*0bdc*/ 	.short	0x010a
        /*0bde*/ 	.byte	0x3f
	.zero		1


	//   ....[88]....
        /*0be0*/ 	.word	0x0001e920
        /*0be4*/ 	.word	0x000000ce
        /*0be8*/ 	.word	0x00022830
        /*0bec*/ 	.short	0x010a
        /*0bee*/ 	.byte	0x3f
	.zero		1


	//   ....[89]....
        /*0bf0*/ 	.word	0x0001e970
        /*0bf4*/ 	.word	0x000000ce
        /*0bf8*/ 	.word	0x00022850
        /*0bfc*/ 	.short	0x010a
        /*0bfe*/ 	.byte	0x3f
	.zero		1


	//   ....[90]....
        /*0c00*/ 	.word	0x0001eb10
        /*0c04*/ 	.word	0x00000007
        /*0c08*/ 	.word	0x00022820
        /*0c0c*/ 	.short	0x010a
        /*0c0e*/ 	.byte	0x3f
	.zero		1


	//   ....[91]....
        /*0c10*/ 	.word	0x0001eb60
        /*0c14*/ 	.word	0x00000008
        /*0c18*/ 	.word	0x000228a0
        /*0c1c*/ 	.short	0x010a
        /*0c1e*/ 	.byte	0x3f
	.zero		1


	//   ....[92]....
        /*0c20*/ 	.word	0x0001ebb0
        /*0c24*/ 	.word	0x00000008
        /*0c28*/ 	.word	0x000228c0
        /*0c2c*/ 	.short	0x010a
        /*0c2e*/ 	.byte	0x3f
	.zero		1


	//   ....[93]....
        /*0c30*/ 	.word	0x0001ec00
        /*0c34*/ 	.word	0x00000009
        /*0c38*/ 	.word	0x000228a0
        /*0c3c*/ 	.short	0x010a
        /*0c3e*/ 	.byte	0x3f
	.zero		1


	//   ....[94]....
        /*0c40*/ 	.word	0x0001ec50
        /*0c44*/ 	.word	0x00000009
        /*0c48*/ 	.word	0x000228c0
        /*0c4c*/ 	.short	0x010a
        /*0c4e*/ 	.byte	0x3f
	.zero		1


	//   ....[95]....
        /*0c50*/ 	.word	0x0001edf0
        /*0c54*/ 	.word	0x00000005
        /*0c58*/ 	.word	0x00022840
        /*0c5c*/ 	.short	0x010a
        /*0c5e*/ 	.byte	0x3f
	.zero		1


	//   ....[96]....
        /*0c60*/ 	.word	0x0001ee70
        /*0c64*/ 	.word	0x00000005
        /*0c68*/ 	.word	0x00022820
        /*0c6c*/ 	.short	0x010a
        /*0c6e*/ 	.byte	0x3f
	.zero		1


	//   ....[97]....
        /*0c70*/ 	.word	0x0001eec0
        /*0c74*/ 	.word	0x00000002
        /*0c78*/ 	.word	0x00022860
        /*0c7c*/ 	.short	0x010a
        /*0c7e*/ 	.byte	0x3f
	.zero		1


	//   ....[98]....
        /*0c80*/ 	.word	0x0001ef10
        /*0c84*/ 	.word	0x00000002
        /*0c88*/ 	.word	0x00022840
        /*0c8c*/ 	.short	0x010a
        /*0c8e*/ 	.byte	0x3f
	.zero		1


	//   ....[99]....
        /*0c90*/ 	.word	0x0001ef60
        /*0c94*/ 	.word	0x00000002
        /*0c98*/ 	.word	0x00022860
        /*0c9c*/ 	.short	0x010a
        /*0c9e*/ 	.byte	0x3f
	.zero		1


	//   ....[100]....
        /*0ca0*/ 	.word	0x0001efb0
        /*0ca4*/ 	.word	0x00000002
        /*0ca8*/ 	.word	0x00022840
        /*0cac*/ 	.short	0x010a
        /*0cae*/ 	.byte	0x3f
	.zero		1


	//   ....[101]....
        /*0cb0*/ 	.word	0x0001f000
        /*0cb4*/ 	.word	0x00000002
        /*0cb8*/ 	.word	0x00022860
        /*0cbc*/ 	.short	0x010a
        /*0cbe*/ 	.byte	0x3f
	.zero		1


	//   ....[102]....
        /*0cc0*/ 	.word	0x0001f050
        /*0cc4*/ 	.word	0x00000002
        /*0cc8*/ 	.word	0x00022840
        /*0ccc*/ 	.short	0x010a
        /*0cce*/ 	.byte	0x3f
	.zero		1


	//   ....[103]....
        /*0cd0*/ 	.word	0x0001f0a0
        /*0cd4*/ 	.word	0x00000002
        /*0cd8*/ 	.word	0x00022860
        /*0cdc*/ 	.short	0x010a
        /*0cde*/ 	.byte	0x3f
	.zero		1


	//   ....[104]....
        /*0ce0*/ 	.word	0x0001fa60
        /*0ce4*/ 	.word	0x00000000
        /*0ce8*/ 	.word	0x00022820
        /*0cec*/ 	.short	0x010a
        /*0cee*/ 	.byte	0x3f
	.zero		1


	//   ....[105]....
        /*0cf0*/ 	.word	0x0001fc00
        /*0cf4*/ 	.word	0x00000006
        /*0cf8*/ 	.word	0x00000000
        /*0cfc*/ 	.short	0x010a
        /*0cfe*/ 	.byte	0x3f
	.zero		1


	//   ....[106]....
        /*0d00*/ 	.word	0x0001fc50
        /*0d04*/ 	.word	0x00000007
        /*0d08*/ 	.word	0x00000000
        /*0d0c*/ 	.short	0x010a
        /*0d0e*/ 	.byte	0x3f
	.zero		1


	//   ....[107]....
        /*0d10*/ 	.word	0x0001fca0
        /*0d14*/ 	.word	0x00000004
        /*0d18*/ 	.word	0x00000000
        /*0d1c*/ 	.short	0x010a
        /*0d1e*/ 	.byte	0x3f
	.zero		1


	//----- nvinfo : EIATTR_NUM_MBARRIERS
	.align		4
.L_412:
        /*0d20*/ 	.byte	0x03, 0x38
        /*0d22*/ 	.short	0x0016


	//----- nvinfo : EIATTR_EXIT_INSTR_OFFSETS
	.align		4
        /*0d24*/ 	.byte	0x04, 0x1c
        /*0d26*/ 	.short	(.L_414 - .L_413)


	//   ....[0]....
.L_413:
        /*0d28*/ 	.word	0x0001da60


	//----- nvinfo : EIATTR_MAX_THREADS
	.align		4
.L_414:
        /*0d2c*/ 	.byte	0x04, 0x05
        /*0d2e*/ 	.short	(.L_416 - .L_415)
.L_415:
        /*0d30*/ 	.word	0x00000180
        /*0d34*/ 	.word	0x00000001
        /*0d38*/ 	.word	0x00000001


	//----- nvinfo : EIATTR_CRS_STACK_SIZE
	.align		4
.L_416:
        /*0d3c*/ 	.byte	0x04, 0x1e
        /*0d3e*/ 	.short	(.L_418 - .L_417)
.L_417:
        /*0d40*/ 	.word	0x00000000


	//----- nvinfo : EIATTR_CBANK_PARAM_SIZE
	.align		4
.L_418:
        /*0d44*/ 	.byte	0x03, 0x19
        /*0d46*/ 	.short	0x0a70


	//----- nvinfo : EIATTR_PARAM_CBANK
	.align		4
        /*0d48*/ 	.byte	0x04, 0x0a
        /*0d4a*/ 	.short	(.L_420 - .L_419)
	.align		4
.L_419:
        /*0d4c*/ 	.word	index@(.nv.constant0._ZN7cutlass13device_kernelIN5flash11enable_sm90INS1_16FlashAttnFwdSm90INS1_25CollectiveMainloopFwdSm90ILi2EN4cute5tupleIJNS5_1CILi1EEES8_S8_EEENS6_IJNS7_ILi128EEENS7_ILi96EEENS7_ILi64EEEEEELi256ENS_10bfloat16_tEfNS_4arch4Sm90ELb0ELb1ELb0ELb1ELb0ELb1ELb0ELb1ELb0ELb0ELb0ELb0EEENS1_21CollectiveEpilogueFwdINS6_IJSA_NS7_ILi256EEESB_EEES9_SE_SG_Li256ELb1ELb0ELb0ELb0EEENS1_36VarlenDynamicPersistentTileSchedulerILi128ELi96ELi256ELi32ELb0ELb0ELb1ELb1ELb0ELb1EEEEEEEEEvNT_6ParamsE)
        /*0d50*/ 	.short	0x0210
        /*0d52*/ 	.short	0x0a70


	//----- nvinfo : EIATTR_SW_WAR
	.align		4
.L_420:
        /*0d54*/ 	.byte	0x04, 0x36
        /*0d56*/ 	.short	(.L_422 - .L_421)
.L_421:
        /*0d58*/ 	.word	0x00000008
.L_422:


//--------------------- .nv.info._ZN7cutlass13device_kernelIN5flash11enable_sm90INS1_16FlashAttnFwdSm90INS1_25CollectiveMainloopFwdSm90ILi2EN4cute5tupleIJNS5_1CILi1EEES8_S8_EEENS6_IJNS7_ILi128EEENS7_ILi96EEENS7_ILi64EEEEEELi256ENS_10bfloat16_tEfNS_4arch4Sm90ELb0ELb1ELb0ELb1ELb0ELb0ELb1ELb1ELb0ELb0ELb0ELb0EEENS1_21CollectiveEpilogueFwdINS6_IJSA_NS7_ILi256EEESB_EEES9_SE_SG_Li256ELb1ELb0ELb0ELb0EEENS1_36VarlenDynamicPersistentTileSchedulerILi128ELi96ELi256ELi32ELb0ELb0ELb1ELb1ELb0ELb1EEEEEEEEEvNT_6ParamsE --------------------------
	.section	.nv.info._ZN7cutlass13device_kernelIN5flash11enable_sm90INS1_16FlashAttnFwdSm90INS1_25CollectiveMainloopFwdSm90ILi2EN4cute5tupleIJNS5_1CILi1EEES8_S8_EEENS6_IJNS7_ILi128EEENS7_ILi96EEENS7_ILi64EEEEEELi256ENS_10bfloat16_tEfNS_4arch4Sm90ELb0ELb1ELb0ELb1ELb0ELb0ELb1ELb1ELb0ELb0ELb0ELb0EEENS1_21CollectiveEpilogueFwdINS6_IJSA_NS7_ILi256EEESB_EEES9_SE_SG_Li256ELb1ELb0ELb0ELb0EEENS1_36VarlenDynamicPersistentTileSchedulerILi128ELi96ELi256ELi32ELb0ELb0ELb1ELb1ELb0ELb1EEEEEEEEEvNT_6ParamsE,"",@"SHT_CUDA_INFO"
	.sectionflags	@""
	.align	4


	//----- nvinfo : EIATTR_CUDA_API_VERSION
	.align		4
        /*0000*/ 	.byte	0x04, 0x37
        /*0002*/ 	.short	(.L_424 - .L_423)
.L_423:
        /*0004*/ 	.word	0x00000082


	//----- nvinfo : EIATTR_KPARAM_INFO
	.align		4
.L_424:
        /*0008*/ 	.byte	0x04, 0x17
        /*000a*/ 	.short	(.L_426 - .L_425)
.L_425:
        /*000c*/ 	.word	0x00000000
        /*0010*/ 	.short	0x0000
        /*0012*/ 	.short	0x0070
        /*0014*/ 	.byte	0x00, 0xf0, 0x01, 0x2c


	//----- nvinfo : EIATTR_SPARSE_MMA_MASK
	.align		4
.L_426:
        /*0018*/ 	.byte	0x03, 0x50
        /*001a*/ 	.short	0x0000


	//----- nvinfo : EIATTR_MAXREG_COUNT
	.align		4
        /*001c*/ 	.byte	0x03, 0x1b
        /*001e*/ 	.short	0x00a8


	//----- nvinfo : EIATTR_NUM_BARRIERS
	.align		4
        /*0020*/ 	.byte	0x02, 0x4c
        /*0022*/ 	.byte	0x10
	.zero		1


	//----- nvinfo : EIATTR_EXTERNS
	.align		4
        /*0024*/ 	.byte	0x04, 0x0f
        /*0026*/ 	.short	(.L_428 - .L_427)


	//   ....[0]....
	.align		4
.L_427:
        /*0028*/ 	.word	index@(__assertfail)


	//----- nvinfo : EIATTR_ANNOTATIONS
	.align		4
.L_428:
        /*002c*/ 	.byte	0x04, 0x55
        /*002e*/ 	.short	(.L_430 - .L_429)


	//   ....[0]....
.L_429:
        /* <DEDUP_REMOVED lines=33> */


	//----- nvinfo : EIATTR_MERCURY_ISA_VERSION
	.align		4
.L_430:
        /*0228*/ 	.byte	0x03, 0x5f
        /*022a*/ 	.short	0x0101


	//----- nvinfo : EIATTR_UNUSED_LOAD_BYTE_OFFSET
	.align		4
        /*022c*/ 	.byte	0x04, 0x44
        /*022e*/ 	.short	(.L_432 - .L_431)


	//   ....[0]....
.L_431:
        /*0230*/ 	.word	0x00000bc0
        /*0234*/ 	.word	0x0000fff0


	//   ....[1]....
        /*0238*/ 	.word	0x0001eeb0
        /*023c*/ 	.word	0x0000fff0


	//----- nvinfo : EIATTR_INT_WARP_WIDE_INSTR_OFFSETS
	.align		4
.L_432:
        /*0240*/ 	.byte	0x04, 0x31
        /*0242*/ 	.short	(.L_434 - .L_433)


	//   ....[0]....
.L_433:
        /*0244*/ 	.word	0x000001d0


	//   ....[1]....
        /*0248*/ 	.word	0x00000210


	//   ....[2]....
        /*024c*/ 	.word	0x00000280


	//   ....[3]....
        /*0250*/ 	.word	0x00000290


	//   ....[4]....
        /*0254*/ 	.word	0x00022af0


	//   ....[5]....
        /*0258*/ 	.word	0x00022b80


	//   ....[6]....
        /*025c*/ 	.word	0x00023080


	//   ....[7]....
        /*0260*/ 	.word	0x00023100


	//   ....[8]....
        /*0264*/ 	.word	0x00025620


	//   ....[9]....
        /*0268*/ 	.word	0x000256b0


	//----- nvinfo : EIATTR_COOP_GROUP_MASK_REGIDS
	.align		4
.L_434:
        /*026c*/ 	.byte	0x04, 0x29
        /*026e*/ 	.short	(.L_436 - .L_435)


	//   ....[0]....
.L_435:
        /*0270*/ 	.word	0xffffffff


	//   ....[1]....
        /*0274*/ 	.word	0xffffffff


	//   ....[2]....
        /*0278*/ 	.word	0xffffffff


	//   ....[3]....
        /*027c*/ 	.word	0xffffffff


	//   ....[4]....
        /*0280*/ 	.word	0xffffffff


	//   ....[5]....
        /*0284*/ 	.word	0xffffffff


	//   ....[6]....
        /*0288*/ 	.word	0xffffffff


	//   ....[7]....
        /*028c*/ 	.word	0xffffffff


	//   ....[8]....
        /*0290*/ 	.word	0xffffffff


	//   ....[9]....
        /*0294*/ 	.word	0xffffffff


	//   ....[10]....
        /*0298*/ 	.word	0xffffffff


	//   ....[11]....
        /*029c*/ 	.word	0xffffffff


	//   ....[12]....
        /*02a0*/ 	.word	0xffffffff


	//   ....[13]....
        /*02a4*/ 	.word	0xffffffff


	//   ....[14]....
        /*02a8*/ 	.word	0xffffffff


	//   ....[15]....
        /*02ac*/ 	.word	0xffffffff


	//   ....[16]....
        /*02b0*/ 	.word	0xffffffff


	//   ....[17]....
        /*02b4*/ 	.word	0xffffffff


	//   ....[18]....
        /*02b8*/ 	.word	0xffffffff


	//   ....[19]....
        /*02bc*/ 	.word	0xffffffff


	//   ....[20]....
        /*02c0*/ 	.word	0xffffffff


	//   ....[21]....
        /*02c4*/ 	.word	0xffffffff


	//   ....[22]....
        /*02c8*/ 	.word	0xffffffff


	//   ....[23]....
        /*02cc*/ 	.word	0xffffffff


	//   ....[24]....
        /*02d0*/ 	.word	0xffffffff


	//   ....[25]....
        /*02d4*/ 	.word	0xffffffff


	//   ....[26]....
        /*02d8*/ 	.word	0xffffffff


	//   ....[27]....
        /*02dc*/ 	.word	0xffffffff


	//   ....[28]....
        /*02e0*/ 	.word	0xffffffff


	//   ....[29]....
        /*02e4*/ 	.word	0xffffffff


	//   ....[30]....
        /*02e8*/ 	.word	0xffffffff


	//   ....[31]....
        /*02ec*/ 	.word	0xffffffff


	//   ....[32]....
        /*02f0*/ 	.word	0xffffffff


	//   ....[33]....
        /*02f4*/ 	.word	0xffffffff


	//   ....[34]....
        /*02f8*/ 	.word	0xffffffff


	//   ....[35]....
        /*02fc*/ 	.word	0xffffffff


	//   ....[36]....
        /*0300*/ 	.word	0xffffffff


	//   ....[37]....
        /*0304*/ 	.word	0xffffffff


	//   ....[38]....
        /*0308*/ 	.word	0xffffffff


	//   ....[39]....
        /*030c*/ 	.word	0xffffffff


	//   ....[40]....
        /*0310*/ 	.word	0xffffffff


	//   ....[41]....
        /*0314*/ 	.word	0xffffffff


	//   ....[42]....
        /*0318*/ 	.word	0xffffffff


	//   ....[43]....
        /*031c*/ 	.word	0xffffffff


	//   ....[44]....
        /*0320*/ 	.word	0xffffffff


	//   ....[45]....
        /*0324*/ 	.word	0xffffffff


	//   ....[46]....
        /*0328*/ 	.word	0xffffffff


	//   ....[47]....
        /*032c*/ 	.word	0xffffffff


	//   ....[48]....
        /*0330*/ 	.word	0xffffffff


	//   ....[49]....
        /*0334*/ 	.word	0xffffffff


	//   ....[50]....
        /*0338*/ 	.word	0xffffffff


	//   ....[51]....
        /*033c*/ 	.word	0xffffffff


	//   ....[52]....
        /*0340*/ 	.word	0xffffffff


	//   ....[53]....
        /*0344*/ 	.word	0xffffffff


	//   ....[54]....
        /*0348*/ 	.word	0xffffffff


	//   ....[55]....
        /*034c*/ 	.word	0xffffffff


	//   ....[56]....
        /*0350*/ 	.word	0xffffffff


	//   ....[57]....
        /*0354*/ 	.word	0xffffffff


	//   ....[58]....
        /*0358*/ 	.word	0x0500000f


	//   ....[59]....
        /*035c*/ 	.word	0x0500000f


	//   ....[60]....
        /*0360*/ 	.word	0x0500000f


	//   ....[61]....
        /*0364*/ 	.word	0x0500000f


	//   ....[62]....
        /*0368*/ 	.word	0x0500000f


	//   ....[63]....
        /*036c*/ 	.word	0x0500000f


	//   ....[64]....
        /*0370*/ 	.word	0x0500000f


	//   ....[65]....
        /*0374*/ 	.word	0x0500000f


	//   ....[66]....
        /*0378*/ 	.word	0x0500000f


	//   ....[67]....
        /*037c*/ 	.word	0x0500000f


	//   ....[68]....
        /*0380*/ 	.word	0x0500000f


	//   ....[69]....
        /*0384*/ 	.word	0x0500000f


	//   ....[70]....
        /*0388*/ 	.word	0x0500000f


	//   ....[71]....
        /*038c*/ 	.word	0x0500000f


	//   ....[72]....
        /*0390*/ 	.word	0x0500000f


	//   ....[73]....
        /*0394*/ 	.word	0x0500000f


	//   ....[74]....
        /*0398*/ 	.word	0x0500000f


	//   ....[75]....
        /*039c*/ 	.word	0x0500000f


	//   ....[76]....
        /*03a0*/ 	.word	0x0500000f


	//   ....[77]....
        /*03a4*/ 	.word	0xffffffff


	//   ....[78]....
        /*03a8*/ 	.word	0xffffffff


	//   ....[79]....
        /*03ac*/ 	.word	0xffffffff


	//   ....[80]....
        /*03b0*/ 	.word	0xffffffff


	//----- nvinfo : EIATTR_COOP_GROUP_INSTR_OFFSETS
	.align		4
.L_436:
        /*03b4*/ 	.byte	0x04, 0x28
        /*03b6*/ 	.short	(.L_438 - .L_437)


	//   ....[0]....
.L_437:
        /*03b8*/ 	.word	0x000000b0


	//   ....[1]....
        /*03bc*/ 	.word	0x000001e0


	//   ....[2]....
        /*03c0*/ 	.word	0x00000230


	//   ....[3]....
        /*03c4*/ 	.word	0x00000480


	//   ....[4]....
        /*03c8*/ 	.word	0x000005e0


	//   ....[5]....
        /*03cc*/ 	.word	0x00000700


	//   ....[6]....
        /*03d0*/ 	.word	0x00000860


	//   ....[7]....
        /*03d4*/ 	.word	0x00002300


	//   ....[8]....
        /*03d8*/ 	.word	0x00005c30


	//   ....[9]....
        /*03dc*/ 	.word	0x00005cb0


	//   ....[10]....
        /*03e0*/ 	.word	0x000060c0


	//   ....[11]....
        /*03e4*/ 	.word	0x000060e0


	//   ....[12]....
        /*03e8*/ 	.word	0x0000af00


	//   ....[13]....
        /*03ec*/ 	.word	0x0000af90


	//   ....[14]....
        /*03f0*/ 	.word	0x0000b050


	//   ....[15]....
        /*03f4*/ 	.word	0x0000b0a0


	//   ....[16]....
        /*03f8*/ 	.word	0x000158f0


	//   ....[17]....
        /*03fc*/ 	.word	0x000159c0


	//   ....[18]....
        /*0400*/ 	.word	0x00015b40


	//   ....[19]....
        /*0404*/ 	.word	0x00015bb0


	//   ....[20]....
        /*0408*/ 	.word	0x0001df30


	//   ....[21]....
        /*040c*/ 	.word	0x0001df50


	//   ....[22]....
        /*0410*/ 	.word	0x0001dfb0


	//   ....[23]....
        /*0414*/ 	.word	0x0001dff0


	//   ....[24]....
        /*0418*/ 	.word	0x00021670


	//   ....[25]....
        /*041c*/ 	.word	0x00021800


	//   ....[26]....
        /*0420*/ 	.word	0x00021830


	//   ....[27]....
        /*0424*/ 	.word	0x00021860


	//   ....[28]....
        /*0428*/ 	.word	0x000218a0


	//   ....[29]....
        /*042c*/ 	.word	0x000218f0


	//   ....[30]....
        /*0430*/ 	.word	0x00021950


	//   ....[31]....
        /*0434*/ 	.word	0x00021b30


	//   ....[32]....
        /*0438*/ 	.word	0x00021b90


	//   ....[33]....
        /*043c*/ 	.word	0x00021bd0


	//   ....[34]....
        /*0440*/ 	.word	0x00021c10


	//   ....[35]....
        /*0444*/ 	.word	0x00021c40


	//   ....[36]....
        /*0448*/ 	.word	0x00021c70


	//   ....[37]....
        /*044c*/ 	.word	0x00021d00


	//   ....[38]....
        /*0450*/ 	.word	0x00021d60


	//   ....[39]....
        /*0454*/ 	.word	0x00021df0


	//   ....[40]....
        /*0458*/ 	.word	0x00025740


	//   ....[41]....
        /*045c*/ 	.word	0x00025750


	//   ....[42]....
        /*0460*/ 	.word	0x00025860


	//   ....[43]....
        /*0464*/ 	.word	0x000258c0


	//   ....[44]....
        /*0468*/ 	.word	0x00025900


	//   ....[45]....
        /*046c*/ 	.word	0x00025940


	//   ....[46]....
        /*0470*/ 	.word	0x00025970


	//   ....[47]....
        /*0474*/ 	.word	0x000259a0


	//   ....[48]....
        /*0478*/ 	.word	0x00025b30


	//   ....[49]....
        /*047c*/ 	.word	0x00025b90


	//   ....[50]....
        /*0480*/ 	.word	0x00025bd0


	//   ....[51]....
        /*0484*/ 	.word	0x00025c10


	//   ....[52]....
        /*0488*/ 	.word	0x00025c40


	//   ....[53]....
        /*048c*/ 	.word	0x00025c70


	//   ....[54]....
        /*0490*/ 	.word	0x00025d30


	//   ....[55]....
        /*0494*/ 	.word	0x00025d50


	//   ....[56]....
        /*0498*/ 	.word	0x00025dc0


	//   ....[57]....
        /*049c*/ 	.word	0x00026430


	//   ....[58]....
        /*04a0*/ 	.word	0x00026a10


	//   ....[59]....
        /*04a4*/ 	.word	0x00026e30


	//   ....[60]....
        /*04a8*/ 	.word	0x00026ec0


	//   ....[61]....
        /*04ac*/ 	.word	0x00026f60


	//   ....[62]....
        /*04b0*/ 	.word	0x00027010


	//   ....[63]....
        /*04b4*/ 	.word	0x00027090


	//   ....[64]....
        /*04b8*/ 	.word	0x00027110


	//   ....[65]....
        /*04bc*/ 	.word	0x00027190


	//   ....[66]....
        /*04c0*/ 	.word	0x00027210


	//   ....[67]....
        /*04c4*/ 	.word	0x000272a0


	//   ....[68]....
        /*04c8*/ 	.word	0x00027350


	//   ....[69]....
        /*04cc*/ 	.word	0x000273d0


	//   ....[70]....
        /*04d0*/ 	.word	0x00027450


	//   ....[71]....
        /*04d4*/ 	.word	0x000274d0


	//   ....[72]....
        /*04d8*/ 	.word	0x00027550


	//   ....[73]....
        /*04dc*/ 	.word	0x000275c0


	//   ....[74]....
        /*04e0*/ 	.word	0x00027660


	//   ....[75]....
        /*04e4*/ 	.word	0x000276f0


	//   ....[76]....
        /*04e8*/ 	.word	0x00027810


	//   ....[77]....
        /*04ec*/ 	.word	0x0002b150


	//   ....[78]....
        /*04f0*/ 	.word	0x0002b190


	//   ....[79]....
        /*04f4*/ 	.word	0x0002b200


	//   ....[80]....
        /*04f8*/ 	.word	0x0002b220


	//----- nvinfo : EIATTR_REG_RECONFIG
	.align		4
.L_438:
        /*04fc*/ 	.byte	0x01, 0x54
	.zero		2


	//----- nvinfo : EIATTR_SYSCALL_OFFSETS
	.align		4
        /*0500*/ 	.byte	0x04, 0x46
        /*0502*/ 	.short	(.L_440 - .L_439)


	//   ....[0]....
.L_439:
        /*0504*/ 	.word	0x00002850


	//   ....[1]....
        /*0508*/ 	.word	0x00022d10


	//   ....[2]....
        /*050c*/ 	.word	0x00022e50


	//   ....[3]....
        /*0510*/ 	.word	0x00022f50


	//----- nvinfo : EIATTR_MBARRIER_INSTR_OFFSETS
	.align		4
.L_440:
        /*0514*/ 	.byte	0x04, 0x39
        /*0516*/ 	.short	(.L_442 - .L_441)


	//   ....[0]....
.L_441:
        /*0518*/ 	.word	0x00000320
        /*051c*/ 	.word	0x000000ff
        /*0520*/ 	.word	0x00032400
        /*0524*/ 	.short	0x0100
        /*0526*/ 	.byte	0x08
	.zero		1


	//   ....[1]....
        /*0528*/ 	.word	0x00000330
        /*052c*/ 	.word	0x000000ff
        /*0530*/ 	.word	0x00032410
        /*0534*/ 	.short	0x0100
        /*0536*/ 	.byte	0x08
	.zero		1


	//   ....[2]....
        /*0538*/ 	.word	0x00000340
        /*053c*/ 	.word	0x000000ff
        /*0540*/ 	.word	0x00032420
        /*0544*/ 	.short	0x0100
        /*0546*/ 	.byte	0x08
	.zero		1


	//   ....[3]....
        /*0548*/ 	.word	0x00000430
        /*054c*/ 	.word	0x000000ff
        /*0550*/ 	.word	0x00032430
        /*0554*/ 	.short	0x0100
        /*0556*/ 	.byte	0x08
	.zero		1


	//   ....[4]....
        /*0558*/ 	.word	0x00000440
        /*055c*/ 	.word	0x000000ff
        /*0560*/ 	.word	0x00032440
        /*0564*/ 	.short	0x0100
        /*0566*/ 	.byte	0x08
	.zero		1


	//   ....[5]....
        /*0568*/ 	.word	0x00000450
        /*056c*/ 	.word	0x000000ff
        /*0570*/ 	.word	0x00032438
        /*0574*/ 	.short	0x0100
        /*0576*/ 	.byte	0x08
	.zero		1


	//   ....[6]....
        /*0578*/ 	.word	0x00000460
        /*057c*/ 	.word	0x000000ff
        /*0580*/ 	.word	0x00032448
        /*0584*/ 	.short	0x0100
        /*0586*/ 	.byte	0x08
	.zero		1


	//   ....[7]....
        /*0588*/ 	.word	0x00000590
        /*058c*/ 	.word	0x000000ff
        /*0590*/ 	.word	0x00032450
        /*0594*/ 	.short	0x0100
        /*0596*/ 	.byte	0x08
	.zero		1


	//   ....[8]....
        /*0598*/ 	.word	0x000005a0
        /*059c*/ 	.word	0x000000ff
        /*05a0*/ 	.word	0x00032460
        /*05a4*/ 	.short	0x0100
        /*05a6*/ 	.byte	0x08
	.zero		1


	//   ....[9]....
        /*05a8*/ 	.word	0x000005b0
        /*05ac*/ 	.word	0x000000ff
        /*05b0*/ 	.word	0x00032458
        /*05b4*/ 	.short	0x0100
        /*05b6*/ 	.byte	0x08
	.zero		1


	//   ....[10]....
        /*05b8*/ 	.word	0x000005c0
        /*05bc*/ 	.word	0x000000ff
        /*05c0*/ 	.word	0x00032468
        /*05c4*/ 	.short	0x0100
        /*05c6*/ 	.byte	0x08
	.zero		1


	//   ....[11]....
        /*05c8*/ 	.word	0x000006b0
        /*05cc*/ 	.word	0x000000ff
        /*05d0*/ 	.word	0x00032470
        /*05d4*/ 	.short	0x0100
        /*05d6*/ 	.byte	0x06
	.zero		1


	//   ....[12]....
        /*05d8*/ 	.word	0x000006c0
        /*05dc*/ 	.word	0x000000ff
        /*05e0*/ 	.word	0x00032480
        /*05e4*/ 	.short	0x0100
        /*05e6*/ 	.byte	0x06
	.zero		1


	//   ....[13]....
        /*05e8*/ 	.word	0x000006d0
        /*05ec*/ 	.word	0x000000ff
        /*05f0*/ 	.word	0x00032478
        /*05f4*/ 	.short	0x0100
        /*05f6*/ 	.byte	0x06
	.zero		1


	//   ....[14]....
        /*05f8*/ 	.word	0x000006e0
        /*05fc*/ 	.word	0x000000ff
        /*0600*/ 	.word	0x00032488
        /*0604*/ 	.short	0x0100
        /*0606*/ 	.byte	0x06
	.zero		1


	//   ....[15]....
        /*0608*/ 	.word	0x00000810
        /*060c*/ 	.word	0x000000ff
        /*0610*/ 	.word	0x00032490
        /*0614*/ 	.short	0x0100
        /*0616*/ 	.byte	0x08
	.zero		1


	//   ....[16]....
        /*0618*/ 	.word	0x00000820
        /*061c*/ 	.word	0x000000ff
        /*0620*/ 	.word	0x000324a0
        /*0624*/ 	.short	0x0100
        /*0626*/ 	.byte	0x08
	.zero		1


	//   ....[17]....
        /*0628*/ 	.word	0x00000830
        /*062c*/ 	.word	0x000000ff
        /*0630*/ 	.word	0x00032498
        /*0634*/ 	.short	0x0100
        /*0636*/ 	.byte	0x08
	.zero		1


	//   ....[18]....
        /*0638*/ 	.word	0x00000840
        /*063c*/ 	.word	0x000000ff
        /*0640*/ 	.word	0x000324a8
        /*0644*/ 	.short	0x0100
        /*0646*/ 	.byte	0x08
	.zero		1


	//   ....[19]....
        /*0648*/ 	.word	0x00000970
        /*064c*/ 	.word	0x000000ff
        /*0650*/ 	.word	0x000324b0
        /*0654*/ 	.short	0x0100
        /*0656*/ 	.byte	0x08
	.zero		1


	//   ....[20]....
        /*0658*/ 	.word	0x00000980
        /*065c*/ 	.word	0x000000ff
        /*0660*/ 	.word	0x000324c0
        /*0664*/ 	.short	0x0100
        /*0666*/ 	.byte	0x08
	.zero		1


	//   ....[21]....
        /*0668*/ 	.word	0x00000990
        /*066c*/ 	.word	0x000000ff
        /*0670*/ 	.word	0x000324b8
        /*0674*/ 	.short	0x0100
        /*0676*/ 	.byte	0x08
	.zero		1


	//   ....[22]....
        /*0678*/ 	.word	0x000009a0
        /*067c*/ 	.word	0x000000ff
        /*0680*/ 	.word	0x000324c8
        /*0684*/ 	.short	0x0100
        /*0686*/ 	.byte	0x08
	.zero		1


	//   ....[23]....
        /*0688*/ 	.word	0x00002aa0
        /*068c*/ 	.word	0x000000ff
        /*0690*/ 	.word	0x00032400
        /*0694*/ 	.short	0x010a
        /*0696*/ 	.byte	0x2c
	.zero		1


	//   ....[24]....
        /*0698*/ 	.word	0x00002f20
        /*069c*/ 	.word	0x00000018
        /*06a0*/ 	.word	0x00000000
        /*06a4*/ 	.short	0x010a
        /*06a6*/ 	.byte	0x3f
	.zero		1


	//   ....[25]....
        /*06a8*/ 	.word	0x00002f80
        /*06ac*/ 	.word	0x00000018
        /*06b0*/ 	.word	0x00000000
        /*06b4*/ 	.short	0x010a
        /*06b6*/ 	.byte	0x3f
	.zero		1


	//   ....[26]....
        /*06b8*/ 	.word	0x00003330
        /*06bc*/ 	.word	0x000000ff
        /*06c0*/ 	.word	0x00032410
        /*06c4*/ 	.short	0x010a
        /*06c6*/ 	.byte	0x2c
	.zero		1


	//   ....[27]....
        /*06c8*/ 	.word	0x00003430
        /*06cc*/ 	.word	0x00000008
        /*06d0*/ 	.word	0x00000000
        /*06d4*/ 	.short	0x010a
        /*06d6*/ 	.byte	0x3f
	.zero		1


	//   ....[28]....
        /*06d8*/ 	.word	0x00003490
        /*06dc*/ 	.word	0x00000008
        /*06e0*/ 	.word	0x00000000
        /*06e4*/ 	.short	0x010a
        /*06e6*/ 	.byte	0x3f
	.zero		1


	//   ....[29]....
        /*06e8*/ 	.word	0x000041b0
        /*06ec*/ 	.word	0x00000007
        /*06f0*/ 	.word	0x00000000
        /*06f4*/ 	.short	0x0101
        /*06f6*/ 	.byte	0x3f
	.zero		1


	//   ....[30]....
        /*06f8*/ 	.word	0x00009330
        /*06fc*/ 	.word	0x0000000b
        /*0700*/ 	.word	0x00000000
        /*0704*/ 	.short	0x0101
        /*0706*/ 	.byte	0x3f
	.zero		1


	//   ....[31]....
        /*0708*/ 	.word	0x000099d0
        /*070c*/ 	.word	0x00000003
        /*0710*/ 	.word	0x00000000
        /*0714*/ 	.short	0x010a
        /*0716*/ 	.byte	0x3f
	.zero		1


	//   ....[32]....
        /*0718*/ 	.word	0x00009ad0
        /*071c*/ 	.word	0x00000000
        /*0720*/ 	.word	0x00000000
        /*0724*/ 	.short	0x010a
        /*0726*/ 	.byte	0x3f
	.zero		1


	//   ....[33]....
        /*0728*/ 	.word	0x00009f00
        /*072c*/ 	.word	0x00000003
        /*0730*/ 	.word	0x00000000
        /*0734*/ 	.short	0x010a
        /*0736*/ 	.byte	0x3f
	.zero		1


	//   ....[34]....
        /*0738*/ 	.word	0x00009fb0
        /*073c*/ 	.word	0x00000004
        /*0740*/ 	.word	0x00000000
        /*0744*/ 	.short	0x010a
        /*0746*/ 	.byte	0x3f
	.zero		1


	//   ....[35]....
        /*0748*/ 	.word	0x0000ac90
        /*074c*/ 	.word	0x00000003
        /*0750*/ 	.word	0x00000000
        /*0754*/ 	.short	0x0101
        /*0756*/ 	.byte	0x3f
	.zero		1


	//   ....[36]....
        /*0758*/ 	.word	0x00012f70
        /*075c*/ 	.word	0x00000000
        /*0760*/ 	.word	0x00000000
        /*0764*/ 	.short	0x0101
        /*0766*/ 	.byte	0x3f
	.zero		1


	//   ....[37]....
        /*0768*/ 	.word	0x00013170
        /*076c*/ 	.word	0x00000005
        /*0770*/ 	.word	0x00000000
        /*0774*/ 	.short	0x010a
        /*0776*/ 	.byte	0x3f
	.zero		1


	//   ....[38]....
        /*0778*/ 	.word	0x00013270
        /*077c*/ 	.word	0x00000000
        /*0780*/ 	.word	0x00000000
        /*0784*/ 	.short	0x010a
        /*0786*/ 	.byte	0x3f
	.zero		1


	//   ....[39]....
        /*0788*/ 	.word	0x000136a0
        /*078c*/ 	.word	0x00000005
        /*0790*/ 	.word	0x00000000
        /*0794*/ 	.short	0x010a
        /*0796*/ 	.byte	0x3f
	.zero		1


	//   ....[40]....
        /*0798*/ 	.word	0x00013750
        /*079c*/ 	.word	0x00000004
        /*07a0*/ 	.word	0x00000000
        /*07a4*/ 	.short	0x010a
        /*07a6*/ 	.byte	0x3f
	.zero		1


	//   ....[41]....
        /*07a8*/ 	.word	0x00014460
        /*07ac*/ 	.word	0x00000004
        /*07b0*/ 	.word	0x00000000
        /*07b4*/ 	.short	0x0101
        /*07b6*/ 	.byte	0x3f
	.zero		1


	//   ....[42]....
        /*07b8*/ 	.word	0x0001dac0
        /*07bc*/ 	.word	0x00000000
        /*07c0*/ 	.word	0x00000000
        /*07c4*/ 	.short	0x0101
        /*07c6*/ 	.byte	0x3f
	.zero		1


	//   ....[43]....
        /*07c8*/ 	.word	0x00020300
        /*07cc*/ 	.word	0x000000ff
        /*07d0*/ 	.word	0x00000000
        /*07d4*/ 	.short	0x0101
        /*07d6*/ 	.byte	0x04
	.zero		1


	//   ....[44]....
        /*07d8*/ 	.word	0x00023460
        /*07dc*/ 	.word	0x00000009
        /*07e0*/ 	.word	0x00032440
        /*07e4*/ 	.short	0x010a
        /*07e6*/ 	.byte	0x3f
	.zero		1


	//   ....[45]....
        /*07e8*/ 	.word	0x00023a70
        /*07ec*/ 	.word	0x00000009
        /*07f0*/ 	.word	0x00032420
        /*07f4*/ 	.short	0x010a
        /*07f6*/ 	.byte	0x3f
	.zero		1


	//   ....[46]....
        /*07f8*/ 	.word	0x00023b40
        /*07fc*/ 	.word	0x00000009
        /*0800*/ 	.word	0x00032460
        /*0804*/ 	.short	0x010a
        /*0806*/ 	.byte	0x3f
	.zero		1


	//   ....[47]....
        /*0808*/ 	.word	0x000241a0
        /*080c*/ 	.word	0x00000002
        /*0810*/ 	.word	0x00032440
        /*0814*/ 	.short	0x010a
        /*0816*/ 	.byte	0x3f
	.zero		1


	//   ....[48]....
        /*0818*/ 	.word	0x000243b0
        /*081c*/ 	.word	0x00000002
        /*0820*/ 	.word	0x00032460
        /*0824*/ 	.short	0x010a
        /*0826*/ 	.byte	0x3f
	.zero		1


	//   ....[49]....
        /*0828*/ 	.word	0x00024940
        /*082c*/ 	.word	0x00000002
        /*0830*/ 	.word	0x00032440
        /*0834*/ 	.short	0x010a
        /*0836*/ 	.byte	0x3f
	.zero		1


	//   ....[50]....
        /*0838*/ 	.word	0x00024b40
        /*083c*/ 	.word	0x00000002
        /*0840*/ 	.word	0x00032460
        /*0844*/ 	.short	0x010a
        /*0846*/ 	.byte	0x3f
	.zero		1


	//   ....[51]....
        /*0848*/ 	.word	0x00025030
        /*084c*/ 	.word	0x00000002
        /*0850*/ 	.word	0x00032440
        /*0854*/ 	.short	0x010a
        /*0856*/ 	.byte	0x3f
	.zero		1


	//   ....[52]....
        /*0858*/ 	.word	0x00025240
        /*085c*/ 	.word	0x00000002
        /*0860*/ 	.word	0x00032460
        /*0864*/ 	.short	0x010a
        /*0866*/ 	.byte	0x3f
	.zero		1


	//   ....[53]....
        /*0868*/ 	.word	0x000263c0
        /*086c*/ 	.word	0x00000000
        /*0870*/ 	.word	0x00032420
        /*0874*/ 	.short	0x010a
        /*0876*/ 	.byte	0x3f
	.zero		1


	//   ....[54]....
        /*0878*/ 	.word	0x00026570
        /*087c*/ 	.word	0x00000006
        /*0880*/ 	.word	0x00000000
        /*0884*/ 	.short	0x010a
        /*0886*/ 	.byte	0x3f
	.zero		1


	//   ....[55]....
        /*0888*/ 	.word	0x000265e0
        /*088c*/ 	.word	0x00000007
        /*0890*/ 	.word	0x00000000
        /*0894*/ 	.short	0x010a
        /*0896*/ 	.byte	0x3f
	.zero		1


	//   ....[56]....
        /*0898*/ 	.word	0x00026650
        /*089c*/ 	.word	0x00000004
        /*08a0*/ 	.word	0x00000000
        /*08a4*/ 	.short	0x010a
        /*08a6*/ 	.byte	0x3f
	.zero		1


	//   ....[57]....
        /*08a8*/ 	.word	0x00026680
        /*08ac*/ 	.word	0x00000003
        /*08b0*/ 	.word	0x00000000
        /*08b4*/ 	.short	0x010a
        /*08b6*/ 	.byte	0x3f
	.zero		1


	//   ....[58]....
        /*08b8*/ 	.word	0x000266f0
        /*08bc*/ 	.word	0x00000007
        /*08c0*/ 	.word	0x00032400
        /*08c4*/ 	.short	0x010a
        /*08c6*/ 	.byte	0x3f
	.zero		1


	//   ....[59]....
        /*08c8*/ 	.word	0x00026740
        /*08cc*/ 	.word	0x00000018
        /*08d0*/ 	.word	0x00000000
        /*08d4*/ 	.short	0x010a
        /*08d6*/ 	.byte	0x3f
	.zero		1


	//   ....[60]....
        /*08d8*/ 	.word	0x000267a0
        /*08dc*/ 	.word	0x00000008
        /*08e0*/ 	.word	0x00032410
        /*08e4*/ 	.short	0x010a
        /*08e6*/ 	.byte	0x3f
	.zero		1


	//   ....[61]....
        /*08e8*/ 	.word	0x000267f0
        /*08ec*/ 	.word	0x00000008
        /*08f0*/ 	.word	0x00000000
        /*08f4*/ 	.short	0x010a
        /*08f6*/ 	.byte	0x3f
	.zero		1


	//   ....[62]....
        /*08f8*/ 	.word	0x00026840
        /*08fc*/ 	.word	0x00000000
        /*0900*/ 	.word	0x00000000
        /*0904*/ 	.short	0x010a
        /*0906*/ 	.byte	0x3f
	.zero		1


	//   ....[63]....
        /*0908*/ 	.word	0x00026890
        /*090c*/ 	.word	0x00000004
        /*0910*/ 	.word	0x00000000
        /*0914*/ 	.short	0x010a
        /*0916*/ 	.byte	0x3f
	.zero		1


	//   ....[64]....
        /*0918*/ 	.word	0x000268e0
        /*091c*/ 	.word	0x00000000
        /*0920*/ 	.word	0x00000000
        /*0924*/ 	.short	0x010a
        /*0926*/ 	.byte	0x3f
	.zero		1


	//   ....[65]....
        /*0928*/ 	.word	0x00026930
        /*092c*/ 	.word	0x00000004
        /*0930*/ 	.word	0x00000000
        /*0934*/ 	.short	0x010a
        /*0936*/ 	.byte	0x3f
	.zero		1


	//   ....[66]....
        /*0938*/ 	.word	0x00026ad0
        /*093c*/ 	.word	0x00000009
        /*0940*/ 	.word	0x00032440
        /*0944*/ 	.short	0x010a
        /*0946*/ 	.byte	0x3f
	.zero		1


	//   ....[67]....
        /*0948*/ 	.word	0x00026b50
        /*094c*/ 	.word	0x00000009
        /*0950*/ 	.word	0x00032420
        /*0954*/ 	.short	0x010a
        /*0956*/ 	.byte	0x3f
	.zero		1


	//   ....[68]....
        /*0958*/ 	.word	0x00026ba0
        /*095c*/ 	.word	0x00000009
        /*0960*/ 	.word	0x00032460
        /*0964*/ 	.short	0x010a
        /*0966*/ 	.byte	0x3f
	.zero		1


	//   ....[69]....
        /*0968*/ 	.word	0x00026bf0
        /*096c*/ 	.word	0x00000002
        /*0970*/ 	.word	0x00032440
        /*0974*/ 	.short	0x010a
        /*0976*/ 	.byte	0x3f
	.zero		1


	//   ....[70]....
        /*0978*/ 	.word	0x00026c40
        /*097c*/ 	.word	0x00000002
        /*0980*/ 	.word	0x00032460
        /*0984*/ 	.short	0x010a
        /*0986*/ 	.byte	0x3f
	.zero		1


	//   ....[71]....
        /*0988*/ 	.word	0x00026c90
        /*098c*/ 	.word	0x00000002
        /*0990*/ 	.word	0x00032440
        /*0994*/ 	.short	0x010a
        /*0996*/ 	.byte	0x3f
	.zero		1


	//   ....[72]....
        /*0998*/ 	.word	0x00026ce0
        /*099c*/ 	.word	0x00000002
        /*09a0*/ 	.word	0x00032460
        /*09a4*/ 	.short	0x010a
        /*09a6*/ 	.byte	0x3f
	.zero		1


	//   ....[73]....
        /*09a8*/ 	.word	0x00026d30
        /*09ac*/ 	.word	0x00000002
        /*09b0*/ 	.word	0x00032440
        /*09b4*/ 	.short	0x010a
        /*09b6*/ 	.byte	0x3f
	.zero		1


	//   ....[74]....
        /*09b8*/ 	.word	0x00026d80
        /*09bc*/ 	.word	0x00000002
        /*09c0*/ 	.word	0x00032460
        /*09c4*/ 	.short	0x010a
        /*09c6*/ 	.byte	0x3f
	.zero		1


	//   ....[75]....
        /*09c8*/ 	.word	0x00027730
        /*09cc*/ 	.word	0x00000000
        /*09d0*/ 	.word	0x00032420
        /*09d4*/ 	.short	0x010a
        /*09d6*/ 	.byte	0x3f
	.zero		1


	//   ....[76]....
        /*09d8*/ 	.word	0x000278d0
        /*09dc*/ 	.word	0x00000006
        /*09e0*/ 	.word	0x00000000
        /*09e4*/ 	.short	0x010a
        /*09e6*/ 	.byte	0x3f
	.zero		1


	//   ....[77]....
        /*09e8*/ 	.word	0x00027920
        /*09ec*/ 	.word	0x00000007
        /*09f0*/ 	.word	0x00000000
        /*09f4*/ 	.short	0x010a
        /*09f6*/ 	.byte	0x3f
	.zero		1


	//   ....[78]....
        /*09f8*/ 	.word	0x00027970
        /*09fc*/ 	.word	0x00000004
        /*0a00*/ 	.word	0x00000000
        /*0a04*/ 	.short	0x010a
        /*0a06*/ 	.byte	0x3f
	.zero		1


	//   ....[79]....
        /*0a08*/ 	.word	0x00027d10
        /*0a0c*/ 	.word	0x0000000c
        /*0a10*/ 	.word	0x00000000
        /*0a14*/ 	.short	0x010a
        /*0a16*/ 	.byte	0x3f
	.zero		1


	//   ....[80]....
        /*0a18*/ 	.word	0x00027e50
        /*0a1c*/ 	.word	0x00000002
        /*0a20*/ 	.word	0x00000000
        /*0a24*/ 	.short	0x010a
        /*0a26*/ 	.byte	0x3f
	.zero		1


	//   ....[81]....
        /*0a28*/ 	.word	0x000284b0
        /*0a2c*/ 	.word	0x0000000b
        /*0a30*/ 	.word	0x00000000
        /*0a34*/ 	.short	0x010a
        /*0a36*/ 	.byte	0x3f
	.zero		1


	//   ....[82]....
        /*0a38*/ 	.word	0x000285f0
        /*0a3c*/ 	.word	0x00000008
        /*0a40*/ 	.word	0x00000000
        /*0a44*/ 	.short	0x010a
        /*0a46*/ 	.byte	0x3f
	.zero		1


	//   ....[83]....
        /*0a48*/ 	.word	0x00029920
        /*0a4c*/ 	.word	0x00000002
        /*0a50*/ 	.word	0x00000000
        /*0a54*/ 	.short	0x0101
        /*0a56*/ 	.byte	0x3f
	.zero		1


	//   ....[84]....
        /*0a58*/ 	.word	0x00042e40
        /*0a5c*/ 	.word	0x00000004
        /*0a60*/ 	.word	0x00000000
        /*0a64*/ 	.short	0x0101
        /*0a66*/ 	.byte	0x3f
	.zero		1


	//   ....[85]....
        /*0a68*/ 	.word	0x00042e70
        /*0a6c*/ 	.word	0x00000002
        /*0a70*/ 	.word	0x00000000
        /*0a74*/ 	.short	0x010a
        /*0a76*/ 	.byte	0x3f
	.zero		1


	//   ....[86]....
        /*0a78*/ 	.word	0x00042ec0
        /*0a7c*/ 	.word	0x00000008
        /*0a80*/ 	.word	0x00000000
        /*0a84*/ 	.short	0x010a
        /*0a86*/ 	.byte	0x3f
	.zero		1


	//----- nvinfo : EIATTR_NUM_MBARRIERS
	.align		4
.L_442:
        /*0a88*/ 	.byte	0x03, 0x38
        /*0a8a*/ 	.short	0x0017


	//----- nvinfo : EIATTR_EXIT_INSTR_OFFSETS
	.align		4
        /*0a8c*/ 	.byte	0x04, 0x1c
        /*0a8e*/ 	.short	(.L_444 - .L_443)


	//   ....[0]....
.L_443:
        /*0a90*/ 	.word	0x00000bf0


	//   ....[1]....
        /*0a94*/ 	.word	0x00021630


	//   ....[2]....
        /*0a98*/ 	.word	0x00021690


	//   ....[3]....
        /*0a9c*/ 	.word	0x000266d0


	//----- nvinfo : EIATTR_MAX_THREADS
	.align		4
.L_444:
        /*0aa0*/ 	.byte	0x04, 0x05
        /*0aa2*/ 	.short	(.L_446 - .L_445)
.L_445:
        /*0aa4*/ 	.word	0x00000180
        /*0aa8*/ 	.word	0x00000001
        /*0aac*/ 	.word	0x00000001


	//----- nvinfo : EIATTR_CRS_STACK_SIZE
	.align		4
.L_446:
        /*0ab0*/ 	.byte	0x04, 0x1e
        /*0ab2*/ 	.short	(.L_448 - .L_447)
.L_447:
        /*0ab4*/ 	.word	0x00000000


	//----- nvinfo : EIATTR_CBANK_PARAM_SIZE
	.align		4
.L_448:
        /*0ab8*/ 	.byte	0x03, 0x19
        /*0aba*/ 	.short	0x0b70


	//----- nvinfo : EIATTR_PARAM_CBANK
	.align		4
        /*0abc*/ 	.byte	0x04, 0x0a
        /*0abe*/ 	.short	(.L_450 - .L_449)
	.align		4
.L_449:
        /*0ac0*/ 	.word	index@(.nv.constant0._ZN7cutlass13device_kernelIN5flash11enable_sm90INS1_16FlashAttnFwdSm90INS1_25CollectiveMainloopFwdSm90ILi2EN4cute5tupleIJNS5_1CILi1EEES8_S8_EEENS6_IJNS7_ILi128EEENS7_ILi96EEENS7_ILi64EEEEEELi256ENS_10bfloat16_tEfNS_4arch4Sm90ELb0ELb1ELb0ELb1ELb0ELb0ELb1ELb1ELb0ELb0ELb0ELb0EEENS1_21CollectiveEpilogueFwdINS6_IJSA_NS7_ILi256EEESB_EEES9_SE_SG_Li256ELb1ELb0ELb0ELb0EEENS1_36VarlenDynamicPersistentTileSchedulerILi128ELi96ELi256ELi32ELb0ELb0ELb1ELb1ELb0ELb1EEEEEEEEEvNT_6ParamsE)
        /*0ac4*/ 	.short	0x0210
        /*0ac6*/ 	.short	0x0b70


	//----- nvinfo : EIATTR_SW_WAR
	.align		4
.L_450:
        /*0ac8*/ 	.byte	0x04, 0x36
        /*0aca*/ 	.short	(.L_452 - .L_451)
.L_451:
        /*0acc*/ 	.word	0x00000008
.L_452:


//--------------------- .nv.info._ZN7cutlass13device_kernelIN5flash11enable_sm90INS1_16FlashAttnFwdSm90INS1_25CollectiveMainloopFwdSm90ILi2EN4cute5tupleIJNS5_1CILi1EEES8_S8_EEENS6_IJNS7_ILi128EEENS7_ILi96EEENS7_ILi64EEEEEELi256ENS_10bfloat16_tEfNS_4arch4Sm90ELb0ELb1ELb0ELb1ELb0ELb1ELb1ELb1ELb0ELb0ELb0ELb0EEENS1_21CollectiveEpilogueFwdINS6_IJSA_NS7_ILi256EEESB_EEES9_SE_SG_Li256ELb1ELb0ELb0ELb0EEENS1_36VarlenDynamicPersistentTileSchedulerILi128ELi96ELi256ELi32ELb0ELb0ELb1ELb1ELb0ELb1EEEEEEEEEvNT_6ParamsE --------------------------
	.section	.nv.info._ZN7cutlass13device_kernelIN5flash11enable_sm90INS1_16FlashAttnFwdSm90INS1_25CollectiveMainloopFwdSm90ILi2EN4cute5tupleIJNS5_1CILi1EEES8_S8_EEENS6_IJNS7_ILi128EEENS7_ILi96EEENS7_ILi64EEEEEELi256ENS_10bfloat16_tEfNS_4arch4Sm90ELb0ELb1ELb0ELb1ELb0ELb1ELb1ELb1ELb0ELb0ELb0ELb0EEENS1_21CollectiveEpilogueFwdINS6_IJSA_NS7_ILi256EEESB_EEES9_SE_SG_Li256ELb1ELb0ELb0ELb0EEENS1_36VarlenDynamicPersistentTileSchedulerILi128ELi96ELi256ELi32ELb0ELb0ELb1ELb1ELb0ELb1EEEEEEEEEvNT_6ParamsE,"",@"SHT_CUDA_INFO"
	.sectionflags	@""
	.align	4


	//----- nvinfo : EIATTR_CUDA_API_VERSION
	.align		4
        /*0000*/ 	.byte	0x04, 0x37
        /*0002*/ 	.short	(.L_454 - .L_453)
.L_453:
        /*0004*/ 	.word	0x00000082


	//----- nvinfo : EIATTR_KPARAM_INFO
	.align		4
.L_454:
        /*0008*/ 	.byte	0x04, 0x17
        /*000a*/ 	.short	(.L_456 - .L_455)
.L_455:
        /*000c*/ 	.word	0x00000000
        /*0010*/ 	.short	0x0000
        /*0012*/ 	.short	0x0070
        /*0014*/ 	.byte	0x00, 0xf0, 0x01, 0x2c


	//----- nvinfo : EIATTR_SPARSE_MMA_MASK
	.align		4
.L_456:
        /*0018*/ 	.byte	0x03, 0x50
        /*001a*/ 	.short	0x0000


	//----- nvinfo : EIATTR_MAXREG_COUNT
	.align		4
        /*001c*/ 	.byte	0x03, 0x1b
        /*001e*/ 	.short	0x00a8


	//----- nvinfo : EIATTR_NUM_BARRIERS
	.align		4
        /*0020*/ 	.byte	0x02, 0x4c
        /*0022*/ 	.byte	0x10
	.zero		1


	//----- nvinfo : EIATTR_EXTERNS
	.align		4
        /*0024*/ 	.byte	0x04, 0x0f
        /*0026*/ 	.short	(.L_458 - .L_457)


	//   ....[0]....
	.align		4
.L_457:
        /*0028*/ 	.word	index@(__assertfail)


	//----- nvinfo : EIATTR_ANNOTATIONS
	.align		4
.L_458:
        /*002c*/ 	.byte	0x04, 0x55
        /*002e*/ 	.short	(.L_460 - .L_459)


	//   ....[0]....
.L_459:
        /* <DEDUP_REMOVED lines=37> */


	//----- nvinfo : EIATTR_MERCURY_ISA_VERSION
	.align		4
.L_460:
        /*0268*/ 	.byte	0x03, 0x5f
        /*026a*/ 	.short	0x0101


	//----- nvinfo : EIATTR_UNUSED_LOAD_BYTE_OFFSET
	.align		4
        /*026c*/ 	.byte	0x04, 0x44
        /*026e*/ 	.short	(.L_462 - .L_461)


	//   ....[0]....
.L_461:
        /*0270*/ 	.word	0x00000c40
        /*0274*/ 	.word	0x0000fff0


	//   ....[1]....
        /*0278*/ 	.word	0x0002a9a0
        /*027c*/ 	.word	0x0000fff0


	//----- nvinfo : EIATTR_INT_WARP_WIDE_INSTR_OFFSETS
	.align		4
.L_462:
        /*0280*/ 	.byte	0x04, 0x31
        /*0282*/ 	.short	(.L_464 - .L_463)


	//   ....[0]....
.L_463:
        /*0284*/ 	.word	0x00000240


	//   ....[1]....
        /*0288*/ 	.word	0x00000280


	//   ....[2]....
        /*028c*/ 	.word	0x000002f0


	//   ....[3]....
        /*0290*/ 	.word	0x00000300


	//   ....[4]....
        /*0294*/ 	.word	0x0002fbf0


	//   ....[5]....
        /*0298*/ 	.word	0x0002fc80


	//   ....[6]....
        /*029c*/ 	.word	0x00030180


	//   ....[7]....
        /*02a0*/ 	.word	0x000301f0


	//   ....[8]....
        /*02a4*/ 	.word	0x00032700


	//   ....[9]....
        /*02a8*/ 	.word	0x00032790


	//----- nvinfo : EIATTR_COOP_GROUP_MASK_REGIDS
	.align		4
.L_464:
        /*02ac*/ 	.byte	0x04, 0x29
        /*02ae*/ 	.short	(.L_466 - .L_465)


	//   ....[0]....
.L_465:
        /*02b0*/ 	.word	0xffffffff


	//   ....[1]....
        /*02b4*/ 	.word	0xffffffff


	//   ....[2]....
        /*02b8*/ 	.word	0xffffffff


	//   ....[3]....
        /*02bc*/ 	.word	0xffffffff


	//   ....[4]....
        /*02c0*/ 	.word	0xffffffff


	//   ....[5]....
        /*02c4*/ 	.word	0xffffffff


	//   ....[6]....
        /*02c8*/ 	.word	0xffffffff


	//   ....[7]....
        /*02cc*/ 	.word	0xffffffff


	//   ....[8]....
        /*02d0*/ 	.word	0xffffffff


	//   ....[9]....
        /*02d4*/ 	.word	0xffffffff


	//   ....[10]....
        /*02d8*/ 	.word	0xffffffff


	//   ....[11]....
        /*02dc*/ 	.word	0xffffffff


	//   ....[12]....
        /*02e0*/ 	.word	0xffffffff


	//   ....[13]....
        /*02e4*/ 	.word	0xffffffff


	//   ....[14]....
        /*02e8*/ 	.word	0xffffffff


	//   ....[15]....
        /*02ec*/ 	.word	0xffffffff


	//   ....[16]....
        /*02f0*/ 	.word	0xffffffff


	//   ....[17]....
        /*02f4*/ 	.word	0xffffffff


	//   ....[18]....
        /*02f8*/ 	.word	0xffffffff


	//   ....[19]....
        /*02fc*/ 	.word	0xffffffff


	//   ....[20]....
        /*0300*/ 	.word	0xffffffff


	//   ....[21]....
        /*0304*/ 	.word	0xffffffff


	//   ....[22]....
        /*0308*/ 	.word	0xffffffff


	//   ....[23]....
        /*030c*/ 	.word	0xffffffff


	//   ....[24]....
        /*0310*/ 	.word	0xffffffff


	//   ....[25]....
        /*0314*/ 	.word	0xffffffff


	//   ....[26]....
        /*0318*/ 	.word	0xffffffff


	//   ....[27]....
        /*031c*/ 	.word	0xffffffff


	//   ....[28]....
        /*0320*/ 	.word	0xffffffff


	//   ....[29]....
        /*0324*/ 	.word	0xffffffff


	//   ....[30]....
        /*0328*/ 	.word	0xffffffff


	//   ....[31]....
        /*032c*/ 	.word	0xffffffff


	//   ....[32]....
        /*0330*/ 	.word	0xffffffff


	//   ....[33]....
        /*0334*/ 	.word	0xffffffff


	//   ....[34]....
        /*0338*/ 	.word	0xffffffff


	//   ....[35]....
        /*033c*/ 	.word	0xffffffff


	//   ....[36]....
        /*0340*/ 	.word	0xffffffff


	//   ....[37]....
        /*0344*/ 	.word	0xffffffff


	//   ....[38]....
        /*0348*/ 	.word	0xffffffff


	//   ....[39]....
        /*034c*/ 	.word	0xffffffff


	//   ....[40]....
        /*0350*/ 	.word	0xffffffff


	//   ....[41]....
        /*0354*/ 	.word	0xffffffff


	//   ....[42]....
        /*0358*/ 	.word	0xffffffff


	//   ....[43]....
        /*035c*/ 	.word	0xffffffff


	//   ....[44]....
        /*0360*/ 	.word	0xffffffff


	//   ....[45]....
        /*0364*/ 	.word	0xffffffff


	//   ....[46]....
        /*0368*/ 	.word	0xffffffff


	//   ....[47]....
        /*036c*/ 	.word	0xffffffff


	//   ....[48]....
        /*0370*/ 	.word	0xffffffff


	//   ....[49]....
        /*0374*/ 	.word	0xffffffff


	//   ....[50]....
        /*0378*/ 	.word	0xffffffff


	//   ....[51]....
        /*037c*/ 	.word	0xffffffff


	//   ....[52]....
        /*0380*/ 	.word	0xffffffff


	//   ....[53]....
        /*0384*/ 	.word	0xffffffff


	//   ....[54]....
        /*0388*/ 	.word	0xffffffff


	//   ....[55]....
        /*038c*/ 	.word	0xffffffff


	//   ....[56]....
        /*0390*/ 	.word	0xffffffff


	//   ....[57]....
        /*0394*/ 	.word	0xffffffff


	//   ....[58]....
        /*0398*/ 	.word	0x0500000f


	//   ....[59]....
        /*039c*/ 	.word	0x0500000f


	//   ....[60]....
        /*03a0*/ 	.word	0x0500000f


	//   ....[61]....
        /*03a4*/ 	.word	0x0500000f


	//   ....[62]....
        /*03a8*/ 	.word	0x0500000f


	//   ....[63]....
        /*03ac*/ 	.word	0x0500000f


	//   ....[64]....
        /*03b0*/ 	.word	0x0500000f


	//   ....[65]....
        /*03b4*/ 	.word	0x0500000f


	//   ....[66]....
        /*03b8*/ 	.word	0x0500000f


	//   ....[67]....
        /*03bc*/ 	.word	0x0500000f


	//   ....[68]....
        /*03c0*/ 	.word	0x0500000f


	//   ....[69]....
        /*03c4*/ 	.word	0x0500000f


	//   ....[70]....
        /*03c8*/ 	.word	0x0500000f


	//   ....[71]....
        /*03cc*/ 	.word	0x0500000f


	//   ....[72]....
        /*03d0*/ 	.word	0x0500000f


	//   ....[73]....
        /*03d4*/ 	.word	0x0500000f


	//   ....[74]....
        /*03d8*/ 	.word	0x0500000f


	//   ....[75]....
        /*03dc*/ 	.word	0x0500000f


	//   ....[76]....
        /*03e0*/ 	.word	0x0500000f


	//   ....[77]....
        /*03e4*/ 	.word	0x0500000f


	//   ....[78]....
        /*03e8*/ 	.word	0x0500000f


	//   ....[79]....
        /*03ec*/ 	.word	0x0500000f


	//   ....[80]....
        /*03f0*/ 	.word	0x0500000f


	//   ....[81]....
        /*03f4*/ 	.word	0x0500000f


	//   ....[82]....
        /*03f8*/ 	.word	0x0500000f


	//   ....[83]....
        /*03fc*/ 	.word	0x0500000f


	//   ....[84]....
        /*0400*/ 	.word	0x0500000f


	//   ....[85]....
        /*0404*/ 	.word	0x0500000f


	//   ....[86]....
        /*0408*/ 	.word	0x0500000f


	//   ....[87]....
        /*040c*/ 	.word	0x0500000f


	//   ....[88]....
        /*0410*/ 	.word	0x0500000f


	//   ....[89]....
        /*0414*/ 	.word	0x0500000f


	//   ....[90]....
        /*0418*/ 	.word	0x0500000f


	//   ....[91]....
        /*041c*/ 	.word	0x0500000f


	//   ....[92]....
        /*0420*/ 	.word	0x0500000f


	//   ....[93]....
        /*0424*/ 	.word	0x0500000f


	//   ....[94]....
        /*0428*/ 	.word	0x0500000f


	//   ....[95]....
        /*042c*/ 	.word	0xffffffff


	//   ....[96]....
        /*0430*/ 	.word	0xffffffff


	//   ....[97]....
        /*0434*/ 	.word	0xffffffff


	//   ....[98]....
        /*0438*/ 	.word	0xffffffff


	//----- nvinfo : EIATTR_COOP_GROUP_INSTR_OFFSETS
	.align		4
.L_466:
        /*043c*/ 	.byte	0x04, 0x28
        /*043e*/ 	.short	(.L_468 - .L_467)


	//   ....[0]....
.L_467:
        /*0440*/ 	.word	0x000000c0


	//   ....[1]....
        /*0444*/ 	.word	0x00000250


	//   ....[2]....
        /*0448*/ 	.word	0x000002a0


	//   ....[3]....
        /*044c*/ 	.word	0x000004f0


	//   ....[4]....
        /*0450*/ 	.word	0x00000650


	//   ....[5]....
        /*0454*/ 	.word	0x00000770


	//   ....[6]....
        /*0458*/ 	.word	0x000008d0


	//   ....[7]....
        /*045c*/ 	.word	0x00006750


	//   ....[8]....
        /*0460*/ 	.word	0x0000cd00


	//   ....[9]....
        /*0464*/ 	.word	0x0000cd90


	//   ....[10]....
        /*0468*/ 	.word	0x0000cf60


	//   ....[11]....
        /*046c*/ 	.word	0x0000cf80


	//   ....[12]....
        /*0470*/ 	.word	0x000168e0


	//   ....[13]....
        /*0474*/ 	.word	0x00016970


	//   ....[14]....
        /*0478*/ 	.word	0x00016a30


	//   ....[15]....
        /*047c*/ 	.word	0x00016a80


	//   ....[16]....
        /*0480*/ 	.word	0x000211c0


	//   ....[17]....
        /*0484*/ 	.word	0x00021270


	//   ....[18]....
        /*0488*/ 	.word	0x000213f0


	//   ....[19]....
        /*048c*/ 	.word	0x00021460


	//   ....[20]....
        /*0490*/ 	.word	0x00029a00


	//   ....[21]....
        /*0494*/ 	.word	0x00029a20


	//   ....[22]....
        /*0498*/ 	.word	0x00029a80


	//   ....[23]....
        /*049c*/ 	.word	0x00029ac0


	//   ....[24]....
        /*04a0*/ 	.word	0x0002d510


	//   ....[25]....
        /*04a4*/ 	.word	0x0002d6a0


	//   ....[26]....
        /*04a8*/ 	.word	0x0002d6d0


	//   ....[27]....
        /*04ac*/ 	.word	0x0002d700


	//   ....[28]....
        /*04b0*/ 	.word	0x0002d740


	//   ....[29]....
        /*04b4*/ 	.word	0x0002d790


	//   ....[30]....
        /*04b8*/ 	.word	0x0002d7f0


	//   ....[31]....
        /*04bc*/ 	.word	0x0002d9d0


	//   ....[32]....
        /*04c0*/ 	.word	0x0002da30


	//   ....[33]....
        /*04c4*/ 	.word	0x0002da70


	//   ....[34]....
        /*04c8*/ 	.word	0x0002dab0


	//   ....[35]....
        /*04cc*/ 	.word	0x0002dae0


	//   ....[36]....
        /*04d0*/ 	.word	0x0002db10


	//   ....[37]....
        /*04d4*/ 	.word	0x0002dba0


	//   ....[38]....
        /*04d8*/ 	.word	0x0002dc00


	//   ....[39]....
        /*04dc*/ 	.word	0x0002dc90


	//   ....[40]....
        /*04e0*/ 	.word	0x00032820


	//   ....[41]....
        /*04e4*/ 	.word	0x00032830


	//   ....[42]....
        /*04e8*/ 	.word	0x00032940


	//   ....[43]....
        /*04ec*/ 	.word	0x000329a0


	//   ....[44]....
        /*04f0*/ 	.word	0x000329e0


	//   ....[45]....
        /*04f4*/ 	.word	0x00032a20


	//   ....[46]....
        /*04f8*/ 	.word	0x00032a50


	//   ....[47]....
        /*04fc*/ 	.word	0x00032a80


	//   ....[48]....
        /*0500*/ 	.word	0x00032c10


	//   ....[49]....
        /*0504*/ 	.word	0x00032c70


	//   ....[50]....
        /*0508*/ 	.word	0x00032cb0


	//   ....[51]....
        /*050c*/ 	.word	0x00032cf0


	//   ....[52]....
        /*0510*/ 	.word	0x00032d20


	//   ....[53]....
        /*0514*/ 	.word	0x00032d50


	//   ....[54]....
        /*0518*/ 	.word	0x00032e10


	//   ....[55]....
        /*051c*/ 	.word	0x00032e30


	//   ....[56]....
        /*0520*/ 	.word	0x00032ea0


	//   ....[57]....
        /*0524*/ 	.word	0x00033510


	//   ....[58]....
        /*0528*/ 	.word	0x00033950


	//   ....[59]....
        /*052c*/ 	.word	0x000339f0


	//   ....[60]....
        /*0530*/ 	.word	0x00033a90


	//   ....[61]....
        /*0534*/ 	.word	0x00033b30


	//   ....[62]....
        /*0538*/ 	.word	0x00033bd0


	//   ....[63]....
        /*053c*/ 	.word	0x00033c70


	//   ....[64]....
        /*0540*/ 	.word	0x00033d10


	//   ....[65]....
        /*0544*/ 	.word	0x00033db0


	//   ....[66]....
        /*0548*/ 	.word	0x00033e50


	//   ....[67]....
        /*054c*/ 	.word	0x00033f40


	//   ....[68]....
        /*0550*/ 	.word	0x00033fe0


	//   ....[69]....
        /*0554*/ 	.word	0x00034080


	//   ....[70]....
        /*0558*/ 	.word	0x00034120


	//   ....[71]....
        /*055c*/ 	.word	0x000341c0


	//   ....[72]....
        /*0560*/ 	.word	0x00034260


	//   ....[73]....
        /*0564*/ 	.word	0x00034300


	//   ....[74]....
        /*0568*/ 	.word	0x000343a0


	//   ....[75]....
        /*056c*/ 	.word	0x000346a0


	//   ....[76]....
        /*0570*/ 	.word	0x00034980


	//   ....[77]....
        /*0574*/ 	.word	0x00034da0


	//   ....[78]....
        /*0578*/ 	.word	0x00034e30


	//   ....[79]....
        /*057c*/ 	.word	0x00034ed0


	//   ....[80]....
        /*0580*/ 	.word	0x00034f80


	//   ....[81]....
        /*0584*/ 	.word	0x00035000


	//   ....[82]....
        /*0588*/ 	.word	0x00035080


	//   ....[83]....
        /*058c*/ 	.word	0x00035100


	//   ....[84]....
        /*0590*/ 	.word	0x00035180


	//   ....[85]....
        /*0594*/ 	.word	0x00035210


	//   ....[86]....
        /*0598*/ 	.word	0x000352c0


	//   ....[87]....
        /*059c*/ 	.word	0x00035340


	//   ....[88]....
        /*05a0*/ 	.word	0x000353c0


	//   ....[89]....
        /*05a4*/ 	.word	0x00035440


	//   ....[90]....
        /*05a8*/ 	.word	0x000354c0


	//   ....[91]....
        /*05ac*/ 	.word	0x00035530


	//   ....[92]....
        /*05b0*/ 	.word	0x000355d0


	//   ....[93]....
        /*05b4*/ 	.word	0x00035660


	//   ....[94]....
        /*05b8*/ 	.word	0x00035790


	//   ....[95]....
        /*05bc*/ 	.word	0x000385e0


	//   ....[96]....
        /*05c0*/ 	.word	0x00038610


	//   ....[97]....
        /*05c4*/ 	.word	0x00038630


	//   ....[98]....
        /*05c8*/ 	.word	0x00038640


	//----- nvinfo : EIATTR_REG_RECONFIG
	.align		4
.L_468:
        /*05cc*/ 	.byte	0x01, 0x54
	.zero		2


	//----- nvinfo : EIATTR_SYSCALL_OFFSETS
	.align		4
        /*05d0*/ 	.byte	0x04, 0x46
        /*05d2*/ 	.short	(.L_470 - .L_469)


	//   ....[0]....
.L_469:
        /*05d4*/ 	.word	0x00001b90


	//   ....[1]....
        /*05d8*/ 	.word	0x00001ce0


	//   ....[2]....
        /*05dc*/ 	.word	0x00006b70


	//   ....[3]....
        /*05e0*/ 	.word	0x00007270


	//   ....[4]....
        /*05e4*/ 	.word	0x0002fe10


	//   ....[5]....
        /*05e8*/ 	.word	0x0002ff50


	//   ....[6]....
        /*05ec*/ 	.word	0x00030050


	//----- nvinfo : EIATTR_MBARRIER_INSTR_OFFSETS
	.align		4
.L_470:
        /*05f0*/ 	.byte	0x04, 0x39
        /*05f2*/ 	.short	(.L_472 - .L_471)


	//   ....[0]....
.L_471:
        /*05f4*/ 	.word	0x00000390
        /*05f8*/ 	.word	0x000000ff
        /*05fc*/ 	.word	0x00032400
        /*0600*/ 	.short	0x0100
        /*0602*/ 	.byte	0x08
	.zero		1


	//   ....[1]....
        /*0604*/ 	.word	0x000003a0
        /*0608*/ 	.word	0x000000ff
        /*060c*/ 	.word	0x00032410
        /*0610*/ 	.short	0x0100
        /*0612*/ 	.byte	0x08
	.zero		1


	//   ....[2]....
        /*0614*/ 	.word	0x000003b0
        /*0618*/ 	.word	0x000000ff
        /*061c*/ 	.word	0x00032420
        /*0620*/ 	.short	0x0100
        /*0622*/ 	.byte	0x08
	.zero		1


	//   ....[3]....
        /*0624*/ 	.word	0x000004a0
        /*0628*/ 	.word	0x000000ff
        /*062c*/ 	.word	0x00032430
        /*0630*/ 	.short	0x0100
        /*0632*/ 	.byte	0x08
	.zero		1


	//   ....[4]....
        /*0634*/ 	.word	0x000004b0
        /*0638*/ 	.word	0x000000ff
        /*063c*/ 	.word	0x00032440
        /*0640*/ 	.short	0x0100
        /*0642*/ 	.byte	0x08
	.zero		1


	//   ....[5]....
        /*0644*/ 	.word	0x000004c0
        /*0648*/ 	.word	0x000000ff
        /*064c*/ 	.word	0x00032438
        /*0650*/ 	.short	0x0100
        /*0652*/ 	.byte	0x08
	.zero		1


	//   ....[6]....
        /*0654*/ 	.word	0x000004d0
        /*0658*/ 	.word	0x000000ff
        /*065c*/ 	.word	0x00032448
        /*0660*/ 	.short	0x0100
        /*0662*/ 	.byte	0x08
	.zero		1


	//   ....[7]....
        /*0664*/ 	.word	0x00000600
        /*0668*/ 	.word	0x000000ff
        /*066c*/ 	.word	0x00032450
        /*0670*/ 	.short	0x0100
        /*0672*/ 	.byte	0x08
	.zero		1


	//   ....[8]....
        /*0674*/ 	.word	0x00000610
        /*0678*/ 	.word	0x000000ff
        /*067c*/ 	.word	0x00032460
        /*0680*/ 	.short	0x0100
        /*0682*/ 	.byte	0x08
	.zero		1


	//   ....[9]....
        /*0684*/ 	.word	0x00000620
        /*0688*/ 	.word	0x000000ff
        /*068c*/ 	.word	0x00032458
        /*0690*/ 	.short	0x0100
        /*0692*/ 	.byte	0x08
	.zero		1


	//   ....[10]....
        /*0694*/ 	.word	0x00000630
        /*0698*/ 	.word	0x000000ff
        /*069c*/ 	.word	0x00032468
        /*06a0*/ 	.short	0x0100
        /*06a2*/ 	.byte	0x08
	.zero		1


	//   ....[11]....
        /*06a4*/ 	.word	0x00000720
        /*06a8*/ 	.word	0x000000ff
        /*06ac*/ 	.word	0x00032470
        /*06b0*/ 	.short	0x0100
        /*06b2*/ 	.byte	0x06
	.zero		1


	//   ....[12]....
        /*06b4*/ 	.word	0x00000730
        /*06b8*/ 	.word	0x000000ff
        /*06bc*/ 	.word	0x00032480
        /*06c0*/ 	.short	0x0100
        /*06c2*/ 	.byte	0x06
	.zero		1


	//   ....[13]....
        /*06c4*/ 	.word	0x00000740
        /*06c8*/ 	.word	0x000000ff
        /*06cc*/ 	.word	0x00032478
        /*06d0*/ 	.short	0x0100
        /*06d2*/ 	.byte	0x06
	.zero		1


	//   ....[14]....
        /*06d4*/ 	.word	0x00000750
        /*06d8*/ 	.word	0x000000ff
        /*06dc*/ 	.word	0x00032488
        /*06e0*/ 	.short	0x0100
        /*06e2*/ 	.byte	0x06
	.zero		1


	//   ....[15]....
        /*06e4*/ 	.word	0x00000880
        /*06e8*/ 	.word	0x000000ff
        /*06ec*/ 	.word	0x00032490
        /*06f0*/ 	.short	0x0100
        /*06f2*/ 	.byte	0x08
	.zero		1


	//   ....[16]....
        /*06f4*/ 	.word	0x00000890
        /*06f8*/ 	.word	0x000000ff
        /*06fc*/ 	.word	0x000324a0
        /*0700*/ 	.short	0x0100
        /*0702*/ 	.byte	0x08
	.zero		1


	//   ....[17]....
        /*0704*/ 	.word	0x000008a0
        /*0708*/ 	.word	0x000000ff
        /*070c*/ 	.word	0x00032498
        /*0710*/ 	.short	0x0100
        /*0712*/ 	.byte	0x08
	.zero		1


	//   ....[18]....
        /*0714*/ 	.word	0x000008b0
        /*0718*/ 	.word	0x000000ff
        /*071c*/ 	.word	0x000324a8
        /*0720*/ 	.short	0x0100
        /*0722*/ 	.byte	0x08
	.zero		1


	//   ....[19]....
        /*0724*/ 	.word	0x000009e0
        /*0728*/ 	.word	0x000000ff
        /*072c*/ 	.word	0x000324b0
        /*0730*/ 	.short	0x0100
        /*0732*/ 	.byte	0x08
	.zero		1


	//   ....[20]....
        /*0734*/ 	.word	0x000009f0
        /*0738*/ 	.word	0x000000ff
        /*073c*/ 	.word	0x000324c0
        /*0740*/ 	.short	0x0100
        /*0742*/ 	.byte	0x08
	.zero		1


	//   ....[21]....
        /*0744*/ 	.word	0x00000a00
        /*0748*/ 	.word	0x000000ff
        /*074c*/ 	.word	0x000324b8
        /*0750*/ 	.short	0x0100
        /*0752*/ 	.byte	0x08
	.zero		1


	//   ....[22]....
        /*0754*/ 	.word	0x00000a10
        /*0758*/ 	.word	0x000000ff
        /*075c*/ 	.word	0x000324c8
        /*0760*/ 	.short	0x0100
        /*0762*/ 	.byte	0x08
	.zero		1


	//   ....[23]....
        /*0764*/ 	.word	0x00002f80
        /*0768*/ 	.word	0x00000054
        /*076c*/ 	.word	0x00032490
        /*0770*/ 	.short	0x010a
        /*0772*/ 	.byte	0x3f
	.zero		1


	//   ....[24]....
        /*0774*/ 	.word	0x00004250
        /*0778*/ 	.word	0x00000054
        /*077c*/ 	.word	0x00032490
        /*0780*/ 	.short	0x010a
        /*0782*/ 	.byte	0x3f
	.zero		1


	//   ....[25]....
        /*0784*/ 	.word	0x00005340
        /*0788*/ 	.word	0x00000054
        /*078c*/ 	.word	0x00032490
        /*0790*/ 	.short	0x010a
        /*0792*/ 	.byte	0x3f
	.zero		1


	//   ....[26]....
        /*0794*/ 	.word	0x00005550
        /*0798*/ 	.word	0x00000004
        /*079c*/ 	.word	0x00000000
        /*07a0*/ 	.short	0x0101
        /*07a2*/ 	.byte	0x3f
	.zero		1


	//   ....[27]....
        /*07a4*/ 	.word	0x00005590
        /*07a8*/ 	.word	0x00000054
        /*07ac*/ 	.word	0x000324b0
        /*07b0*/ 	.short	0x010a
        /*07b2*/ 	.byte	0x3f
	.zero		1


	//   ....[28]....
        /*07b4*/ 	.word	0x00005be0
        /*07b8*/ 	.word	0x00000054
        /*07bc*/ 	.word	0x00000000
        /*07c0*/ 	.short	0x0101
        /*07c2*/ 	.byte	0x3f
	.zero		1


	//   ....[29]....
        /*07c4*/ 	.word	0x00006e70
        /*07c8*/ 	.word	0x00000091
        /*07cc*/ 	.word	0x00032400
        /*07d0*/ 	.short	0x010a
        /*07d2*/ 	.byte	0x3f
	.zero		1


	//   ....[30]....
        /*07d4*/ 	.word	0x00006ec0
        /*07d8*/ 	.word	0x00000091
        /*07dc*/ 	.word	0x00032400
        /*07e0*/ 	.short	0x010a
        /*07e2*/ 	.byte	0x3f
	.zero		1


	//   ....[31]....
        /*07e4*/ 	.word	0x00007a90
        /*07e8*/ 	.word	0x00000091
        /*07ec*/ 	.word	0x00032400
        /*07f0*/ 	.short	0x010a
        /*07f2*/ 	.byte	0x3f
	.zero		1


	//   ....[32]....
        /*07f4*/ 	.word	0x00008fa0
        /*07f8*/ 	.word	0x00000091
        /*07fc*/ 	.word	0x00032400
        /*0800*/ 	.short	0x010a
        /*0802*/ 	.byte	0x3f
	.zero		1


	//   ....[33]....
        /*0804*/ 	.word	0x0000a660
        /*0808*/ 	.word	0x00000005
        /*080c*/ 	.word	0x00000000
        /*0810*/ 	.short	0x010a
        /*0812*/ 	.byte	0x3f
	.zero		1


	//   ....[34]....
        /*0814*/ 	.word	0x0000a760
        /*0818*/ 	.word	0x00000002
        /*081c*/ 	.word	0x00000000
        /*0820*/ 	.short	0x010a
        /*0822*/ 	.byte	0x3f
	.zero		1


	//   ....[35]....
        /*0824*/ 	.word	0x0000ab90
        /*0828*/ 	.word	0x00000005
        /*082c*/ 	.word	0x00000000
        /*0830*/ 	.short	0x010a
        /*0832*/ 	.byte	0x3f
	.zero		1


	//   ....[36]....
        /*0834*/ 	.word	0x0000ac40
        /*0838*/ 	.word	0x00000004
        /*083c*/ 	.word	0x00000000
        /*0840*/ 	.short	0x010a
        /*0842*/ 	.byte	0x3f
	.zero		1


	//   ....[37]....
        /*0844*/ 	.word	0x0000b950
        /*0848*/ 	.word	0x00000004
        /*084c*/ 	.word	0x00000000
        /*0850*/ 	.short	0x0101
        /*0852*/ 	.byte	0x3f
	.zero		1


	//   ....[38]....
        /*0854*/ 	.word	0x00014f30
        /*0858*/ 	.word	0x00000002
        /*085c*/ 	.word	0x00000000
        /*0860*/ 	.short	0x0101
        /*0862*/ 	.byte	0x3f
	.zero		1


	//   ....[39]....
        /*0864*/ 	.word	0x00015380
        /*0868*/ 	.word	0x00000007
        /*086c*/ 	.word	0x00000000
        /*0870*/ 	.short	0x010a
        /*0872*/ 	.byte	0x3f
	.zero		1


	//   ....[40]....
        /*0874*/ 	.word	0x00015480
        /*0878*/ 	.word	0x00000000
        /*087c*/ 	.word	0x00000000
        /*0880*/ 	.short	0x010a
        /*0882*/ 	.byte	0x3f
	.zero		1


	//   ....[41]....
        /*0884*/ 	.word	0x000158b0
        /*0888*/ 	.word	0x00000007
        /*088c*/ 	.word	0x00000000
        /*0890*/ 	.short	0x010a
        /*0892*/ 	.byte	0x3f
	.zero		1


	//   ....[42]....
        /*0894*/ 	.word	0x00015960
        /*0898*/ 	.word	0x00000006
        /*089c*/ 	.word	0x00000000
        /*08a0*/ 	.short	0x010a
        /*08a2*/ 	.byte	0x3f
	.zero		1


	//   ....[43]....
        /*08a4*/ 	.word	0x00016670
        /*08a8*/ 	.word	0x00000006
        /*08ac*/ 	.word	0x00000000
        /*08b0*/ 	.short	0x0101
        /*08b2*/ 	.byte	0x3f
	.zero		1


	//   ....[44]....
        /*08b4*/ 	.word	0x0001e940
        /*08b8*/ 	.word	0x00000000
        /*08bc*/ 	.word	0x00000000
        /*08c0*/ 	.short	0x0101
        /*08c2*/ 	.byte	0x3f
	.zero		1


	//   ....[45]....
        /*08c4*/ 	.word	0x0001eb50
        /*08c8*/ 	.word	0x00000005
        /*08cc*/ 	.word	0x00000000
        /*08d0*/ 	.short	0x010a
        /*08d2*/ 	.byte	0x3f
	.zero		1


	//   ....[46]....
        /*08d4*/ 	.word	0x0001ec50
        /*08d8*/ 	.word	0x00000006
        /*08dc*/ 	.word	0x00000000
        /*08e0*/ 	.short	0x010a
        /*08e2*/ 	.byte	0x3f
	.zero		1


	//   ....[47]....
        /*08e4*/ 	.word	0x0001f080
        /*08e8*/ 	.word	0x00000005
        /*08ec*/ 	.word	0x00000000
        /*08f0*/ 	.short	0x010a
        /*08f2*/ 	.byte	0x3f
	.zero		1


	//   ....[48]....
        /*08f4*/ 	.word	0x0001f130
        /*08f8*/ 	.word	0x00000006
        /*08fc*/ 	.word	0x00000000
        /*0900*/ 	.short	0x010a
        /*0902*/ 	.byte	0x3f
	.zero		1


	//   ....[49]....
        /*0904*/ 	.word	0x0001fe30
        /*0908*/ 	.word	0x00000005
        /*090c*/ 	.word	0x00000000
        /*0910*/ 	.short	0x0101
        /*0912*/ 	.byte	0x3f
	.zero		1


	//   ....[50]....
        /*0914*/ 	.word	0x00029590
        /*0918*/ 	.word	0x00000004
        /*091c*/ 	.word	0x00000000
        /*0920*/ 	.short	0x0101
        /*0922*/ 	.byte	0x3f
	.zero		1


	//   ....[51]....
        /*0924*/ 	.word	0x0002c230
        /*0928*/ 	.word	0x00000000
        /*092c*/ 	.word	0x00000000
        /*0930*/ 	.short	0x0101
        /*0932*/ 	.byte	0x3f
	.zero		1


	//   ....[52]....
        /*0934*/ 	.word	0x0002ec50
        /*0938*/ 	.word	0x00000007
        /*093c*/ 	.word	0x00032420
        /*0940*/ 	.short	0x010a
        /*0942*/ 	.byte	0x3f
	.zero		1


	//   ....[53]....
        /*0944*/ 	.word	0x0002ecd0
        /*0948*/ 	.word	0x00000008
        /*094c*/ 	.word	0x000324a0
        /*0950*/ 	.short	0x010a
        /*0952*/ 	.byte	0x3f
	.zero		1


	//   ....[54]....
        /*0954*/ 	.word	0x0002eeb0
        /*0958*/ 	.word	0x00000008
        /*095c*/ 	.word	0x000324c0
        /*0960*/ 	.short	0x010a
        /*0962*/ 	.byte	0x3f
	.zero		1


	//   ....[55]....
        /*0964*/ 	.word	0x0002f2c0
        /*0968*/ 	.word	0x00000009
        /*096c*/ 	.word	0x000324a0
        /*0970*/ 	.short	0x010a
        /*0972*/ 	.byte	0x3f
	.zero		1


	//   ....[56]....
        /*0974*/ 	.word	0x0002f480
        /*0978*/ 	.word	0x00000009
        /*097c*/ 	.word	0x000324c0
        /*0980*/ 	.short	0x010a
        /*0982*/ 	.byte	0x3f
	.zero		1


	//   ....[57]....
        /*0984*/ 	.word	0x00030560
        /*0988*/ 	.word	0x00000005
        /*098c*/ 	.word	0x00032440
        /*0990*/ 	.short	0x010a
        /*0992*/ 	.byte	0x3f
	.zero		1


	//   ....[58]....
        /*0994*/ 	.word	0x00030b70
        /*0998*/ 	.word	0x00000005
        /*099c*/ 	.word	0x00032420
        /*09a0*/ 	.short	0x010a
        /*09a2*/ 	.byte	0x3f
	.zero		1


	//   ....[59]....
        /*09a4*/ 	.word	0x00030c40
        /*09a8*/ 	.word	0x00000002
        /*09ac*/ 	.word	0x00032460
        /*09b0*/ 	.short	0x010a
        /*09b2*/ 	.byte	0x3f
	.zero		1


	//   ....[60]....
        /*09b4*/ 	.word	0x00031290
        /*09b8*/ 	.word	0x00000002
        /*09bc*/ 	.word	0x00032440
        /*09c0*/ 	.short	0x010a
        /*09c2*/ 	.byte	0x3f
	.zero		1


	//   ....[61]....
        /*09c4*/ 	.word	0x000314a0
        /*09c8*/ 	.word	0x00000002
        /*09cc*/ 	.word	0x00032460
        /*09d0*/ 	.short	0x010a
        /*09d2*/ 	.byte	0x3f
	.zero		1


	//   ....[62]....
        /*09d4*/ 	.word	0x00031a20
        /*09d8*/ 	.word	0x00000002
        /*09dc*/ 	.word	0x00032440
        /*09e0*/ 	.short	0x010a
        /*09e2*/ 	.byte	0x3f
	.zero		1


	//   ....[63]....
        /*09e4*/ 	.word	0x00031c20
        /*09e8*/ 	.word	0x00000002
        /*09ec*/ 	.word	0x00032460
        /*09f0*/ 	.short	0x010a
        /*09f2*/ 	.byte	0x3f
	.zero		1


	//   ....[64]....
        /*09f4*/ 	.word	0x00032110
        /*09f8*/ 	.word	0x00000002
        /*09fc*/ 	.word	0x00032440
        /*0a00*/ 	.short	0x010a
        /*0a02*/ 	.byte	0x3f
	.zero		1


	//   ....[65]....
        /*0a04*/ 	.word	0x00032320
        /*0a08*/ 	.word	0x00000002
        /*0a0c*/ 	.word	0x00032460
        /*0a10*/ 	.short	0x010a
        /*0a12*/ 	.byte	0x3f
	.zero		1


	//   ....[66]....
        /*0a14*/ 	.word	0x000334a0
        /*0a18*/ 	.word	0x00000000
        /*0a1c*/ 	.word	0x00032420
        /*0a20*/ 	.short	0x010a
        /*0a22*/ 	.byte	0x3f
	.zero		1


	//   ....[67]....
        /*0a24*/ 	.word	0x00033640
        /*0a28*/ 	.word	0x00000006
        /*0a2c*/ 	.word	0x00000000
        /*0a30*/ 	.short	0x010a
        /*0a32*/ 	.byte	0x3f
	.zero		1


	//   ....[68]....
        /*0a34*/ 	.word	0x000336b0
        /*0a38*/ 	.word	0x00000007
        /*0a3c*/ 	.word	0x00000000
        /*0a40*/ 	.short	0x010a
        /*0a42*/ 	.byte	0x3f
	.zero		1


	//   ....[69]....
        /*0a44*/ 	.word	0x00033720
        /*0a48*/ 	.word	0x00000004
        /*0a4c*/ 	.word	0x00000000
        /*0a50*/ 	.short	0x010a
        /*0a52*/ 	.byte	0x3f
	.zero		1


	//   ....[70]....
        /*0a54*/ 	.word	0x00033750
        /*0a58*/ 	.word	0x00000003
        /*0a5c*/ 	.word	0x00000000
        /*0a60*/ 	.short	0x010a
        /*0a62*/ 	.byte	0x3f
	.zero		1


	//   ....[71]....
        /*0a64*/ 	.word	0x000337b0
        /*0a68*/ 	.word	0x00000054
        /*0a6c*/ 	.word	0x00032490
        /*0a70*/ 	.short	0x010a
        /*0a72*/ 	.byte	0x3f
	.zero		1


	//   ....[72]....
        /*0a74*/ 	.word	0x00033800
        /*0a78*/ 	.word	0x00000054
        /*0a7c*/ 	.word	0x00032490
        /*0a80*/ 	.short	0x010a
        /*0a82*/ 	.byte	0x3f
	.zero		1


	//   ....[73]....
        /*0a84*/ 	.word	0x00033850
        /*0a88*/ 	.word	0x00000054
        /*0a8c*/ 	.word	0x00032490
        /*0a90*/ 	.short	0x010a
        /*0a92*/ 	.byte	0x3f
	.zero		1


	//   ....[74]....
        /*0a94*/ 	.word	0x000338a0
        /*0a98*/ 	.word	0x00000054
        /*0a9c*/ 	.word	0x000324b0
        /*0aa0*/ 	.short	0x010a
        /*0aa2*/ 	.byte	0x3f
	.zero		1


	//   ....[75]....
        /*0aa4*/ 	.word	0x00033e90
        /*0aa8*/ 	.word	0x00000091
        /*0aac*/ 	.word	0x00032400
        /*0ab0*/ 	.short	0x010a
        /*0ab2*/ 	.byte	0x3f
	.zero		1


	//   ....[76]....
        /*0ab4*/ 	.word	0x000343e0
        /*0ab8*/ 	.word	0x00000091
        /*0abc*/ 	.word	0x00032400
        /*0ac0*/ 	.short	0x010a
        /*0ac2*/ 	.byte	0x3f
	.zero		1


	//   ....[77]....
        /*0ac4*/ 	.word	0x00034430
        /*0ac8*/ 	.word	0x00000002
        /*0acc*/ 	.word	0x00000000
        /*0ad0*/ 	.short	0x010a
        /*0ad2*/ 	.byte	0x3f
	.zero		1


	//   ....[78]....
        /*0ad4*/ 	.word	0x00034480
        /*0ad8*/ 	.word	0x00000004
        /*0adc*/ 	.word	0x00000000
        /*0ae0*/ 	.short	0x010a
        /*0ae2*/ 	.byte	0x3f
	.zero		1


	//   ....[79]....
        /*0ae4*/ 	.word	0x000344d0
        /*0ae8*/ 	.word	0x00000000
        /*0aec*/ 	.word	0x00000000
        /*0af0*/ 	.short	0x010a
        /*0af2*/ 	.byte	0x3f
	.zero		1


	//   ....[80]....
        /*0af4*/ 	.word	0x00034520
        /*0af8*/ 	.word	0x00000006
        /*0afc*/ 	.word	0x00000000
        /*0b00*/ 	.short	0x010a
        /*0b02*/ 	.byte	0x3f
	.zero		1


	//   ....[81]....
        /*0b04*/ 	.word	0x00034570
        /*0b08*/ 	.word	0x00000006
        /*0b0c*/ 	.word	0x00000000
        /*0b10*/ 	.short	0x010a
        /*0b12*/ 	.byte	0x3f
	.zero		1


	//   ....[82]....
        /*0b14*/ 	.word	0x000345c0
        /*0b18*/ 	.word	0x00000006
        /*0b1c*/ 	.word	0x00000000
        /*0b20*/ 	.short	0x010a
        /*0b22*/ 	.byte	0x3f
	.zero		1


	//   ....[83]....
        /*0b24*/ 	.word	0x00034760
        /*0b28*/ 	.word	0x00000007
        /*0b2c*/ 	.word	0x00032420
        /*0b30*/ 	.short	0x010a
        /*0b32*/ 	.byte	0x3f
	.zero		1


	//   ....[84]....
        /*0b34*/ 	.word	0x000347b0
        /*0b38*/ 	.word	0x00000008
        /*0b3c*/ 	.word	0x000324a0
        /*0b40*/ 	.short	0x010a
        /*0b42*/ 	.byte	0x3f
	.zero		1


	//   ....[85]....
        /*0b44*/ 	.word	0x00034800
        /*0b48*/ 	.word	0x00000008
        /*0b4c*/ 	.word	0x000324c0
        /*0b50*/ 	.short	0x010a
        /*0b52*/ 	.byte	0x3f
	.zero		1


	//   ....[86]....
        /*0b54*/ 	.word	0x00034850
        /*0b58*/ 	.word	0x00000009
        /*0b5c*/ 	.word	0x000324a0
        /*0b60*/ 	.short	0x010a
        /*0b62*/ 	.byte	0x3f
	.zero		1


	//   ....[87]....
        /*0b64*/ 	.word	0x000348a0
        /*0b68*/ 	.word	0x00000009
        /*0b6c*/ 	.word	0x000324c0
        /*0b70*/ 	.short	0x010a
        /*0b72*/ 	.byte	0x3f
	.zero		1


	//   ....[88]....
        /*0b74*/ 	.word	0x00034a40
        /*0b78*/ 	.word	0x00000005
        /*0b7c*/ 	.word	0x00032440
        /*0b80*/ 	.short	0x010a
        /*0b82*/ 	.byte	0x3f
	.zero		1


	//   ....[89]....
        /*0b84*/ 	.word	0x00034ac0
        /*0b88*/ 	.word	0x00000005
        /*0b8c*/ 	.word	0x00032420
        /*0b90*/ 	.short	0x010a
        /*0b92*/ 	.byte	0x3f
	.zero		1


	//   ....[90]....
        /*0b94*/ 	.word	0x00034b10
        /*0b98*/ 	.word	0x00000002
        /*0b9c*/ 	.word	0x00032460
        /*0ba0*/ 	.short	0x010a
        /*0ba2*/ 	.byte	0x3f
	.zero		1


	//   ....[91]....
        /*0ba4*/ 	.word	0x00034b60
        /*0ba8*/ 	.word	0x00000002
        /*0bac*/ 	.word	0x00032440
        /*0bb0*/ 	.short	0x010a
        /*0bb2*/ 	.byte	0x3f
	.zero		1


	//   ....[92]....
        /*0bb4*/ 	.word	0x00034bb0
        /*0bb8*/ 	.word	0x00000002
        /*0bbc*/ 	.word	0x00032460
        /*0bc0*/ 	.short	0x010a
        /*0bc2*/ 	.byte	0x3f
	.zero		1


	//   ....[93]....
        /*0bc4*/ 	.word	0x00034c00
        /*0bc8*/ 	.word	0x00000002
        /*0bcc*/ 	.word	0x00032440
        /*0bd0*/ 	.short	0x010a
        /*0bd2*/ 	.byte	0x3f
	.zero		1


	//   ....[94]....
        /*0bd4*/ 	.word	0x00034c50
        /*0bd8*/ 	.word	0x00000002
        /*0bdc*/ 	.word	0x00032460
        /*0be0*/ 	.short	0x010a
        /*0be2*/ 	.byte	0x3f
	.zero		1


	//   ....[95]....
        /*0be4*/ 	.word	0x00034ca0
        /*0be8*/ 	.word	0x00000002
        /*0bec*/ 	.word	0x00032440
        /*0bf0*/ 	.short	0x010a
        /*0bf2*/ 	.byte	0x3f
	.zero		1


	//   ....[96]....
        /*0bf4*/ 	.word	0x00034cf0
        /*0bf8*/ 	.word	0x00000002
        /*0bfc*/ 	.word	0x00032460
        /*0c00*/ 	.short	0x010a
        /*0c02*/ 	.byte	0x3f
	.zero		1


	//   ....[97]....
        /*0c04*/ 	.word	0x000356b0
        /*0c08*/ 	.word	0x00000000
        /*0c0c*/ 	.word	0x00032420
        /*0c10*/ 	.short	0x010a
        /*0c12*/ 	.byte	0x3f
	.zero		1


	//   ....[98]....
        /*0c14*/ 	.word	0x00035850
        /*0c18*/ 	.word	0x00000006
        /*0c1c*/ 	.word	0x00000000
        /*0c20*/ 	.short	0x010a
        /*0c22*/ 	.byte	0x3f
	.zero		1


	//   ....[99]....
        /*0c24*/ 	.word	0x000358a0
        /*0c28*/ 	.word	0x00000007
        /*0c2c*/ 	.word	0x00000000
        /*0c30*/ 	.short	0x010a
        /*0c32*/ 	.byte	0x3f
	.zero		1


	//   ....[100]....
        /*0c34*/ 	.word	0x000358f0
        /*0c38*/ 	.word	0x00000004
        /*0c3c*/ 	.word	0x00000000
        /*0c40*/ 	.short	0x010a
        /*0c42*/ 	.byte	0x3f
	.zero		1


	//   ....[101]....
        /*0c44*/ 	.word	0x00035a70
        /*0c48*/ 	.word	0x00000003
        /*0c4c*/ 	.word	0x00000000
        /*0c50*/ 	.short	0x010a
        /*0c52*/ 	.byte	0x3f
	.zero		1


	//   ....[102]....
        /*0c54*/ 	.word	0x00035b70
        /*0c58*/ 	.word	0x00000008
        /*0c5c*/ 	.word	0x00000000
        /*0c60*/ 	.short	0x010a
        /*0c62*/ 	.byte	0x3f
	.zero		1


	//   ....[103]....
        /*0c64*/ 	.word	0x00035f90
        /*0c68*/ 	.word	0x00000004
        /*0c6c*/ 	.word	0x00032410
        /*0c70*/ 	.short	0x010a
        /*0c72*/ 	.byte	0x3f
	.zero		1


	//   ....[104]....
        /*0c74*/ 	.word	0x000360b0
        /*0c78*/ 	.word	0x00000003
        /*0c7c*/ 	.word	0x00000000
        /*0c80*/ 	.short	0x010a
        /*0c82*/ 	.byte	0x3f
	.zero		1


	//   ....[105]....
        /*0c84*/ 	.word	0x000361b0
        /*0c88*/ 	.word	0x00000008
        /*0c8c*/ 	.word	0x00000000
        /*0c90*/ 	.short	0x010a
        /*0c92*/ 	.byte	0x3f
	.zero		1


	//   ....[106]....
        /*0c94*/ 	.word	0x00036f60
        /*0c98*/ 	.word	0x0000000a
        /*0c9c*/ 	.word	0x00000000
        /*0ca0*/ 	.short	0x0101
        /*0ca2*/ 	.byte	0x3f
	.zero		1


	//   ....[107]....
        /*0ca4*/ 	.word	0x00040db0
        /*0ca8*/ 	.word	0x00000000
        /*0cac*/ 	.word	0x00000000
        /*0cb0*/ 	.short	0x0101
        /*0cb2*/ 	.byte	0x3f
	.zero		1


	//   ....[108]....
        /*0cb4*/ 	.word	0x00040df0
        /*0cb8*/ 	.word	0x00000008
        /*0cbc*/ 	.word	0x00000000
        /*0cc0*/ 	.short	0x010a
        /*0cc2*/ 	.byte	0x3f
	.zero		1


	//   ....[109]....
        /*0cc4*/ 	.word	0x00040e40
        /*0cc8*/ 	.word	0x00000004
        /*0ccc*/ 	.word	0x00032410
        /*0cd0*/ 	.short	0x010a
        /*0cd2*/ 	.byte	0x3f
	.zero		1


	//   ....[110]....
        /*0cd4*/ 	.word	0x00040e90
        /*0cd8*/ 	.word	0x00000008
        /*0cdc*/ 	.word	0x00000000
        /*0ce0*/ 	.short	0x010a
        /*0ce2*/ 	.byte	0x3f
	.zero		1


	//----- nvinfo : EIATTR_NUM_MBARRIERS
	.align		4
.L_472:
        /*0ce4*/ 	.byte	0x03, 0x38
        /*0ce6*/ 	.short	0x0017


	//----- nvinfo : EIATTR_EXIT_INSTR_OFFSETS
	.align		4
        /*0ce8*/ 	.byte	0x04, 0x1c
        /*0cea*/ 	.short	(.L_474 - .L_473)


	//   ....[0]....
.L_473:
        /*0cec*/ 	.word	0x000337a0


	//----- nvinfo : EIATTR_MAX_THREADS
	.align		4
.L_474:
        /*0cf0*/ 	.byte	0x04, 0x05
        /*0cf2*/ 	.short	(.L_476 - .L_475)
.L_475:
        /*0cf4*/ 	.word	0x00000180
        /*0cf8*/ 	.word	0x00000001
        /*0cfc*/ 	.word	0x00000001


	//----- nvinfo : EIATTR_CRS_STACK_SIZE
	.align		4
.L_476:
        /*0d00*/ 	.byte	0x04, 0x1e
        /*0d02*/ 	.short	(.L_478 - .L_477)
.L_477:
        /*0d04*/ 	.word	0x00000000


	//----- nvinfo : EIATTR_CBANK_PARAM_SIZE
	.align		4
.L_478:
        /*0d08*/ 	.byte	0x03, 0x19
        /*0d0a*/ 	.short	0x0b70


	//----- nvinfo : EIATTR_PARAM_CBANK
	.align		4
        /*0d0c*/ 	.byte	0x04, 0x0a
        /*0d0e*/ 	.short	(.L_480 - .L_479)
	.align		4
.L_479:
        /*0d10*/ 	.word	index@(.nv.constant0._ZN7cutlass13device_kernelIN5flash11enable_sm90INS1_16FlashAttnFwdSm90INS1_25CollectiveMainloopFwdSm90ILi2EN4cute5tupleIJNS5_1CILi1EEES8_S8_EEENS6_IJNS7_ILi128EEENS7_ILi96EEENS7_ILi64EEEEEELi256ENS_10bfloat16_tEfNS_4arch4Sm90ELb0ELb1ELb0ELb1ELb0ELb1ELb1ELb1ELb0ELb0ELb0ELb0EEENS1_21CollectiveEpilogueFwdINS6_IJSA_NS7_ILi256EEESB_EEES9_SE_SG_Li256ELb1ELb0ELb0ELb0EEENS1_36VarlenDynamicPersistentTileSchedulerILi128ELi96ELi256ELi32ELb0ELb0ELb1ELb1ELb0ELb1EEEEEEEEEvNT_6ParamsE)
        /*0d14*/ 	.short	0x0210
        /*0d16*/ 	.short	0x0b70


	//----- nvinfo : EIATTR_SW_WAR
	.align		4
.L_480:
        /*0d18*/ 	.byte	0x04, 0x36
        /*0d1a*/ 	.short	(.L_482 - .L_481)
.L_481:
        /*0d1c*/ 	.word	0x00000008
.L_482:


//--------------------- .nv.info._ZN7cutlass13device_kernelIN5flash11enable_sm90INS1_16FlashAttnFwdSm90INS1_25CollectiveMainloopFwdSm90ILi2EN4cute5tupleIJNS5_1CILi1EEES8_S8_EEENS6_IJNS7_ILi128EEENS7_ILi96EEENS7_ILi64EEEEEELi256ENS_10bfloat16_tEfNS_4arch4Sm90ELb1ELb0ELb0ELb0ELb0ELb0ELb0ELb1ELb0ELb0ELb0ELb0EEENS1_21CollectiveEpilogueFwdINS6_IJSA_NS7_ILi256EEESB_EEES9_SE_SG_Li256ELb0ELb0ELb0ELb0EEENS1_30DynamicPersistentTileSchedulerILi256ELi32ELb0ELb0ELb1EEEEEEEEEvNT_6ParamsE --------------------------
	.section	.nv.info._ZN7cutlass13device_kernelIN5flash11enable_sm90INS1_16FlashAttnFwdSm90INS1_25CollectiveMainloopFwdSm90ILi2EN4cute5tupleIJNS5_1CILi1EEES8_S8_EEENS6_IJNS7_ILi128EEENS7_ILi96EEENS7_ILi64EEEEEELi256ENS_10bfloat16_tEfNS_4arch4Sm90ELb1ELb0ELb0ELb0ELb0ELb0ELb0ELb1ELb0ELb0ELb0ELb0EEENS1_21CollectiveEpilogueFwdINS6_IJSA_NS7_ILi256EEESB_EEES9_SE_SG_Li256ELb0ELb0ELb0ELb0EEENS1_30DynamicPersistentTileSchedulerILi256ELi32ELb0ELb0ELb1EEEEEEEEEvNT_6ParamsE,"",@"SHT_CUDA_INFO"
	.sectionflags	@""
	.align	4


	//----- nvinfo : EIATTR_CUDA_API_VERSION
	.align		4
        /*0000*/ 	.byte	0x04, 0x37
        /*0002*/ 	.short	(.L_484 - .L_483)
.L_483:
        /*0004*/ 	.word	0x00000082


	//----- nvinfo : EIATTR_KPARAM_INFO
	.align		4
.L_484:
        /*0008*/ 	.byte	0x04, 0x17
        /*000a*/ 	.short	(.L_486 - .L_485)
.L_485:
        /*000c*/ 	.word	0x00000000
        /*0010*/ 	.short	0x0000
        /*0012*/ 	.short	0x0070
        /*0014*/ 	.byte	0x00, 0xf0, 0x01, 0x2e


	//----- nvinfo : EIATTR_SPARSE_MMA_MASK
	.align		4
.L_486:
        /*0018*/ 	.byte	0x03, 0x50
        /*001a*/ 	.short	0x0000


	//----- nvinfo : EIATTR_MAXREG_COUNT
	.align		4
        /*001c*/ 	.byte	0x03, 0x1b
        /*001e*/ 	.short	0x00a8


	//----- nvinfo : EIATTR_NUM_BARRIERS
	.align		4
        /*0020*/ 	.byte	0x02, 0x4c
        /*0022*/ 	.byte	0x10
	.zero		1


	//----- nvinfo : EIATTR_EXTERNS
	.align		4
        /*0024*/ 	.byte	0x04, 0x0f
        /*0026*/ 	.short	(.L_488 - .L_487)


	//   ....[0]....
	.align		4
.L_487:
        /*0028*/ 	.word	index@(__assertfail)


	//----- nvinfo : EIATTR_MERCURY_ISA_VERSION
	.align		4
.L_488:
        /*002c*/ 	.byte	0x03, 0x5f
        /*002e*/ 	.short	0x0101


	//----- nvinfo : EIATTR_INT_WARP_WIDE_INSTR_OFFSETS
	.align		4
        /*0030*/ 	.byte	0x04, 0x31
        /*0032*/ 	.short	(.L_490 - .L_489)


	//   ....[0]....
.L_489:
        /*0034*/ 	.word	0x00000180


	//   ....[1]....
        /*0038*/ 	.word	0x000001b0


	//   ....[2]....
        /*003c*/ 	.word	0x000001c0


	//   ....[3]....
        /*0040*/ 	.word	0x00009f40


	//   ....[4]....
        /*0044*/ 	.word	0x00009fd0


	//   ....[5]....
        /*0048*/ 	.word	0x0000a4c0


	//   ....[6]....
        /*004c*/ 	.word	0x0000c0b0


	//   ....[7]....
        /*0050*/ 	.word	0x0000c140


	//----- nvinfo : EIATTR_COOP_GROUP_MASK_REGIDS
	.align		4
.L_490:
        /*0054*/ 	.byte	0x04, 0x29
        /*0056*/ 	.short	(.L_492 - .L_491)


	//   ....[0]....
.L_491:
        /*0058*/ 	.word	0xffffffff


	//   ....[1]....
        /*005c*/ 	.word	0xffffffff


	//   ....[2]....
        /*0060*/ 	.word	0xffffffff


	//   ....[3]....
        /*0064*/ 	.word	0xffffffff


	//   ....[4]....
        /*0068*/ 	.word	0xffffffff


	//   ....[5]....
        /*006c*/ 	.word	0xffffffff


	//   ....[6]....
        /*0070*/ 	.word	0xffffffff


	//   ....[7]....
        /*0074*/ 	.word	0xffffffff


	//   ....[8]....
        /*0078*/ 	.word	0xffffffff


	//   ....[9]....
        /*007c*/ 	.word	0xffffffff


	//   ....[10]....
        /*0080*/ 	.word	0xffffffff


	//   ....[11]....
        /*0084*/ 	.word	0xffffffff


	//   ....[12]....
        /*0088*/ 	.word	0xffffffff


	//   ....[13]....
        /*008c*/ 	.word	0xffffffff


	//   ....[14]....
        /*0090*/ 	.word	0xffffffff


	//   ....[15]....
        /*0094*/ 	.word	0xffffffff


	//   ....[16]....
        /*0098*/ 	.word	0xffffffff


	//   ....[17]....
        /*009c*/ 	.word	0xffffffff


	//   ....[18]....
        /*00a0*/ 	.word	0xffffffff


	//   ....[19]....
        /*00a4*/ 	.word	0xffffffff


	//   ....[20]....
        /*00a8*/ 	.word	0xffffffff


	//   ....[21]....
        /*00ac*/ 	.word	0xffffffff


	//   ....[22]....
        /*00b0*/ 	.word	0xffffffff


	//   ....[23]....
        /*00b4*/ 	.word	0xffffffff


	//   ....[24]....
        /*00b8*/ 	.word	0xffffffff


	//   ....[25]....
        /*00bc*/ 	.word	0xffffffff


	//   ....[26]....
        /*00c0*/ 	.word	0xffffffff


	//   ....[27]....
        /*00c4*/ 	.word	0xffffffff


	//   ....[28]....
        /*00c8*/ 	.word	0x0500000f


	//   ....[29]....
        /*00cc*/ 	.word	0x0500000f


	//----- nvinfo : EIATTR_COOP_GROUP_INSTR_OFFSETS
	.align		4
.L_492:
        /*00d0*/ 	.byte	0x04, 0x28
        /*00d2*/ 	.short	(.L_494 - .L_493)


	//   ....[0]....
.L_493:
        /*00d4*/ 	.word	0x00000060


	//   ....[1]....
        /*00d8*/ 	.word	0x00000190


	//   ....[2]....
        /*00dc*/ 	.word	0x000001e0


	//   ....[3]....
        /*00e0*/ 	.word	0x000003d0


	//   ....[4]....
        /*00e4*/ 	.word	0x00000530


	//   ....[5]....
        /*00e8*/ 	.word	0x00000650


	//   ....[6]....
        /*00ec*/ 	.word	0x000007b0


	//   ....[7]....
        /*00f0*/ 	.word	0x00001610


	//   ....[8]....
        /*00f4*/ 	.word	0x000020d0


	//   ....[9]....
        /*00f8*/ 	.word	0x000021b0


	//   ....[10]....
        /*00fc*/ 	.word	0x000027e0


	//   ....[11]....
        /*0100*/ 	.word	0x00002880


	//   ....[12]....
        /*0104*/ 	.word	0x00003c80


	//   ....[13]....
        /*0108*/ 	.word	0x00003d40


	//   ....[14]....
        /*010c*/ 	.word	0x00004390


	//   ....[15]....
        /*0110*/ 	.word	0x00004400


	//   ....[16]....
        /*0114*/ 	.word	0x00005cb0


	//   ....[17]....
        /*0118*/ 	.word	0x00005ce0


	//   ....[18]....
        /*011c*/ 	.word	0x000060a0


	//   ....[19]....
        /*0120*/ 	.word	0x00006270


	//   ....[20]....
        /*0124*/ 	.word	0x00007560


	//   ....[21]....
        /*0128*/ 	.word	0x000075a0


	//   ....[22]....
        /*012c*/ 	.word	0x00007670


	//   ....[23]....
        /*0130*/ 	.word	0x00007690


	//   ....[24]....
        /*0134*/ 	.word	0x00008680


	//   ....[25]....
        /*0138*/ 	.word	0x000099c0


	//   ....[26]....
        /*013c*/ 	.word	0x0000c1c0


	//   ....[27]....
        /*0140*/ 	.word	0x0000c370


	//   ....[28]....
        /*0144*/ 	.word	0x0000c8c0


	//   ....[29]....
        /*0148*/ 	.word	0x0000cca0


	//----- nvinfo : EIATTR_REG_RECONFIG
	.align		4
.L_494:
        /*014c*/ 	.byte	0x01, 0x54
	.zero		2


	//----- nvinfo : EIATTR_SYSCALL_OFFSETS
	.align		4
        /*0150*/ 	.byte	0x04, 0x46
        /*0152*/ 	.short	(.L_496 - .L_495)


	//   ....[0]....
.L_495:
        /*0154*/ 	.word	0x000017c0


	//   ....[1]....
        /*0158*/ 	.word	0x0000a160


	//   ....[2]....
        /*015c*/ 	.word	0x0000a2a0


	//   ....[3]....
        /*0160*/ 	.word	0x0000a3a0


	//----- nvinfo : EIATTR_MBARRIER_INSTR_OFFSETS
	.align		4
.L_496:
        /*0164*/ 	.byte	0x04, 0x39
        /*0166*/ 	.short	(.L_498 - .L_497)


	//   ....[0]....
.L_497:
        /*0168*/ 	.word	0x00000280
        /*016c*/ 	.word	0x000000ff
        /*0170*/ 	.word	0x00022800
        /*0174*/ 	.short	0x0100
        /*0176*/ 	.byte	0x06
	.zero		1


	//   ....[1]....
        /*0178*/ 	.word	0x00000290
        /*017c*/ 	.word	0x000000ff
        /*0180*/ 	.word	0x00022820
        /*0184*/ 	.short	0x0100
        /*0186*/ 	.byte	0x06
	.zero		1


	//   ....[2]....
        /*0188*/ 	.word	0x00000380
        /*018c*/ 	.word	0x000000ff
        /*0190*/ 	.word	0x00022830
        /*0194*/ 	.short	0x0100
        /*0196*/ 	.byte	0x08
	.zero		1


	//   ....[3]....
        /*0198*/ 	.word	0x00000390
        /*019c*/ 	.word	0x000000ff
        /*01a0*/ 	.word	0x00022840
        /*01a4*/ 	.short	0x0100
        /*01a6*/ 	.byte	0x08
	.zero		1


	//   ....[4]....
        /*01a8*/ 	.word	0x000003a0
        /*01ac*/ 	.word	0x000000ff
        /*01b0*/ 	.word	0x00022838
        /*01b4*/ 	.short	0x0100
        /*01b6*/ 	.byte	0x08
	.zero		1


	//   ....[5]....
        /*01b8*/ 	.word	0x000003b0
        /*01bc*/ 	.word	0x000000ff
        /*01c0*/ 	.word	0x00022848
        /*01c4*/ 	.short	0x0100
        /*01c6*/ 	.byte	0x08
	.zero		1


	//   ....[6]....
        /*01c8*/ 	.word	0x000004e0
        /*01cc*/ 	.word	0x000000ff
        /*01d0*/ 	.word	0x00022850
        /*01d4*/ 	.short	0x0100
        /*01d6*/ 	.byte	0x08
	.zero		1


	//   ....[7]....
        /*01d8*/ 	.word	0x000004f0
        /*01dc*/ 	.word	0x000000ff
        /*01e0*/ 	.word	0x00022860
        /*01e4*/ 	.short	0x0100
        /*01e6*/ 	.byte	0x08
	.zero		1


	//   ....[8]....
        /*01e8*/ 	.word	0x00000500
        /*01ec*/ 	.word	0x000000ff
        /*01f0*/ 	.word	0x00022858
        /*01f4*/ 	.short	0x0100
        /*01f6*/ 	.byte	0x08
	.zero		1


	//   ....[9]....
        /*01f8*/ 	.word	0x00000510
        /*01fc*/ 	.word	0x000000ff
        /*0200*/ 	.word	0x00022868
        /*0204*/ 	.short	0x0100
        /*0206*/ 	.byte	0x08
	.zero		1


	//   ....[10]....
        /*0208*/ 	.word	0x00000600
        /*020c*/ 	.word	0x000000ff
        /*0210*/ 	.word	0x00022870
        /*0214*/ 	.short	0x0100
        /*0216*/ 	.byte	0x06
	.zero		1


	//   ....[11]....
        /*0218*/ 	.word	0x00000610
        /*021c*/ 	.word	0x000000ff
        /*0220*/ 	.word	0x00022880
        /*0224*/ 	.short	0x0100
        /*0226*/ 	.byte	0x06
	.zero		1


	//   ....[12]....
        /*0228*/ 	.word	0x00000620
        /*022c*/ 	.word	0x000000ff
        /*0230*/ 	.word	0x00022878
        /*0234*/ 	.short	0x0100
        /*0236*/ 	.byte	0x06
	.zero		1


	//   ....[13]....
        /*0238*/ 	.word	0x00000630
        /*023c*/ 	.word	0x000000ff
        /*0240*/ 	.word	0x00022888
        /*0244*/ 	.short	0x0100
        /*0246*/ 	.byte	0x06
	.zero		1


	//   ....[14]....
        /*0248*/ 	.word	0x00000760
        /*024c*/ 	.word	0x000000ff
        /*0250*/ 	.word	0x00022890
        /*0254*/ 	.short	0x0100
        /*0256*/ 	.byte	0x08
	.zero		1


	//   ....[15]....
        /*0258*/ 	.word	0x00000770
        /*025c*/ 	.word	0x000000ff
        /*0260*/ 	.word	0x000228a0
        /*0264*/ 	.short	0x0100
        /*0266*/ 	.byte	0x08
	.zero		1


	//   ....[16]....
        /*0268*/ 	.word	0x00000780
        /*026c*/ 	.word	0x000000ff
        /*0270*/ 	.word	0x00022898
        /*0274*/ 	.short	0x0100
        /*0276*/ 	.byte	0x08
	.zero		1


	//   ....[17]....
        /*0278*/ 	.word	0x00000790
        /*027c*/ 	.word	0x000000ff
        /*0280*/ 	.word	0x000228a8
        /*0284*/ 	.short	0x0100
        /*0286*/ 	.byte	0x08
	.zero		1


	//   ....[18]....
        /*0288*/ 	.word	0x000008c0
        /*028c*/ 	.word	0x000000ff
        /*0290*/ 	.word	0x000228b0
        /*0294*/ 	.short	0x0100
        /*0296*/ 	.byte	0x08
	.zero		1


	//   ....[19]....
        /*0298*/ 	.word	0x000008d0
        /*029c*/ 	.word	0x000000ff
        /*02a0*/ 	.word	0x000228c0
        /*02a4*/ 	.short	0x0100
        /*02a6*/ 	.byte	0x08
	.zero		1


	//   ....[20]....
        /*02a8*/ 	.word	0x000008e0
        /*02ac*/ 	.word	0x000000ff
        /*02b0*/ 	.word	0x000228b8
        /*02b4*/ 	.short	0x0100
        /*02b6*/ 	.byte	0x08
	.zero		1


	//   ....[21]....
        /*02b8*/ 	.word	0x000008f0
        /*02bc*/ 	.word	0x000000ff
        /*02c0*/ 	.word	0x000228c8
        /*02c4*/ 	.short	0x0100
        /*02c6*/ 	.byte	0x08
	.zero		1


	//   ....[22]....
        /*02c8*/ 	.word	0x00001830
        /*02cc*/ 	.word	0x000000ff
        /*02d0*/ 	.word	0x00022800
        /*02d4*/ 	.short	0x010a
        /*02d6*/ 	.byte	0x31
	.zero		1


	//   ....[23]....
        /*02d8*/ 	.word	0x000018e0
        /*02dc*/ 	.word	0x000000ff
        /*02e0*/ 	.word	0x00022830
        /*02e4*/ 	.short	0x010a
        /*02e6*/ 	.byte	0x15
	.zero		1


	//   ....[24]....
        /*02e8*/ 	.word	0x00001920
        /*02ec*/ 	.word	0x000000ff
        /*02f0*/ 	.word	0x00022830
        /*02f4*/ 	.short	0x010a
        /*02f6*/ 	.byte	0x15
	.zero		1


	//   ....[25]....
        /*02f8*/ 	.word	0x00002cb0
        /*02fc*/ 	.word	0x00000000
        /*0300*/ 	.word	0x00000000
        /*0304*/ 	.short	0x0101
        /*0306*/ 	.byte	0x3f
	.zero		1


	//   ....[26]....
        /*0308*/ 	.word	0x000030d0
        /*030c*/ 	.word	0x000000ff
        /*0310*/ 	.word	0x00022850
        /*0314*/ 	.short	0x010a
        /*0316*/ 	.byte	0x15
	.zero		1


	//   ....[27]....
        /*0318*/ 	.word	0x00003110
        /*031c*/ 	.word	0x000000ff
        /*0320*/ 	.word	0x00022850
        /*0324*/ 	.short	0x010a
        /*0326*/ 	.byte	0x15
	.zero		1


	//   ....[28]....
        /*0328*/ 	.word	0x00003470
        /*032c*/ 	.word	0x00000008
        /*0330*/ 	.word	0x00000000
        /*0334*/ 	.short	0x0101
        /*0336*/ 	.byte	0x3f
	.zero		1


	//   ....[29]....
        /*0338*/ 	.word	0x00003590
        /*033c*/ 	.word	0x000000ff
        /*0340*/ 	.word	0x00022830
        /*0344*/ 	.short	0x010a
        /*0346*/ 	.byte	0x1d
	.zero		1


	//   ....[30]....
        /*0348*/ 	.word	0x000035d0
        /*034c*/ 	.word	0x000000ff
        /*0350*/ 	.word	0x00022830
        /*0354*/ 	.short	0x010a
        /*0356*/ 	.byte	0x1d
	.zero		1


	//   ....[31]....
        /*0358*/ 	.word	0x00004aa0
        /*035c*/ 	.word	0x00000003
        /*0360*/ 	.word	0x00000000
        /*0364*/ 	.short	0x0101
        /*0366*/ 	.byte	0x3f
	.zero		1


	//   ....[32]....
        /*0368*/ 	.word	0x00005540
        /*036c*/ 	.word	0x000000ff
        /*0370*/ 	.word	0x00022850
        /*0374*/ 	.short	0x010a
        /*0376*/ 	.byte	0x1d
	.zero		1


	//   ....[33]....
        /*0378*/ 	.word	0x00005580
        /*037c*/ 	.word	0x000000ff
        /*0380*/ 	.word	0x00022850
        /*0384*/ 	.short	0x010a
        /*0386*/ 	.byte	0x1d
	.zero		1


	//   ....[34]....
        /*0388*/ 	.word	0x00005870
        /*038c*/ 	.word	0x000000bb
        /*0390*/ 	.word	0x00000000
        /*0394*/ 	.short	0x0101
        /*0396*/ 	.byte	0x3f
	.zero		1


	//   ....[35]....
        /*0398*/ 	.word	0x00005980
        /*039c*/ 	.word	0x000000ff
        /*03a0*/ 	.word	0x00022830
        /*03a4*/ 	.short	0x010a
        /*03a6*/ 	.byte	0x16
	.zero		1


	//   ....[36]....
        /*03a8*/ 	.word	0x000059c0
        /*03ac*/ 	.word	0x000000ff
        /*03b0*/ 	.word	0x00022830
        /*03b4*/ 	.short	0x010a
        /*03b6*/ 	.byte	0x16
	.zero		1


	//   ....[37]....
        /*03b8*/ 	.word	0x00006620
        /*03bc*/ 	.word	0x0000009a
        /*03c0*/ 	.word	0x00000000
        /*03c4*/ 	.short	0x0101
        /*03c6*/ 	.byte	0x3f
	.zero		1


	//   ....[38]....
        /*03c8*/ 	.word	0x00007220
        /*03cc*/ 	.word	0x000000ff
        /*03d0*/ 	.word	0x00022850
        /*03d4*/ 	.short	0x010a
        /*03d6*/ 	.byte	0x16
	.zero		1


	//   ....[39]....
        /*03d8*/ 	.word	0x00007260
        /*03dc*/ 	.word	0x000000ff
        /*03e0*/ 	.word	0x00022850
        /*03e4*/ 	.short	0x010a
        /*03e6*/ 	.byte	0x16
	.zero		1


	//   ....[40]....
        /*03e8*/ 	.word	0x00007540
        /*03ec*/ 	.word	0x000000b7
        /*03f0*/ 	.word	0x00000000
        /*03f4*/ 	.short	0x0101
        /*03f6*/ 	.byte	0x3f
	.zero		1


	//   ....[41]....
        /*03f8*/ 	.word	0x00008f30
        /*03fc*/ 	.word	0x000000ff
        /*0400*/ 	.word	0x00000000
        /*0404*/ 	.short	0x0101
        /*0406*/ 	.byte	0x05
	.zero		1


	//   ....[42]....
        /*0408*/ 	.word	0x0000a760
        /*040c*/ 	.word	0x00000008
        /*0410*/ 	.word	0x00022840
        /*0414*/ 	.short	0x010a
        /*0416*/ 	.byte	0x3f
	.zero		1


	//   ....[43]....
        /*0418*/ 	.word	0x0000aa40
        /*041c*/ 	.word	0x000000ff
        /*0420*/ 	.word	0x00022820
        /*0424*/ 	.short	0x010a
        /*0426*/ 	.byte	0x25
	.zero		1


	//   ....[44]....
        /*0428*/ 	.word	0x0000aae0
        /*042c*/ 	.word	0x00000008
        /*0430*/ 	.word	0x00022860
        /*0434*/ 	.short	0x010a
        /*0436*/ 	.byte	0x3f
	.zero		1


	//   ....[45]....
        /*0438*/ 	.word	0x0000b000
        /*043c*/ 	.word	0x00000002
        /*0440*/ 	.word	0x00022840
        /*0444*/ 	.short	0x010a
        /*0446*/ 	.byte	0x3f
	.zero		1


	//   ....[46]....
        /*0448*/ 	.word	0x0000b170
        /*044c*/ 	.word	0x00000002
        /*0450*/ 	.word	0x00022860
        /*0454*/ 	.short	0x010a
        /*0456*/ 	.byte	0x3f
	.zero		1


	//   ....[47]....
        /*0458*/ 	.word	0x0000b640
        /*045c*/ 	.word	0x00000003
        /*0460*/ 	.word	0x00022840
        /*0464*/ 	.short	0x010a
        /*0466*/ 	.byte	0x3f
	.zero		1


	//   ....[48]....
        /*0468*/ 	.word	0x0000b7b0
        /*046c*/ 	.word	0x00000003
        /*0470*/ 	.word	0x00022860
        /*0474*/ 	.short	0x010a
        /*0476*/ 	.byte	0x3f
	.zero		1


	//   ....[49]....
        /*0478*/ 	.word	0x0000bc20
        /*047c*/ 	.word	0x00000002
        /*0480*/ 	.word	0x00022840
        /*0484*/ 	.short	0x010a
        /*0486*/ 	.byte	0x3f
	.zero		1


	//   ....[50]....
        /*0488*/ 	.word	0x0000bd90
        /*048c*/ 	.word	0x00000002
        /*0490*/ 	.word	0x00022860
        /*0494*/ 	.short	0x010a
        /*0496*/ 	.byte	0x3f
	.zero		1


	//   ....[51]....
        /*0498*/ 	.word	0x0000c320
        /*049c*/ 	.word	0x00000007
        /*04a0*/ 	.word	0x00022820
        /*04a4*/ 	.short	0x010a
        /*04a6*/ 	.byte	0x3f
	.zero		1


	//   ....[52]....
        /*04a8*/ 	.word	0x0000c470
        /*04ac*/ 	.word	0x00000005
        /*04b0*/ 	.word	0x00000000
        /*04b4*/ 	.short	0x010a
        /*04b6*/ 	.byte	0x3f
	.zero		1


	//   ....[53]....
        /*04b8*/ 	.word	0x0000c4e0
        /*04bc*/ 	.word	0x00000003
        /*04c0*/ 	.word	0x00000000
        /*04c4*/ 	.short	0x010a
        /*04c6*/ 	.byte	0x3f
	.zero		1


	//   ....[54]....
        /*04c8*/ 	.word	0x0000c540
        /*04cc*/ 	.word	0x00000005
        /*04d0*/ 	.word	0x00000000
        /*04d4*/ 	.short	0x010a
        /*04d6*/ 	.byte	0x3f
	.zero		1


	//   ....[55]....
        /*04d8*/ 	.word	0x0000c570
        /*04dc*/ 	.word	0x00000003
        /*04e0*/ 	.word	0x00000000
        /*04e4*/ 	.short	0x010a
        /*04e6*/ 	.byte	0x3f
	.zero		1


	//   ....[56]....
        /*04e8*/ 	.word	0x0000c5e0
        /*04ec*/ 	.word	0x00000003
        /*04f0*/ 	.word	0x00022800
        /*04f4*/ 	.short	0x010a
        /*04f6*/ 	.byte	0x3f
	.zero		1


	//   ....[57]....
        /*04f8*/ 	.word	0x0000c640
        /*04fc*/ 	.word	0x00000000
        /*0500*/ 	.word	0x00022830
        /*0504*/ 	.short	0x010a
        /*0506*/ 	.byte	0x3f
	.zero		1


	//   ....[58]....
        /*0508*/ 	.word	0x0000c690
        /*050c*/ 	.word	0x00000008
        /*0510*/ 	.word	0x00022850
        /*0514*/ 	.short	0x010a
        /*0516*/ 	.byte	0x3f
	.zero		1


	//   ....[59]....
        /*0518*/ 	.word	0x0000c6f0
        /*051c*/ 	.word	0x00000005
        /*0520*/ 	.word	0x00022830
        /*0524*/ 	.short	0x010a
        /*0526*/ 	.byte	0x3f
	.zero		1


	//   ....[60]....
        /*0528*/ 	.word	0x0000c740
        /*052c*/ 	.word	0x000000bb
        /*0530*/ 	.word	0x00022850
        /*0534*/ 	.short	0x010a
        /*0536*/ 	.byte	0x3f
	.zero		1


	//   ....[61]....
        /*0538*/ 	.word	0x0000c7a0
        /*053c*/ 	.word	0x00000005
        /*0540*/ 	.word	0x00022830
        /*0544*/ 	.short	0x010a
        /*0546*/ 	.byte	0x3f
	.zero		1


	//   ....[62]....
        /*0548*/ 	.word	0x0000c7f0
        /*054c*/ 	.word	0x000000b7
        /*0550*/ 	.word	0x00022850
        /*0554*/ 	.short	0x010a
        /*0556*/ 	.byte	0x3f
	.zero		1


	//   ....[63]....
        /*0558*/ 	.word	0x0000c970
        /*055c*/ 	.word	0x00000008
        /*0560*/ 	.word	0x00022840
        /*0564*/ 	.short	0x010a
        /*0566*/ 	.byte	0x3f
	.zero		1


	//   ....[64]....
        /*0568*/ 	.word	0x0000c9d0
        /*056c*/ 	.word	0x00000008
        /*0570*/ 	.word	0x00022820
        /*0574*/ 	.short	0x010a
        /*0576*/ 	.byte	0x3f
	.zero		1


	//   ....[65]....
        /*0578*/ 	.word	0x0000ca20
        /*057c*/ 	.word	0x00000008
        /*0580*/ 	.word	0x00022860
        /*0584*/ 	.short	0x010a
        /*0586*/ 	.byte	0x3f
	.zero		1


	//   ....[66]....
        /*0588*/ 	.word	0x0000ca70
        /*058c*/ 	.word	0x00000002
        /*0590*/ 	.word	0x00022840
        /*0594*/ 	.short	0x010a
        /*0596*/ 	.byte	0x3f
	.zero		1


	//   ....[67]....
        /*0598*/ 	.word	0x0000cac0
        /*059c*/ 	.word	0x00000002
        /*05a0*/ 	.word	0x00022860
        /*05a4*/ 	.short	0x010a
        /*05a6*/ 	.byte	0x3f
	.zero		1


	//   ....[68]....
        /*05a8*/ 	.word	0x0000cb10
        /*05ac*/ 	.word	0x00000003
        /*05b0*/ 	.word	0x00022840
        /*05b4*/ 	.short	0x010a
        /*05b6*/ 	.byte	0x3f
	.zero		1


	//   ....[69]....
        /*05b8*/ 	.word	0x0000cb60
        /*05bc*/ 	.word	0x00000003
        /*05c0*/ 	.word	0x00022860
        /*05c4*/ 	.short	0x010a
        /*05c6*/ 	.byte	0x3f
	.zero		1


	//   ....[70]....
        /*05c8*/ 	.word	0x0000cbb0
        /*05cc*/ 	.word	0x00000002
        /*05d0*/ 	.word	0x00022840
        /*05d4*/ 	.short	0x010a
        /*05d6*/ 	.byte	0x3f
	.zero		1


	//   ....[71]....
        /*05d8*/ 	.word	0x0000cc00
        /*05dc*/ 	.word	0x00000002
        /*05e0*/ 	.word	0x00022860
        /*05e4*/ 	.short	0x010a
        /*05e6*/ 	.byte	0x3f
	.zero		1


	//   ....[72]....
        /*05e8*/ 	.word	0x0000cce0
        /*05ec*/ 	.word	0x00000007
        /*05f0*/ 	.word	0x00022820
        /*05f4*/ 	.short	0x010a
        /*05f6*/ 	.byte	0x3f
	.zero		1


	//   ....[73]....
        /*05f8*/ 	.word	0x0000cd30
        /*05fc*/ 	.word	0x00000005
        /*0600*/ 	.word	0x00000000
        /*0604*/ 	.short	0x010a
        /*0606*/ 	.byte	0x3f
	.zero		1


	//   ....[74]....
        /*0608*/ 	.word	0x0000cd80
        /*060c*/ 	.word	0x00000003
        /*0610*/ 	.word	0x00000000
        /*0614*/ 	.short	0x010a
        /*0616*/ 	.byte	0x3f
	.zero		1


	//   ....[75]....
        /*0618*/ 	.word	0x0000cdd0
        /*061c*/ 	.word	0x00000005
        /*0620*/ 	.word	0x00000000
        /*0624*/ 	.short	0x010a
        /*0626*/ 	.byte	0x3f
	.zero		1


	//----- nvinfo : EIATTR_NUM_MBARRIERS
	.align		4
.L_498:
        /*0628*/ 	.byte	0x03, 0x38
        /*062a*/ 	.short	0x0016


	//----- nvinfo : EIATTR_EXIT_INSTR_OFFSETS
	.align		4
        /*062c*/ 	.byte	0x04, 0x1c
        /*062e*/ 	.short	(.L_500 - .L_499)


	//   ....[0]....
.L_499:
        /*0630*/ 	.word	0x00000a30


	//   ....[1]....
        /*0634*/ 	.word	0x00009980


	//   ....[2]....
        /*0638*/ 	.word	0x000099e0


	//   ....[3]....
        /*063c*/ 	.word	0x0000c390


	//   ....[4]....
        /*0640*/ 	.word	0x0000c5c0


	//----- nvinfo : EIATTR_MAX_THREADS
	.align		4
.L_500:
        /*0644*/ 	.byte	0x04, 0x05
        /*0646*/ 	.short	(.L_502 - .L_501)
.L_501:
        /*0648*/ 	.word	0x00000180
        /*064c*/ 	.word	0x00000001
        /*0650*/ 	.word	0x00000001


	//----- nvinfo : EIATTR_CRS_STACK_SIZE
	.align		4
.L_502:
        /*0654*/ 	.byte	0x04, 0x1e
        /*0656*/ 	.short	(.L_504 - .L_503)
.L_503:
        /*0658*/ 	.word	0x00000000


	//----- nvinfo : EIATTR_CBANK_PARAM_SIZE
	.align		4
.L_504:
        /*065c*/ 	.byte	0x03, 0x19
        /*065e*/ 	.short	0x0bf0


	//----- nvinfo : EIATTR_PARAM_CBANK
	.align		4
        /*0660*/ 	.byte	0x04, 0x0a
        /*0662*/ 	.short	(.L_506 - .L_505)
	.align		4
.L_505:
        /*0664*/ 	.word	index@(.nv.constant0._ZN7cutlass13device_kernelIN5flash11enable_sm90INS1_16FlashAttnFwdSm90INS1_25CollectiveMainloopFwdSm90ILi2EN4cute5tupleIJNS5_1CILi1EEES8_S8_EEENS6_IJNS7_ILi128EEENS7_ILi96EEENS7_ILi64EEEEEELi256ENS_10bfloat16_tEfNS_4arch4Sm90ELb1ELb0ELb0ELb0ELb0ELb0ELb0ELb1ELb0ELb0ELb0ELb0EEENS1_21CollectiveEpilogueFwdINS6_IJSA_NS7_ILi256EEESB_EEES9_SE_SG_Li256ELb0ELb0ELb0ELb0EEENS1_30DynamicPersistentTileSchedulerILi256ELi32ELb0ELb0ELb1EEEEEEEEEvNT_6ParamsE)
        /*0668*/ 	.short	0x0210
        /*066a*/ 	.short	0x0bf0


	//----- nvinfo : EIATTR_SW_WAR
	.align		4
.L_506:
        /*066c*/ 	.byte	0x04, 0x36
        /*066e*/ 	.short	(.L_508 - .L_507)
.L_507:
        /*0670*/ 	.word	0x00000008
.L_508:


//--------------------- .nv.info._ZN7cutlass13device_kernelIN5flash11enable_sm90INS1_16FlashAttnFwdSm90INS1_25CollectiveMainloopFwdSm90ILi2EN4cute5tupleIJNS5_1CILi1EEES8_S8_EEENS6_IJNS7_ILi128EEENS7_ILi96EEENS7_ILi64EEEEEELi256ENS_10bfloat16_tEfNS_4arch4Sm90ELb1ELb0ELb0ELb0ELb0ELb0ELb1ELb1ELb0ELb0ELb0ELb0EEENS1_21CollectiveEpilogueFwdINS6_IJSA_NS7_ILi256EEESB_EEES9_SE_SG_Li256ELb0ELb0ELb0ELb0EEENS1_30DynamicPersistentTileSchedulerILi256ELi32ELb0ELb0ELb1EEEEEEEEEvNT_6ParamsE --------------------------
	.section	.nv.info._ZN7cutlass13device_kernelIN5flash11enable_sm90INS1_16FlashAttnFwdSm90INS1_25CollectiveMainloopFwdSm90ILi2EN4cute5tupleIJNS5_1CILi1EEES8_S8_EEENS6_IJNS7_ILi128EEENS7_ILi96EEENS7_ILi64EEEEEELi256ENS_10bfloat16_tEfNS_4arch4Sm90ELb1ELb0ELb0ELb0ELb0ELb0ELb1ELb1ELb0ELb0ELb0ELb0EEENS1_21CollectiveEpilogueFwdINS6_IJSA_NS7_ILi256EEESB_EEES9_SE_SG_Li256ELb0ELb0ELb0ELb0EEENS1_30DynamicPersistentTileSchedulerILi256ELi32ELb0ELb0ELb1EEEEEEEEEvNT_6ParamsE,"",@"SHT_CUDA_INFO"
	.sectionflags	@""
	.align	4


	//----- nvinfo : EIATTR_CUDA_API_VERSION
	.align		4
        /*0000*/ 	.byte	0x04, 0x37
        /*0002*/ 	.short	(.L_510 - .L_509)
.L_509:
        /*0004*/ 	.word	0x00000082


	//----- nvinfo : EIATTR_KPARAM_INFO
	.align		4
.L_510:
        /*0008*/ 	.byte	0x04, 0x17
        /*000a*/ 	.short	(.L_512 - .L_511)
.L_511:
        /*000c*/ 	.word	0x00000000
        /*0010*/ 	.short	0x0000
        /*0012*/ 	.short	0x0070
        /*0014*/ 	.byte	0x00, 0xf0, 0x01, 0x32


	//----- nvinfo : EIATTR_SPARSE_MMA_MASK
	.align		4
.L_512:
        /*0018*/ 	.byte	0x03, 0x50
        /*001a*/ 	.short	0x0000


	//----- nvinfo : EIATTR_MAXREG_COUNT
	.align		4
        /*001c*/ 	.byte	0x03, 0x1b
        /*001e*/ 	.short	0x00a8


	//----- nvinfo : EIATTR_NUM_BARRIERS
	.align		4
        /*0020*/ 	.byte	0x02, 0x4c
        /*0022*/ 	.byte	0x10
	.zero		1


	//----- nvinfo : EIATTR_EXTERNS
	.align		4
        /*0024*/ 	.byte	0x04, 0x0f
        /*0026*/ 	.short	(.L_514 - .L_513)


	//   ....[0]....
	.align		4
.L_513:
        /*0028*/ 	.word	index@(__assertfail)


	//----- nvinfo : EIATTR_ANNOTATIONS
	.align		4
.L_514:
        /*002c*/ 	.byte	0x04, 0x55
        /*002e*/ 	.short	(.L_516 - .L_515)


	//   ....[0]....
.L_515:
        /*0030*/ 	.word	0x00000001
        /*0034*/ 	.byte	0xa0, 0x09, 0x00, 0x00, 0x01, 0x00, 0x00, 0x00, 0xb0, 0x0a, 0x00, 0x00, 0x01, 0x00, 0x00, 0x00
        /*0044*/ 	.byte	0xb0, 0xb1, 0x00, 0x00, 0x01, 0x00, 0x00, 0x00, 0x60, 0xb2, 0x00, 0x00, 0x01, 0x00, 0x00, 0x00
        /*0054*/ 	.byte	0x70, 0xb2, 0x00, 0x00, 0x01, 0x00, 0x00, 0x00, 0x80, 0xb2, 0x00, 0x00, 0x01, 0x00, 0x00, 0x00
        /*0064*/ 	.byte	0xa0, 0xc0, 0x00, 0x00, 0x01, 0x00, 0x00, 0x00, 0x00, 0xc1, 0x00, 0x00, 0x01, 0x00, 0x00, 0x00
        /*0074*/ 	.byte	0xa0, 0xda, 0x00, 0x00, 0x01, 0x00, 0x00, 0x00, 0xd0, 0xdb, 0x00, 0x00, 0x01, 0x00, 0x00, 0x00
        /*0084*/ 	.byte	0xa0, 0xdc, 0x00, 0x00, 0x01, 0x00, 0x00, 0x00, 0x40, 0xdd, 0x00, 0x00, 0x01, 0x00, 0x00, 0x00
        /*0094*/ 	.byte	0x80, 0xde, 0x00, 0x00


	//----- nvinfo : EIATTR_MERCURY_ISA_VERSION
	.align		4
.L_516:
        /*0098*/ 	.byte	0x03, 0x5f
        /*009a*/ 	.short	0x0101


	//----- nvinfo : EIATTR_INT_WARP_WIDE_INSTR_OFFSETS
	.align		4
        /*009c*/ 	.byte	0x04, 0x31
        /*009e*/ 	.short	(.L_518 - .L_517)


	//   ....[0]....
.L_517:
        /*00a0*/ 	.word	0x000001b0


	//   ....[1]....
        /*00a4*/ 	.word	0x000001e0


	//   ....[2]....
        /*00a8*/ 	.word	0x00000250


	//   ....[3]....
        /*00ac*/ 	.word	0x00000290


	//   ....[4]....
        /*00b0*/ 	.word	0x0000b700


	//   ....[5]....
        /*00b4*/ 	.word	0x0000b790


	//   ....[6]....
        /*00b8*/ 	.word	0x0000bc80


	//   ....[7]....
        /*00bc*/ 	.word	0x0000db20


	//   ....[8]....
        /*00c0*/ 	.word	0x0000dbb0


	//----- nvinfo : EIATTR_COOP_GROUP_MASK_REGIDS
	.align		4
.L_518:
        /*00c4*/ 	.byte	0x04, 0x29
        /*00c6*/ 	.short	(.L_520 - .L_519)


	//   ....[0]....
.L_519:
        /*00c8*/ 	.word	0xffffffff


	//   ....[1]....
        /*00cc*/ 	.word	0xffffffff


	//   ....[2]....
        /*00d0*/ 	.word	0xffffffff


	//   ....[3]....
        /*00d4*/ 	.word	0xffffffff


	//   ....[4]....
        /*00d8*/ 	.word	0xffffffff


	//   ....[5]....
        /*00dc*/ 	.word	0xffffffff


	//   ....[6]....
        /*00e0*/ 	.word	0xffffffff


	//   ....[7]....
        /*00e4*/ 	.word	0xffffffff


	//   ....[8]....
        /*00e8*/ 	.word	0xffffffff


	//   ....[9]....
        /*00ec*/ 	.word	0xffffffff


	//   ....[10]....
        /*00f0*/ 	.word	0xffffffff


	//   ....[11]....
        /*00f4*/ 	.word	0xffffffff


	//   ....[12]....
        /*00f8*/ 	.word	0xffffffff


	//   ....[13]....
        /*00fc*/ 	.word	0xffffffff


	//   ....[14]....
        /*0100*/ 	.word	0xffffffff


	//   ....[15]....
        /*0104*/ 	.word	0xffffffff


	//   ....[16]....
        /*0108*/ 	.word	0xffffffff


	//   ....[17]....
        /*010c*/ 	.word	0xffffffff


	//   ....[18]....
        /*0110*/ 	.word	0xffffffff


	//   ....[19]....
        /*0114*/ 	.word	0xffffffff


	//   ....[20]....
        /*0118*/ 	.word	0xffffffff


	//   ....[21]....
        /*011c*/ 	.word	0xffffffff


	//   ....[22]....
        /*0120*/ 	.word	0xffffffff


	//   ....[23]....
        /*0124*/ 	.word	0xffffffff


	//   ....[24]....
        /*0128*/ 	.word	0xffffffff


	//   ....[25]....
        /*012c*/ 	.word	0xffffffff


	//   ....[26]....
        /*0130*/ 	.word	0xffffffff


	//   ....[27]....
        /*0134*/ 	.word	0xffffffff


	//   ....[28]....
        /*0138*/ 	.word	0x0500000f


	//   ....[29]....
        /*013c*/ 	.word	0x0500000f


	//----- nvinfo : EIATTR_COOP_GROUP_INSTR_OFFSETS
	.align		4
.L_520:
        /*0140*/ 	.byte	0x04, 0x28
        /*0142*/ 	.short	(.L_522 - .L_521)


	//   ....[0]....
.L_521:
        /*0144*/ 	.word	0x00000060


	//   ....[1]....
        /*0148*/ 	.word	0x000001c0


	//   ....[2]....
        /*014c*/ 	.word	0x00000270


	//   ....[3]....
        /*0150*/ 	.word	0x00000410


	//   ....[4]....
        /*0154*/ 	.word	0x00000570


	//   ....[5]....
        /*0158*/ 	.word	0x00000690


	//   ....[6]....
        /*015c*/ 	.word	0x000007f0


	//   ....[7]....
        /*0160*/ 	.word	0x000016f0


	//   ....[8]....
        /*0164*/ 	.word	0x000030d0


	//   ....[9]....
        /*0168*/ 	.word	0x000030f0


	//   ....[10]....
        /*016c*/ 	.word	0x00003110


	//   ....[11]....
        /*0170*/ 	.word	0x00003150


	//   ....[12]....
        /*0174*/ 	.word	0x000052b0


	//   ....[13]....
        /*0178*/ 	.word	0x000052c0


	//   ....[14]....
        /*017c*/ 	.word	0x000052f0


	//   ....[15]....
        /*0180*/ 	.word	0x00005300


	//   ....[16]....
        /*0184*/ 	.word	0x00007620


	//   ....[17]....
        /*0188*/ 	.word	0x00007690


	//   ....[18]....
        /*018c*/ 	.word	0x000076b0


	//   ....[19]....
        /*0190*/ 	.word	0x000076d0


	//   ....[20]....
        /*0194*/ 	.word	0x00008ca0


	//   ....[21]....
        /*0198*/ 	.word	0x00008d20


	//   ....[22]....
        /*019c*/ 	.word	0x00008d70


	//   ....[23]....
        /*01a0*/ 	.word	0x00008da0


	//   ....[24]....
        /*01a4*/ 	.word	0x0000a470


	//   ....[25]....
        /*01a8*/ 	.word	0x0000b170


	//   ....[26]....
        /*01ac*/ 	.word	0x0000dc40


	//   ....[27]....
        /*01b0*/ 	.word	0x0000de20


	//   ....[28]....
        /*01b4*/ 	.word	0x0000e400


	//   ....[29]....
        /*01b8*/ 	.word	0x0000e7d0


	//----- nvinfo : EIATTR_REG_RECONFIG
	.align		4
.L_522:
        /*01bc*/ 	.byte	0x01, 0x54
	.zero		2


	//----- nvinfo : EIATTR_SYSCALL_OFFSETS
	.align		4
        /*01c0*/ 	.byte	0x04, 0x46
        /*01c2*/ 	.short	(.L_524 - .L_523)


	//   ....[0]....
.L_523:
        /*01c4*/ 	.word	0x000018f0


	//   ....[1]....
        /*01c8*/ 	.word	0x0000b910


	//   ....[2]....
        /*01cc*/ 	.word	0x0000ba40


	//   ....[3]....
        /*01d0*/ 	.word	0x0000bb40


	//----- nvinfo : EIATTR_MBARRIER_INSTR_OFFSETS
	.align		4
.L_524:
        /*01d4*/ 	.byte	0x04, 0x39
        /*01d6*/ 	.short	(.L_526 - .L_525)


	//   ....[0]....
.L_525:
        /*01d8*/ 	.word	0x000002b0
        /*01dc*/ 	.word	0x000000ff
        /*01e0*/ 	.word	0x00032400
        /*01e4*/ 	.short	0x0100
        /*01e6*/ 	.byte	0x06
	.zero		1


	//   ....[1]....
        /*01e8*/ 	.word	0x000002c0
        /*01ec*/ 	.word	0x000000ff
        /*01f0*/ 	.word	0x00032410
        /*01f4*/ 	.short	0x0100
        /*01f6*/ 	.byte	0x06
	.zero		1


	//   ....[2]....
        /*01f8*/ 	.word	0x000002d0
        /*01fc*/ 	.word	0x000000ff
        /*0200*/ 	.word	0x00032420
        /*0204*/ 	.short	0x0100
        /*0206*/ 	.byte	0x06
	.zero		1


	//   ....[3]....
        /*0208*/ 	.word	0x000003c0
        /*020c*/ 	.word	0x000000ff
        /*0210*/ 	.word	0x00032430
        /*0214*/ 	.short	0x0100
        /*0216*/ 	.byte	0x08
	.zero		1


	//   ....[4]....
        /*0218*/ 	.word	0x000003d0
        /*021c*/ 	.word	0x000000ff
        /*0220*/ 	.word	0x00032440
        /*0224*/ 	.short	0x0100
        /*0226*/ 	.byte	0x08
	.zero		1


	//   ....[5]....
        /*0228*/ 	.word	0x000003e0
        /*022c*/ 	.word	0x000000ff
        /*0230*/ 	.word	0x00032438
        /*0234*/ 	.short	0x0100
        /*0236*/ 	.byte	0x08
	.zero		1


	//   ....[6]....
        /*0238*/ 	.word	0x000003f0
        /*023c*/ 	.word	0x000000ff
        /*0240*/ 	.word	0x00032448
        /*0244*/ 	.short	0x0100
        /*0246*/ 	.byte	0x08
	.zero		1


	//   ....[7]....
        /*0248*/ 	.word	0x00000520
        /*024c*/ 	.word	0x000000ff
        /*0250*/ 	.word	0x00032450
        /*0254*/ 	.short	0x0100
        /*0256*/ 	.byte	0x08
	.zero		1


	//   ....[8]....
        /*0258*/ 	.word	0x00000530
        /*025c*/ 	.word	0x000000ff
        /*0260*/ 	.word	0x00032460
        /*0264*/ 	.short	0x0100
        /*0266*/ 	.byte	0x08
	.zero		1


	//   ....[9]....
        /*0268*/ 	.word	0x00000540
        /*026c*/ 	.word	0x000000ff
        /*0270*/ 	.word	0x00032458
        /*0274*/ 	.short	0x0100
        /*0276*/ 	.byte	0x08
	.zero		1


	//   ....[10]....
        /*0278*/ 	.word	0x00000550
        /*027c*/ 	.word	0x000000ff
        /*0280*/ 	.word	0x00032468
        /*0284*/ 	.short	0x0100
        /*0286*/ 	.byte	0x08
	.zero		1


	//   ....[11]....
        /*0288*/ 	.word	0x00000640
        /*028c*/ 	.word	0x000000ff
        /*0290*/ 	.word	0x00032470
        /*0294*/ 	.short	0x0100
        /*0296*/ 	.byte	0x06
	.zero		1


	//   ....[12]....
        /*0298*/ 	.word	0x00000650
        /*029c*/ 	.word	0x000000ff
        /*02a0*/ 	.word	0x00032480
        /*02a4*/ 	.short	0x0100
        /*02a6*/ 	.byte	0x06
	.zero		1


	//   ....[13]....
        /*02a8*/ 	.word	0x00000660
        /*02ac*/ 	.word	0x000000ff
        /*02b0*/ 	.word	0x00032478
        /*02b4*/ 	.short	0x0100
        /*02b6*/ 	.byte	0x06
	.zero		1


	//   ....[14]....
        /*02b8*/ 	.word	0x00000670
        /*02bc*/ 	.word	0x000000ff
        /*02c0*/ 	.word	0x00032488
        /*02c4*/ 	.short	0x0100
        /*02c6*/ 	.byte	0x06
	.zero		1


	//   ....[15]....
        /*02c8*/ 	.word	0x000007a0
        /*02cc*/ 	.word	0x000000ff
        /*02d0*/ 	.word	0x00032490
        /*02d4*/ 	.short	0x0100
        /*02d6*/ 	.byte	0x08
	.zero		1


	//   ....[16]....
        /*02d8*/ 	.word	0x000007b0
        /*02dc*/ 	.word	0x000000ff
        /*02e0*/ 	.word	0x000324a0
        /*02e4*/ 	.short	0x0100
        /*02e6*/ 	.byte	0x08
	.zero		1


	//   ....[17]....
        /*02e8*/ 	.word	0x000007c0
        /*02ec*/ 	.word	0x000000ff
        /*02f0*/ 	.word	0x00032498
        /*02f4*/ 	.short	0x0100
        /*02f6*/ 	.byte	0x08
	.zero		1


	//   ....[18]....
        /*02f8*/ 	.word	0x000007d0
        /*02fc*/ 	.word	0x000000ff
        /*0300*/ 	.word	0x000324a8
        /*0304*/ 	.short	0x0100
        /*0306*/ 	.byte	0x08
	.zero		1


	//   ....[19]....
        /*0308*/ 	.word	0x00000900
        /*030c*/ 	.word	0x000000ff
        /*0310*/ 	.word	0x000324b0
        /*0314*/ 	.short	0x0100
        /*0316*/ 	.byte	0x08
	.zero		1


	//   ....[20]....
        /*0318*/ 	.word	0x00000910
        /*031c*/ 	.word	0x000000ff
        /*0320*/ 	.word	0x000324c0
        /*0324*/ 	.short	0x0100
        /*0326*/ 	.byte	0x08
	.zero		1


	//   ....[21]....
        /*0328*/ 	.word	0x00000920
        /*032c*/ 	.word	0x000000ff
        /*0330*/ 	.word	0x000324b8
        /*0334*/ 	.short	0x0100
        /*0336*/ 	.byte	0x08
	.zero		1


	//   ....[22]....
        /*0338*/ 	.word	0x00000930
        /*033c*/ 	.word	0x000000ff
        /*0340*/ 	.word	0x000324c8
        /*0344*/ 	.short	0x0100
        /*0346*/ 	.byte	0x08
	.zero		1


	//   ....[23]....
        /*0348*/ 	.word	0x00001950
        /*034c*/ 	.word	0x000000ff
        /*0350*/ 	.word	0x00032400
        /*0354*/ 	.short	0x010a
        /*0356*/ 	.byte	0x27
	.zero		1


	//   ....[24]....
        /*0358*/ 	.word	0x00001a10
        /*035c*/ 	.word	0x000000ff
        /*0360*/ 	.word	0x00032430
        /*0364*/ 	.short	0x010a
        /*0366*/ 	.byte	0x07
	.zero		1


	//   ....[25]....
        /*0368*/ 	.word	0x00001a50
        /*036c*/ 	.word	0x000000ff
        /*0370*/ 	.word	0x00032430
        /*0374*/ 	.short	0x010a
        /*0376*/ 	.byte	0x07
	.zero		1


	//   ....[26]....
        /*0378*/ 	.word	0x00001d40
        /*037c*/ 	.word	0x000000ff
        /*0380*/ 	.word	0x00032410
        /*0384*/ 	.short	0x010a
        /*0386*/ 	.byte	0x27
	.zero		1


	//   ....[27]....
        /*0388*/ 	.word	0x00001d80
        /*038c*/ 	.word	0x000000ff
        /*0390*/ 	.word	0x00032450
        /*0394*/ 	.short	0x010a
        /*0396*/ 	.byte	0x07
	.zero		1


	//   ....[28]....
        /*0398*/ 	.word	0x00001dc0
        /*039c*/ 	.word	0x000000ff
        /*03a0*/ 	.word	0x00032450
        /*03a4*/ 	.short	0x010a
        /*03a6*/ 	.byte	0x07
	.zero		1


	//   ....[29]....
        /*03a8*/ 	.word	0x00003370
        /*03ac*/ 	.word	0x00000018
        /*03b0*/ 	.word	0x00000000
        /*03b4*/ 	.short	0x0101
        /*03b6*/ 	.byte	0x3f
	.zero		1


	//   ....[30]....
        /*03b8*/ 	.word	0x00003ed0
        /*03bc*/ 	.word	0x000000bf
        /*03c0*/ 	.word	0x00000000
        /*03c4*/ 	.short	0x0101
        /*03c6*/ 	.byte	0x3f
	.zero		1


	//   ....[31]....
        /*03c8*/ 	.word	0x00003fe0
        /*03cc*/ 	.word	0x000000ff
        /*03d0*/ 	.word	0x00032430
        /*03d4*/ 	.short	0x010a
        /*03d6*/ 	.byte	0x04
	.zero		1


	//   ....[32]....
        /*03d8*/ 	.word	0x00004020
        /*03dc*/ 	.word	0x000000ff
        /*03e0*/ 	.word	0x00032430
        /*03e4*/ 	.short	0x010a
        /*03e6*/ 	.byte	0x04
	.zero		1


	//   ....[33]....
        /*03e8*/ 	.word	0x00004230
        /*03ec*/ 	.word	0x000000ff
        /*03f0*/ 	.word	0x00032450
        /*03f4*/ 	.short	0x010a
        /*03f6*/ 	.byte	0x04
	.zero		1


	//   ....[34]....
        /*03f8*/ 	.word	0x00004270
        /*03fc*/ 	.word	0x000000ff
        /*0400*/ 	.word	0x00032450
        /*0404*/ 	.short	0x010a
        /*0406*/ 	.byte	0x04
	.zero		1


	//   ....[35]....
        /*0408*/ 	.word	0x000054d0
        /*040c*/ 	.word	0x00000098
        /*0410*/ 	.word	0x00000000
        /*0414*/ 	.short	0x0101
        /*0416*/ 	.byte	0x3f
	.zero		1


	//   ....[36]....
        /*0418*/ 	.word	0x00006950
        /*041c*/ 	.word	0x000000d3
        /*0420*/ 	.word	0x00000000
        /*0424*/ 	.short	0x0101
        /*0426*/ 	.byte	0x3f
	.zero		1


	//   ....[37]....
        /*0428*/ 	.word	0x00006a50
        /*042c*/ 	.word	0x000000ff
        /*0430*/ 	.word	0x00032430
        /*0434*/ 	.short	0x010a
        /*0436*/ 	.byte	0x04
	.zero		1


	//   ....[38]....
        /*0438*/ 	.word	0x00006a90
        /*043c*/ 	.word	0x000000ff
        /*0440*/ 	.word	0x00032430
        /*0444*/ 	.short	0x010a
        /*0446*/ 	.byte	0x04
	.zero		1


	//   ....[39]....
        /*0448*/ 	.word	0x00006ca0
        /*044c*/ 	.word	0x000000ff
        /*0450*/ 	.word	0x00032450
        /*0454*/ 	.short	0x010a
        /*0456*/ 	.byte	0x04
	.zero		1


	//   ....[40]....
        /*0458*/ 	.word	0x00006ce0
        /*045c*/ 	.word	0x000000ff
        /*0460*/ 	.word	0x00032450
        /*0464*/ 	.short	0x010a
        /*0466*/ 	.byte	0x04
	.zero		1


	//   ....[41]....
        /*0468*/ 	.word	0x00007980
        /*046c*/ 	.word	0x00000098
        /*0470*/ 	.word	0x00000000
        /*0474*/ 	.short	0x0101
        /*0476*/ 	.byte	0x3f
	.zero		1


	//   ....[42]....
        /*0478*/ 	.word	0x00008c80
        /*047c*/ 	.word	0x000000d7
        /*0480*/ 	.word	0x00000000
        /*0484*/ 	.short	0x0101
        /*0486*/ 	.byte	0x3f
	.zero		1


	//   ....[43]....
        /*0488*/ 	.word	0x0000a6c0
        /*048c*/ 	.word	0x000000ff
        /*0490*/ 	.word	0x00000000
        /*0494*/ 	.short	0x0101
        /*0496*/ 	.byte	0x05
	.zero		1


	//   ....[44]....
        /*0498*/ 	.word	0x0000bed0
        /*049c*/ 	.word	0x0000000a
        /*04a0*/ 	.word	0x00032440
        /*04a4*/ 	.short	0x010a
        /*04a6*/ 	.byte	0x3f
	.zero		1


	//   ....[45]....
        /*04a8*/ 	.word	0x0000c430
        /*04ac*/ 	.word	0x00000012
        /*04b0*/ 	.word	0x00032420
        /*04b4*/ 	.short	0x010a
        /*04b6*/ 	.byte	0x3f
	.zero		1


	//   ....[46]....
        /*04b8*/ 	.word	0x0000c4b0
        /*04bc*/ 	.word	0x0000000a
        /*04c0*/ 	.word	0x00032460
        /*04c4*/ 	.short	0x010a
        /*04c6*/ 	.byte	0x3f
	.zero		1


	//   ....[47]....
        /*04c8*/ 	.word	0x0000c9d0
        /*04cc*/ 	.word	0x00000002
        /*04d0*/ 	.word	0x00032440
        /*04d4*/ 	.short	0x010a
        /*04d6*/ 	.byte	0x3f
	.zero		1


	//   ....[48]....
        /*04d8*/ 	.word	0x0000cb60
        /*04dc*/ 	.word	0x00000002
        /*04e0*/ 	.word	0x00032460
        /*04e4*/ 	.short	0x010a
        /*04e6*/ 	.byte	0x3f
	.zero		1


	//   ....[49]....
        /*04e8*/ 	.word	0x0000d030
        /*04ec*/ 	.word	0x00000003
        /*04f0*/ 	.word	0x00032440
        /*04f4*/ 	.short	0x010a
        /*04f6*/ 	.byte	0x3f
	.zero		1


	//   ....[50]....
        /*04f8*/ 	.word	0x0000d1c0
        /*04fc*/ 	.word	0x00000003
        /*0500*/ 	.word	0x00032460
        /*0504*/ 	.short	0x010a
        /*0506*/ 	.byte	0x3f
	.zero		1


	//   ....[51]....
        /*0508*/ 	.word	0x0000d640
        /*050c*/ 	.word	0x00000002
        /*0510*/ 	.word	0x00032440
        /*0514*/ 	.short	0x010a
        /*0516*/ 	.byte	0x3f
	.zero		1


	//   ....[52]....
        /*0518*/ 	.word	0x0000d7d0
        /*051c*/ 	.word	0x00000002
        /*0520*/ 	.word	0x00032460
        /*0524*/ 	.short	0x010a
        /*0526*/ 	.byte	0x3f
	.zero		1


	//   ....[53]....
        /*0528*/ 	.word	0x0000ddd0
        /*052c*/ 	.word	0x00000007
        /*0530*/ 	.word	0x00032420
        /*0534*/ 	.short	0x010a
        /*0536*/ 	.byte	0x3f
	.zero		1


	//   ....[54]....
        /*0538*/ 	.word	0x0000df20
        /*053c*/ 	.word	0x00000005
        /*0540*/ 	.word	0x00000000
        /*0544*/ 	.short	0x010a
        /*0546*/ 	.byte	0x3f
	.zero		1


	//   ....[55]....
        /*0548*/ 	.word	0x0000df90
        /*054c*/ 	.word	0x00000003
        /*0550*/ 	.word	0x00000000
        /*0554*/ 	.short	0x010a
        /*0556*/ 	.byte	0x3f
	.zero		1


	//   ....[56]....
        /*0558*/ 	.word	0x0000dff0
        /*055c*/ 	.word	0x00000005
        /*0560*/ 	.word	0x00000000
        /*0564*/ 	.short	0x010a
        /*0566*/ 	.byte	0x3f
	.zero		1


	//   ....[57]....
        /*0568*/ 	.word	0x0000e020
        /*056c*/ 	.word	0x00000003
        /*0570*/ 	.word	0x00000000
        /*0574*/ 	.short	0x010a
        /*0576*/ 	.byte	0x3f
	.zero		1


	//   ....[58]....
        /*0578*/ 	.word	0x0000e090
        /*057c*/ 	.word	0x00000003
        /*0580*/ 	.word	0x00032400
        /*0584*/ 	.short	0x010a
        /*0586*/ 	.byte	0x3f
	.zero		1


	//   ....[59]....
        /*0588*/ 	.word	0x0000e0f0
        /*058c*/ 	.word	0x00000003
        /*0590*/ 	.word	0x00032430
        /*0594*/ 	.short	0x010a
        /*0596*/ 	.byte	0x3f
	.zero		1


	//   ....[60]....
        /*0598*/ 	.word	0x0000e150
        /*059c*/ 	.word	0x00000003
        /*05a0*/ 	.word	0x00032410
        /*05a4*/ 	.short	0x010a
        /*05a6*/ 	.byte	0x3f
	.zero		1


	//   ....[61]....
        /*05a8*/ 	.word	0x0000e1b0
        /*05ac*/ 	.word	0x00000003
        /*05b0*/ 	.word	0x00032450
        /*05b4*/ 	.short	0x010a
        /*05b6*/ 	.byte	0x3f
	.zero		1


	//   ....[62]....
        /*05b8*/ 	.word	0x0000e210
        /*05bc*/ 	.word	0x00000098
        /*05c0*/ 	.word	0x00032430
        /*05c4*/ 	.short	0x010a
        /*05c6*/ 	.byte	0x3f
	.zero		1


	//   ....[63]....
        /*05c8*/ 	.word	0x0000e270
        /*05cc*/ 	.word	0x000000cc
        /*05d0*/ 	.word	0x00032450
        /*05d4*/ 	.short	0x010a
        /*05d6*/ 	.byte	0x3f
	.zero		1


	//   ....[64]....
        /*05d8*/ 	.word	0x0000e2d0
        /*05dc*/ 	.word	0x00000098
        /*05e0*/ 	.word	0x00032430
        /*05e4*/ 	.short	0x010a
        /*05e6*/ 	.byte	0x3f
	.zero		1


	//   ....[65]....
        /*05e8*/ 	.word	0x0000e330
        /*05ec*/ 	.word	0x000000cc
        /*05f0*/ 	.word	0x00032450
        /*05f4*/ 	.short	0x010a
        /*05f6*/ 	.byte	0x3f
	.zero		1


	//   ....[66]....
        /*05f8*/ 	.word	0x0000e4b0
        /*05fc*/ 	.word	0x0000000a
        /*0600*/ 	.word	0x00032440
        /*0604*/ 	.short	0x010a
        /*0606*/ 	.byte	0x3f
	.zero		1


	//   ....[67]....
        /*0608*/ 	.word	0x0000e500
        /*060c*/ 	.word	0x00000012
        /*0610*/ 	.word	0x00032420
        /*0614*/ 	.short	0x010a
        /*0616*/ 	.byte	0x3f
	.zero		1


	//   ....[68]....
        /*0618*/ 	.word	0x0000e550
        /*061c*/ 	.word	0x0000000a
        /*0620*/ 	.word	0x00032460
        /*0624*/ 	.short	0x010a
        /*0626*/ 	.byte	0x3f
	.zero		1


	//   ....[69]....
        /*0628*/ 	.word	0x0000e5a0
        /*062c*/ 	.word	0x00000002
        /*0630*/ 	.word	0x00032440
        /*0634*/ 	.short	0x010a
        /*0636*/ 	.byte	0x3f
	.zero		1


	//   ....[70]....
        /*0638*/ 	.word	0x0000e5f0
        /*063c*/ 	.word	0x00000002
        /*0640*/ 	.word	0x00032460
        /*0644*/ 	.short	0x010a
        /*0646*/ 	.byte	0x3f
	.zero		1


	//   ....[71]....
        /*0648*/ 	.word	0x0000e640
        /*064c*/ 	.word	0x00000003
        /*0650*/ 	.word	0x00032440
        /*0654*/ 	.short	0x010a
        /*0656*/ 	.byte	0x3f
	.zero		1


	//   ....[72]....
        /*0658*/ 	.word	0x0000e690
        /*065c*/ 	.word	0x00000003
        /*0660*/ 	.word	0x00032460
        /*0664*/ 	.short	0x010a
        /*0666*/ 	.byte	0x3f
	.zero		1


	//   ....[73]....
        /*0668*/ 	.word	0x0000e6e0
        /*066c*/ 	.word	0x00000002
        /*0670*/ 	.word	0x00032440
        /*0674*/ 	.short	0x010a
        /*0676*/ 	.byte	0x3f
	.zero		1


	//   ....[74]....
        /*0678*/ 	.word	0x0000e730
        /*067c*/ 	.word	0x00000002
        /*0680*/ 	.word	0x00032460
        /*0684*/ 	.short	0x010a
        /*0686*/ 	.byte	0x3f
	.zero		1


	//   ....[75]....
        /*0688*/ 	.word	0x0000e810
        /*068c*/ 	.word	0x00000007
        /*0690*/ 	.word	0x00032420
        /*0694*/ 	.short	0x010a
        /*0696*/ 	.byte	0x3f
	.zero		1


	//   ....[76]....
        /*0698*/ 	.word	0x0000e860
        /*069c*/ 	.word	0x00000005
        /*06a0*/ 	.word	0x00000000
        /*06a4*/ 	.short	0x010a
        /*06a6*/ 	.byte	0x3f
	.zero		1


	//   ....[77]....
        /*06a8*/ 	.word	0x0000e8b0
        /*06ac*/ 	.word	0x00000003
        /*06b0*/ 	.word	0x00000000
        /*06b4*/ 	.short	0x010a
        /*06b6*/ 	.byte	0x3f
	.zero		1


	//   ....[78]....
        /*06b8*/ 	.word	0x0000e900
        /*06bc*/ 	.word	0x00000005
        /*06c0*/ 	.word	0x00000000
        /*06c4*/ 	.short	0x010a
        /*06c6*/ 	.byte	0x3f
	.zero		1


	//----- nvinfo : EIATTR_NUM_MBARRIERS
	.align		4
.L_526:
        /*06c8*/ 	.byte	0x03, 0x38
        /*06ca*/ 	.short	0x0017


	//----- nvinfo : EIATTR_EXIT_INSTR_OFFSETS
	.align		4
        /*06cc*/ 	.byte	0x04, 0x1c
        /*06ce*/ 	.short	(.L_528 - .L_527)


	//   ....[0]....
.L_527:
        /*06d0*/ 	.word	0x00000aa0


	//   ....[1]....
        /*06d4*/ 	.word	0x0000b130


	//   ....[2]....
        /*06d8*/ 	.word	0x0000b190


	//   ....[3]....
        /*06dc*/ 	.word	0x0000de40


	//   ....[4]....
        /*06e0*/ 	.word	0x0000e070


	//----- nvinfo : EIATTR_MAX_THREADS
	.align		4
.L_528:
        /*06e4*/ 	.byte	0x04, 0x05
        /*06e6*/ 	.short	(.L_530 - .L_529)
.L_529:
        /*06e8*/ 	.word	0x00000180
        /*06ec*/ 	.word	0x00000001
        /*06f0*/ 	.word	0x00000001


	//----- nvinfo : EIATTR_CRS_STACK_SIZE
	.align		4
.L_530:
        /*06f4*/ 	.byte	0x04, 0x1e
        /*06f6*/ 	.short	(.L_532 - .L_531)
.L_531:
        /*06f8*/ 	.word	0x00000000


	//----- nvinfo : EIATTR_CBANK_PARAM_SIZE
	.align		4
.L_532:
        /*06fc*/ 	.byte	0x03, 0x19
        /*06fe*/ 	.short	0x0cf0


	//----- nvinfo : EIATTR_PARAM_CBANK
	.align		4
        /*0700*/ 	.byte	0x04, 0x0a
        /*0702*/ 	.short	(.L_534 - .L_533)
	.align		4
.L_533:
        /*0704*/ 	.word	index@(.nv.constant0._ZN7cutlass13device_kernelIN5flash11enable_sm90INS1_16FlashAttnFwdSm90INS1_25CollectiveMainloopFwdSm90ILi2EN4cute5tupleIJNS5_1CILi1EEES8_S8_EEENS6_IJNS7_ILi128EEENS7_ILi96EEENS7_ILi64EEEEEELi256ENS_10bfloat16_tEfNS_4arch4Sm90ELb1ELb0ELb0ELb0ELb0ELb0ELb1ELb1ELb0ELb0ELb0ELb0EEENS1_21CollectiveEpilogueFwdINS6_IJSA_NS7_ILi256EEESB_EEES9_SE_SG_Li256ELb0ELb0ELb0ELb0EEENS1_30DynamicPersistentTileSchedulerILi256ELi32ELb0ELb0ELb1EEEEEEEEEvNT_6ParamsE)
        /*0708*/ 	.short	0x0210
        /*070a*/ 	.short	0x0cf0


	//----- nvinfo : EIATTR_SW_WAR
	.align		4
.L_534:
        /*070c*/ 	.byte	0x04, 0x36
        /*070e*/ 	.short	(.L_536 - .L_535)
.L_535:
        /*0710*/ 	.word	0x00000008
.L_536:


//--------------------- .nv.info._ZN7cutlass13device_kernelIN5flash11enable_sm90INS1_16FlashAttnFwdSm90INS1_25CollectiveMainloopFwdSm90ILi2EN4cute5tupleIJNS5_1CILi1EEES8_S8_EEENS6_IJNS7_ILi128EEENS7_ILi96EEENS7_ILi64EEEEEELi256ENS_10bfloat16_tEfNS_4arch4Sm90ELb1ELb0ELb0ELb1ELb0ELb0ELb0ELb1ELb0ELb0ELb0ELb0EEENS1_21CollectiveEpilogueFwdINS6_IJSA_NS7_ILi256EEESB_EEES9_SE_SG_Li256ELb1ELb0ELb0ELb0EEENS1_36VarlenDynamicPersistentTileSchedulerILi128ELi96ELi256ELi32ELb0ELb0ELb1ELb1ELb1ELb1EEEEEEEEEvNT_6ParamsE --------------------------
	.section	.nv.info._ZN7cutlass13device_kernelIN5flash11enable_sm90INS1_16FlashAttnFwdSm90INS1_25CollectiveMainloopFwdSm90ILi2EN4cute5tupleIJNS5_1CILi1EEES8_S8_EEENS6_IJNS7_ILi128EEENS7_ILi96EEENS7_ILi64EEEEEELi256ENS_10bfloat16_tEfNS_4arch4Sm90ELb1ELb0ELb0ELb1ELb0ELb0ELb0ELb1ELb0ELb0ELb0ELb0EEENS1_21CollectiveEpilogueFwdINS6_IJSA_NS7_ILi256EEESB_EEES9_SE_SG_Li256ELb1ELb0ELb0ELb0EEENS1_36VarlenDynamicPersistentTileSchedulerILi128ELi96ELi256ELi32ELb0ELb0ELb1ELb1ELb1ELb1EEEEEEEEEvNT_6ParamsE,"",@"SHT_CUDA_INFO"
	.sectionflags	@""
	.align	4


	//----- nvinfo : EIATTR_CUDA_API_VERSION
	.align		4
        /*0000*/ 	.byte	0x04, 0x37
        /*0002*/ 	.short	(.L_538 - .L_537)
.L_537:
        /*0004*/ 	.word	0x00000082


	//----- nvinfo : EIATTR_KPARAM_INFO
	.align		4
.L_538:
        /*0008*/ 	.byte	0x04, 0x17
        /*000a*/ 	.short	(.L_540 - .L_539)
.L_539:
        /*000c*/ 	.word	0x00000000
        /*0010*/ 	.short	0x0000
        /*0012*/ 	.short	0x0070
        /*0014*/ 	.byte	0x00, 0xf0, 0x01, 0x28


	//----- nvinfo : EIATTR_SPARSE_MMA_MASK
	.align		4
.L_540:
        /*0018*/ 	.byte	0x03, 0x50
        /*001a*/ 	.short	0x0000


	//----- nvinfo : EIATTR_MAXREG_COUNT
	.align		4
        /*001c*/ 	.byte	0x03, 0x1b
        /*001e*/ 	.short	0x00a8


	//----- nvinfo : EIATTR_NUM_BARRIERS
	.align		4
        /*0020*/ 	.byte	0x02, 0x4c
        /*0022*/ 	.byte	0x10
	.zero		1


	//----- nvinfo : EIATTR_EXTERNS
	.align		4
        /*0024*/ 	.byte	0x04, 0x0f
        /*0026*/ 	.short	(.L_542 - .L_541)


	//   ....[0]....
	.align		4
.L_541:
        /*0028*/ 	.word	index@(__assertfail)


	//----- nvinfo : EIATTR_ANNOTATIONS
	.align		4
.L_542:
        /*002c*/ 	.byte	0x04, 0x55
        /*002e*/ 	.short	(.L_544 - .L_543)


	//   ....[0]....
.L_543:
        /* <DEDUP_REMOVED lines=28> */


	//----- nvinfo : EIATTR_MERCURY_ISA_VERSION
	.align		4
.L_544:
        /*01e0*/ 	.byte	0x03, 0x5f
        /*01e2*/ 	.short	0x0101


	//----- nvinfo : EIATTR_UNUSED_LOAD_BYTE_OFFSET
	.align		4
        /*01e4*/ 	.byte	0x04, 0x44
        /*01e6*/ 	.short	(.L_546 - .L_545)


	//   ....[0]....
.L_545:
        /*01e8*/ 	.word	0x00000a50
        /*01ec*/ 	.word	0x0000fff0


	//   ....[1]....
        /*01f0*/ 	.word	0x000081e0
        /*01f4*/ 	.word	0x0000fff0


	//----- nvinfo : EIATTR_INT_WARP_WIDE_INSTR_OFFSETS
	.align		4
.L_546:
        /*01f8*/ 	.byte	0x04, 0x31
        /*01fa*/ 	.short	(.L_548 - .L_547)


	//   ....[0]....
.L_547:
        /*01fc*/ 	.word	0x00000160


	//   ....[1]....
        /*0200*/ 	.word	0x000001a0


	//   ....[2]....
        /*0204*/ 	.word	0x00000210


	//   ....[3]....
        /*0208*/ 	.word	0x0000bf00


	//   ....[4]....
        /*020c*/ 	.word	0x0000bf90


	//   ....[5]....
        /*0210*/ 	.word	0x0000c420


	//   ....[6]....
        /*0214*/ 	.word	0x0000c450


	//   ....[7]....
        /*0218*/ 	.word	0x0000e7f0


	//   ....[8]....
        /*021c*/ 	.word	0x0000e880


	//----- nvinfo : EIATTR_COOP_GROUP_MASK_REGIDS
	.align		4
.L_548:
        /*0220*/ 	.byte	0x04, 0x29
        /*0222*/ 	.short	(.L_550 - .L_549)


	//   ....[0]....
.L_549:
        /*0224*/ 	.word	0xffffffff


	//   ....[1]....
        /*0228*/ 	.word	0xffffffff


	//   ....[2]....
        /*022c*/ 	.word	0xffffffff


	//   ....[3]....
        /*0230*/ 	.word	0xffffffff


	//   ....[4]....
        /*0234*/ 	.word	0xffffffff


	//   ....[5]....
        /*0238*/ 	.word	0xffffffff


	//   ....[6]....
        /*023c*/ 	.word	0xffffffff


	//   ....[7]....
        /*0240*/ 	.word	0xffffffff


	//   ....[8]....
        /*0244*/ 	.word	0xffffffff


	//   ....[9]....
        /*0248*/ 	.word	0xffffffff


	//   ....[10]....
        /*024c*/ 	.word	0xffffffff


	//   ....[11]....
        /*0250*/ 	.word	0xffffffff


	//   ....[12]....
        /*0254*/ 	.word	0xffffffff


	//   ....[13]....
        /*0258*/ 	.word	0xffffffff


	//   ....[14]....
        /*025c*/ 	.word	0xffffffff


	//   ....[15]....
        /*0260*/ 	.word	0xffffffff


	//   ....[16]....
        /*0264*/ 	.word	0xffffffff


	//   ....[17]....
        /*0268*/ 	.word	0xffffffff


	//   ....[18]....
        /*026c*/ 	.word	0xffffffff


	//   ....[19]....
        /*0270*/ 	.word	0xffffffff


	//   ....[20]....
        /*0274*/ 	.word	0xffffffff


	//   ....[21]....
        /*0278*/ 	.word	0xffffffff


	//   ....[22]....
        /*027c*/ 	.word	0xffffffff


	//   ....[23]....
        /*0280*/ 	.word	0xffffffff


	//   ....[24]....
        /*0284*/ 	.word	0xffffffff


	//   ....[25]....
        /*0288*/ 	.word	0xffffffff


	//   ....[26]....
        /*028c*/ 	.word	0xffffffff


	//   ....[27]....
        /*0290*/ 	.word	0xffffffff


	//   ....[28]....
        /*0294*/ 	.word	0xffffffff


	//   ....[29]....
        /*0298*/ 	.word	0xffffffff


	//   ....[30]....
        /*029c*/ 	.word	0xffffffff


	//   ....[31]....
        /*02a0*/ 	.word	0xffffffff


	//   ....[32]....
        /*02a4*/ 	.word	0xffffffff


	//   ....[33]....
        /*02a8*/ 	.word	0xffffffff


	//   ....[34]....
        /*02ac*/ 	.word	0xffffffff


	//   ....[35]....
        /*02b0*/ 	.word	0xffffffff


	//   ....[36]....
        /*02b4*/ 	.word	0xffffffff


	//   ....[37]....
        /*02b8*/ 	.word	0xffffffff


	//   ....[38]....
        /*02bc*/ 	.word	0xffffffff


	//   ....[39]....
        /*02c0*/ 	.word	0xffffffff


	//   ....[40]....
        /*02c4*/ 	.word	0xffffffff


	//   ....[41]....
        /*02c8*/ 	.word	0xffffffff


	//   ....[42]....
        /*02cc*/ 	.word	0xffffffff


	//   ....[43]....
        /*02d0*/ 	.word	0xffffffff


	//   ....[44]....
        /*02d4*/ 	.word	0xffffffff


	//   ....[45]....
        /*02d8*/ 	.word	0xffffffff


	//   ....[46]....
        /*02dc*/ 	.word	0xffffffff


	//   ....[47]....
        /*02e0*/ 	.word	0xffffffff


	//   ....[48]....
        /*02e4*/ 	.word	0xffffffff


	//   ....[49]....
        /*02e8*/ 	.word	0xffffffff


	//   ....[50]....
        /*02ec*/ 	.word	0xffffffff


	//   ....[51]....
        /*02f0*/ 	.word	0xffffffff


	//   ....[52]....
        /*02f4*/ 	.word	0xffffffff


	//   ....[53]....
        /*02f8*/ 	.word	0xffffffff


	//   ....[54]....
        /*02fc*/ 	.word	0xffffffff


	//   ....[55]....
        /*0300*/ 	.word	0xffffffff


	//   ....[56]....
        /*0304*/ 	.word	0xffffffff


	//   ....[57]....
        /*0308*/ 	.word	0xffffffff


	//   ....[58]....
        /*030c*/ 	.word	0x0500000f


	//   ....[59]....
        /*0310*/ 	.word	0x0500000f


	//   ....[60]....
        /*0314*/ 	.word	0x0500000f


	//   ....[61]....
        /*0318*/ 	.word	0x0500000f


	//   ....[62]....
        /*031c*/ 	.word	0x0500000f


	//   ....[63]....
        /*0320*/ 	.word	0x0500000f


	//   ....[64]....
        /*0324*/ 	.word	0x0500000f


	//   ....[65]....
        /*0328*/ 	.word	0x0500000f


	//   ....[66]....
        /*032c*/ 	.word	0x0500000f


	//   ....[67]....
        /*0330*/ 	.word	0x0500000f


	//   ....[68]....
        /*0334*/ 	.word	0x0500000f


	//   ....[69]....
        /*0338*/ 	.word	0x0500000f


	//   ....[70]....
        /*033c*/ 	.word	0x0500000f


	//   ....[71]....
        /*0340*/ 	.word	0x0500000f


	//   ....[72]....
        /*0344*/ 	.word	0x0500000f


	//   ....[73]....
        /*0348*/ 	.word	0x0500000f


	//   ....[74]....
        /*034c*/ 	.word	0x0500000f


	//   ....[75]....
        /*0350*/ 	.word	0x0500000f


	//   ....[76]....
        /*0354*/ 	.word	0x0500000f


	//----- nvinfo : EIATTR_COOP_GROUP_INSTR_OFFSETS
	.align		4
.L_550:
        /*0358*/ 	.byte	0x04, 0x28
        /*035a*/ 	.short	(.L_552 - .L_551)


	//   ....[0]....
.L_551:
        /*035c*/ 	.word	0x00000070


	//   ....[1]....
        /*0360*/ 	.word	0x00000170


	//   ....[2]....
        /*0364*/ 	.word	0x000001c0


	//   ....[3]....
        /*0368*/ 	.word	0x000003f0


	//   ....[4]....
        /*036c*/ 	.word	0x00000550


	//   ....[5]....
        /*0370*/ 	.word	0x00000670


	//   ....[6]....
        /*0374*/ 	.word	0x000007d0


	//   ....[7]....
        /*0378*/ 	.word	0x00001760


	//   ....[8]....
        /*037c*/ 	.word	0x000022a0


	//   ....[9]....
        /*0380*/ 	.word	0x00002380


	//   ....[10]....
        /*0384*/ 	.word	0x00002990


	//   ....[11]....
        /*0388*/ 	.word	0x00002a10


	//   ....[12]....
        /*038c*/ 	.word	0x00003e50


	//   ....[13]....
        /*0390*/ 	.word	0x00003f50


	//   ....[14]....
        /*0394*/ 	.word	0x00004500


	//   ....[15]....
        /*0398*/ 	.word	0x000045a0


	//   ....[16]....
        /*039c*/ 	.word	0x00005eb0


	//   ....[17]....
        /*03a0*/ 	.word	0x00005ee0


	//   ....[18]....
        /*03a4*/ 	.word	0x000062a0


	//   ....[19]....
        /*03a8*/ 	.word	0x00006470


	//   ....[20]....
        /*03ac*/ 	.word	0x00007760


	//   ....[21]....
        /*03b0*/ 	.word	0x000077a0


	//   ....[22]....
        /*03b4*/ 	.word	0x00007860


	//   ....[23]....
        /*03b8*/ 	.word	0x00007870


	//   ....[24]....
        /*03bc*/ 	.word	0x0000ad30


	//   ....[25]....
        /*03c0*/ 	.word	0x0000aeb0


	//   ....[26]....
        /*03c4*/ 	.word	0x0000aee0


	//   ....[27]....
        /*03c8*/ 	.word	0x0000af20


	//   ....[28]....
        /*03cc*/ 	.word	0x0000af90


	//   ....[29]....
        /*03d0*/ 	.word	0x0000aff0


	//   ....[30]....
        /*03d4*/ 	.word	0x0000b030


	//   ....[31]....
        /*03d8*/ 	.word	0x0000b1d0


	//   ....[32]....
        /*03dc*/ 	.word	0x0000b230


	//   ....[33]....
        /*03e0*/ 	.word	0x0000b270


	//   ....[34]....
        /*03e4*/ 	.word	0x0000b2b0


	//   ....[35]....
        /*03e8*/ 	.word	0x0000b2e0


	//   ....[36]....
        /*03ec*/ 	.word	0x0000b310


	//   ....[37]....
        /*03f0*/ 	.word	0x0000b3a0


	//   ....[38]....
        /*03f4*/ 	.word	0x0000b400


	//   ....[39]....
        /*03f8*/ 	.word	0x0000b490


	//   ....[40]....
        /*03fc*/ 	.word	0x0000e910


	//   ....[41]....
        /*0400*/ 	.word	0x0000e920


	//   ....[42]....
        /*0404*/ 	.word	0x0000ea30


	//   ....[43]....
        /*0408*/ 	.word	0x0000ea90


	//   ....[44]....
        /*040c*/ 	.word	0x0000ead0


	//   ....[45]....
        /*0410*/ 	.word	0x0000eb10


	//   ....[46]....
        /*0414*/ 	.word	0x0000eb40


	//   ....[47]....
        /*0418*/ 	.word	0x0000eb70


	//   ....[48]....
        /*041c*/ 	.word	0x0000ed00


	//   ....[49]....
        /*0420*/ 	.word	0x0000ed60


	//   ....[50]....
        /*0424*/ 	.word	0x0000eda0


	//   ....[51]....
        /*0428*/ 	.word	0x0000ede0


	//   ....[52]....
        /*042c*/ 	.word	0x0000ee10


	//   ....[53]....
        /*0430*/ 	.word	0x0000ee40


	//   ....[54]....
        /*0434*/ 	.word	0x0000ef00


	//   ....[55]....
        /*0438*/ 	.word	0x0000ef20


	//   ....[56]....
        /*043c*/ 	.word	0x0000ef90


	//   ....[57]....
        /*0440*/ 	.word	0x0000f620


	//   ....[58]....
        /*0444*/ 	.word	0x0000fbb0


	//   ....[59]....
        /*0448*/ 	.word	0x0000ffd0


	//   ....[60]....
        /*044c*/ 	.word	0x00010060


	//   ....[61]....
        /*0450*/ 	.word	0x00010100


	//   ....[62]....
        /*0454*/ 	.word	0x000101b0


	//   ....[63]....
        /*0458*/ 	.word	0x00010230


	//   ....[64]....
        /*045c*/ 	.word	0x000102b0


	//   ....[65]....
        /*0460*/ 	.word	0x00010330


	//   ....[66]....
        /*0464*/ 	.word	0x000103b0


	//   ....[67]....
        /*0468*/ 	.word	0x00010440


	//   ....[68]....
        /*046c*/ 	.word	0x000104f0


	//   ....[69]....
        /*0470*/ 	.word	0x00010570


	//   ....[70]....
        /*0474*/ 	.word	0x000105f0


	//   ....[71]....
        /*0478*/ 	.word	0x00010670


	//   ....[72]....
        /*047c*/ 	.word	0x000106f0


	//   ....[73]....
        /*0480*/ 	.word	0x00010760


	//   ....[74]....
        /*0484*/ 	.word	0x00010800


	//   ....[75]....
        /*0488*/ 	.word	0x00010890


	//   ....[76]....
        /*048c*/ 	.word	0x000109c0


	//----- nvinfo : EIATTR_REG_RECONFIG
	.align		4
.L_552:
        /*0490*/ 	.byte	0x01, 0x54
	.zero		2


	//----- nvinfo : EIATTR_SYSCALL_OFFSETS
	.align		4
        /*0494*/ 	.byte	0x04, 0x46
        /*0496*/ 	.short	(.L_554 - .L_553)


	//   ....[0]....
.L_553:
        /*0498*/ 	.word	0x00001940


	//   ....[1]....
        /*049c*/ 	.word	0x0000c120


	//   ....[2]....
        /*04a0*/ 	.word	0x0000c260


	//   ....[3]....
        /*04a4*/ 	.word	0x0000c360


	//----- nvinfo : EIATTR_MBARRIER_INSTR_OFFSETS
	.align		4
.L_554:
        /*04a8*/ 	.byte	0x04, 0x39
        /*04aa*/ 	.short	(.L_556 - .L_555)


	//   ....[0]....
.L_555:
        /*04ac*/ 	.word	0x000002a0
        /*04b0*/ 	.word	0x000000ff
        /*04b4*/ 	.word	0x00022800
        /*04b8*/ 	.short	0x0100
        /*04ba*/ 	.byte	0x08
	.zero		1


	//   ....[1]....
        /*04bc*/ 	.word	0x000002b0
        /*04c0*/ 	.word	0x000000ff
        /*04c4*/ 	.word	0x00022820
        /*04c8*/ 	.short	0x0100
        /*04ca*/ 	.byte	0x08
	.zero		1


	//   ....[2]....
        /*04cc*/ 	.word	0x000003a0
        /*04d0*/ 	.word	0x000000ff
        /*04d4*/ 	.word	0x00022830
        /*04d8*/ 	.short	0x0100
        /*04da*/ 	.byte	0x08
	.zero		1


	//   ....[3]....
        /*04dc*/ 	.word	0x000003b0
        /*04e0*/ 	.word	0x000000ff
        /*04e4*/ 	.word	0x00022840
        /*04e8*/ 	.short	0x0100
        /*04ea*/ 	.byte	0x08
	.zero		1


	//   ....[4]....
        /*04ec*/ 	.word	0x000003c0
        /*04f0*/ 	.word	0x000000ff
        /*04f4*/ 	.word	0x00022838
        /*04f8*/ 	.short	0x0100
        /*04fa*/ 	.byte	0x08
	.zero		1


	//   ....[5]....
        /*04fc*/ 	.word	0x000003d0
        /*0500*/ 	.word	0x000000ff
        /*0504*/ 	.word	0x00022848
        /*0508*/ 	.short	0x0100
        /*050a*/ 	.byte	0x08
	.zero		1


	//   ....[6]....
        /*050c*/ 	.word	0x00000500
        /*0510*/ 	.word	0x000000ff
        /*0514*/ 	.word	0x00022850
        /*0518*/ 	.short	0x0100
        /*051a*/ 	.byte	0x08
	.zero		1


	//   ....[7]....
        /*051c*/ 	.word	0x00000510
        /*0520*/ 	.word	0x000000ff
        /*0524*/ 	.word	0x00022860
        /*0528*/ 	.short	0x0100
        /*052a*/ 	.byte	0x08
	.zero		1


	//   ....[8]....
        /*052c*/ 	.word	0x00000520
        /*0530*/ 	.word	0x000000ff
        /*0534*/ 	.word	0x00022858
        /*0538*/ 	.short	0x0100
        /*053a*/ 	.byte	0x08
	.zero		1


	//   ....[9]....
        /*053c*/ 	.word	0x00000530
        /*0540*/ 	.word	0x000000ff
        /*0544*/ 	.word	0x00022868
        /*0548*/ 	.short	0x0100
        /*054a*/ 	.byte	0x08
	.zero		1


	//   ....[10]....
        /*054c*/ 	.word	0x00000620
        /*0550*/ 	.word	0x000000ff
        /*0554*/ 	.word	0x00022870
        /*0558*/ 	.short	0x0100
        /*055a*/ 	.byte	0x06
	.zero		1


	//   ....[11]....
        /*055c*/ 	.word	0x00000630
        /*0560*/ 	.word	0x000000ff
        /*0564*/ 	.word	0x00022880
        /*0568*/ 	.short	0x0100
        /*056a*/ 	.byte	0x06
	.zero		1


	//   ....[12]....
        /*056c*/ 	.word	0x00000640
        /*0570*/ 	.word	0x000000ff
        /*0574*/ 	.word	0x00022878
        /*0578*/ 	.short	0x0100
        /*057a*/ 	.byte	0x06
	.zero		1


	//   ....[13]....
        /*057c*/ 	.word	0x00000650
        /*0580*/ 	.word	0x000000ff
        /*0584*/ 	.word	0x00022888
        /*0588*/ 	.short	0x0100
        /*058a*/ 	.byte	0x06
	.zero		1


	//   ....[14]....
        /*058c*/ 	.word	0x00000780
        /*0590*/ 	.word	0x000000ff
        /*0594*/ 	.word	0x00022890
        /*0598*/ 	.short	0x0100
        /*059a*/ 	.byte	0x08
	.zero		1


	//   ....[15]....
        /*059c*/ 	.word	0x00000790
        /*05a0*/ 	.word	0x000000ff
        /*05a4*/ 	.word	0x000228a0
        /*05a8*/ 	.short	0x0100
        /*05aa*/ 	.byte	0x08
	.zero		1


	//   ....[16]....
        /*05ac*/ 	.word	0x000007a0
        /*05b0*/ 	.word	0x000000ff
        /*05b4*/ 	.word	0x00022898
        /*05b8*/ 	.short	0x0100
        /*05ba*/ 	.byte	0x08
	.zero		1


	//   ....[17]....
        /*05bc*/ 	.word	0x000007b0
        /*05c0*/ 	.word	0x000000ff
        /*05c4*/ 	.word	0x000228a8
        /*05c8*/ 	.short	0x0100
        /*05ca*/ 	.byte	0x08
	.zero		1


	//   ....[18]....
        /*05cc*/ 	.word	0x000008e0
        /*05d0*/ 	.word	0x000000ff
        /*05d4*/ 	.word	0x000228b0
        /*05d8*/ 	.short	0x0100
        /*05da*/ 	.byte	0x08
	.zero		1


	//   ....[19]....
        /*05dc*/ 	.word	0x000008f0
        /*05e0*/ 	.word	0x000000ff
        /*05e4*/ 	.word	0x000228c0
        /*05e8*/ 	.short	0x0100
        /*05ea*/ 	.byte	0x08
	.zero		1


	//   ....[20]....
        /*05ec*/ 	.word	0x00000900
        /*05f0*/ 	.word	0x000000ff
        /*05f4*/ 	.word	0x000228b8
        /*05f8*/ 	.short	0x0100
        /*05fa*/ 	.byte	0x08
	.zero		1


	//   ....[21]....
        /*05fc*/ 	.word	0x00000910
        /*0600*/ 	.word	0x000000ff
        /*0604*/ 	.word	0x000228c8
        /*0608*/ 	.short	0x0100
        /*060a*/ 	.byte	0x08
	.zero		1


	//   ....[22]....
        /*060c*/ 	.word	0x000019e0
        /*0610*/ 	.word	0x00000007
        /*0614*/ 	.word	0x00022800
        /*0618*/ 	.short	0x010a
        /*061a*/ 	.byte	0x3f
	.zero		1


	//   ....[23]....
        /*061c*/ 	.word	0x00001aa0
        /*0620*/ 	.word	0x00000006
        /*0624*/ 	.word	0x00022830
        /*0628*/ 	.short	0x010a
        /*062a*/ 	.byte	0x3f
	.zero		1


	//   ....[24]....
        /*062c*/ 	.word	0x00001ae0
        /*0630*/ 	.word	0x00000006
        /*0634*/ 	.word	0x00022830
        /*0638*/ 	.short	0x010a
        /*063a*/ 	.byte	0x3f
	.zero		1


	//   ....[25]....
        /*063c*/ 	.word	0x00002e40
        /*0640*/ 	.word	0x00000000
        /*0644*/ 	.word	0x00000000
        /*0648*/ 	.short	0x0101
        /*064a*/ 	.byte	0x3f
	.zero		1


	//   ....[26]....
        /*064c*/ 	.word	0x00003290
        /*0650*/ 	.word	0x00000006
        /*0654*/ 	.word	0x00022850
        /*0658*/ 	.short	0x010a
        /*065a*/ 	.byte	0x3f
	.zero		1


	//   ....[27]....
        /*065c*/ 	.word	0x000032d0
        /*0660*/ 	.word	0x00000006
        /*0664*/ 	.word	0x00022850
        /*0668*/ 	.short	0x010a
        /*066a*/ 	.byte	0x3f
	.zero		1


	//   ....[28]....
        /*066c*/ 	.word	0x00003650
        /*0670*/ 	.word	0x00000006
        /*0674*/ 	.word	0x00000000
        /*0678*/ 	.short	0x0101
        /*067a*/ 	.byte	0x3f
	.zero		1


	//   ....[29]....
        /*067c*/ 	.word	0x00003770
        /*0680*/ 	.word	0x000000ff
        /*0684*/ 	.word	0x00022830
        /*0688*/ 	.short	0x010a
        /*068a*/ 	.byte	0x19
	.zero		1


	//   ....[30]....
        /*068c*/ 	.word	0x000037b0
        /*0690*/ 	.word	0x000000ff
        /*0694*/ 	.word	0x00022830
        /*0698*/ 	.short	0x010a
        /*069a*/ 	.byte	0x19
	.zero		1


	//   ....[31]....
        /*069c*/ 	.word	0x00004c10
        /*06a0*/ 	.word	0x00000003
        /*06a4*/ 	.word	0x00000000
        /*06a8*/ 	.short	0x0101
        /*06aa*/ 	.byte	0x3f
	.zero		1


	//   ....[32]....
        /*06ac*/ 	.word	0x00005700
        /*06b0*/ 	.word	0x000000ff
        /*06b4*/ 	.word	0x00022850
        /*06b8*/ 	.short	0x010a
        /*06ba*/ 	.byte	0x19
	.zero		1


	//   ....[33]....
        /*06bc*/ 	.word	0x00005740
        /*06c0*/ 	.word	0x000000ff
        /*06c4*/ 	.word	0x00022850
        /*06c8*/ 	.short	0x010a
        /*06ca*/ 	.byte	0x19
	.zero		1


	//   ....[34]....
        /*06cc*/ 	.word	0x00005a30
        /*06d0*/ 	.word	0x000000bb
        /*06d4*/ 	.word	0x00000000
        /*06d8*/ 	.short	0x0101
        /*06da*/ 	.byte	0x3f
	.zero		1


	//   ....[35]....
        /*06dc*/ 	.word	0x00005b70
        /*06e0*/ 	.word	0x000000ff
        /*06e4*/ 	.word	0x00022830
        /*06e8*/ 	.short	0x010a
        /*06ea*/ 	.byte	0x18
	.zero		1


	//   ....[36]....
        /*06ec*/ 	.word	0x00005bb0
        /*06f0*/ 	.word	0x000000ff
        /*06f4*/ 	.word	0x00022830
        /*06f8*/ 	.short	0x010a
        /*06fa*/ 	.byte	0x18
	.zero		1


	//   ....[37]....
        /*06fc*/ 	.word	0x00006820
        /*0700*/ 	.word	0x0000009a
        /*0704*/ 	.word	0x00000000
        /*0708*/ 	.short	0x0101
        /*070a*/ 	.byte	0x3f
	.zero		1


	//   ....[38]....
        /*070c*/ 	.word	0x00007420
        /*0710*/ 	.word	0x000000ff
        /*0714*/ 	.word	0x00022850
        /*0718*/ 	.short	0x010a
        /*071a*/ 	.byte	0x18
	.zero		1


	//   ....[39]....
        /*071c*/ 	.word	0x00007460
        /*0720*/ 	.word	0x000000ff
        /*0724*/ 	.word	0x00022850
        /*0728*/ 	.short	0x010a
        /*072a*/ 	.byte	0x18
	.zero		1


	//   ....[40]....
        /*072c*/ 	.word	0x00007740
        /*0730*/ 	.word	0x000000b7
        /*0734*/ 	.word	0x00000000
        /*0738*/ 	.short	0x0101
        /*073a*/ 	.byte	0x3f
	.zero		1


	//   ....[41]....
        /*073c*/ 	.word	0x00009940
        /*0740*/ 	.word	0x00000066
        /*0744*/ 	.word	0x00000000
        /*0748*/ 	.short	0x0101
        /*074a*/ 	.byte	0x3f
	.zero		1


	//   ....[42]....
        /*074c*/ 	.word	0x0000c890
        /*0750*/ 	.word	0x00000008
        /*0754*/ 	.word	0x00022840
        /*0758*/ 	.short	0x010a
        /*075a*/ 	.byte	0x3f
	.zero		1


	//   ....[43]....
        /*075c*/ 	.word	0x0000cc80
        /*0760*/ 	.word	0x0000000a
        /*0764*/ 	.word	0x00022820
        /*0768*/ 	.short	0x010a
        /*076a*/ 	.byte	0x3f
	.zero		1


	//   ....[44]....
        /*076c*/ 	.word	0x0000cd40
        /*0770*/ 	.word	0x0000000b
        /*0774*/ 	.word	0x00022860
        /*0778*/ 	.short	0x010a
        /*077a*/ 	.byte	0x3f
	.zero		1


	//   ....[45]....
        /*077c*/ 	.word	0x0000d370
        /*0780*/ 	.word	0x00000002
        /*0784*/ 	.word	0x00022840
        /*0788*/ 	.short	0x010a
        /*078a*/ 	.byte	0x3f
	.zero		1


	//   ....[46]....
        /*078c*/ 	.word	0x0000d580
        /*0790*/ 	.word	0x00000002
        /*0794*/ 	.word	0x00022860
        /*0798*/ 	.short	0x010a
        /*079a*/ 	.byte	0x3f
	.zero		1


	//   ....[47]....
        /*079c*/ 	.word	0x0000db00
        /*07a0*/ 	.word	0x00000002
        /*07a4*/ 	.word	0x00022840
        /*07a8*/ 	.short	0x010a
        /*07aa*/ 	.byte	0x3f
	.zero		1


	//   ....[48]....
        /*07ac*/ 	.word	0x0000dd00
        /*07b0*/ 	.word	0x00000002
        /*07b4*/ 	.word	0x00022860
        /*07b8*/ 	.short	0x010a
        /*07ba*/ 	.byte	0x3f
	.zero		1


	//   ....[49]....
        /*07bc*/ 	.word	0x0000e200
        /*07c0*/ 	.word	0x00000002
        /*07c4*/ 	.word	0x00022840
        /*07c8*/ 	.short	0x010a
        /*07ca*/ 	.byte	0x3f
	.zero		1


	//   ....[50]....
        /*07cc*/ 	.word	0x0000e410
        /*07d0*/ 	.word	0x00000002
        /*07d4*/ 	.word	0x00022860
        /*07d8*/ 	.short	0x010a
        /*07da*/ 	.byte	0x3f
	.zero		1


	//   ....[51]....
        /*07dc*/ 	.word	0x0000f5a0
        /*07e0*/ 	.word	0x00000000
        /*07e4*/ 	.word	0x00022820
        /*07e8*/ 	.short	0x010a
        /*07ea*/ 	.byte	0x3f
	.zero		1


	//   ....[52]....
        /*07ec*/ 	.word	0x0000f760
        /*07f0*/ 	.word	0x00000006
        /*07f4*/ 	.word	0x00000000
        /*07f8*/ 	.short	0x010a
        /*07fa*/ 	.byte	0x3f
	.zero		1


	//   ....[53]....
        /*07fc*/ 	.word	0x0000f7d0
        /*0800*/ 	.word	0x00000007
        /*0804*/ 	.word	0x00000000
        /*0808*/ 	.short	0x010a
        /*080a*/ 	.byte	0x3f
	.zero		1


	//   ....[54]....
        /*080c*/ 	.word	0x0000f840
        /*0810*/ 	.word	0x00000004
        /*0814*/ 	.word	0x00000000
        /*0818*/ 	.short	0x010a
        /*081a*/ 	.byte	0x3f
	.zero		1


	//   ....[55]....
        /*081c*/ 	.word	0x0000f870
        /*0820*/ 	.word	0x00000003
        /*0824*/ 	.word	0x00000000
        /*0828*/ 	.short	0x010a
        /*082a*/ 	.byte	0x3f
	.zero		1


	//   ....[56]....
        /*082c*/ 	.word	0x0000f8d0
        /*0830*/ 	.word	0x00000007
        /*0834*/ 	.word	0x00022800
        /*0838*/ 	.short	0x010a
        /*083a*/ 	.byte	0x3f
	.zero		1


	//   ....[57]....
        /*083c*/ 	.word	0x0000f920
        /*0840*/ 	.word	0x00000006
        /*0844*/ 	.word	0x00022830
        /*0848*/ 	.short	0x010a
        /*084a*/ 	.byte	0x3f
	.zero		1


	//   ....[58]....
        /*084c*/ 	.word	0x0000f970
        /*0850*/ 	.word	0x00000006
        /*0854*/ 	.word	0x00022850
        /*0858*/ 	.short	0x010a
        /*085a*/ 	.byte	0x3f
	.zero		1


	//   ....[59]....
        /*085c*/ 	.word	0x0000f9d0
        /*0860*/ 	.word	0x00000005
        /*0864*/ 	.word	0x00022830
        /*0868*/ 	.short	0x010a
        /*086a*/ 	.byte	0x3f
	.zero		1


	//   ....[60]....
        /*086c*/ 	.word	0x0000fa20
        /*0870*/ 	.word	0x000000bb
        /*0874*/ 	.word	0x00022850
        /*0878*/ 	.short	0x010a
        /*087a*/ 	.byte	0x3f
	.zero		1


	//   ....[61]....
        /*087c*/ 	.word	0x0000fa80
        /*0880*/ 	.word	0x00000005
        /*0884*/ 	.word	0x00022830
        /*0888*/ 	.short	0x010a
        /*088a*/ 	.byte	0x3f
	.zero		1


	//   ....[62]....
        /*088c*/ 	.word	0x0000fad0
        /*0890*/ 	.word	0x000000b7
        /*0894*/ 	.word	0x00022850
        /*0898*/ 	.short	0x010a
        /*089a*/ 	.byte	0x3f
	.zero		1


	//   ....[63]....
        /*089c*/ 	.word	0x0000fc70
        /*08a0*/ 	.word	0x00000008
        /*08a4*/ 	.word	0x00022840
        /*08a8*/ 	.short	0x010a
        /*08aa*/ 	.byte	0x3f
	.zero		1


	//   ....[64]....
        /*08ac*/ 	.word	0x0000fcf0
        /*08b0*/ 	.word	0x00000008
        /*08b4*/ 	.word	0x00022820
        /*08b8*/ 	.short	0x010a
        /*08ba*/ 	.byte	0x3f
	.zero		1


	//   ....[65]....
        /*08bc*/ 	.word	0x0000fd40
        /*08c0*/ 	.word	0x0000000b
        /*08c4*/ 	.word	0x00022860
        /*08c8*/ 	.short	0x010a
        /*08ca*/ 	.byte	0x3f
	.zero		1


	//   ....[66]....
        /*08cc*/ 	.word	0x0000fd90
        /*08d0*/ 	.word	0x00000002
        /*08d4*/ 	.word	0x00022840
        /*08d8*/ 	.short	0x010a
        /*08da*/ 	.byte	0x3f
	.zero		1


	//   ....[67]....
        /*08dc*/ 	.word	0x0000fde0
        /*08e0*/ 	.word	0x00000002
        /*08e4*/ 	.word	0x00022860
        /*08e8*/ 	.short	0x010a
        /*08ea*/ 	.byte	0x3f
	.zero		1


	//   ....[68]....
        /*08ec*/ 	.word	0x0000fe30
        /*08f0*/ 	.word	0x00000002
        /*08f4*/ 	.word	0x00022840
        /*08f8*/ 	.short	0x010a
        /*08fa*/ 	.byte	0x3f
	.zero		1


	//   ....[69]....
        /*08fc*/ 	.word	0x0000fe80
        /*0900*/ 	.word	0x00000002
        /*0904*/ 	.word	0x00022860
        /*0908*/ 	.short	0x010a
        /*090a*/ 	.byte	0x3f
	.zero		1


	//   ....[70]....
        /*090c*/ 	.word	0x0000fed0
        /*0910*/ 	.word	0x00000002
        /*0914*/ 	.word	0x00022840
        /*0918*/ 	.short	0x010a
        /*091a*/ 	.byte	0x3f
	.zero		1


	//   ....[71]....
        /*091c*/ 	.word	0x0000ff20
        /*0920*/ 	.word	0x00000002
        /*0924*/ 	.word	0x00022860
        /*0928*/ 	.short	0x010a
        /*092a*/ 	.byte	0x3f
	.zero		1


	//   ....[72]....
        /*092c*/ 	.word	0x000108e0
        /*0930*/ 	.word	0x00000000
        /*0934*/ 	.word	0x00022820
        /*0938*/ 	.short	0x010a
        /*093a*/ 	.byte	0x3f
	.zero		1


	//   ....[73]....
        /*093c*/ 	.word	0x00010a80
        /*0940*/ 	.word	0x00000006
        /*0944*/ 	.word	0x00000000
        /*0948*/ 	.short	0x010a
        /*094a*/ 	.byte	0x3f
	.zero		1


	//   ....[74]....
        /*094c*/ 	.word	0x00010ad0
        /*0950*/ 	.word	0x00000007
        /*0954*/ 	.word	0x00000000
        /*0958*/ 	.short	0x010a
        /*095a*/ 	.byte	0x3f
	.zero		1


	//   ....[75]....
        /*095c*/ 	.word	0x00010b20
        /*0960*/ 	.word	0x00000004
        /*0964*/ 	.word	0x00000000
        /*0968*/ 	.short	0x010a
        /*096a*/ 	.byte	0x3f
	.zero		1


	//----- nvinfo : EIATTR_NUM_MBARRIERS
	.align		4
.L_556:
        /*096c*/ 	.byte	0x03, 0x38
        /*096e*/ 	.short	0x0016


	//----- nvinfo : EIATTR_EXIT_INSTR_OFFSETS
	.align		4
        /*0970*/ 	.byte	0x04, 0x1c
        /*0972*/ 	.short	(.L_558 - .L_557)


	//   ....[0]....
.L_557:
        /*0974*/ 	.word	0x00000a90


	//   ....[1]....
        /*0978*/ 	.word	0x0000acf0


	//   ....[2]....
        /*097c*/ 	.word	0x0000ad50


	//   ....[3]....
        /*0980*/ 	.word	0x0000f8c0


	//----- nvinfo : EIATTR_MAX_THREADS
	.align		4
.L_558:
        /*0984*/ 	.byte	0x04, 0x05
        /*0986*/ 	.short	(.L_560 - .L_559)
.L_559:
        /*0988*/ 	.word	0x00000180
        /*098c*/ 	.word	0x00000001
        /*0990*/ 	.word	0x00000001


	//----- nvinfo : EIATTR_CRS_STACK_SIZE
	.align		4
.L_560:
        /*0994*/ 	.byte	0x04, 0x1e
        /*0996*/ 	.short	(.L_562 - .L_561)
.L_561:
        /*0998*/ 	.word	0x00000000


	//----- nvinfo : EIATTR_CBANK_PARAM_SIZE
	.align		4
.L_562:
        /*099c*/ 	.byte	0x03, 0x19
        /*099e*/ 	.short	0x0a70


	//----- nvinfo : EIATTR_PARAM_CBANK
	.align		4
        /*09a0*/ 	.byte	0x04, 0x0a
        /*09a2*/ 	.short	(.L_564 - .L_563)
	.align		4
.L_563:
        /*09a4*/ 	.word	index@(.nv.constant0._ZN7cutlass13device_kernelIN5flash11enable_sm90INS1_16FlashAttnFwdSm90INS1_25CollectiveMainloopFwdSm90ILi2EN4cute5tupleIJNS5_1CILi1EEES8_S8_EEENS6_IJNS7_ILi128EEENS7_ILi96EEENS7_ILi64EEEEEELi256ENS_10bfloat16_tEfNS_4arch4Sm90ELb1ELb0ELb0ELb1ELb0ELb0ELb0ELb1ELb0ELb0ELb0ELb0EEENS1_21CollectiveEpilogueFwdINS6_IJSA_NS7_ILi256EEESB_EEES9_SE_SG_Li256ELb1ELb0ELb0ELb0EEENS1_36VarlenDynamicPersistentTileSchedulerILi128ELi96ELi256ELi32ELb0ELb0ELb1ELb1ELb1ELb1EEEEEEEEEvNT_6ParamsE)
        /*09a8*/ 	.short	0x0210
        /*09aa*/ 	.short	0x0a70


	//----- nvinfo : EIATTR_SW_WAR
	.align		4
.L_564:
        /*09ac*/ 	.byte	0x04, 0x36
        /*09ae*/ 	.short	(.L_566 - .L_565)
.L_565:
        /*09b0*/ 	.word	0x00000008
.L_566:


//--------------------- .nv.info._ZN7cutlass13device_kernelIN5flash11enable_sm90INS1_16FlashAttnFwdSm90INS1_25CollectiveMainloopFwdSm90ILi2EN4cute5tupleIJNS5_1CILi1EEES8_S8_EEENS6_IJNS7_ILi128EEENS7_ILi96EEENS7_ILi64EEEEEELi256ENS_10bfloat16_tEfNS_4arch4Sm90ELb1ELb0ELb0ELb1ELb0ELb1ELb0ELb1ELb0ELb0ELb0ELb0EEENS1_21CollectiveEpilogueFwdINS6_IJSA_NS7_ILi256EEESB_EEES9_SE_SG_Li256ELb1ELb0ELb0ELb0EEENS1_36VarlenDynamicPersistentTileSchedulerILi128ELi96ELi256ELi32ELb0ELb0ELb1ELb1ELb1ELb1EEEEEEEEEvNT_6ParamsE --------------------------
	.section	.nv.info._ZN7cutlass13device_kernelIN5flash11enable_sm90INS1_16FlashAttnFwdSm90INS1_25CollectiveMainloopFwdSm90ILi2EN4cute5tupleIJNS5_1CILi1EEES8_S8_EEENS6_IJNS7_ILi128EEENS7_ILi96EEENS7_ILi64EEEEEELi256ENS_10bfloat16_tEfNS_4arch4Sm90ELb1ELb0ELb0ELb1ELb0ELb1ELb0ELb1ELb0ELb0ELb0ELb0EEENS1_21CollectiveEpilogueFwdINS6_IJSA_NS7_ILi256EEESB_EEES9_SE_SG_Li256ELb1ELb0ELb0ELb0EEENS1_36VarlenDynamicPersistentTileSchedulerILi128ELi96ELi256ELi32ELb0ELb0ELb1ELb1ELb1ELb1EEEEEEEEEvNT_6ParamsE,"",@"SHT_CUDA_INFO"
	.sectionflags	@""
	.align	4


	//----- nvinfo : EIATTR_CUDA_API_VERSION
	.align		4
        /*0000*/ 	.byte	0x04, 0x37
        /*0002*/ 	.short	(.L_568 - .L_567)
.L_567:
        /*0004*/ 	.word	0x00000082


	//----- nvinfo : EIATTR_KPARAM_INFO
	.align		4
.L_568:
        /*0008*/ 	.byte	0x04, 0x17
        /*000a*/ 	.short	(.L_570 - .L_569)
.L_569:
        /*000c*/ 	.word	0x00000000
        /*0010*/ 	.short	0x0000
        /*0012*/ 	.short	0x0070
        /*0014*/ 	.byte	0x00, 0xf0, 0x01, 0x28


	//----- nvinfo : EIATTR_SPARSE_MMA_MASK
	.align		4
.L_570:
        /*0018*/ 	.byte	0x03, 0x50
        /*001a*/ 	.short	0x0000


	//----- nvinfo : EIATTR_MAXREG_COUNT
	.align		4
        /*001c*/ 	.byte	0x03, 0x1b
        /*001e*/ 	.short	0x00a8


	//----- nvinfo : EIATTR_NUM_BARRIERS
	.align		4
        /*0020*/ 	.byte	0x02, 0x4c
        /*0022*/ 	.byte	0x10
	.zero		1


	//----- nvinfo : EIATTR_EXTERNS
	.align		4
        /*0024*/ 	.byte	0x04, 0x0f
        /*0026*/ 	.short	(.L_572 - .L_571)


	//   ....[0]....
	.align		4
.L_571:
        /*0028*/ 	.word	index@(__assertfail)


	//----- nvinfo : EIATTR_ANNOTATIONS
	.align		4
.L_572:
        /*002c*/ 	.byte	0x04, 0x55
        /*002e*/ 	.short	(.L_574 - .L_573)


	//   ....[0]....
.L_573:
        /* <DEDUP_REMOVED lines=41> */


	//----- nvinfo : EIATTR_MERCURY_ISA_VERSION
	.align		4
.L_574:
        /*02b0*/ 	.byte	0x03, 0x5f
        /*02b2*/ 	.short	0x0101


	//----- nvinfo : EIATTR_UNUSED_LOAD_BYTE_OFFSET
	.align		4
        /*02b4*/ 	.byte	0x04, 0x44
        /*02b6*/ 	.short	(.L_576 - .L_575)


	//   ....[0]....
.L_575:
        /*02b8*/ 	.word	0x00000b10
        /*02bc*/ 	.word	0x0000fff0


	//   ....[1]....
        /*02c0*/ 	.word	0x0000fe80
        /*02c4*/ 	.word	0x0000fff0


	//----- nvinfo : EIATTR_INT_WARP_WIDE_INSTR_OFFSETS
	.align		4
.L_576:
        /*02c8*/ 	.byte	0x04, 0x31
        /*02ca*/ 	.short	(.L_578 - .L_577)


	//   ....[0]....
.L_577:
        /*02cc*/ 	.word	0x000001c0


	//   ....[1]....
        /*02d0*/ 	.word	0x00000200


	//   ....[2]....
        /*02d4*/ 	.word	0x00000270


	//   ....[3]....
        /*02d8*/ 	.word	0x00014920


	//   ....[4]....
        /*02dc*/ 	.word	0x000149b0


	//   ....[5]....
        /*02e0*/ 	.word	0x00014e30


	//   ....[6]....
        /*02e4*/ 	.word	0x00014e60


	//   ....[7]....
        /*02e8*/ 	.word	0x00017200


	//   ....[8]....
        /*02ec*/ 	.word	0x00017290


	//----- nvinfo : EIATTR_COOP_GROUP_MASK_REGIDS
	.align		4
.L_578:
        /*02f0*/ 	.byte	0x04, 0x29
        /*02f2*/ 	.short	(.L_580 - .L_579)


	//   ....[0]....
.L_579:
        /*02f4*/ 	.word	0xffffffff


	//   ....[1]....
        /*02f8*/ 	.word	0xffffffff


	//   ....[2]....
        /*02fc*/ 	.word	0xffffffff


	//   ....[3]....
        /*0300*/ 	.word	0xffffffff


	//   ....[4]....
        /*0304*/ 	.word	0xffffffff


	//   ....[5]....
        /*0308*/ 	.word	0xffffffff


	//   ....[6]....
        /*030c*/ 	.word	0xffffffff


	//   ....[7]....
        /*0310*/ 	.word	0xffffffff


	//   ....[8]....
        /*0314*/ 	.word	0xffffffff


	//   ....[9]....
        /*0318*/ 	.word	0xffffffff


	//   ....[10]....
        /*031c*/ 	.word	0xffffffff


	//   ....[11]....
        /*0320*/ 	.word	0xffffffff


	//   ....[12]....
        /*0324*/ 	.word	0xffffffff


	//   ....[13]....
        /*0328*/ 	.word	0xffffffff


	//   ....[14]....
        /*032c*/ 	.word	0xffffffff


	//   ....[15]....
        /*0330*/ 	.word	0xffffffff


	//   ....[16]....
        /*0334*/ 	.word	0xffffffff


	//   ....[17]....
        /*0338*/ 	.word	0xffffffff


	//   ....[18]....
        /*033c*/ 	.word	0xffffffff


	//   ....[19]....
        /*0340*/ 	.word	0xffffffff


	//   ....[20]....
        /*0344*/ 	.word	0xffffffff


	//   ....[21]....
        /*0348*/ 	.word	0xffffffff


	//   ....[22]....
        /*034c*/ 	.word	0xffffffff


	//   ....[23]....
        /*0350*/ 	.word	0xffffffff


	//   ....[24]....
        /*0354*/ 	.word	0xffffffff


	//   ....[25]....
        /*0358*/ 	.word	0xffffffff


	//   ....[26]....
        /*035c*/ 	.word	0xffffffff


	//   ....[27]....
        /*0360*/ 	.word	0xffffffff


	//   ....[28]....
        /*0364*/ 	.word	0xffffffff


	//   ....[29]....
        /*0368*/ 	.word	0xffffffff


	//   ....[30]....
        /*036c*/ 	.word	0xffffffff


	//   ....[31]....
        /*0370*/ 	.word	0xffffffff


	//   ....[32]....
        /*0374*/ 	.word	0xffffffff


	//   ....[33]....
        /*0378*/ 	.word	0xffffffff


	//   ....[34]....
        /*037c*/ 	.word	0xffffffff


	//   ....[35]....
        /*0380*/ 	.word	0xffffffff


	//   ....[36]....
        /*0384*/ 	.word	0xffffffff


	//   ....[37]....
        /*0388*/ 	.word	0xffffffff


	//   ....[38]....
        /*038c*/ 	.word	0xffffffff


	//   ....[39]....
        /*0390*/ 	.word	0xffffffff


	//   ....[40]....
        /*0394*/ 	.word	0xffffffff


	//   ....[41]....
        /*0398*/ 	.word	0xffffffff


	//   ....[42]....
        /*039c*/ 	.word	0xffffffff


	//   ....[43]....
        /*03a0*/ 	.word	0xffffffff


	//   ....[44]....
        /*03a4*/ 	.word	0xffffffff


	//   ....[45]....
        /*03a8*/ 	.word	0xffffffff


	//   ....[46]....
        /*03ac*/ 	.word	0xffffffff


	//   ....[47]....
        /*03b0*/ 	.word	0xffffffff


	//   ....[48]....
        /*03b4*/ 	.word	0xffffffff


	//   ....[49]....
        /*03b8*/ 	.word	0xffffffff


	//   ....[50]....
        /*03bc*/ 	.word	0xffffffff


	//   ....[51]....
        /*03c0*/ 	.word	0xffffffff


	//   ....[52]....
        /*03c4*/ 	.word	0xffffffff


	//   ....[53]....
        /*03c8*/ 	.word	0xffffffff


	//   ....[54]....
        /*03cc*/ 	.word	0xffffffff


	//   ....[55]....
        /*03d0*/ 	.word	0xffffffff


	//   ....[56]....
        /*03d4*/ 	.word	0xffffffff


	//   ....[57]....
        /*03d8*/ 	.word	0xffffffff


	//   ....[58]....
        /*03dc*/ 	.word	0x0500000f


	//   ....[59]....
        /*03e0*/ 	.word	0x0500000f


	//   ....[60]....
        /*03e4*/ 	.word	0x0500000f


	//   ....[61]....
        /*03e8*/ 	.word	0x0500000f


	//   ....[62]....
        /*03ec*/ 	.word	0x0500000f


	//   ....[63]....
        /*03f0*/ 	.word	0x0500000f


	//   ....[64]....
        /*03f4*/ 	.word	0x0500000f


	//   ....[65]....
        /*03f8*/ 	.word	0x0500000f


	//   ....[66]....
        /*03fc*/ 	.word	0x0500000f


	//   ....[67]....
        /*0400*/ 	.word	0x0500000f


	//   ....[68]....
        /*0404*/ 	.word	0x0500000f


	//   ....[69]....
        /*0408*/ 	.word	0x0500000f


	//   ....[70]....
        /*040c*/ 	.word	0x0500000f


	//   ....[71]....
        /*0410*/ 	.word	0x0500000f


	//   ....[72]....
        /*0414*/ 	.word	0x0500000f


	//   ....[73]....
        /*0418*/ 	.word	0x0500000f


	//   ....[74]....
        /*041c*/ 	.word	0x0500000f


	//   ....[75]....
        /*0420*/ 	.word	0x0500000f


	//   ....[76]....
        /*0424*/ 	.word	0x0500000f


	//   ....[77]....
        /*0428*/ 	.word	0x0500000f


	//   ....[78]....
        /*042c*/ 	.word	0x0500000f


	//   ....[79]....
        /*0430*/ 	.word	0x0500000f


	//   ....[80]....
        /*0434*/ 	.word	0x0500000f


	//   ....[81]....
        /*0438*/ 	.word	0x0500000f


	//   ....[82]....
        /*043c*/ 	.word	0x0500000f


	//   ....[83]....
        /*0440*/ 	.word	0x0500000f


	//   ....[84]....
        /*0444*/ 	.word	0x0500000f


	//   ....[85]....
        /*0448*/ 	.word	0x0500000f


	//   ....[86]....
        /*044c*/ 	.word	0x0500000f


	//   ....[87]....
        /*0450*/ 	.word	0x0500000f


	//   ....[88]....
        /*0454*/ 	.word	0x0500000f


	//   ....[89]....
        /*0458*/ 	.word	0x0500000f


	//   ....[90]....
        /*045c*/ 	.word	0x0500000f


	//   ....[91]....
        /*0460*/ 	.word	0x0500000f


	//   ....[92]....
        /*0464*/ 	.word	0x0500000f


	//   ....[93]....
        /*0468*/ 	.word	0x0500000f


	//   ....[94]....
        /*046c*/ 	.word	0x0500000f


	//----- nvinfo : EIATTR_COOP_GROUP_INSTR_OFFSETS
	.align		4
.L_580:
        /*0470*/ 	.byte	0x04, 0x28
        /*0472*/ 	.short	(.L_582 - .L_581)


	//   ....[0]....
.L_581:
        /*0474*/ 	.word	0x00000070


	//   ....[1]....
        /*0478*/ 	.word	0x000001d0


	//   ....[2]....
        /*047c*/ 	.word	0x00000220


	//   ....[3]....
        /*0480*/ 	.word	0x00000450


	//   ....[4]....
        /*0484*/ 	.word	0x000005b0


	//   ....[5]....
        /*0488*/ 	.word	0x000006d0


	//   ....[6]....
        /*048c*/ 	.word	0x00000830


	//   ....[7]....
        /*0490*/ 	.word	0x00005d80


	//   ....[8]....
        /*0494*/ 	.word	0x000099e0


	//   ....[9]....
        /*0498*/ 	.word	0x00009ac0


	//   ....[10]....
        /*049c*/ 	.word	0x0000a0d0


	//   ....[11]....
        /*04a0*/ 	.word	0x0000a150


	//   ....[12]....
        /*04a4*/ 	.word	0x0000b770


	//   ....[13]....
        /*04a8*/ 	.word	0x0000b790


	//   ....[14]....
        /*04ac*/ 	.word	0x0000c320


	//   ....[15]....
        /*04b0*/ 	.word	0x0000c430


	//   ....[16]....
        /*04b4*/ 	.word	0x0000da40


	//   ....[17]....
        /*04b8*/ 	.word	0x0000da70


	//   ....[18]....
        /*04bc*/ 	.word	0x0000df90


	//   ....[19]....
        /*04c0*/ 	.word	0x0000e160


	//   ....[20]....
        /*04c4*/ 	.word	0x0000f400


	//   ....[21]....
        /*04c8*/ 	.word	0x0000f460


	//   ....[22]....
        /*04cc*/ 	.word	0x0000f4c0


	//   ....[23]....
        /*04d0*/ 	.word	0x0000f4f0


	//   ....[24]....
        /*04d4*/ 	.word	0x000127f0


	//   ....[25]....
        /*04d8*/ 	.word	0x00012980


	//   ....[26]....
        /*04dc*/ 	.word	0x000129b0


	//   ....[27]....
        /*04e0*/ 	.word	0x000129e0


	//   ....[28]....
        /*04e4*/ 	.word	0x00012a20


	//   ....[29]....
        /*04e8*/ 	.word	0x00012a70


	//   ....[30]....
        /*04ec*/ 	.word	0x00012ad0


	//   ....[31]....
        /*04f0*/ 	.word	0x00012cb0


	//   ....[32]....
        /*04f4*/ 	.word	0x00012d10


	//   ....[33]....
        /*04f8*/ 	.word	0x00012d50


	//   ....[34]....
        /*04fc*/ 	.word	0x00012d90


	//   ....[35]....
        /*0500*/ 	.word	0x00012dc0


	//   ....[36]....
        /*0504*/ 	.word	0x00012df0


	//   ....[37]....
        /*0508*/ 	.word	0x00012e80


	//   ....[38]....
        /*050c*/ 	.word	0x00012ee0


	//   ....[39]....
        /*0510*/ 	.word	0x00012f70


	//   ....[40]....
        /*0514*/ 	.word	0x00017320


	//   ....[41]....
        /*0518*/ 	.word	0x00017330


	//   ....[42]....
        /*051c*/ 	.word	0x00017440


	//   ....[43]....
        /*0520*/ 	.word	0x000174a0


	//   ....[44]....
        /*0524*/ 	.word	0x000174e0


	//   ....[45]....
        /*0528*/ 	.word	0x00017520


	//   ....[46]....
        /*052c*/ 	.word	0x00017550


	//   ....[47]....
        /*0530*/ 	.word	0x00017580


	//   ....[48]....
        /*0534*/ 	.word	0x00017710


	//   ....[49]....
        /*0538*/ 	.word	0x00017770


	//   ....[50]....
        /*053c*/ 	.word	0x000177b0


	//   ....[51]....
        /*0540*/ 	.word	0x000177f0


	//   ....[52]....
        /*0544*/ 	.word	0x00017820


	//   ....[53]....
        /*0548*/ 	.word	0x00017850


	//   ....[54]....
        /*054c*/ 	.word	0x00017910


	//   ....[55]....
        /*0550*/ 	.word	0x00017930


	//   ....[56]....
        /*0554*/ 	.word	0x000179a0


	//   ....[57]....
        /*0558*/ 	.word	0x00018030


	//   ....[58]....
        /*055c*/ 	.word	0x00018470


	//   ....[59]....
        /*0560*/ 	.word	0x00018510


	//   ....[60]....
        /*0564*/ 	.word	0x000185b0


	//   ....[61]....
        /*0568*/ 	.word	0x00018650


	//   ....[62]....
        /*056c*/ 	.word	0x000186f0


	//   ....[63]....
        /*0570*/ 	.word	0x00018790


	//   ....[64]....
        /*0574*/ 	.word	0x00018830


	//   ....[65]....
        /*0578*/ 	.word	0x000188d0


	//   ....[66]....
        /*057c*/ 	.word	0x00018970


	//   ....[67]....
        /*0580*/ 	.word	0x00018a60


	//   ....[68]....
        /*0584*/ 	.word	0x00018b00


	//   ....[69]....
        /*0588*/ 	.word	0x00018ba0


	//   ....[70]....
        /*058c*/ 	.word	0x00018c40


	//   ....[71]....
        /*0590*/ 	.word	0x00018ce0


	//   ....[72]....
        /*0594*/ 	.word	0x00018d80


	//   ....[73]....
        /*0598*/ 	.word	0x00018e20


	//   ....[74]....
        /*059c*/ 	.word	0x00018ec0


	//   ....[75]....
        /*05a0*/ 	.word	0x000191c0


	//   ....[76]....
        /*05a4*/ 	.word	0x000194a0


	//   ....[77]....
        /*05a8*/ 	.word	0x000198c0


	//   ....[78]....
        /*05ac*/ 	.word	0x00019950


	//   ....[79]....
        /*05b0*/ 	.word	0x000199f0


	//   ....[80]....
        /*05b4*/ 	.word	0x00019aa0


	//   ....[81]....
        /*05b8*/ 	.word	0x00019b20


	//   ....[82]....
        /*05bc*/ 	.word	0x00019ba0


	//   ....[83]....
        /*05c0*/ 	.word	0x00019c20


	//   ....[84]....
        /*05c4*/ 	.word	0x00019ca0


	//   ....[85]....
        /*05c8*/ 	.word	0x00019d30


	//   ....[86]....
        /*05cc*/ 	.word	0x00019de0


	//   ....[87]....
        /*05d0*/ 	.word	0x00019e60


	//   ....[88]....
        /*05d4*/ 	.word	0x00019ee0


	//   ....[89]....
        /*05d8*/ 	.word	0x00019f60


	//   ....[90]....
        /*05dc*/ 	.word	0x00019fe0


	//   ....[91]....
        /*05e0*/ 	.word	0x0001a050


	//   ....[92]....
        /*05e4*/ 	.word	0x0001a0f0


	//   ....[93]....
        /*05e8*/ 	.word	0x0001a180


	//   ....[94]....
        /*05ec*/ 	.word	0x0001a2b0


	//----- nvinfo : EIATTR_REG_RECONFIG
	.align		4
.L_582:
        /*05f0*/ 	.byte	0x01, 0x54
	.zero		2


	//----- nvinfo : EIATTR_SYSCALL_OFFSETS
	.align		4
        /*05f4*/ 	.byte	0x04, 0x46
        /*05f6*/ 	.short	(.L_584 - .L_583)


	//   ....[0]....
.L_583:
        /*05f8*/ 	.word	0x00001790


	//   ....[1]....
        /*05fc*/ 	.word	0x000018e0


	//   ....[2]....
        /*0600*/ 	.word	0x00005f20


	//   ....[3]....
        /*0604*/ 	.word	0x000063b0


	//   ....[4]....
        /*0608*/ 	.word	0x00014b40


	//   ....[5]....
        /*060c*/ 	.word	0x00014c80


	//   ....[6]....
        /*0610*/ 	.word	0x00014d80


	//----- nvinfo : EIATTR_MBARRIER_INSTR_OFFSETS
	.align		4
.L_584:
        /*0614*/ 	.byte	0x04, 0x39
        /*0616*/ 	.short	(.L_586 - .L_585)


	//   ....[0]....
.L_585:
        /*0618*/ 	.word	0x00000300
        /*061c*/ 	.word	0x000000ff
        /*0620*/ 	.word	0x00022800
        /*0624*/ 	.short	0x0100
        /*0626*/ 	.byte	0x08
	.zero		1


	//   ....[1]....
        /*0628*/ 	.word	0x00000310
        /*062c*/ 	.word	0x000000ff
        /*0630*/ 	.word	0x00022820
        /*0634*/ 	.short	0x0100
        /*0636*/ 	.byte	0x08
	.zero		1


	//   ....[2]....
        /*0638*/ 	.word	0x00000400
        /*063c*/ 	.word	0x000000ff
        /*0640*/ 	.word	0x00022830
        /*0644*/ 	.short	0x0100
        /*0646*/ 	.byte	0x08
	.zero		1


	//   ....[3]....
        /*0648*/ 	.word	0x00000410
        /*064c*/ 	.word	0x000000ff
        /*0650*/ 	.word	0x00022840
        /*0654*/ 	.short	0x0100
        /*0656*/ 	.byte	0x08
	.zero		1


	//   ....[4]....
        /*0658*/ 	.word	0x00000420
        /*065c*/ 	.word	0x000000ff
        /*0660*/ 	.word	0x00022838
        /*0664*/ 	.short	0x0100
        /*0666*/ 	.byte	0x08
	.zero		1


	//   ....[5]....
        /*0668*/ 	.word	0x00000430
        /*066c*/ 	.word	0x000000ff
        /*0670*/ 	.word	0x00022848
        /*0674*/ 	.short	0x0100
        /*0676*/ 	.byte	0x08
	.zero		1


	//   ....[6]....
        /*0678*/ 	.word	0x00000560
        /*067c*/ 	.word	0x000000ff
        /*0680*/ 	.word	0x00022850
        /*0684*/ 	.short	0x0100
        /*0686*/ 	.byte	0x08
	.zero		1


	//   ....[7]....
        /*0688*/ 	.word	0x00000570
        /*068c*/ 	.word	0x000000ff
        /*0690*/ 	.word	0x00022860
        /*0694*/ 	.short	0x0100
        /*0696*/ 	.byte	0x08
	.zero		1


	//   ....[8]....
        /*0698*/ 	.word	0x00000580
        /*069c*/ 	.word	0x000000ff
        /*06a0*/ 	.word	0x00022858
        /*06a4*/ 	.short	0x0100
        /*06a6*/ 	.byte	0x08
	.zero		1


	//   ....[9]....
        /*06a8*/ 	.word	0x00000590
        /*06ac*/ 	.word	0x000000ff
        /*06b0*/ 	.word	0x00022868
        /*06b4*/ 	.short	0x0100
        /*06b6*/ 	.byte	0x08
	.zero		1


	//   ....[10]....
        /*06b8*/ 	.word	0x00000680
        /*06bc*/ 	.word	0x000000ff
        /*06c0*/ 	.word	0x00022870
        /*06c4*/ 	.short	0x0100
        /*06c6*/ 	.byte	0x06
	.zero		1


	//   ....[11]....
        /*06c8*/ 	.word	0x00000690
        /*06cc*/ 	.word	0x000000ff
        /*06d0*/ 	.word	0x00022880
        /*06d4*/ 	.short	0x0100
        /*06d6*/ 	.byte	0x06
	.zero		1


	//   ....[12]....
        /*06d8*/ 	.word	0x000006a0
        /*06dc*/ 	.word	0x000000ff
        /*06e0*/ 	.word	0x00022878
        /*06e4*/ 	.short	0x0100
        /*06e6*/ 	.byte	0x06
	.zero		1


	//   ....[13]....
        /*06e8*/ 	.word	0x000006b0
        /*06ec*/ 	.word	0x000000ff
        /*06f0*/ 	.word	0x00022888
        /*06f4*/ 	.short	0x0100
        /*06f6*/ 	.byte	0x06
	.zero		1


	//   ....[14]....
        /*06f8*/ 	.word	0x000007e0
        /*06fc*/ 	.word	0x000000ff
        /*0700*/ 	.word	0x00022890
        /*0704*/ 	.short	0x0100
        /*0706*/ 	.byte	0x08
	.zero		1


	//   ....[15]....
        /*0708*/ 	.word	0x000007f0
        /*070c*/ 	.word	0x000000ff
        /*0710*/ 	.word	0x000228a0
        /*0714*/ 	.short	0x0100
        /*0716*/ 	.byte	0x08
	.zero		1


	//   ....[16]....
        /*0718*/ 	.word	0x00000800
        /*071c*/ 	.word	0x000000ff
        /*0720*/ 	.word	0x00022898
        /*0724*/ 	.short	0x0100
        /*0726*/ 	.byte	0x08
	.zero		1


	//   ....[17]....
        /*0728*/ 	.word	0x00000810
        /*072c*/ 	.word	0x000000ff
        /*0730*/ 	.word	0x000228a8
        /*0734*/ 	.short	0x0100
        /*0736*/ 	.byte	0x08
	.zero		1


	//   ....[18]....
        /*0738*/ 	.word	0x00000940
        /*073c*/ 	.word	0x000000ff
        /*0740*/ 	.word	0x000228b0
        /*0744*/ 	.short	0x0100
        /*0746*/ 	.byte	0x08
	.zero		1


	//   ....[19]....
        /*0748*/ 	.word	0x00000950
        /*074c*/ 	.word	0x000000ff
        /*0750*/ 	.word	0x000228c0
        /*0754*/ 	.short	0x0100
        /*0756*/ 	.byte	0x08
	.zero		1


	//   ....[20]....
        /*0758*/ 	.word	0x00000960
        /*075c*/ 	.word	0x000000ff
        /*0760*/ 	.word	0x000228b8
        /*0764*/ 	.short	0x0100
        /*0766*/ 	.byte	0x08
	.zero		1


	//   ....[21]....
        /*0768*/ 	.word	0x00000970
        /*076c*/ 	.word	0x000000ff
        /*0770*/ 	.word	0x000228c8
        /*0774*/ 	.short	0x0100
        /*0776*/ 	.byte	0x08
	.zero		1


	//   ....[22]....
        /*0778*/ 	.word	0x00002bb0
        /*077c*/ 	.word	0x00000058
        /*0780*/ 	.word	0x00022890
        /*0784*/ 	.short	0x010a
        /*0786*/ 	.byte	0x3f
	.zero		1


	//   ....[23]....
        /*0788*/ 	.word	0x00003eb0
        /*078c*/ 	.word	0x00000058
        /*0790*/ 	.word	0x00022890
        /*0794*/ 	.short	0x010a
        /*0796*/ 	.byte	0x3f
	.zero		1


	//   ....[24]....
        /*0798*/ 	.word	0x00004fb0
        /*079c*/ 	.word	0x00000058
        /*07a0*/ 	.word	0x00022890
        /*07a4*/ 	.short	0x010a
        /*07a6*/ 	.byte	0x3f
	.zero		1


	//   ....[25]....
        /*07a8*/ 	.word	0x000051c0
        /*07ac*/ 	.word	0x00000004
        /*07b0*/ 	.word	0x00000000
        /*07b4*/ 	.short	0x0101
        /*07b6*/ 	.byte	0x3f
	.zero		1


	//   ....[26]....
        /*07b8*/ 	.word	0x00005200
        /*07bc*/ 	.word	0x00000058
        /*07c0*/ 	.word	0x000228b0
        /*07c4*/ 	.short	0x010a
        /*07c6*/ 	.byte	0x3f
	.zero		1


	//   ....[27]....
        /*07c8*/ 	.word	0x00005850
        /*07cc*/ 	.word	0x00000058
        /*07d0*/ 	.word	0x00000000
        /*07d4*/ 	.short	0x0101
        /*07d6*/ 	.byte	0x3f
	.zero		1


	//   ....[28]....
        /*07d8*/ 	.word	0x00005fb0
        /*07dc*/ 	.word	0x00000012
        /*07e0*/ 	.word	0x00022800
        /*07e4*/ 	.short	0x010a
        /*07e6*/ 	.byte	0x3f
	.zero		1


	//   ....[29]....
        /*07e8*/ 	.word	0x00006000
        /*07ec*/ 	.word	0x00000012
        /*07f0*/ 	.word	0x00022800
        /*07f4*/ 	.short	0x010a
        /*07f6*/ 	.byte	0x3f
	.zero		1


	//   ....[30]....
        /*07f8*/ 	.word	0x00006c20
        /*07fc*/ 	.word	0x00000012
        /*0800*/ 	.word	0x00022800
        /*0804*/ 	.short	0x010a
        /*0806*/ 	.byte	0x3f
	.zero		1


	//   ....[31]....
        /*0808*/ 	.word	0x000080b0
        /*080c*/ 	.word	0x00000012
        /*0810*/ 	.word	0x00022800
        /*0814*/ 	.short	0x010a
        /*0816*/ 	.byte	0x3f
	.zero		1


	//   ....[32]....
        /*0818*/ 	.word	0x00009100
        /*081c*/ 	.word	0x00000014
        /*0820*/ 	.word	0x00022830
        /*0824*/ 	.short	0x010a
        /*0826*/ 	.byte	0x3f
	.zero		1


	//   ....[33]....
        /*0828*/ 	.word	0x000091a0
        /*082c*/ 	.word	0x00000014
        /*0830*/ 	.word	0x00022830
        /*0834*/ 	.short	0x010a
        /*0836*/ 	.byte	0x3f
	.zero		1


	//   ....[34]....
        /*0838*/ 	.word	0x0000a5c0
        /*083c*/ 	.word	0x00000003
        /*0840*/ 	.word	0x00000000
        /*0844*/ 	.short	0x0101
        /*0846*/ 	.byte	0x3f
	.zero		1


	//   ....[35]....
        /*0848*/ 	.word	0x0000aa00
        /*084c*/ 	.word	0x00000014
        /*0850*/ 	.word	0x00022850
        /*0854*/ 	.short	0x010a
        /*0856*/ 	.byte	0x3f
	.zero		1


	//   ....[36]....
        /*0858*/ 	.word	0x0000aa50
        /*085c*/ 	.word	0x00000014
        /*0860*/ 	.word	0x00022850
        /*0864*/ 	.short	0x010a
        /*0866*/ 	.byte	0x3f
	.zero		1


	//   ....[37]....
        /*0868*/ 	.word	0x0000ae50
        /*086c*/ 	.word	0x00000014
        /*0870*/ 	.word	0x00000000
        /*0874*/ 	.short	0x0101
        /*0876*/ 	.byte	0x3f
	.zero		1


	//   ....[38]....
        /*0878*/ 	.word	0x0000af70
        /*087c*/ 	.word	0x000000ce
        /*0880*/ 	.word	0x00022830
        /*0884*/ 	.short	0x010a
        /*0886*/ 	.byte	0x3f
	.zero		1


	//   ....[39]....
        /*0888*/ 	.word	0x0000afd0
        /*088c*/ 	.word	0x000000ce
        /*0890*/ 	.word	0x00022830
        /*0894*/ 	.short	0x010a
        /*0896*/ 	.byte	0x3f
	.zero		1


	//   ....[40]....
        /*0898*/ 	.word	0x0000c770
        /*089c*/ 	.word	0x0000009d
        /*08a0*/ 	.word	0x00000000
        /*08a4*/ 	.short	0x0101
        /*08a6*/ 	.byte	0x3f
	.zero		1


	//   ....[41]....
        /*08a8*/ 	.word	0x0000d0c0
        /*08ac*/ 	.word	0x000000ce
        /*08b0*/ 	.word	0x00022850
        /*08b4*/ 	.short	0x010a
        /*08b6*/ 	.byte	0x3f
	.zero		1


	//   ....[42]....
        /*08b8*/ 	.word	0x0000d110
        /*08bc*/ 	.word	0x000000ce
        /*08c0*/ 	.word	0x00022850
        /*08c4*/ 	.short	0x010a
        /*08c6*/ 	.byte	0x3f
	.zero		1


	//   ....[43]....
        /*08c8*/ 	.word	0x0000d4e0
        /*08cc*/ 	.word	0x000000ce
        /*08d0*/ 	.word	0x00000000
        /*08d4*/ 	.short	0x0101
        /*08d6*/ 	.byte	0x3f
	.zero		1


	//   ....[44]....
        /*08d8*/ 	.word	0x0000d5e0
        /*08dc*/ 	.word	0x000000ca
        /*08e0*/ 	.word	0x00022830
        /*08e4*/ 	.short	0x010a
        /*08e6*/ 	.byte	0x3f
	.zero		1


	//   ....[45]....
        /*08e8*/ 	.word	0x0000d640
        /*08ec*/ 	.word	0x000000ca
        /*08f0*/ 	.word	0x00022830
        /*08f4*/ 	.short	0x010a
        /*08f6*/ 	.byte	0x3f
	.zero		1


	//   ....[46]....
        /*08f8*/ 	.word	0x0000e4d0
        /*08fc*/ 	.word	0x0000009a
        /*0900*/ 	.word	0x00000000
        /*0904*/ 	.short	0x0101
        /*0906*/ 	.byte	0x3f
	.zero		1


	//   ....[47]....
        /*0908*/ 	.word	0x0000efb0
        /*090c*/ 	.word	0x000000ca
        /*0910*/ 	.word	0x00022850
        /*0914*/ 	.short	0x010a
        /*0916*/ 	.byte	0x3f
	.zero		1


	//   ....[48]....
        /*0918*/ 	.word	0x0000f000
        /*091c*/ 	.word	0x000000ca
        /*0920*/ 	.word	0x00022850
        /*0924*/ 	.short	0x010a
        /*0926*/ 	.byte	0x3f
	.zero		1


	//   ....[49]....
        /*0928*/ 	.word	0x0000f3d0
        /*092c*/ 	.word	0x000000ca
        /*0930*/ 	.word	0x00000000
        /*0934*/ 	.short	0x0101
        /*0936*/ 	.byte	0x3f
	.zero		1


	//   ....[50]....
        /*0938*/ 	.word	0x000114f0
        /*093c*/ 	.word	0x00000000
        /*0940*/ 	.word	0x00000000
        /*0944*/ 	.short	0x0101
        /*0946*/ 	.byte	0x3f
	.zero		1


	//   ....[51]....
        /*0948*/ 	.word	0x00013cb0
        /*094c*/ 	.word	0x00000009
        /*0950*/ 	.word	0x00022820
        /*0954*/ 	.short	0x010a
        /*0956*/ 	.byte	0x3f
	.zero		1


	//   ....[52]....
        /*0958*/ 	.word	0x00013d40
        /*095c*/ 	.word	0x00000005
        /*0960*/ 	.word	0x000228a0
        /*0964*/ 	.short	0x010a
        /*0966*/ 	.byte	0x3f
	.zero		1


	//   ....[53]....
        /*0968*/ 	.word	0x00013f20
        /*096c*/ 	.word	0x00000005
        /*0970*/ 	.word	0x000228c0
        /*0974*/ 	.short	0x010a
        /*0976*/ 	.byte	0x3f
	.zero		1


	//   ....[54]....
        /*0978*/ 	.word	0x00014330
        /*097c*/ 	.word	0x00000006
        /*0980*/ 	.word	0x000228a0
        /*0984*/ 	.short	0x010a
        /*0986*/ 	.byte	0x3f
	.zero		1


	//   ....[55]....
        /*0988*/ 	.word	0x000144f0
        /*098c*/ 	.word	0x00000006
        /*0990*/ 	.word	0x000228c0
        /*0994*/ 	.short	0x010a
        /*0996*/ 	.byte	0x3f
	.zero		1


	//   ....[56]....
        /*0998*/ 	.word	0x000152c0
        /*099c*/ 	.word	0x00000005
        /*09a0*/ 	.word	0x00022840
        /*09a4*/ 	.short	0x010a
        /*09a6*/ 	.byte	0x3f
	.zero		1


	//   ....[57]....
        /*09a8*/ 	.word	0x000156b0
        /*09ac*/ 	.word	0x00000007
        /*09b0*/ 	.word	0x00022820
        /*09b4*/ 	.short	0x010a
        /*09b6*/ 	.byte	0x3f
	.zero		1


	//   ....[58]....
        /*09b8*/ 	.word	0x00015770
        /*09bc*/ 	.word	0x00000002
        /*09c0*/ 	.word	0x00022860
        /*09c4*/ 	.short	0x010a
        /*09c6*/ 	.byte	0x3f
	.zero		1


	//   ....[59]....
        /*09c8*/ 	.word	0x00015d90
        /*09cc*/ 	.word	0x00000003
        /*09d0*/ 	.word	0x00022840
        /*09d4*/ 	.short	0x010a
        /*09d6*/ 	.byte	0x3f
	.zero		1


	//   ....[60]....
        /*09d8*/ 	.word	0x00015fa0
        /*09dc*/ 	.word	0x00000003
        /*09e0*/ 	.word	0x00022860
        /*09e4*/ 	.short	0x010a
        /*09e6*/ 	.byte	0x3f
	.zero		1


	//   ....[61]....
        /*09e8*/ 	.word	0x00016510
        /*09ec*/ 	.word	0x00000002
        /*09f0*/ 	.word	0x00022840
        /*09f4*/ 	.short	0x010a
        /*09f6*/ 	.byte	0x3f
	.zero		1


	//   ....[62]....
        /*09f8*/ 	.word	0x00016710
        /*09fc*/ 	.word	0x00000002
        /*0a00*/ 	.word	0x00022860
        /*0a04*/ 	.short	0x010a
        /*0a06*/ 	.byte	0x3f
	.zero		1


	//   ....[63]....
        /*0a08*/ 	.word	0x00016c10
        /*0a0c*/ 	.word	0x00000002
        /*0a10*/ 	.word	0x00022840
        /*0a14*/ 	.short	0x010a
        /*0a16*/ 	.byte	0x3f
	.zero		1


	//   ....[64]....
        /*0a18*/ 	.word	0x00016e20
        /*0a1c*/ 	.word	0x00000002
        /*0a20*/ 	.word	0x00022860
        /*0a24*/ 	.short	0x010a
        /*0a26*/ 	.byte	0x3f
	.zero		1


	//   ....[65]....
        /*0a28*/ 	.word	0x00017fb0
        /*0a2c*/ 	.word	0x00000000
        /*0a30*/ 	.word	0x00022820
        /*0a34*/ 	.short	0x010a
        /*0a36*/ 	.byte	0x3f
	.zero		1


	//   ....[66]....
        /*0a38*/ 	.word	0x00018160
        /*0a3c*/ 	.word	0x00000006
        /*0a40*/ 	.word	0x00000000
        /*0a44*/ 	.short	0x010a
        /*0a46*/ 	.byte	0x3f
	.zero		1


	//   ....[67]....
        /*0a48*/ 	.word	0x000181d0
        /*0a4c*/ 	.word	0x00000007
        /*0a50*/ 	.word	0x00000000
        /*0a54*/ 	.short	0x010a
        /*0a56*/ 	.byte	0x3f
	.zero		1


	//   ....[68]....
        /*0a58*/ 	.word	0x00018240
        /*0a5c*/ 	.word	0x00000004
        /*0a60*/ 	.word	0x00000000
        /*0a64*/ 	.short	0x010a
        /*0a66*/ 	.byte	0x3f
	.zero		1


	//   ....[69]....
        /*0a68*/ 	.word	0x00018270
        /*0a6c*/ 	.word	0x00000003
        /*0a70*/ 	.word	0x00000000
        /*0a74*/ 	.short	0x010a
        /*0a76*/ 	.byte	0x3f
	.zero		1


	//   ....[70]....
        /*0a78*/ 	.word	0x000182d0
        /*0a7c*/ 	.word	0x00000058
        /*0a80*/ 	.word	0x00022890
        /*0a84*/ 	.short	0x010a
        /*0a86*/ 	.byte	0x3f
	.zero		1


	//   ....[71]....
        /*0a88*/ 	.word	0x00018320
        /*0a8c*/ 	.word	0x00000058
        /*0a90*/ 	.word	0x00022890
        /*0a94*/ 	.short	0x010a
        /*0a96*/ 	.byte	0x3f
	.zero		1


	//   ....[72]....
        /*0a98*/ 	.word	0x00018370
        /*0a9c*/ 	.word	0x00000058
        /*0aa0*/ 	.word	0x00022890
        /*0aa4*/ 	.short	0x010a
        /*0aa6*/ 	.byte	0x3f
	.zero		1


	//   ....[73]....
        /*0aa8*/ 	.word	0x000183c0
        /*0aac*/ 	.word	0x00000058
        /*0ab0*/ 	.word	0x000228b0
        /*0ab4*/ 	.short	0x010a
        /*0ab6*/ 	.byte	0x3f
	.zero		1


	//   ....[74]....
        /*0ab8*/ 	.word	0x000189b0
        /*0abc*/ 	.word	0x00000012
        /*0ac0*/ 	.word	0x00022800
        /*0ac4*/ 	.short	0x010a
        /*0ac6*/ 	.byte	0x3f
	.zero		1


	//   ....[75]....
        /*0ac8*/ 	.word	0x00018f00
        /*0acc*/ 	.word	0x00000012
        /*0ad0*/ 	.word	0x00022800
        /*0ad4*/ 	.short	0x010a
        /*0ad6*/ 	.byte	0x3f
	.zero		1


	//   ....[76]....
        /*0ad8*/ 	.word	0x00018f50
        /*0adc*/ 	.word	0x00000014
        /*0ae0*/ 	.word	0x00022830
        /*0ae4*/ 	.short	0x010a
        /*0ae6*/ 	.byte	0x3f
	.zero		1


	//   ....[77]....
        /*0ae8*/ 	.word	0x00018fa0
        /*0aec*/ 	.word	0x00000014
        /*0af0*/ 	.word	0x00022850
        /*0af4*/ 	.short	0x010a
        /*0af6*/ 	.byte	0x3f
	.zero		1


	//   ....[78]....
        /*0af8*/ 	.word	0x00018ff0
        /*0afc*/ 	.word	0x000000ce
        /*0b00*/ 	.word	0x00022830
        /*0b04*/ 	.short	0x010a
        /*0b06*/ 	.byte	0x3f
	.zero		1


	//   ....[79]....
        /*0b08*/ 	.word	0x00019040
        /*0b0c*/ 	.word	0x000000ce
        /*0b10*/ 	.word	0x00022850
        /*0b14*/ 	.short	0x010a
        /*0b16*/ 	.byte	0x3f
	.zero		1


	//   ....[80]....
        /*0b18*/ 	.word	0x00019090
        /*0b1c*/ 	.word	0x000000ca
        /*0b20*/ 	.word	0x00022830
        /*0b24*/ 	.short	0x010a
        /*0b26*/ 	.byte	0x3f
	.zero		1


	//   ....[81]....
        /*0b28*/ 	.word	0x000190e0
        /*0b2c*/ 	.word	0x000000ca
        /*0b30*/ 	.word	0x00022850
        /*0b34*/ 	.short	0x010a
        /*0b36*/ 	.byte	0x3f
	.zero		1


	//   ....[82]....
        /*0b38*/ 	.word	0x00019280
        /*0b3c*/ 	.word	0x00000009
        /*0b40*/ 	.word	0x00022820
        /*0b44*/ 	.short	0x010a
        /*0b46*/ 	.byte	0x3f
	.zero		1


	//   ....[83]....
        /*0b48*/ 	.word	0x000192d0
        /*0b4c*/ 	.word	0x00000005
        /*0b50*/ 	.word	0x000228a0
        /*0b54*/ 	.short	0x010a
        /*0b56*/ 	.byte	0x3f
	.zero		1


	//   ....[84]....
        /*0b58*/ 	.word	0x00019320
        /*0b5c*/ 	.word	0x00000005
        /*0b60*/ 	.word	0x000228c0
        /*0b64*/ 	.short	0x010a
        /*0b66*/ 	.byte	0x3f
	.zero		1


	//   ....[85]....
        /*0b68*/ 	.word	0x00019370
        /*0b6c*/ 	.word	0x00000006
        /*0b70*/ 	.word	0x000228a0
        /*0b74*/ 	.short	0x010a
        /*0b76*/ 	.byte	0x3f
	.zero		1


	//   ....[86]....
        /*0b78*/ 	.word	0x000193c0
        /*0b7c*/ 	.word	0x00000006
        /*0b80*/ 	.word	0x000228c0
        /*0b84*/ 	.short	0x010a
        /*0b86*/ 	.byte	0x3f
	.zero		1


	//   ....[87]....
        /*0b88*/ 	.word	0x00019560
        /*0b8c*/ 	.word	0x00000005
        /*0b90*/ 	.word	0x00022840
        /*0b94*/ 	.short	0x010a
        /*0b96*/ 	.byte	0x3f
	.zero		1


	//   ....[88]....
        /*0b98*/ 	.word	0x000195e0
        /*0b9c*/ 	.word	0x00000005
        /*0ba0*/ 	.word	0x00022820
        /*0ba4*/ 	.short	0x010a
        /*0ba6*/ 	.byte	0x3f
	.zero		1


	//   ....[89]....
        /*0ba8*/ 	.word	0x00019630
        /*0bac*/ 	.word	0x00000002
        /*0bb0*/ 	.word	0x00022860
        /*0bb4*/ 	.short	0x010a
        /*0bb6*/ 	.byte	0x3f
	.zero		1


	//   ....[90]....
        /*0bb8*/ 	.word	0x00019680
        /*0bbc*/ 	.word	0x00000003
        /*0bc0*/ 	.word	0x00022840
        /*0bc4*/ 	.short	0x010a
        /*0bc6*/ 	.byte	0x3f
	.zero		1


	//   ....[91]....
        /*0bc8*/ 	.word	0x000196d0
        /*0bcc*/ 	.word	0x00000003
        /*0bd0*/ 	.word	0x00022860
        /*0bd4*/ 	.short	0x010a
        /*0bd6*/ 	.byte	0x3f
	.zero		1


	//   ....[92]....
        /*0bd8*/ 	.word	0x00019720
        /*0bdc*/ 	.word	0x00000002
        /*0be0*/ 	.word	0x00022840
        /*0be4*/ 	.short	0x010a
        /*0be6*/ 	.byte	0x3f
	.zero		1


	//   ....[93]....
        /*0be8*/ 	.word	0x00019770
        /*0bec*/ 	.word	0x00000002
        /*0bf0*/ 	.word	0x00022860
        /*0bf4*/ 	.short	0x010a
        /*0bf6*/ 	.byte	0x3f
	.zero		1


	//   ....[94]....
        /*0bf8*/ 	.word	0x000197c0
        /*0bfc*/ 	.word	0x00000002
        /*0c00*/ 	.word	0x00022840
        /*0c04*/ 	.short	0x010a
        /*0c06*/ 	.byte	0x3f
	.zero		1


	//   ....[95]....
        /*0c08*/ 	.word	0x00019810
        /*0c0c*/ 	.word	0x00000002
        /*0c10*/ 	.word	0x00022860
        /*0c14*/ 	.short	0x010a
        /*0c16*/ 	.byte	0x3f
	.zero		1


	//   ....[96]....
        /*0c18*/ 	.word	0x0001a1d0
        /*0c1c*/ 	.word	0x00000000
        /*0c20*/ 	.word	0x00022820
        /*0c24*/ 	.short	0x010a
        /*0c26*/ 	.byte	0x3f
	.zero		1


	//   ....[97]....
        /*0c28*/ 	.word	0x0001a370
        /*0c2c*/ 	.word	0x00000006
        /*0c30*/ 	.word	0x00000000
        /*0c34*/ 	.short	0x010a
        /*0c36*/ 	.byte	0x3f
	.zero		1


	//   ....[98]....
        /*0c38*/ 	.word	0x0001a3c0
        /*0c3c*/ 	.word	0x00000007
        /*0c40*/ 	.word	0x00000000
        /*0c44*/ 	.short	0x010a
        /*0c46*/ 	.byte	0x3f
	.zero		1


	//   ....[99]....
        /*0c48*/ 	.word	0x0001a410
        /*0c4c*/ 	.word	0x00000004
        /*0c50*/ 	.word	0x00000000
        /*0c54*/ 	.short	0x010a
        /*0c56*/ 	.byte	0x3f
	.zero		1


	//----- nvinfo : EIATTR_NUM_MBARRIERS
	.align		4
.L_586:
        /*0c58*/ 	.byte	0x03, 0x38
        /*0c5a*/ 	.short	0x0016


	//----- nvinfo : EIATTR_EXIT_INSTR_OFFSETS
	.align		4
        /*0c5c*/ 	.byte	0x04, 0x1c
        /*0c5e*/ 	.short	(.L_588 - .L_587)


	//   ....[0]....
.L_587:
        /*0c60*/ 	.word	0x000182c0


	//----- nvinfo : EIATTR_MAX_THREADS
	.align		4
.L_588:
        /*0c64*/ 	.byte	0x04, 0x05
        /*0c66*/ 	.short	(.L_590 - .L_589)
.L_589:
        /*0c68*/ 	.word	0x00000180
        /*0c6c*/ 	.word	0x00000001
        /*0c70*/ 	.word	0x00000001


	//----- nvinfo : EIATTR_CRS_STACK_SIZE
	.align		4
.L_590:
        /*0c74*/ 	.byte	0x04, 0x1e
        /*0c76*/ 	.short	(.L_592 - .L_591)
.L_591:
        /*0c78*/ 	.word	0x00000000


	//----- nvinfo : EIATTR_CBANK_PARAM_SIZE
	.align		4
.L_592:
        /*0c7c*/ 	.byte	0x03, 0x19
        /*0c7e*/ 	.short	0x0a70


	//----- nvinfo : EIATTR_PARAM_CBANK
	.align		4
        /*0c80*/ 	.byte	0x04, 0x0a
        /*0c82*/ 	.short	(.L_594 - .L_593)
	.align		4
.L_593:
        /*0c84*/ 	.word	index@(.nv.constant0._ZN7cutlass13device_kernelIN5flash11enable_sm90INS1_16FlashAttnFwdSm90INS1_25CollectiveMainloopFwdSm90ILi2EN4cute5tupleIJNS5_1CILi1EEES8_S8_EEENS6_IJNS7_ILi128EEENS7_ILi96EEENS7_ILi64EEEEEELi256ENS_10bfloat16_tEfNS_4arch4Sm90ELb1ELb0ELb0ELb1ELb0ELb1ELb0ELb1ELb0ELb0ELb0ELb0EEENS1_21CollectiveEpilogueFwdINS6_IJSA_NS7_ILi256EEESB_EEES9_SE_SG_Li256ELb1ELb0ELb0ELb0EEENS1_36VarlenDynamicPersistentTileSchedulerILi128ELi96ELi256ELi32ELb0ELb0ELb1ELb1ELb1ELb1EEEEEEEEEvNT_6ParamsE)
        /*0c88*/ 	.short	0x0210
        /*0c8a*/ 	.short	0x0a70


	//----- nvinfo : EIATTR_SW_WAR
	.align		4
.L_594:
        /*0c8c*/ 	.byte	0x04, 0x36
        /*0c8e*/ 	.short	(.L_596 - .L_595)
.L_595:
        /*0c90*/ 	.word	0x00000008
.L_596:


//--------------------- .nv.info._ZN7cutlass13device_kernelIN5flash11enable_sm90INS1_16FlashAttnFwdSm90INS1_25CollectiveMainloopFwdSm90ILi2EN4cute5tupleIJNS5_1CILi1EEES8_S8_EEENS6_IJNS7_ILi128EEENS7_ILi96EEENS7_ILi64EEEEEELi256ENS_10bfloat16_tEfNS_4arch4Sm90ELb1ELb0ELb0ELb1ELb0ELb0ELb1ELb1ELb0ELb0ELb0ELb0EEENS1_21CollectiveEpilogueFwdINS6_IJSA_NS7_ILi256EEESB_EEES9_SE_SG_Li256ELb1ELb0ELb0ELb0EEENS1_36VarlenDynamicPersistentTileSchedulerILi128ELi96ELi256ELi32ELb0ELb0ELb1ELb1ELb1ELb1EEEEEEEEEvNT_6ParamsE --------------------------
	.section	.nv.info._ZN7cutlass13device_kernelIN5flash11enable_sm90INS1_16FlashAttnFwdSm90INS1_25CollectiveMainloopFwdSm90ILi2EN4cute5tupleIJNS5_1CILi1EEES8_S8_EEENS6_IJNS7_ILi128EEENS7_ILi96EEENS7_ILi64EEEEEELi256ENS_10bfloat16_tEfNS_4arch4Sm90ELb1ELb0ELb0ELb1ELb0ELb0ELb1ELb1ELb0ELb0ELb0ELb0EEENS1_21CollectiveEpilogueFwdINS6_IJSA_NS7_ILi256EEESB_EEES9_SE_SG_Li256ELb1ELb0ELb0ELb0EEENS1_36VarlenDynamicPersistentTileSchedulerILi128ELi96ELi256ELi32ELb0ELb0ELb1ELb1ELb1ELb1EEEEEEEEEvNT_6ParamsE,"",@"SHT_CUDA_INFO"
	.sectionflags	@""
	.align	4


	//----- nvinfo : EIATTR_CUDA_API_VERSION
	.align		4
        /*0000*/ 	.byte	0x04, 0x37
        /*0002*/ 	.short	(.L_598 - .L_597)
.L_597:
        /*0004*/ 	.word	0x00000082


	//----- nvinfo : EIATTR_KPARAM_INFO
	.align		4
.L_598:
        /*0008*/ 	.byte	0x04, 0x17
        /*000a*/ 	.short	(.L_600 - .L_599)
.L_599:
        /*000c*/ 	.word	0x00000000
        /*0010*/ 	.short	0x0000
        /*0012*/ 	.short	0x0070
        /*0014*/ 	.byte	0x00, 0xf0, 0x01, 0x2c


	//----- nvinfo : EIATTR_SPARSE_MMA_MASK
	.align		4
.L_600:
        /*0018*/ 	.byte	0x03, 0x50
        /*001a*/ 	.short	0x0000


	//----- nvinfo : EIATTR_MAXREG_COUNT
	.align		4
        /*001c*/ 	.byte	0x03, 0x1b
        /*001e*/ 	.short	0x00a8


	//----- nvinfo : EIATTR_NUM_BARRIERS
	.align		4
        /*0020*/ 	.byte	0x02, 0x4c
        /*0022*/ 	.byte	0x10
	.zero		1


	//----- nvinfo : EIATTR_EXTERNS
	.align		4
        /*0024*/ 	.byte	0x04, 0x0f
        /*0026*/ 	.short	(.L_602 - .L_601)


	//   ....[0]....
	.align		4
.L_601:
        /*0028*/ 	.word	index@(__assertfail)


	//----- nvinfo : EIATTR_ANNOTATIONS
	.align		4
.L_602:
        /*002c*/ 	.byte	0x04, 0x55
        /*002e*/ 	.short	(.L_604 - .L_603)


	//   ....[0]....
.L_603:
        /* <DEDUP_REMOVED lines=27> */


	//----- nvinfo : EIATTR_MERCURY_ISA_VERSION
	.align		4
.L_604:
        /*01d0*/ 	.byte	0x03, 0x5f
        /*01d2*/ 	.short	0x0101


	//----- nvinfo : EIATTR_UNUSED_LOAD_BYTE_OFFSET
	.align		4
        /*01d4*/ 	.byte	0x04, 0x44
        /*01d6*/ 	.short	(.L_606 - .L_605)


	//   ....[0]....
.L_605:
        /*01d8*/ 	.word	0x00000ad0
        /*01dc*/ 	.word	0x0000fff0


	//   ....[1]....
        /*01e0*/ 	.word	0x000097e0
        /*01e4*/ 	.word	0x0000fff0


	//----- nvinfo : EIATTR_INT_WARP_WIDE_INSTR_OFFSETS
	.align		4
.L_606:
        /*01e8*/ 	.byte	0x04, 0x31
        /*01ea*/ 	.short	(.L_608 - .L_607)


	//   ....[0]....
.L_607:
        /*01ec*/ 	.word	0x00000190


	//   ....[1]....
        /*01f0*/ 	.word	0x000001d0


	//   ....[2]....
        /*01f4*/ 	.word	0x00000240


	//   ....[3]....
        /*01f8*/ 	.word	0x00000250


	//   ....[4]....
        /*01fc*/ 	.word	0x0000d600


	//   ....[5]....
        /*0200*/ 	.word	0x0000d6a0


	//   ....[6]....
        /*0204*/ 	.word	0x0000db40


	//   ....[7]....
        /*0208*/ 	.word	0x0000db70


	//   ....[8]....
        /*020c*/ 	.word	0x00010150


	//   ....[9]....
        /*0210*/ 	.word	0x000101f0


	//----- nvinfo : EIATTR_COOP_GROUP_MASK_REGIDS
	.align		4
.L_608:
        /*0214*/ 	.byte	0x04, 0x29
        /*0216*/ 	.short	(.L_610 - .L_609)


	//   ....[0]....
.L_609:
        /*0218*/ 	.word	0xffffffff


	//   ....[1]....
        /*021c*/ 	.word	0xffffffff


	//   ....[2]....
        /*0220*/ 	.word	0xffffffff


	//   ....[3]....
        /*0224*/ 	.word	0xffffffff


	//   ....[4]....
        /*0228*/ 	.word	0xffffffff


	//   ....[5]....
        /*022c*/ 	.word	0xffffffff


	//   ....[6]....
        /*0230*/ 	.word	0xffffffff


	//   ....[7]....
        /*0234*/ 	.word	0xffffffff


	//   ....[8]....
        /*0238*/ 	.word	0xffffffff


	//   ....[9]....
        /*023c*/ 	.word	0xffffffff


	//   ....[10]....
        /*0240*/ 	.word	0xffffffff


	//   ....[11]....
        /*0244*/ 	.word	0xffffffff


	//   ....[12]....
        /*0248*/ 	.word	0xffffffff


	//   ....[13]....
        /*024c*/ 	.word	0xffffffff


	//   ....[14]....
        /*0250*/ 	.word	0xffffffff


	//   ....[15]....
        /*0254*/ 	.word	0xffffffff


	//   ....[16]....
        /*0258*/ 	.word	0xffffffff


	//   ....[17]....
        /*025c*/ 	.word	0xffffffff


	//   ....[18]....
        /*0260*/ 	.word	0xffffffff


	//   ....[19]....
        /*0264*/ 	.word	0xffffffff


	//   ....[20]....
        /*0268*/ 	.word	0xffffffff


	//   ....[21]....
        /*026c*/ 	.word	0xffffffff


	//   ....[22]....
        /*0270*/ 	.word	0xffffffff


	//   ....[23]....
        /*0274*/ 	.word	0xffffffff


	//   ....[24]....
        /*0278*/ 	.word	0xffffffff


	//   ....[25]....
        /*027c*/ 	.word	0xffffffff


	//   ....[26]....
        /*0280*/ 	.word	0xffffffff


	//   ....[27]....
        /*0284*/ 	.word	0xffffffff


	//   ....[28]....
        /*0288*/ 	.word	0xffffffff


	//   ....[29]....
        /*028c*/ 	.word	0xffffffff


	//   ....[30]....
        /*0290*/ 	.word	0xffffffff


	//   ....[31]....
        /*0294*/ 	.word	0xffffffff


	//   ....[32]....
        /*0298*/ 	.word	0xffffffff


	//   ....[33]....
        /*029c*/ 	.word	0xffffffff


	//   ....[34]....
        /*02a0*/ 	.word	0xffffffff


	//   ....[35]....
        /*02a4*/ 	.word	0xffffffff


	//   ....[36]....
        /*02a8*/ 	.word	0xffffffff


	//   ....[37]....
        /*02ac*/ 	.word	0xffffffff


	//   ....[38]....
        /*02b0*/ 	.word	0xffffffff


	//   ....[39]....
        /*02b4*/ 	.word	0xffffffff


	//   ....[40]....
        /*02b8*/ 	.word	0xffffffff


	//   ....[41]....
        /*02bc*/ 	.word	0xffffffff


	//   ....[42]....
        /*02c0*/ 	.word	0xffffffff


	//   ....[43]....
        /*02c4*/ 	.word	0xffffffff


	//   ....[44]....
        /*02c8*/ 	.word	0xffffffff


	//   ....[45]....
        /*02cc*/ 	.word	0xffffffff


	//   ....[46]....
        /*02d0*/ 	.word	0xffffffff


	//   ....[47]....
        /*02d4*/ 	.word	0xffffffff


	//   ....[48]....
        /*02d8*/ 	.word	0xffffffff


	//   ....[49]....
        /*02dc*/ 	.word	0xffffffff


	//   ....[50]....
        /*02e0*/ 	.word	0xffffffff


	//   ....[51]....
        /*02e4*/ 	.word	0xffffffff


	//   ....[52]....
        /*02e8*/ 	.word	0xffffffff


	//   ....[53]....
        /*02ec*/ 	.word	0xffffffff


	//   ....[54]....
        /*02f0*/ 	.word	0xffffffff


	//   ....[55]....
        /*02f4*/ 	.word	0xffffffff


	//   ....[56]....
        /*02f8*/ 	.word	0xffffffff


	//   ....[57]....
        /*02fc*/ 	.word	0xffffffff


	//   ....[58]....
        /*0300*/ 	.word	0x0500000f


	//   ....[59]....
        /*0304*/ 	.word	0x0500000f


	//   ....[60]....
        /*0308*/ 	.word	0x0500000f


	//   ....[61]....
        /*030c*/ 	.word	0x0500000f


	//   ....[62]....
        /*0310*/ 	.word	0x0500000f


	//   ....[63]....
        /*0314*/ 	.word	0x0500000f


	//   ....[64]....
        /*0318*/ 	.word	0x0500000f


	//   ....[65]....
        /*031c*/ 	.word	0x0500000f


	//   ....[66]....
        /*0320*/ 	.word	0x0500000f


	//   ....[67]....
        /*0324*/ 	.word	0x0500000f


	//   ....[68]....
        /*0328*/ 	.word	0x0500000f


	//   ....[69]....
        /*032c*/ 	.word	0x0500000f


	//   ....[70]....
        /*0330*/ 	.word	0x0500000f


	//   ....[71]....
        /*0334*/ 	.word	0x0500000f


	//   ....[72]....
        /*0338*/ 	.word	0x0500000f


	//   ....[73]....
        /*033c*/ 	.word	0x0500000f


	//   ....[74]....
        /*0340*/ 	.word	0x0500000f


	//   ....[75]....
        /*0344*/ 	.word	0x0500000f


	//   ....[76]....
        /*0348*/ 	.word	0x0500000f


	//----- nvinfo : EIATTR_COOP_GROUP_INSTR_OFFSETS
	.align		4
.L_610:
        /*034c*/ 	.byte	0x04, 0x28
        /*034e*/ 	.short	(.L_612 - .L_611)


	//   ....[0]....
.L_611:
        /*0350*/ 	.word	0x00000070


	//   ....[1]....
        /*0354*/ 	.word	0x000001a0


	//   ....[2]....
        /*0358*/ 	.word	0x000001f0


	//   ....[3]....
        /*035c*/ 	.word	0x00000440


	//   ....[4]....
        /*0360*/ 	.word	0x000005a0


	//   ....[5]....
        /*0364*/ 	.word	0x000006c0


	//   ....[6]....
        /*0368*/ 	.word	0x00000820


	//   ....[7]....
        /*036c*/ 	.word	0x00001790


	//   ....[8]....
        /*0370*/ 	.word	0x00003130


	//   ....[9]....
        /*0374*/ 	.word	0x000031f0


	//   ....[10]....
        /*0378*/ 	.word	0x00003200


	//   ....[11]....
        /*037c*/ 	.word	0x00003250


	//   ....[12]....
        /*0380*/ 	.word	0x00005390


	//   ....[13]....
        /*0384*/ 	.word	0x000053a0


	//   ....[14]....
        /*0388*/ 	.word	0x000053d0


	//   ....[15]....
        /*038c*/ 	.word	0x000053e0


	//   ....[16]....
        /*0390*/ 	.word	0x00007700


	//   ....[17]....
        /*0394*/ 	.word	0x00007770


	//   ....[18]....
        /*0398*/ 	.word	0x00007790


	//   ....[19]....
        /*039c*/ 	.word	0x000077b0


	//   ....[20]....
        /*03a0*/ 	.word	0x00008d80


	//   ....[21]....
        /*03a4*/ 	.word	0x00008df0


	//   ....[22]....
        /*03a8*/ 	.word	0x00008e40


	//   ....[23]....
        /*03ac*/ 	.word	0x00008e70


	//   ....[24]....
        /*03b0*/ 	.word	0x0000c3a0


	//   ....[25]....
        /*03b4*/ 	.word	0x0000c530


	//   ....[26]....
        /*03b8*/ 	.word	0x0000c560


	//   ....[27]....
        /*03bc*/ 	.word	0x0000c5a0


	//   ....[28]....
        /*03c0*/ 	.word	0x0000c610


	//   ....[29]....
        /*03c4*/ 	.word	0x0000c670


	//   ....[30]....
        /*03c8*/ 	.word	0x0000c6b0


	//   ....[31]....
        /*03cc*/ 	.word	0x0000c860


	//   ....[32]....
        /*03d0*/ 	.word	0x0000c8c0


	//   ....[33]....
        /*03d4*/ 	.word	0x0000c900


	//   ....[34]....
        /*03d8*/ 	.word	0x0000c940


	//   ....[35]....
        /*03dc*/ 	.word	0x0000c970


	//   ....[36]....
        /*03e0*/ 	.word	0x0000c9a0


	//   ....[37]....
        /*03e4*/ 	.word	0x0000ca40


	//   ....[38]....
        /*03e8*/ 	.word	0x0000caa0


	//   ....[39]....
        /*03ec*/ 	.word	0x0000cb30


	//   ....[40]....
        /*03f0*/ 	.word	0x00010280


	//   ....[41]....
        /*03f4*/ 	.word	0x00010290


	//   ....[42]....
        /*03f8*/ 	.word	0x000103b0


	//   ....[43]....
        /*03fc*/ 	.word	0x00010410


	//   ....[44]....
        /*0400*/ 	.word	0x00010450


	//   ....[45]....
        /*0404*/ 	.word	0x00010490


	//   ....[46]....
        /*0408*/ 	.word	0x000104c0


	//   ....[47]....
        /*040c*/ 	.word	0x000104f0


	//   ....[48]....
        /*0410*/ 	.word	0x00010690


	//   ....[49]....
        /*0414*/ 	.word	0x000106f0


	//   ....[50]....
        /*0418*/ 	.word	0x00010730


	//   ....[51]....
        /*041c*/ 	.word	0x00010770


	//   ....[52]....
        /*0420*/ 	.word	0x000107a0


	//   ....[53]....
        /*0424*/ 	.word	0x000107d0


	//   ....[54]....
        /*0428*/ 	.word	0x00010890


	//   ....[55]....
        /*042c*/ 	.word	0x000108b0


	//   ....[56]....
        /*0430*/ 	.word	0x00010920


	//   ....[57]....
        /*0434*/ 	.word	0x00010fa0


	//   ....[58]....
        /*0438*/ 	.word	0x000115c0


	//   ....[59]....
        /*043c*/ 	.word	0x000119e0


	//   ....[60]....
        /*0440*/ 	.word	0x00011a70


	//   ....[61]....
        /*0444*/ 	.word	0x00011b10


	//   ....[62]....
        /*0448*/ 	.word	0x00011bc0


	//   ....[63]....
        /*044c*/ 	.word	0x00011c40


	//   ....[64]....
        /*0450*/ 	.word	0x00011cc0


	//   ....[65]....
        /*0454*/ 	.word	0x00011d40


	//   ....[66]....
        /*0458*/ 	.word	0x00011dc0


	//   ....[67]....
        /*045c*/ 	.word	0x00011e50


	//   ....[68]....
        /*0460*/ 	.word	0x00011f00


	//   ....[69]....
        /*0464*/ 	.word	0x00011f80


	//   ....[70]....
        /*0468*/ 	.word	0x00012000


	//   ....[71]....
        /*046c*/ 	.word	0x00012080


	//   ....[72]....
        /*0470*/ 	.word	0x00012100


	//   ....[73]....
        /*0474*/ 	.word	0x00012170


	//   ....[74]....
        /*0478*/ 	.word	0x00012210


	//   ....[75]....
        /*047c*/ 	.word	0x000122a0


	//   ....[76]....
        /*0480*/ 	.word	0x000123d0


	//----- nvinfo : EIATTR_REG_RECONFIG
	.align		4
.L_612:
        /*0484*/ 	.byte	0x01, 0x54
	.zero		2


	//----- nvinfo : EIATTR_SYSCALL_OFFSETS
	.align		4
        /*0488*/ 	.byte	0x04, 0x46
        /*048a*/ 	.short	(.L_614 - .L_613)


	//   ....[0]....
.L_613:
        /*048c*/ 	.word	0x000019f0


	//   ....[1]....
        /*0490*/ 	.word	0x0000d830


	//   ....[2]....
        /*0494*/ 	.word	0x0000d970


	//   ....[3]....
        /*0498*/ 	.word	0x0000da70


	//----- nvinfo : EIATTR_MBARRIER_INSTR_OFFSETS
	.align		4
.L_614:
        /*049c*/ 	.byte	0x04, 0x39
        /*049e*/ 	.short	(.L_616 - .L_615)


	//   ....[0]....
.L_615:
        /*04a0*/ 	.word	0x000002e0
        /*04a4*/ 	.word	0x000000ff
        /*04a8*/ 	.word	0x00032400
        /*04ac*/ 	.short	0x0100
        /*04ae*/ 	.byte	0x08
	.zero		1


	//   ....[1]....
        /*04b0*/ 	.word	0x000002f0
        /*04b4*/ 	.word	0x000000ff
        /*04b8*/ 	.word	0x00032410
        /*04bc*/ 	.short	0x0100
        /*04be*/ 	.byte	0x08
	.zero		1


	//   ....[2]....
        /*04c0*/ 	.word	0x00000300
        /*04c4*/ 	.word	0x000000ff
        /*04c8*/ 	.word	0x00032420
        /*04cc*/ 	.short	0x0100
        /*04ce*/ 	.byte	0x08
	.zero		1


	//   ....[3]....
        /*04d0*/ 	.word	0x000003f0
        /*04d4*/ 	.word	0x000000ff
        /*04d8*/ 	.word	0x00032430
        /*04dc*/ 	.short	0x0100
        /*04de*/ 	.byte	0x08
	.zero		1


	//   ....[4]....
        /*04e0*/ 	.word	0x00000400
        /*04e4*/ 	.word	0x000000ff
        /*04e8*/ 	.word	0x00032440
        /*04ec*/ 	.short	0x0100
        /*04ee*/ 	.byte	0x08
	.zero		1


	//   ....[5]....
        /*04f0*/ 	.word	0x00000410
        /*04f4*/ 	.word	0x000000ff
        /*04f8*/ 	.word	0x00032438
        /*04fc*/ 	.short	0x0100
        /*04fe*/ 	.byte	0x08
	.zero		1


	//   ....[6]....
        /*0500*/ 	.word	0x00000420
        /*0504*/ 	.word	0x000000ff
        /*0508*/ 	.word	0x00032448
        /*050c*/ 	.short	0x0100
        /*050e*/ 	.byte	0x08
	.zero		1


	//   ....[7]....
        /*0510*/ 	.word	0x00000550
        /*0514*/ 	.word	0x000000ff
        /*0518*/ 	.word	0x00032450
        /*051c*/ 	.short	0x0100
        /*051e*/ 	.byte	0x08
	.zero		1


	//   ....[8]....
        /*0520*/ 	.word	0x00000560
        /*0524*/ 	.word	0x000000ff
        /*0528*/ 	.word	0x00032460
        /*052c*/ 	.short	0x0100
        /*052e*/ 	.byte	0x08
	.zero		1


	//   ....[9]....
        /*0530*/ 	.word	0x00000570
        /*0534*/ 	.word	0x000000ff
        /*0538*/ 	.word	0x00032458
        /*053c*/ 	.short	0x0100
        /*053e*/ 	.byte	0x08
	.zero		1


	//   ....[10]....
        /*0540*/ 	.word	0x00000580
        /*0544*/ 	.word	0x000000ff
        /*0548*/ 	.word	0x00032468
        /*054c*/ 	.short	0x0100
        /*054e*/ 	.byte	0x08
	.zero		1


	//   ....[11]....
        /*0550*/ 	.word	0x00000670
        /*0554*/ 	.word	0x000000ff
        /*0558*/ 	.word	0x00032470
        /*055c*/ 	.short	0x0100
        /*055e*/ 	.byte	0x06
	.zero		1


	//   ....[12]....
        /*0560*/ 	.word	0x00000680
        /*0564*/ 	.word	0x000000ff
        /*0568*/ 	.word	0x00032480
        /*056c*/ 	.short	0x0100
        /*056e*/ 	.byte	0x06
	.zero		1


	//   ....[13]....
        /*0570*/ 	.word	0x00000690
        /*0574*/ 	.word	0x000000ff
        /*0578*/ 	.word	0x00032478
        /*057c*/ 	.short	0x0100
        /*057e*/ 	.byte	0x06
	.zero		1


	//   ....[14]....
        /*0580*/ 	.word	0x000006a0
        /*0584*/ 	.word	0x000000ff
        /*0588*/ 	.word	0x00032488
        /*058c*/ 	.short	0x0100
        /*058e*/ 	.byte	0x06
	.zero		1


	//   ....[15]....
        /*0590*/ 	.word	0x000007d0
        /*0594*/ 	.word	0x000000ff
        /*0598*/ 	.word	0x00032490
        /*059c*/ 	.short	0x0100
        /*059e*/ 	.byte	0x08
	.zero		1


	//   ....[16]....
        /*05a0*/ 	.word	0x000007e0
        /*05a4*/ 	.word	0x000000ff
        /*05a8*/ 	.word	0x000324a0
        /*05ac*/ 	.short	0x0100
        /*05ae*/ 	.byte	0x08
	.zero		1


	//   ....[17]....
        /*05b0*/ 	.word	0x000007f0
        /*05b4*/ 	.word	0x000000ff
        /*05b8*/ 	.word	0x00032498
        /*05bc*/ 	.short	0x0100
        /*05be*/ 	.byte	0x08
	.zero		1


	//   ....[18]....
        /*05c0*/ 	.word	0x00000800
        /*05c4*/ 	.word	0x000000ff
        /*05c8*/ 	.word	0x000324a8
        /*05cc*/ 	.short	0x0100
        /*05ce*/ 	.byte	0x08
	.zero		1


	//   ....[19]....
        /*05d0*/ 	.word	0x00000930
        /*05d4*/ 	.word	0x000000ff
        /*05d8*/ 	.word	0x000324b0
        /*05dc*/ 	.short	0x0100
        /*05de*/ 	.byte	0x08
	.zero		1


	//   ....[20]....
        /*05e0*/ 	.word	0x00000940
        /*05e4*/ 	.word	0x000000ff
        /*05e8*/ 	.word	0x000324c0
        /*05ec*/ 	.short	0x0100
        /*05ee*/ 	.byte	0x08
	.zero		1


	//   ....[21]....
        /*05f0*/ 	.word	0x00000950
        /*05f4*/ 	.word	0x000000ff
        /*05f8*/ 	.word	0x000324b8
        /*05fc*/ 	.short	0x0100
        /*05fe*/ 	.byte	0x08
	.zero		1


	//   ....[22]....
        /*0600*/ 	.word	0x00000960
        /*0604*/ 	.word	0x000000ff
        /*0608*/ 	.word	0x000324c8
        /*060c*/ 	.short	0x0100
        /*060e*/ 	.byte	0x08
	.zero		1


	//   ....[23]....
        /*0610*/ 	.word	0x00001a90
        /*0614*/ 	.word	0x00000005
        /*0618*/ 	.word	0x00032400
        /*061c*/ 	.short	0x010a
        /*061e*/ 	.byte	0x3f
	.zero		1


	//   ....[24]....
        /*0620*/ 	.word	0x00001b70
        /*0624*/ 	.word	0x00000000
        /*0628*/ 	.word	0x00032430
        /*062c*/ 	.short	0x010a
        /*062e*/ 	.byte	0x3f
	.zero		1


	//   ....[25]....
        /*0630*/ 	.word	0x00001bb0
        /*0634*/ 	.word	0x00000000
        /*0638*/ 	.word	0x00032430
        /*063c*/ 	.short	0x010a
        /*063e*/ 	.byte	0x3f
	.zero		1


	//   ....[26]....
        /*0640*/ 	.word	0x00001eb0
        /*0644*/ 	.word	0x00000005
        /*0648*/ 	.word	0x00032410
        /*064c*/ 	.short	0x010a
        /*064e*/ 	.byte	0x3f
	.zero		1


	//   ....[27]....
        /*0650*/ 	.word	0x00001ef0
        /*0654*/ 	.word	0x00000000
        /*0658*/ 	.word	0x00032450
        /*065c*/ 	.short	0x010a
        /*065e*/ 	.byte	0x3f
	.zero		1


	//   ....[28]....
        /*0660*/ 	.word	0x00001f30
        /*0664*/ 	.word	0x00000000
        /*0668*/ 	.word	0x00032450
        /*066c*/ 	.short	0x010a
        /*066e*/ 	.byte	0x3f
	.zero		1


	//   ....[29]....
        /*0670*/ 	.word	0x00003540
        /*0674*/ 	.word	0x00000018
        /*0678*/ 	.word	0x00000000
        /*067c*/ 	.short	0x0101
        /*067e*/ 	.byte	0x3f
	.zero		1


	//   ....[30]....
        /*0680*/ 	.word	0x00004000
        /*0684*/ 	.word	0x00000000
        /*0688*/ 	.word	0x00000000
        /*068c*/ 	.short	0x0101
        /*068e*/ 	.byte	0x3f
	.zero		1


	//   ....[31]....
        /*0690*/ 	.word	0x00004130
        /*0694*/ 	.word	0x000000ff
        /*0698*/ 	.word	0x00032430
        /*069c*/ 	.short	0x010a
        /*069e*/ 	.byte	0x05
	.zero		1


	//   ....[32]....
        /*06a0*/ 	.word	0x00004170
        /*06a4*/ 	.word	0x000000ff
        /*06a8*/ 	.word	0x00032430
        /*06ac*/ 	.short	0x010a
        /*06ae*/ 	.byte	0x05
	.zero		1


	//   ....[33]....
        /*06b0*/ 	.word	0x00004380
        /*06b4*/ 	.word	0x000000ff
        /*06b8*/ 	.word	0x00032450
        /*06bc*/ 	.short	0x010a
        /*06be*/ 	.byte	0x05
	.zero		1


	//   ....[34]....
        /*06c0*/ 	.word	0x000043c0
        /*06c4*/ 	.word	0x000000ff
        /*06c8*/ 	.word	0x00032450
        /*06cc*/ 	.short	0x010a
        /*06ce*/ 	.byte	0x05
	.zero		1


	//   ....[35]....
        /*06d0*/ 	.word	0x000055b0
        /*06d4*/ 	.word	0x00000098
        /*06d8*/ 	.word	0x00000000
        /*06dc*/ 	.short	0x0101
        /*06de*/ 	.byte	0x3f
	.zero		1


	//   ....[36]....
        /*06e0*/ 	.word	0x00006a20
        /*06e4*/ 	.word	0x000000d4
        /*06e8*/ 	.word	0x00000000
        /*06ec*/ 	.short	0x0101
        /*06ee*/ 	.byte	0x3f
	.zero		1


	//   ....[37]....
        /*06f0*/ 	.word	0x00006b50
        /*06f4*/ 	.word	0x000000ff
        /*06f8*/ 	.word	0x00032430
        /*06fc*/ 	.short	0x010a
        /*06fe*/ 	.byte	0x05
	.zero		1


	//   ....[38]....
        /*0700*/ 	.word	0x00006b90
        /*0704*/ 	.word	0x000000ff
        /*0708*/ 	.word	0x00032430
        /*070c*/ 	.short	0x010a
        /*070e*/ 	.byte	0x05
	.zero		1


	//   ....[39]....
        /*0710*/ 	.word	0x00006da0
        /*0714*/ 	.word	0x000000ff
        /*0718*/ 	.word	0x00032450
        /*071c*/ 	.short	0x010a
        /*071e*/ 	.byte	0x05
	.zero		1


	//   ....[40]....
        /*0720*/ 	.word	0x00006de0
        /*0724*/ 	.word	0x000000ff
        /*0728*/ 	.word	0x00032450
        /*072c*/ 	.short	0x010a
        /*072e*/ 	.byte	0x05
	.zero		1


	//   ....[41]....
        /*0730*/ 	.word	0x000079f0
        /*0734*/ 	.word	0x00000098
        /*0738*/ 	.word	0x00000000
        /*073c*/ 	.short	0x0101
        /*073e*/ 	.byte	0x3f
	.zero		1


	//   ....[42]....
        /*0740*/ 	.word	0x00008d60
        /*0744*/ 	.word	0x000000d5
        /*0748*/ 	.word	0x00000000
        /*074c*/ 	.short	0x0101
        /*074e*/ 	.byte	0x3f
	.zero		1


	//   ....[43]....
        /*0750*/ 	.word	0x0000af40
        /*0754*/ 	.word	0x00000097
        /*0758*/ 	.word	0x00000000
        /*075c*/ 	.short	0x0101
        /*075e*/ 	.byte	0x3f
	.zero		1


	//   ....[44]....
        /*0760*/ 	.word	0x0000dfc0
        /*0764*/ 	.word	0x00000008
        /*0768*/ 	.word	0x00032440
        /*076c*/ 	.short	0x010a
        /*076e*/ 	.byte	0x3f
	.zero		1


	//   ....[45]....
        /*0770*/ 	.word	0x0000e5d0
        /*0774*/ 	.word	0x00000008
        /*0778*/ 	.word	0x00032420
        /*077c*/ 	.short	0x010a
        /*077e*/ 	.byte	0x3f
	.zero		1


	//   ....[46]....
        /*0780*/ 	.word	0x0000e6a0
        /*0784*/ 	.word	0x0000000b
        /*0788*/ 	.word	0x00032460
        /*078c*/ 	.short	0x010a
        /*078e*/ 	.byte	0x3f
	.zero		1


	//   ....[47]....
        /*0790*/ 	.word	0x0000ece0
        /*0794*/ 	.word	0x00000002
        /*0798*/ 	.word	0x00032440
        /*079c*/ 	.short	0x010a
        /*079e*/ 	.byte	0x3f
	.zero		1


	//   ....[48]....
        /*07a0*/ 	.word	0x0000eef0
        /*07a4*/ 	.word	0x00000002
        /*07a8*/ 	.word	0x00032460
        /*07ac*/ 	.short	0x010a
        /*07ae*/ 	.byte	0x3f
	.zero		1


	//   ....[49]....
        /*07b0*/ 	.word	0x0000f460
        /*07b4*/ 	.word	0x00000002
        /*07b8*/ 	.word	0x00032440
        /*07bc*/ 	.short	0x010a
        /*07be*/ 	.byte	0x3f
	.zero		1


	//   ....[50]....
        /*07c0*/ 	.word	0x0000f660
        /*07c4*/ 	.word	0x00000002
        /*07c8*/ 	.word	0x00032460
        /*07cc*/ 	.short	0x010a
        /*07ce*/ 	.byte	0x3f
	.zero		1


	//   ....[51]....
        /*07d0*/ 	.word	0x0000fb60
        /*07d4*/ 	.word	0x00000002
        /*07d8*/ 	.word	0x00032440
        /*07dc*/ 	.short	0x010a
        /*07de*/ 	.byte	0x3f
	.zero		1


	//   ....[52]....
        /*07e0*/ 	.word	0x0000fd70
        /*07e4*/ 	.word	0x00000002
        /*07e8*/ 	.word	0x00032460
        /*07ec*/ 	.short	0x010a
        /*07ee*/ 	.byte	0x3f
	.zero		1


	//   ....[53]....
        /*07f0*/ 	.word	0x00010f30
        /*07f4*/ 	.word	0x00000000
        /*07f8*/ 	.word	0x00032420
        /*07fc*/ 	.short	0x010a
        /*07fe*/ 	.byte	0x3f
	.zero		1


	//   ....[54]....
        /*0800*/ 	.word	0x00011100
        /*0804*/ 	.word	0x00000006
        /*0808*/ 	.word	0x00000000
        /*080c*/ 	.short	0x010a
        /*080e*/ 	.byte	0x3f
	.zero		1


	//   ....[55]....
        /*0810*/ 	.word	0x00011170
        /*0814*/ 	.word	0x00000007
        /*0818*/ 	.word	0x00000000
        /*081c*/ 	.short	0x010a
        /*081e*/ 	.byte	0x3f
	.zero		1


	//   ....[56]....
        /*0820*/ 	.word	0x000111e0
        /*0824*/ 	.word	0x00000004
        /*0828*/ 	.word	0x00000000
        /*082c*/ 	.short	0x010a
        /*082e*/ 	.byte	0x3f
	.zero		1


	//   ....[57]....
        /*0830*/ 	.word	0x00011210
        /*0834*/ 	.word	0x00000003
        /*0838*/ 	.word	0x00000000
        /*083c*/ 	.short	0x010a
        /*083e*/ 	.byte	0x3f
	.zero		1


	//   ....[58]....
        /*0840*/ 	.word	0x00011270
        /*0844*/ 	.word	0x00000005
        /*0848*/ 	.word	0x00032400
        /*084c*/ 	.short	0x010a
        /*084e*/ 	.byte	0x3f
	.zero		1


	//   ....[59]....
        /*0850*/ 	.word	0x000112c0
        /*0854*/ 	.word	0x00000000
        /*0858*/ 	.word	0x00032430
        /*085c*/ 	.short	0x010a
        /*085e*/ 	.byte	0x3f
	.zero		1


	//   ....[60]....
        /*0860*/ 	.word	0x00011310
        /*0864*/ 	.word	0x00000005
        /*0868*/ 	.word	0x00032410
        /*086c*/ 	.short	0x010a
        /*086e*/ 	.byte	0x3f
	.zero		1


	//   ....[61]....
        /*0870*/ 	.word	0x00011360
        /*0874*/ 	.word	0x00000000
        /*0878*/ 	.word	0x00032450
        /*087c*/ 	.short	0x010a
        /*087e*/ 	.byte	0x3f
	.zero		1


	//   ....[62]....
        /*0880*/ 	.word	0x000113c0
        /*0884*/ 	.word	0x00000014
        /*0888*/ 	.word	0x00032430
        /*088c*/ 	.short	0x010a
        /*088e*/ 	.byte	0x3f
	.zero		1


	//   ....[63]....
        /*0890*/ 	.word	0x00011420
        /*0894*/ 	.word	0x00000014
        /*0898*/ 	.word	0x00032450
        /*089c*/ 	.short	0x010a
        /*089e*/ 	.byte	0x3f
	.zero		1


	//   ....[64]....
        /*08a0*/ 	.word	0x00011480
        /*08a4*/ 	.word	0x00000014
        /*08a8*/ 	.word	0x00032430
        /*08ac*/ 	.short	0x010a
        /*08ae*/ 	.byte	0x3f
	.zero		1


	//   ....[65]....
        /*08b0*/ 	.word	0x000114e0
        /*08b4*/ 	.word	0x00000014
        /*08b8*/ 	.word	0x00032450
        /*08bc*/ 	.short	0x010a
        /*08be*/ 	.byte	0x3f
	.zero		1


	//   ....[66]....
        /*08c0*/ 	.word	0x00011680
        /*08c4*/ 	.word	0x00000008
        /*08c8*/ 	.word	0x00032440
        /*08cc*/ 	.short	0x010a
        /*08ce*/ 	.byte	0x3f
	.zero		1


	//   ....[67]....
        /*08d0*/ 	.word	0x00011700
        /*08d4*/ 	.word	0x00000008
        /*08d8*/ 	.word	0x00032420
        /*08dc*/ 	.short	0x010a
        /*08de*/ 	.byte	0x3f
	.zero		1


	//   ....[68]....
        /*08e0*/ 	.word	0x00011750
        /*08e4*/ 	.word	0x0000000b
        /*08e8*/ 	.word	0x00032460
        /*08ec*/ 	.short	0x010a
        /*08ee*/ 	.byte	0x3f
	.zero		1


	//   ....[69]....
        /*08f0*/ 	.word	0x000117a0
        /*08f4*/ 	.word	0x00000002
        /*08f8*/ 	.word	0x00032440
        /*08fc*/ 	.short	0x010a
        /*08fe*/ 	.byte	0x3f
	.zero		1


	//   ....[70]....
        /*0900*/ 	.word	0x000117f0
        /*0904*/ 	.word	0x00000002
        /*0908*/ 	.word	0x00032460
        /*090c*/ 	.short	0x010a
        /*090e*/ 	.byte	0x3f
	.zero		1


	//   ....[71]....
        /*0910*/ 	.word	0x00011840
        /*0914*/ 	.word	0x00000002
        /*0918*/ 	.word	0x00032440
        /*091c*/ 	.short	0x010a
        /*091e*/ 	.byte	0x3f
	.zero		1


	//   ....[72]....
        /*0920*/ 	.word	0x00011890
        /*0924*/ 	.word	0x00000002
        /*0928*/ 	.word	0x00032460
        /*092c*/ 	.short	0x010a
        /*092e*/ 	.byte	0x3f
	.zero		1


	//   ....[73]....
        /*0930*/ 	.word	0x000118e0
        /*0934*/ 	.word	0x00000002
        /*0938*/ 	.word	0x00032440
        /*093c*/ 	.short	0x010a
        /*093e*/ 	.byte	0x3f
	.zero		1


	//   ....[74]....
        /*0940*/ 	.word	0x00011930
        /*0944*/ 	.word	0x00000002
        /*0948*/ 	.word	0x00032460
        /*094c*/ 	.short	0x010a
        /*094e*/ 	.byte	0x3f
	.zero		1


	//   ....[75]....
        /*0950*/ 	.word	0x000122f0
        /*0954*/ 	.word	0x00000000
        /*0958*/ 	.word	0x00032420
        /*095c*/ 	.short	0x010a
        /*095e*/ 	.byte	0x3f
	.zero		1


	//   ....[76]....
        /*0960*/ 	.word	0x00012490
        /*0964*/ 	.word	0x00000006
        /*0968*/ 	.word	0x00000000
        /*096c*/ 	.short	0x010a
        /*096e*/ 	.byte	0x3f
	.zero		1


	//   ....[77]....
        /*0970*/ 	.word	0x000124e0
        /*0974*/ 	.word	0x00000007
        /*0978*/ 	.word	0x00000000
        /*097c*/ 	.short	0x010a
        /*097e*/ 	.byte	0x3f
	.zero		1


	//   ....[78]....
        /*0980*/ 	.word	0x00012530
        /*0984*/ 	.word	0x00000004
        /*0988*/ 	.word	0x00000000
        /*098c*/ 	.short	0x010a
        /*098e*/ 	.byte	0x3f
	.zero		1


	//----- nvinfo : EIATTR_NUM_MBARRIERS
	.align		4
.L_616:
        /*0990*/ 	.byte	0x03, 0x38
        /*0992*/ 	.short	0x0017


	//----- nvinfo : EIATTR_EXIT_INSTR_OFFSETS
	.align		4
        /*0994*/ 	.byte	0x04, 0x1c
        /*0996*/ 	.short	(.L_618 - .L_617)


	//   ....[0]....
.L_617:
        /*0998*/ 	.word	0x00000b10


	//   ....[1]....
        /*099c*/ 	.word	0x0000c360


	//   ....[2]....
        /*09a0*/ 	.word	0x0000c3c0


	//   ....[3]....
        /*09a4*/ 	.word	0x00011260


	//----- nvinfo : EIATTR_MAX_THREADS
	.align		4
.L_618:
        /*09a8*/ 	.byte	0x04, 0x05
        /*09aa*/ 	.short	(.L_620 - .L_619)
.L_619:
        /*09ac*/ 	.word	0x00000180
        /*09b0*/ 	.word	0x00000001
        /*09b4*/ 	.word	0x00000001


	//----- nvinfo : EIATTR_CRS_STACK_SIZE
	.align		4
.L_620:
        /*09b8*/ 	.byte	0x04, 0x1e
        /*09ba*/ 	.short	(.L_622 - .L_621)
.L_621:
        /*09bc*/ 	.word	0x00000000


	//----- nvinfo : EIATTR_CBANK_PARAM_SIZE
	.align		4
.L_622:
        /*09c0*/ 	.byte	0x03, 0x19
        /*09c2*/ 	.short	0x0b70


	//----- nvinfo : EIATTR_PARAM_CBANK
	.align		4
        /*09c4*/ 	.byte	0x04, 0x0a
        /*09c6*/ 	.short	(.L_624 - .L_623)
	.align		4
.L_623:
        /*09c8*/ 	.word	index@(.nv.constant0._ZN7cutlass13device_kernelIN5flash11enable_sm90INS1_16FlashAttnFwdSm90INS1_25CollectiveMainloopFwdSm90ILi2EN4cute5tupleIJNS5_1CILi1EEES8_S8_EEENS6_IJNS7_ILi128EEENS7_ILi96EEENS7_ILi64EEEEEELi256ENS_10bfloat16_tEfNS_4arch4Sm90ELb1ELb0ELb0ELb1ELb0ELb0ELb1ELb1ELb0ELb0ELb0ELb0EEENS1_21CollectiveEpilogueFwdINS6_IJSA_NS7_ILi256EEESB_EEES9_SE_SG_Li256ELb1ELb0ELb0ELb0EEENS1_36VarlenDynamicPersistentTileSchedulerILi128ELi96ELi256ELi32ELb0ELb0ELb1ELb1ELb1ELb1EEEEEEEEEvNT_6ParamsE)
        /*09cc*/ 	.short	0x0210
        /*09ce*/ 	.short	0x0b70


	//----- nvinfo : EIATTR_SW_WAR
	.align		4
.L_624:
        /*09d0*/ 	.byte	0x04, 0x36
        /*09d2*/ 	.short	(.L_626 - .L_625)
.L_625:
        /*09d4*/ 	.word	0x00000008
.L_626:


//--------------------- .nv.info._ZN7cutlass13device_kernelIN5flash11enable_sm90INS1_16FlashAttnFwdSm90INS1_25CollectiveMainloopFwdSm90ILi2EN4cute5tupleIJNS5_1CILi1EEES8_S8_EEENS6_IJNS7_ILi128EEENS7_ILi96EEENS7_ILi64EEEEEELi256ENS_10bfloat16_tEfNS_4arch4Sm90ELb1ELb0ELb0ELb1ELb0ELb1ELb1ELb1ELb0ELb0ELb0ELb0EEENS1_21CollectiveEpilogueFwdINS6_IJSA_NS7_ILi256EEESB_EEES9_SE_SG_Li256ELb1ELb0ELb0ELb0EEENS1_36VarlenDynamicPersistentTileSchedulerILi128ELi96ELi256ELi32ELb0ELb0ELb1ELb1ELb1ELb1EEEEEEEEEvNT_6ParamsE --------------------------
	.section	.nv.info._ZN7cutlass13device_kernelIN5flash11enable_sm90INS1_16FlashAttnFwdSm90INS1_25CollectiveMainloopFwdSm90ILi2EN4cute5tupleIJNS5_1CILi1EEES8_S8_EEENS6_IJNS7_ILi128EEENS7_ILi96EEENS7_ILi64EEEEEELi256ENS_10bfloat16_tEfNS_4arch4Sm90ELb1ELb0ELb0ELb1ELb0ELb1ELb1ELb1ELb0ELb0ELb0ELb0EEENS1_21CollectiveEpilogueFwdINS6_IJSA_NS7_ILi256EEESB_EEES9_SE_SG_Li256ELb1ELb0ELb0ELb0EEENS1_36VarlenDynamicPersistentTileSchedulerILi128ELi96ELi256ELi32ELb0ELb0ELb1ELb1ELb1ELb1EEEEEEEEEvNT_6ParamsE,"",@"SHT_CUDA_INFO"
	.sectionflags	@""
	.align	4


	//----- nvinfo : EIATTR_CUDA_API_VERSION
	.align		4
        /*0000*/ 	.byte	0x04, 0x37
        /*0002*/ 	.short	(.L_628 - .L_627)
.L_627:
        /*0004*/ 	.word	0x00000082


	//----- nvinfo : EIATTR_KPARAM_INFO
	.align		4
.L_628:
        /*0008*/ 	.byte	0x04, 0x17
        /*000a*/ 	.short	(.L_630 - .L_629)
.L_629:
        /*000c*/ 	.word	0x00000000
        /*0010*/ 	.short	0x0000
        /*0012*/ 	.short	0x0070
        /*0014*/ 	.byte	0x00, 0xf0, 0x01, 0x2c


	//----- nvinfo : EIATTR_SPARSE_MMA_MASK
	.align		4
.L_630:
        /*0018*/ 	.byte	0x03, 0x50
        /*001a*/ 	.short	0x0000


	//----- nvinfo : EIATTR_MAXREG_COUNT
	.align		4
        /*001c*/ 	.byte	0x03, 0x1b
        /*001e*/ 	.short	0x00a8


	//----- nvinfo : EIATTR_NUM_BARRIERS
	.align		4
        /*0020*/ 	.byte	0x02, 0x4c
        /*0022*/ 	.byte	0x10
	.zero		1


	//----- nvinfo : EIATTR_EXTERNS
	.align		4
        /*0024*/ 	.byte	0x04, 0x0f
        /*0026*/ 	.short	(.L_632 - .L_631)


	//   ....[0]....
	.align		4
.L_631:
        /*0028*/ 	.word	index@(__assertfail)


	//----- nvinfo : EIATTR_ANNOTATIONS
	.align		4
.L_632:
        /*002c*/ 	.byte	0x04, 0x55
        /*002e*/ 	.short	(.L_634 - .L_633)


	//   ....[0]....
.L_633:
        /* <DEDUP_REMOVED lines=75> */


	//----- nvinfo : EIATTR_MERCURY_ISA_VERSION
	.align		4
.L_634:
        /*04d0*/ 	.byte	0x03, 0x5f
        /*04d2*/ 	.short	0x0101


	//----- nvinfo : EIATTR_UNUSED_LOAD_BYTE_OFFSET
	.align		4
        /*04d4*/ 	.byte	0x04, 0x44
        /*04d6*/ 	.short	(.L_636 - .L_635)


	//   ....[0]....
.L_635:
        /*04d8*/ 	.word	0x00000b50
        /*04dc*/ 	.word	0x0000fff0


	//   ....[1]....
        /*04e0*/ 	.word	0x00012190
        /*04e4*/ 	.word	0x0000fff0


	//----- nvinfo : EIATTR_INT_WARP_WIDE_INSTR_OFFSETS
	.align		4
.L_636:
        /*04e8*/ 	.byte	0x04, 0x31
        /*04ea*/ 	.short	(.L_638 - .L_637)


	//   ....[0]....
.L_637:
        /*04ec*/ 	.word	0x000001e0


	//   ....[1]....
        /*04f0*/ 	.word	0x00000220


	//   ....[2]....
        /*04f4*/ 	.word	0x00000290


	//   ....[3]....
        /*04f8*/ 	.word	0x00000300


	//   ....[4]....
        /*04fc*/ 	.word	0x00016da0


	//   ....[5]....
        /*0500*/ 	.word	0x00016e30


	//   ....[6]....
        /*0504*/ 	.word	0x000172b0


	//   ....[7]....
        /*0508*/ 	.word	0x000172e0


	//   ....[8]....
        /*050c*/ 	.word	0x00019880


	//   ....[9]....
        /*0510*/ 	.word	0x00019910


	//----- nvinfo : EIATTR_COOP_GROUP_MASK_REGIDS
	.align		4
.L_638:
        /*0514*/ 	.byte	0x04, 0x29
        /*0516*/ 	.short	(.L_640 - .L_639)


	//   ....[0]....
.L_639:
        /*0518*/ 	.word	0xffffffff


	//   ....[1]....
        /*051c*/ 	.word	0xffffffff


	//   ....[2]....
        /*0520*/ 	.word	0xffffffff


	//   ....[3]....
        /*0524*/ 	.word	0xffffffff


	//   ....[4]....
        /*0528*/ 	.word	0xffffffff


	//   ....[5]....
        /*052c*/ 	.word	0xffffffff


	//   ....[6]....
        /*0530*/ 	.word	0xffffffff


	//   ....[7]....
        /*0534*/ 	.word	0xffffffff


	//   ....[8]....
        /*0538*/ 	.word	0xffffffff


	//   ....[9]....
        /*053c*/ 	.word	0xffffffff


	//   ....[10]....
        /*0540*/ 	.word	0xffffffff


	//   ....[11]....
        /*0544*/ 	.word	0xffffffff


	//   ....[12]....
        /*0548*/ 	.word	0xffffffff


	//   ....[13]....
        /*054c*/ 	.word	0xffffffff


	//   ....[14]....
        /*0550*/ 	.word	0xffffffff


	//   ....[15]....
        /*0554*/ 	.word	0xffffffff


	//   ....[16]....
        /*0558*/ 	.word	0xffffffff


	//   ....[17]....
        /*055c*/ 	.word	0xffffffff


	//   ....[18]....
        /*0560*/ 	.word	0xffffffff


	//   ....[19]....
        /*0564*/ 	.word	0xffffffff


	//   ....[20]....
        /*0568*/ 	.word	0xffffffff


	//   ....[21]....
        /*056c*/ 	.word	0xffffffff


	//   ....[22]....
        /*0570*/ 	.word	0xffffffff


	//   ....[23]....
        /*0574*/ 	.word	0xffffffff


	//   ....[24]....
        /*0578*/ 	.word	0xffffffff


	//   ....[25]....
        /*057c*/ 	.word	0xffffffff


	//   ....[26]....
        /*0580*/ 	.word	0xffffffff


	//   ....[27]....
        /*0584*/ 	.word	0xffffffff


	//   ....[28]....
        /*0588*/ 	.word	0xffffffff


	//   ....[29]....
        /*058c*/ 	.word	0xffffffff


	//   ....[30]....
        /*0590*/ 	.word	0xffffffff


	//   ....[31]....
        /*0594*/ 	.word	0xffffffff


	//   ....[32]....
        /*0598*/ 	.word	0xffffffff


	//   ....[33]....
        /*059c*/ 	.word	0xffffffff


	//   ....[34]....
        /*05a0*/ 	.word	0xffffffff


	//   ....[35]....
        /*05a4*/ 	.word	0xffffffff


	//   ....[36]....
        /*05a8*/ 	.word	0xffffffff


	//   ....[37]....
        /*05ac*/ 	.word	0xffffffff


	//   ....[38]....
        /*05b0*/ 	.word	0xffffffff


	//   ....[39]....
        /*05b4*/ 	.word	0xffffffff


	//   ....[40]....
        /*05b8*/ 	.word	0xffffffff


	//   ....[41]....
        /*05bc*/ 	.word	0xffffffff


	//   ....[42]....
        /*05c0*/ 	.word	0xffffffff


	//   ....[43]....
        /*05c4*/ 	.word	0xffffffff


	//   ....[44]....
        /*05c8*/ 	.word	0xffffffff


	//   ....[45]....
        /*05cc*/ 	.word	0xffffffff


	//   ....[46]....
        /*05d0*/ 	.word	0xffffffff


	//   ....[47]....
        /*05d4*/ 	.word	0xffffffff


	//   ....[48]....
        /*05d8*/ 	.word	0xffffffff


	//   ....[49]....
        /*05dc*/ 	.word	0xffffffff


	//   ....[50]....
        /*05e0*/ 	.word	0xffffffff


	//   ....[51]....
        /*05e4*/ 	.word	0xffffffff


	//   ....[52]....
        /*05e8*/ 	.word	0xffffffff


	//   ....[53]....
        /*05ec*/ 	.word	0xffffffff


	//   ....[54]....
        /*05f0*/ 	.word	0xffffffff


	//   ....[55]....
        /*05f4*/ 	.word	0xffffffff


	//   ....[56]....
        /*05f8*/ 	.word	0xffffffff


	//   ....[57]....
        /*05fc*/ 	.word	0xffffffff


	//   ....[58]....
        /*0600*/ 	.word	0x0500000f


	//   ....[59]....
        /*0604*/ 	.word	0x0500000f


	//   ....[60]....
        /*0608*/ 	.word	0x0500000f


	//   ....[61]....
        /*060c*/ 	.word	0x0500000f


	//   ....[62]....
        /*0610*/ 	.word	0x0500000f


	//   ....[63]....
        /*0614*/ 	.word	0x0500000f


	//   ....[64]....
        /*0618*/ 	.word	0x0500000f


	//   ....[65]....
        /*061c*/ 	.word	0x0500000f


	//   ....[66]....
        /*0620*/ 	.word	0x0500000f


	//   ....[67]....
        /*0624*/ 	.word	0x0500000f


	//   ....[68]....
        /*0628*/ 	.word	0x0500000f


	//   ....[69]....
        /*062c*/ 	.word	0x0500000f


	//   ....[70]....
        /*0630*/ 	.word	0x0500000f


	//   ....[71]....
        /*0634*/ 	.word	0x0500000f


	//   ....[72]....
        /*0638*/ 	.word	0x0500000f


	//   ....[73]....
        /*063c*/ 	.word	0x0500000f


	//   ....[74]....
        /*0640*/ 	.word	0x0500000f


	//   ....[75]....
        /*0644*/ 	.word	0x0500000f


	//   ....[76]....
        /*0648*/ 	.word	0x0500000f


	//   ....[77]....
        /*064c*/ 	.word	0x0500000f


	//   ....[78]....
        /*0650*/ 	.word	0x0500000f


	//   ....[79]....
        /*0654*/ 	.word	0x0500000f


	//   ....[80]....
        /*0658*/ 	.word	0x0500000f


	//   ....[81]....
        /*065c*/ 	.word	0x0500000f


	//   ....[82]....
        /*0660*/ 	.word	0x0500000f


	//   ....[83]....
        /*0664*/ 	.word	0x0500000f


	//   ....[84]....
        /*0668*/ 	.word	0x0500000f


	//   ....[85]....
        /*066c*/ 	.word	0x0500000f


	//   ....[86]....
        /*0670*/ 	.word	0x0500000f


	//   ....[87]....
        /*0674*/ 	.word	0x0500000f


	//   ....[88]....
        /*0678*/ 	.word	0x0500000f


	//   ....[89]....
        /*067c*/ 	.word	0x0500000f


	//   ....[90]....
        /*0680*/ 	.word	0x0500000f


	//   ....[91]....
        /*0684*/ 	.word	0x0500000f


	//   ....[92]....
        /*0688*/ 	.word	0x0500000f


	//   ....[93]....
        /*068c*/ 	.word	0x0500000f


	//   ....[94]....
        /*0690*/ 	.word	0x0500000f


	//----- nvinfo : EIATTR_COOP_GROUP_INSTR_OFFSETS
	.align		4
.L_640:
        /*0694*/ 	.byte	0x04, 0x28
        /*0696*/ 	.short	(.L_642 - .L_641)


	//   ....[0]....
.L_641:
        /*0698*/ 	.word	0x00000060


	//   ....[1]....
        /*069c*/ 	.word	0x000001f0


	//   ....[2]....
        /*06a0*/ 	.word	0x000002b0


	//   ....[3]....
        /*06a4*/ 	.word	0x00000480


	//   ....[4]....
        /*06a8*/ 	.word	0x000005e0


	//   ....[5]....
        /*06ac*/ 	.word	0x00000700


	//   ....[6]....
        /*06b0*/ 	.word	0x00000860


	//   ....[7]....
        /*06b4*/ 	.word	0x000060d0


	//   ....[8]....
        /*06b8*/ 	.word	0x0000ab70


	//   ....[9]....
        /*06bc*/ 	.word	0x0000aba0


	//   ....[10]....
        /*06c0*/ 	.word	0x0000b140


	//   ....[11]....
        /*06c4*/ 	.word	0x0000b160


	//   ....[12]....
        /*06c8*/ 	.word	0x0000d260


	//   ....[13]....
        /*06cc*/ 	.word	0x0000d280


	//   ....[14]....
        /*06d0*/ 	.word	0x0000da50


	//   ....[15]....
        /*06d4*/ 	.word	0x0000da70


	//   ....[16]....
        /*06d8*/ 	.word	0x0000fe20


	//   ....[17]....
        /*06dc*/ 	.word	0x0000fe40


	//   ....[18]....
        /*06e0*/ 	.word	0x00010240


	//   ....[19]....
        /*06e4*/ 	.word	0x00010260


	//   ....[20]....
        /*06e8*/ 	.word	0x00011700


	//   ....[21]....
        /*06ec*/ 	.word	0x00011760


	//   ....[22]....
        /*06f0*/ 	.word	0x000117b0


	//   ....[23]....
        /*06f4*/ 	.word	0x000117e0


	//   ....[24]....
        /*06f8*/ 	.word	0x00014c90


	//   ....[25]....
        /*06fc*/ 	.word	0x00014e20


	//   ....[26]....
        /*0700*/ 	.word	0x00014e50


	//   ....[27]....
        /*0704*/ 	.word	0x00014e80


	//   ....[28]....
        /*0708*/ 	.word	0x00014ec0


	//   ....[29]....
        /*070c*/ 	.word	0x00014f10


	//   ....[30]....
        /*0710*/ 	.word	0x00014f70


	//   ....[31]....
        /*0714*/ 	.word	0x00015150


	//   ....[32]....
        /*0718*/ 	.word	0x000151b0


	//   ....[33]....
        /*071c*/ 	.word	0x000151f0


	//   ....[34]....
        /*0720*/ 	.word	0x00015230


	//   ....[35]....
        /*0724*/ 	.word	0x00015260


	//   ....[36]....
        /*0728*/ 	.word	0x00015290


	//   ....[37]....
        /*072c*/ 	.word	0x00015320


	//   ....[38]....
        /*0730*/ 	.word	0x00015380


	//   ....[39]....
        /*0734*/ 	.word	0x00015410


	//   ....[40]....
        /*0738*/ 	.word	0x000199a0


	//   ....[41]....
        /*073c*/ 	.word	0x000199b0


	//   ....[42]....
        /*0740*/ 	.word	0x00019ac0


	//   ....[43]....
        /*0744*/ 	.word	0x00019b20


	//   ....[44]....
        /*0748*/ 	.word	0x00019b60


	//   ....[45]....
        /*074c*/ 	.word	0x00019ba0


	//   ....[46]....
        /*0750*/ 	.word	0x00019bd0


	//   ....[47]....
        /*0754*/ 	.word	0x00019c00


	//   ....[48]....
        /*0758*/ 	.word	0x00019d90


	//   ....[49]....
        /*075c*/ 	.word	0x00019df0


	//   ....[50]....
        /*0760*/ 	.word	0x00019e30


	//   ....[51]....
        /*0764*/ 	.word	0x00019e70


	//   ....[52]....
        /*0768*/ 	.word	0x00019ea0


	//   ....[53]....
        /*076c*/ 	.word	0x00019ed0


	//   ....[54]....
        /*0770*/ 	.word	0x00019f90


	//   ....[55]....
        /*0774*/ 	.word	0x00019fb0


	//   ....[56]....
        /*0778*/ 	.word	0x0001a020


	//   ....[57]....
        /*077c*/ 	.word	0x0001a690


	//   ....[58]....
        /*0780*/ 	.word	0x0001ab20


	//   ....[59]....
        /*0784*/ 	.word	0x0001abc0


	//   ....[60]....
        /*0788*/ 	.word	0x0001ac60


	//   ....[61]....
        /*078c*/ 	.word	0x0001ad00


	//   ....[62]....
        /*0790*/ 	.word	0x0001ada0


	//   ....[63]....
        /*0794*/ 	.word	0x0001ae40


	//   ....[64]....
        /*0798*/ 	.word	0x0001aee0


	//   ....[65]....
        /*079c*/ 	.word	0x0001af80


	//   ....[66]....
        /*07a0*/ 	.word	0x0001b020


	//   ....[67]....
        /*07a4*/ 	.word	0x0001b110


	//   ....[68]....
        /*07a8*/ 	.word	0x0001b1b0


	//   ....[69]....
        /*07ac*/ 	.word	0x0001b250


	//   ....[70]....
        /*07b0*/ 	.word	0x0001b2f0


	//   ....[71]....
        /*07b4*/ 	.word	0x0001b390


	//   ....[72]....
        /*07b8*/ 	.word	0x0001b430


	//   ....[73]....
        /*07bc*/ 	.word	0x0001b4d0


	//   ....[74]....
        /*07c0*/ 	.word	0x0001b570


	//   ....[75]....
        /*07c4*/ 	.word	0x0001b8c0


	//   ....[76]....
        /*07c8*/ 	.word	0x0001bba0


	//   ....[77]....
        /*07cc*/ 	.word	0x0001bfc0


	//   ....[78]....
        /*07d0*/ 	.word	0x0001c050


	//   ....[79]....
        /*07d4*/ 	.word	0x0001c0f0


	//   ....[80]....
        /*07d8*/ 	.word	0x0001c1a0


	//   ....[81]....
        /*07dc*/ 	.word	0x0001c220


	//   ....[82]....
        /*07e0*/ 	.word	0x0001c2a0


	//   ....[83]....
        /*07e4*/ 	.word	0x0001c320


	//   ....[84]....
        /*07e8*/ 	.word	0x0001c3a0


	//   ....[85]....
        /*07ec*/ 	.word	0x0001c430


	//   ....[86]....
        /*07f0*/ 	.word	0x0001c4e0


	//   ....[87]....
        /*07f4*/ 	.word	0x0001c560


	//   ....[88]....
        /*07f8*/ 	.word	0x0001c5e0


	//   ....[89]....
        /*07fc*/ 	.word	0x0001c660


	//   ....[90]....
        /*0800*/ 	.word	0x0001c6e0


	//   ....[91]....
        /*0804*/ 	.word	0x0001c750


	//   ....[92]....
        /*0808*/ 	.word	0x0001c7f0


	//   ....[93]....
        /*080c*/ 	.word	0x0001c880


	//   ....[94]....
        /*0810*/ 	.word	0x0001c9b0


	//----- nvinfo : EIATTR_REG_RECONFIG
	.align		4
.L_642:
        /*0814*/ 	.byte	0x01, 0x54
	.zero		2


	//----- nvinfo : EIATTR_SYSCALL_OFFSETS
	.align		4
        /*0818*/ 	.byte	0x04, 0x46
        /*081a*/ 	.short	(.L_644 - .L_643)


	//   ....[0]....
.L_643:
        /*081c*/ 	.word	0x00001890


	//   ....[1]....
        /*0820*/ 	.word	0x000019e0


	//   ....[2]....
        /*0824*/ 	.word	0x000062c0


	//   ....[3]....
        /*0828*/ 	.word	0x000067d0


	//   ....[4]....
        /*082c*/ 	.word	0x00016fc0


	//   ....[5]....
        /*0830*/ 	.word	0x00017100


	//   ....[6]....
        /*0834*/ 	.word	0x00017200


	//----- nvinfo : EIATTR_MBARRIER_INSTR_OFFSETS
	.align		4
.L_644:
        /*0838*/ 	.byte	0x04, 0x39
        /*083a*/ 	.short	(.L_646 - .L_645)


	//   ....[0]....
.L_645:
        /*083c*/ 	.word	0x00000320
        /*0840*/ 	.word	0x000000ff
        /*0844*/ 	.word	0x00032400
        /*0848*/ 	.short	0x0100
        /*084a*/ 	.byte	0x08
	.zero		1


	//   ....[1]....
        /*084c*/ 	.word	0x00000330
        /*0850*/ 	.word	0x000000ff
        /*0854*/ 	.word	0x00032410
        /*0858*/ 	.short	0x0100
        /*085a*/ 	.byte	0x08
	.zero		1


	//   ....[2]....
        /*085c*/ 	.word	0x00000340
        /*0860*/ 	.word	0x000000ff
        /*0864*/ 	.word	0x00032420
        /*0868*/ 	.short	0x0100
        /*086a*/ 	.byte	0x08
	.zero		1


	//   ....[3]....
        /*086c*/ 	.word	0x00000430
        /*0870*/ 	.word	0x000000ff
        /*0874*/ 	.word	0x00032430
        /*0878*/ 	.short	0x0100
        /*087a*/ 	.byte	0x08
	.zero		1


	//   ....[4]....
        /*087c*/ 	.word	0x00000440
        /*0880*/ 	.word	0x000000ff
        /*0884*/ 	.word	0x00032440
        /*0888*/ 	.short	0x0100
        /*088a*/ 	.byte	0x08
	.zero		1


	//   ....[5]....
        /*088c*/ 	.word	0x00000450
        /*0890*/ 	.word	0x000000ff
        /*0894*/ 	.word	0x00032438
        /*0898*/ 	.short	0x0100
        /*089a*/ 	.byte	0x08
	.zero		1


	//   ....[6]....
        /*089c*/ 	.word	0x00000460
        /*08a0*/ 	.word	0x000000ff
        /*08a4*/ 	.word	0x00032448
        /*08a8*/ 	.short	0x0100
        /*08aa*/ 	.byte	0x08
	.zero		1


	//   ....[7]....
        /*08ac*/ 	.word	0x00000590
        /*08b0*/ 	.word	0x000000ff
        /*08b4*/ 	.word	0x00032450
        /*08b8*/ 	.short	0x0100
        /*08ba*/ 	.byte	0x08
	.zero		1


	//   ....[8]....
        /*08bc*/ 	.word	0x000005a0
        /*08c0*/ 	.word	0x000000ff
        /*08c4*/ 	.word	0x00032460
        /*08c8*/ 	.short	0x0100
        /*08ca*/ 	.byte	0x08
	.zero		1


	//   ....[9]....
        /*08cc*/ 	.word	0x000005b0
        /*08d0*/ 	.word	0x000000ff
        /*08d4*/ 	.word	0x00032458
        /*08d8*/ 	.short	0x0100
        /*08da*/ 	.byte	0x08
	.zero		1


	//   ....[10]....
        /*08dc*/ 	.word	0x000005c0
        /*08e0*/ 	.word	0x000000ff
        /*08e4*/ 	.word	0x00032468
        /*08e8*/ 	.short	0x0100
        /*08ea*/ 	.byte	0x08
	.zero		1


	//   ....[11]....
        /*08ec*/ 	.word	0x000006b0
        /*08f0*/ 	.word	0x000000ff
        /*08f4*/ 	.word	0x00032470
        /*08f8*/ 	.short	0x0100
        /*08fa*/ 	.byte	0x06
	.zero		1


	//   ....[12]....
        /*08fc*/ 	.word	0x000006c0
        /*0900*/ 	.word	0x000000ff
        /*0904*/ 	.word	0x00032480
        /*0908*/ 	.short	0x0100
        /*090a*/ 	.byte	0x06
	.zero		1


	//   ....[13]....
        /*090c*/ 	.word	0x000006d0
        /*0910*/ 	.word	0x000000ff
        /*0914*/ 	.word	0x00032478
        /*0918*/ 	.short	0x0100
        /*091a*/ 	.byte	0x06
	.zero		1


	//   ....[14]....
        /*091c*/ 	.word	0x000006e0
        /*0920*/ 	.word	0x000000ff
        /*0924*/ 	.word	0x00032488
        /*0928*/ 	.short	0x0100
        /*092a*/ 	.byte	0x06
	.zero		1


	//   ....[15]....
        /*092c*/ 	.word	0x00000810
        /*0930*/ 	.word	0x000000ff
        /*0934*/ 	.word	0x00032490
        /*0938*/ 	.short	0x0100
        /*093a*/ 	.byte	0x08
	.zero		1


	//   ....[16]....
        /*093c*/ 	.word	0x00000820
        /*0940*/ 	.word	0x000000ff
        /*0944*/ 	.word	0x000324a0
        /*0948*/ 	.short	0x0100
        /*094a*/ 	.byte	0x08
	.zero		1


	//   ....[17]....
        /*094c*/ 	.word	0x00000830
        /*0950*/ 	.word	0x000000ff
        /*0954*/ 	.word	0x00032498
        /*0958*/ 	.short	0x0100
        /*095a*/ 	.byte	0x08
	.zero		1


	//   ....[18]....
        /*095c*/ 	.word	0x00000840
        /*0960*/ 	.word	0x000000ff
        /*0964*/ 	.word	0x000324a8
        /*0968*/ 	.short	0x0100
        /*096a*/ 	.byte	0x08
	.zero		1


	//   ....[19]....
        /*096c*/ 	.word	0x00000970
        /*0970*/ 	.word	0x000000ff
        /*0974*/ 	.word	0x000324b0
        /*0978*/ 	.short	0x0100
        /*097a*/ 	.byte	0x08
	.zero		1


	//   ....[20]....
        /*097c*/ 	.word	0x00000980
        /*0980*/ 	.word	0x000000ff
        /*0984*/ 	.word	0x000324c0
        /*0988*/ 	.short	0x0100
        /*098a*/ 	.byte	0x08
	.zero		1


	//   ....[21]....
        /*098c*/ 	.word	0x00000990
        /*0990*/ 	.word	0x000000ff
        /*0994*/ 	.word	0x000324b8
        /*0998*/ 	.short	0x0100
        /*099a*/ 	.byte	0x08
	.zero		1


	//   ....[22]....
        /*099c*/ 	.word	0x000009a0
        /*09a0*/ 	.word	0x000000ff
        /*09a4*/ 	.word	0x000324c8
        /*09a8*/ 	.short	0x0100
        /*09aa*/ 	.byte	0x08
	.zero		1


	//   ....[23]....
        /*09ac*/ 	.word	0x00002df0
        /*09b0*/ 	.word	0x0000005a
        /*09b4*/ 	.word	0x00032490
        /*09b8*/ 	.short	0x010a
        /*09ba*/ 	.byte	0x3f
	.zero		1


	//   ....[24]....
        /*09bc*/ 	.word	0x000040f0
        /*09c0*/ 	.word	0x0000005a
        /*09c4*/ 	.word	0x00032490
        /*09c8*/ 	.short	0x010a
        /*09ca*/ 	.byte	0x3f
	.zero		1


	//   ....[25]....
        /*09cc*/ 	.word	0x00005290
        /*09d0*/ 	.word	0x0000005a
        /*09d4*/ 	.word	0x00032490
        /*09d8*/ 	.short	0x010a
        /*09da*/ 	.byte	0x3f
	.zero		1


	//   ....[26]....
        /*09dc*/ 	.word	0x000054b0
        /*09e0*/ 	.word	0x00000004
        /*09e4*/ 	.word	0x00000000
        /*09e8*/ 	.short	0x0101
        /*09ea*/ 	.byte	0x3f
	.zero		1


	//   ....[27]....
        /*09ec*/ 	.word	0x000054f0
        /*09f0*/ 	.word	0x0000005a
        /*09f4*/ 	.word	0x000324b0
        /*09f8*/ 	.short	0x010a
        /*09fa*/ 	.byte	0x3f
	.zero		1


	//   ....[28]....
        /*09fc*/ 	.word	0x00005b50
        /*0a00*/ 	.word	0x0000005a
        /*0a04*/ 	.word	0x00000000
        /*0a08*/ 	.short	0x0101
        /*0a0a*/ 	.byte	0x3f
	.zero		1


	//   ....[29]....
        /*0a0c*/ 	.word	0x00006360
        /*0a10*/ 	.word	0x00000011
        /*0a14*/ 	.word	0x00032400
        /*0a18*/ 	.short	0x010a
        /*0a1a*/ 	.byte	0x3f
	.zero		1


	//   ....[30]....
        /*0a1c*/ 	.word	0x000063b0
        /*0a20*/ 	.word	0x00000011
        /*0a24*/ 	.word	0x00032400
        /*0a28*/ 	.short	0x010a
        /*0a2a*/ 	.byte	0x3f
	.zero		1


	//   ....[31]....
        /*0a2c*/ 	.word	0x00007080
        /*0a30*/ 	.word	0x00000011
        /*0a34*/ 	.word	0x00032400
        /*0a38*/ 	.short	0x010a
        /*0a3a*/ 	.byte	0x3f
	.zero		1


	//   ....[32]....
        /*0a3c*/ 	.word	0x00008560
        /*0a40*/ 	.word	0x00000011
        /*0a44*/ 	.word	0x00032400
        /*0a48*/ 	.short	0x010a
        /*0a4a*/ 	.byte	0x3f
	.zero		1


	//   ....[33]....
        /*0a4c*/ 	.word	0x00009660
        /*0a50*/ 	.word	0x000000ad
        /*0a54*/ 	.word	0x00032430
        /*0a58*/ 	.short	0x010a
        /*0a5a*/ 	.byte	0x3f
	.zero		1


	//   ....[34]....
        /*0a5c*/ 	.word	0x000096f0
        /*0a60*/ 	.word	0x000000ad
        /*0a64*/ 	.word	0x00032430
        /*0a68*/ 	.short	0x010a
        /*0a6a*/ 	.byte	0x3f
	.zero		1


	//   ....[35]....
        /*0a6c*/ 	.word	0x000099f0
        /*0a70*/ 	.word	0x00000011
        /*0a74*/ 	.word	0x00032410
        /*0a78*/ 	.short	0x010a
        /*0a7a*/ 	.byte	0x3f
	.zero		1


	//   ....[36]....
        /*0a7c*/ 	.word	0x00009a40
        /*0a80*/ 	.word	0x000000ad
        /*0a84*/ 	.word	0x00032450
        /*0a88*/ 	.short	0x010a
        /*0a8a*/ 	.byte	0x3f
	.zero		1


	//   ....[37]....
        /*0a8c*/ 	.word	0x00009ac0
        /*0a90*/ 	.word	0x000000ad
        /*0a94*/ 	.word	0x00032450
        /*0a98*/ 	.short	0x010a
        /*0a9a*/ 	.byte	0x3f
	.zero		1


	//   ....[38]....
        /*0a9c*/ 	.word	0x0000b380
        /*0aa0*/ 	.word	0x00000018
        /*0aa4*/ 	.word	0x00000000
        /*0aa8*/ 	.short	0x0101
        /*0aaa*/ 	.byte	0x3f
	.zero		1


	//   ....[39]....
        /*0aac*/ 	.word	0x0000bf80
        /*0ab0*/ 	.word	0x000000ad
        /*0ab4*/ 	.word	0x00000000
        /*0ab8*/ 	.short	0x0101
        /*0aba*/ 	.byte	0x3f
	.zero		1


	//   ....[40]....
        /*0abc*/ 	.word	0x0000c070
        /*0ac0*/ 	.word	0x000000c9
        /*0ac4*/ 	.word	0x00032430
        /*0ac8*/ 	.short	0x010a
        /*0aca*/ 	.byte	0x3f
	.zero		1


	//   ....[41]....
        /*0acc*/ 	.word	0x0000c0e0
        /*0ad0*/ 	.word	0x000000c9
        /*0ad4*/ 	.word	0x00032430
        /*0ad8*/ 	.short	0x010a
        /*0ada*/ 	.byte	0x3f
	.zero		1


	//   ....[42]....
        /*0adc*/ 	.word	0x0000c350
        /*0ae0*/ 	.word	0x000000c9
        /*0ae4*/ 	.word	0x00032450
        /*0ae8*/ 	.short	0x010a
        /*0aea*/ 	.byte	0x3f
	.zero		1


	//   ....[43]....
        /*0aec*/ 	.word	0x0000c3a0
        /*0af0*/ 	.word	0x000000c9
        /*0af4*/ 	.word	0x00032450
        /*0af8*/ 	.short	0x010a
        /*0afa*/ 	.byte	0x3f
	.zero		1


	//   ....[44]....
        /*0afc*/ 	.word	0x0000e530
        /*0b00*/ 	.word	0x0000009f
        /*0b04*/ 	.word	0x00000000
        /*0b08*/ 	.short	0x0101
        /*0b0a*/ 	.byte	0x3f
	.zero		1


	//   ....[45]....
        /*0b0c*/ 	.word	0x0000ef00
        /*0b10*/ 	.word	0x000000c9
        /*0b14*/ 	.word	0x00000000
        /*0b18*/ 	.short	0x0101
        /*0b1a*/ 	.byte	0x3f
	.zero		1


	//   ....[46]....
        /*0b1c*/ 	.word	0x0000f010
        /*0b20*/ 	.word	0x000000d7
        /*0b24*/ 	.word	0x00032430
        /*0b28*/ 	.short	0x010a
        /*0b2a*/ 	.byte	0x3f
	.zero		1


	//   ....[47]....
        /*0b2c*/ 	.word	0x0000f080
        /*0b30*/ 	.word	0x000000d7
        /*0b34*/ 	.word	0x00032430
        /*0b38*/ 	.short	0x010a
        /*0b3a*/ 	.byte	0x3f
	.zero		1


	//   ....[48]....
        /*0b3c*/ 	.word	0x0000f2f0
        /*0b40*/ 	.word	0x000000d7
        /*0b44*/ 	.word	0x00032450
        /*0b48*/ 	.short	0x010a
        /*0b4a*/ 	.byte	0x3f
	.zero		1


	//   ....[49]....
        /*0b4c*/ 	.word	0x0000f340
        /*0b50*/ 	.word	0x000000d7
        /*0b54*/ 	.word	0x00032450
        /*0b58*/ 	.short	0x010a
        /*0b5a*/ 	.byte	0x3f
	.zero		1


	//   ....[50]....
        /*0b5c*/ 	.word	0x00010900
        /*0b60*/ 	.word	0x00000098
        /*0b64*/ 	.word	0x00000000
        /*0b68*/ 	.short	0x0101
        /*0b6a*/ 	.byte	0x3f
	.zero		1


	//   ....[51]....
        /*0b6c*/ 	.word	0x000116c0
        /*0b70*/ 	.word	0x000000d7
        /*0b74*/ 	.word	0x00000000
        /*0b78*/ 	.short	0x0101
        /*0b7a*/ 	.byte	0x3f
	.zero		1


	//   ....[52]....
        /*0b7c*/ 	.word	0x00013940
        /*0b80*/ 	.word	0x00000000
        /*0b84*/ 	.word	0x00000000
        /*0b88*/ 	.short	0x0101
        /*0b8a*/ 	.byte	0x3f
	.zero		1


	//   ....[53]....
        /*0b8c*/ 	.word	0x00016140
        /*0b90*/ 	.word	0x00000009
        /*0b94*/ 	.word	0x00032420
        /*0b98*/ 	.short	0x010a
        /*0b9a*/ 	.byte	0x3f
	.zero		1


	//   ....[54]....
        /*0b9c*/ 	.word	0x000161c0
        /*0ba0*/ 	.word	0x00000005
        /*0ba4*/ 	.word	0x000324a0
        /*0ba8*/ 	.short	0x010a
        /*0baa*/ 	.byte	0x3f
	.zero		1


	//   ....[55]....
        /*0bac*/ 	.word	0x000163a0
        /*0bb0*/ 	.word	0x00000005
        /*0bb4*/ 	.word	0x000324c0
        /*0bb8*/ 	.short	0x010a
        /*0bba*/ 	.byte	0x3f
	.zero		1


	//   ....[56]....
        /*0bbc*/ 	.word	0x000167b0
        /*0bc0*/ 	.word	0x00000006
        /*0bc4*/ 	.word	0x000324a0
        /*0bc8*/ 	.short	0x010a
        /*0bca*/ 	.byte	0x3f
	.zero		1


	//   ....[57]....
        /*0bcc*/ 	.word	0x00016970
        /*0bd0*/ 	.word	0x00000006
        /*0bd4*/ 	.word	0x000324c0
        /*0bd8*/ 	.short	0x010a
        /*0bda*/ 	.byte	0x3f
	.zero		1


	//   ....[58]....
        /*0bdc*/ 	.word	0x00017740
        /*0be0*/ 	.word	0x00000009
        /*0be4*/ 	.word	0x00032440
        /*0be8*/ 	.short	0x010a
        /*0bea*/ 	.byte	0x3f
	.zero		1


	//   ....[59]....
        /*0bec*/ 	.word	0x00017d60
        /*0bf0*/ 	.word	0x00000009
        /*0bf4*/ 	.word	0x00032420
        /*0bf8*/ 	.short	0x010a
        /*0bfa*/ 	.byte	0x3f
	.zero		1


	//   ....[60]....
        /*0bfc*/ 	.word	0x00017e30
        /*0c00*/ 	.word	0x00000005
        /*0c04*/ 	.word	0x00032460
        /*0c08*/ 	.short	0x010a
        /*0c0a*/ 	.byte	0x3f
	.zero		1


	//   ....[61]....
        /*0c0c*/ 	.word	0x00018460
        /*0c10*/ 	.word	0x00000002
        /*0c14*/ 	.word	0x00032440
        /*0c18*/ 	.short	0x010a
        /*0c1a*/ 	.byte	0x3f
	.zero		1


	//   ....[62]....
        /*0c1c*/ 	.word	0x00018670
        /*0c20*/ 	.word	0x00000002
        /*0c24*/ 	.word	0x00032460
        /*0c28*/ 	.short	0x010a
        /*0c2a*/ 	.byte	0x3f
	.zero		1


	//   ....[63]....
        /*0c2c*/ 	.word	0x00018bc0
        /*0c30*/ 	.word	0x00000002
        /*0c34*/ 	.word	0x00032440
        /*0c38*/ 	.short	0x010a
        /*0c3a*/ 	.byte	0x3f
	.zero		1


	//   ....[64]....
        /*0c3c*/ 	.word	0x00018dc0
        /*0c40*/ 	.word	0x00000002
        /*0c44*/ 	.word	0x00032460
        /*0c48*/ 	.short	0x010a
        /*0c4a*/ 	.byte	0x3f
	.zero		1


	//   ....[65]....
        /*0c4c*/ 	.word	0x000192a0
        /*0c50*/ 	.word	0x00000002
        /*0c54*/ 	.word	0x00032440
        /*0c58*/ 	.short	0x010a
        /*0c5a*/ 	.byte	0x3f
	.zero		1


	//   ....[66]....
        /*0c5c*/ 	.word	0x000194b0
        /*0c60*/ 	.word	0x00000002
        /*0c64*/ 	.word	0x00032460
        /*0c68*/ 	.short	0x010a
        /*0c6a*/ 	.byte	0x3f
	.zero		1


	//   ....[67]....
        /*0c6c*/ 	.word	0x0001a620
        /*0c70*/ 	.word	0x00000000
        /*0c74*/ 	.word	0x00032420
        /*0c78*/ 	.short	0x010a
        /*0c7a*/ 	.byte	0x3f
	.zero		1


	//   ....[68]....
        /*0c7c*/ 	.word	0x0001a7c0
        /*0c80*/ 	.word	0x00000006
        /*0c84*/ 	.word	0x00000000
        /*0c88*/ 	.short	0x010a
        /*0c8a*/ 	.byte	0x3f
	.zero		1


	//   ....[69]....
        /*0c8c*/ 	.word	0x0001a830
        /*0c90*/ 	.word	0x00000007
        /*0c94*/ 	.word	0x00000000
        /*0c98*/ 	.short	0x010a
        /*0c9a*/ 	.byte	0x3f
	.zero		1


	//   ....[70]....
        /*0c9c*/ 	.word	0x0001a8a0
        /*0ca0*/ 	.word	0x00000004
        /*0ca4*/ 	.word	0x00000000
        /*0ca8*/ 	.short	0x010a
        /*0caa*/ 	.byte	0x3f
	.zero		1


	//   ....[71]....
        /*0cac*/ 	.word	0x0001a8d0
        /*0cb0*/ 	.word	0x00000003
        /*0cb4*/ 	.word	0x00000000
        /*0cb8*/ 	.short	0x010a
        /*0cba*/ 	.byte	0x3f
	.zero		1


	//   ....[72]....
        /*0cbc*/ 	.word	0x0001a930
        /*0cc0*/ 	.word	0x0000005a
        /*0cc4*/ 	.word	0x00032490
        /*0cc8*/ 	.short	0x010a
        /*0cca*/ 	.byte	0x3f
	.zero		1


	//   ....[73]....
        /*0ccc*/ 	.word	0x0001a980
        /*0cd0*/ 	.word	0x0000005a
        /*0cd4*/ 	.word	0x00032490
        /*0cd8*/ 	.short	0x010a
        /*0cda*/ 	.byte	0x3f
	.zero		1


	//   ....[74]....
        /*0cdc*/ 	.word	0x0001a9d0
        /*0ce0*/ 	.word	0x0000005a
        /*0ce4*/ 	.word	0x00032490
        /*0ce8*/ 	.short	0x010a
        /*0cea*/ 	.byte	0x3f
	.zero		1


	//   ....[75]....
        /*0cec*/ 	.word	0x0001aa20
        /*0cf0*/ 	.word	0x0000005a
        /*0cf4*/ 	.word	0x000324b0
        /*0cf8*/ 	.short	0x010a
        /*0cfa*/ 	.byte	0x3f
	.zero		1


	//   ....[76]....
        /*0cfc*/ 	.word	0x0001b060
        /*0d00*/ 	.word	0x00000011
        /*0d04*/ 	.word	0x00032400
        /*0d08*/ 	.short	0x010a
        /*0d0a*/ 	.byte	0x3f
	.zero		1


	//   ....[77]....
        /*0d0c*/ 	.word	0x0001b5b0
        /*0d10*/ 	.word	0x00000011
        /*0d14*/ 	.word	0x00032400
        /*0d18*/ 	.short	0x010a
        /*0d1a*/ 	.byte	0x3f
	.zero		1


	//   ....[78]....
        /*0d1c*/ 	.word	0x0001b600
        /*0d20*/ 	.word	0x000000ad
        /*0d24*/ 	.word	0x00032430
        /*0d28*/ 	.short	0x010a
        /*0d2a*/ 	.byte	0x3f
	.zero		1


	//   ....[79]....
        /*0d2c*/ 	.word	0x0001b650
        /*0d30*/ 	.word	0x00000011
        /*0d34*/ 	.word	0x00032410
        /*0d38*/ 	.short	0x010a
        /*0d3a*/ 	.byte	0x3f
	.zero		1


	//   ....[80]....
        /*0d3c*/ 	.word	0x0001b6a0
        /*0d40*/ 	.word	0x000000ad
        /*0d44*/ 	.word	0x00032450
        /*0d48*/ 	.short	0x010a
        /*0d4a*/ 	.byte	0x3f
	.zero		1


	//   ....[81]....
        /*0d4c*/ 	.word	0x0001b6f0
        /*0d50*/ 	.word	0x000000c9
        /*0d54*/ 	.word	0x00032430
        /*0d58*/ 	.short	0x010a
        /*0d5a*/ 	.byte	0x3f
	.zero		1


	//   ....[82]....
        /*0d5c*/ 	.word	0x0001b740
        /*0d60*/ 	.word	0x000000c9
        /*0d64*/ 	.word	0x00032450
        /*0d68*/ 	.short	0x010a
        /*0d6a*/ 	.byte	0x3f
	.zero		1


	//   ....[83]....
        /*0d6c*/ 	.word	0x0001b790
        /*0d70*/ 	.word	0x000000d7
        /*0d74*/ 	.word	0x00032430
        /*0d78*/ 	.short	0x010a
        /*0d7a*/ 	.byte	0x3f
	.zero		1


	//   ....[84]....
        /*0d7c*/ 	.word	0x0001b7e0
        /*0d80*/ 	.word	0x000000d7
        /*0d84*/ 	.word	0x00032450
        /*0d88*/ 	.short	0x010a
        /*0d8a*/ 	.byte	0x3f
	.zero		1


	//   ....[85]....
        /*0d8c*/ 	.word	0x0001b980
        /*0d90*/ 	.word	0x00000009
        /*0d94*/ 	.word	0x00032420
        /*0d98*/ 	.short	0x010a
        /*0d9a*/ 	.byte	0x3f
	.zero		1


	//   ....[86]....
        /*0d9c*/ 	.word	0x0001b9d0
        /*0da0*/ 	.word	0x00000005
        /*0da4*/ 	.word	0x000324a0
        /*0da8*/ 	.short	0x010a
        /*0daa*/ 	.byte	0x3f
	.zero		1


	//   ....[87]....
        /*0dac*/ 	.word	0x0001ba20
        /*0db0*/ 	.word	0x00000005
        /*0db4*/ 	.word	0x000324c0
        /*0db8*/ 	.short	0x010a
        /*0dba*/ 	.byte	0x3f
	.zero		1


	//   ....[88]....
        /*0dbc*/ 	.word	0x0001ba70
        /*0dc0*/ 	.word	0x00000006
        /*0dc4*/ 	.word	0x000324a0
        /*0dc8*/ 	.short	0x010a
        /*0dca*/ 	.byte	0x3f
	.zero		1


	//   ....[89]....
        /*0dcc*/ 	.word	0x0001bac0
        /*0dd0*/ 	.word	0x00000006
        /*0dd4*/ 	.word	0x000324c0
        /*0dd8*/ 	.short	0x010a
        /*0dda*/ 	.byte	0x3f
	.zero		1


	//   ....[90]....
        /*0ddc*/ 	.word	0x0001bc60
        /*0de0*/ 	.word	0x00000009
        /*0de4*/ 	.word	0x00032440
        /*0de8*/ 	.short	0x010a
        /*0dea*/ 	.byte	0x3f
	.zero		1


	//   ....[91]....
        /*0dec*/ 	.word	0x0001bce0
        /*0df0*/ 	.word	0x00000009
        /*0df4*/ 	.word	0x00032420
        /*0df8*/ 	.short	0x010a
        /*0dfa*/ 	.byte	0x3f
	.zero		1


	//   ....[92]....
        /*0dfc*/ 	.word	0x0001bd30
        /*0e00*/ 	.word	0x00000005
        /*0e04*/ 	.word	0x00032460
        /*0e08*/ 	.short	0x010a
        /*0e0a*/ 	.byte	0x3f
	.zero		1


	//   ....[93]....
        /*0e0c*/ 	.word	0x0001bd80
        /*0e10*/ 	.word	0x00000002
        /*0e14*/ 	.word	0x00032440
        /*0e18*/ 	.short	0x010a
        /*0e1a*/ 	.byte	0x3f
	.zero		1


	//   ....[94]....
        /*0e1c*/ 	.word	0x0001bdd0
        /*0e20*/ 	.word	0x00000002
        /*0e24*/ 	.word	0x00032460
        /*0e28*/ 	.short	0x010a
        /*0e2a*/ 	.byte	0x3f
	.zero		1


	//   ....[95]....
        /*0e2c*/ 	.word	0x0001be20
        /*0e30*/ 	.word	0x00000002
        /*0e34*/ 	.word	0x00032440
        /*0e38*/ 	.short	0x010a
        /*0e3a*/ 	.byte	0x3f
	.zero		1


	//   ....[96]....
        /*0e3c*/ 	.word	0x0001be70
        /*0e40*/ 	.word	0x00000002
        /*0e44*/ 	.word	0x00032460
        /*0e48*/ 	.short	0x010a
        /*0e4a*/ 	.byte	0x3f
	.zero		1


	//   ....[97]....
        /*0e4c*/ 	.word	0x0001bec0
        /*0e50*/ 	.word	0x00000002
        /*0e54*/ 	.word	0x00032440
        /*0e58*/ 	.short	0x010a
        /*0e5a*/ 	.byte	0x3f
	.zero		1


	//   ....[98]....
        /*0e5c*/ 	.word	0x0001bf10
        /*0e60*/ 	.word	0x00000002
        /*0e64*/ 	.word	0x00032460
        /*0e68*/ 	.short	0x010a
        /*0e6a*/ 	.byte	0x3f
	.zero		1


	//   ....[99]....
        /*0e6c*/ 	.word	0x0001c8d0
        /*0e70*/ 	.word	0x00000000
        /*0e74*/ 	.word	0x00032420
        /*0e78*/ 	.short	0x010a
        /*0e7a*/ 	.byte	0x3f
	.zero		1


	//   ....[100]....
        /*0e7c*/ 	.word	0x0001ca70
        /*0e80*/ 	.word	0x00000006
        /*0e84*/ 	.word	0x00000000
        /*0e88*/ 	.short	0x010a
        /*0e8a*/ 	.byte	0x3f
	.zero		1


	//   ....[101]....
        /*0e8c*/ 	.word	0x0001cac0
        /*0e90*/ 	.word	0x00000007
        /*0e94*/ 	.word	0x00000000
        /*0e98*/ 	.short	0x010a
        /*0e9a*/ 	.byte	0x3f
	.zero		1


	//   ....[102]....
        /*0e9c*/ 	.word	0x0001cb10
        /*0ea0*/ 	.word	0x00000004
        /*0ea4*/ 	.word	0x00000000
        /*0ea8*/ 	.short	0x010a
        /*0eaa*/ 	.byte	0x3f
	.zero		1


	//----- nvinfo : EIATTR_NUM_MBARRIERS
	.align		4
.L_646:
        /*0eac*/ 	.byte	0x03, 0x38
        /*0eae*/ 	.short	0x0017


	//----- nvinfo : EIATTR_EXIT_INSTR_OFFSETS
	.align		4
        /*0eb0*/ 	.byte	0x04, 0x1c
        /*0eb2*/ 	.short	(.L_648 - .L_647)


	//   ....[0]....
.L_647:
        /*0eb4*/ 	.word	0x0001a920


	//----- nvinfo : EIATTR_MAX_THREADS
	.align		4
.L_648:
        /*0eb8*/ 	.byte	0x04, 0x05
        /*0eba*/ 	.short	(.L_650 - .L_649)
.L_649:
        /*0ebc*/ 	.word	0x00000180
        /*0ec0*/ 	.word	0x00000001
        /*0ec4*/ 	.word	0x00000001


	//----- nvinfo : EIATTR_CRS_STACK_SIZE
	.align		4
.L_650:
        /*0ec8*/ 	.byte	0x04, 0x1e
        /*0eca*/ 	.short	(.L_652 - .L_651)
.L_651:
        /*0ecc*/ 	.word	0x00000000


	//----- nvinfo : EIATTR_CBANK_PARAM_SIZE
	.align		4
.L_652:
        /*0ed0*/ 	.byte	0x03, 0x19
        /*0ed2*/ 	.short	0x0b70


	//----- nvinfo : EIATTR_PARAM_CBANK
	.align		4
        /*0ed4*/ 	.byte	0x04, 0x0a
        /*0ed6*/ 	.short	(.L_654 - .L_653)
	.align		4
.L_653:
        /*0ed8*/ 	.word	index@(.nv.constant0._ZN7cutlass13device_kernelIN5flash11enable_sm90INS1_16FlashAttnFwdSm90INS1_25CollectiveMainloopFwdSm90ILi2EN4cute5tupleIJNS5_1CILi1EEES8_S8_EEENS6_IJNS7_ILi128EEENS7_ILi96EEENS7_ILi64EEEEEELi256ENS_10bfloat16_tEfNS_4arch4Sm90ELb1ELb0ELb0ELb1ELb0ELb1ELb1ELb1ELb0ELb0ELb0ELb0EEENS1_21CollectiveEpilogueFwdINS6_IJSA_NS7_ILi256EEESB_EEES9_SE_SG_Li256ELb1ELb0ELb0ELb0EEENS1_36VarlenDynamicPersistentTileSchedulerILi128ELi96ELi256ELi32ELb0ELb0ELb1ELb1ELb1ELb1EEEEEEEEEvNT_6ParamsE)
        /*0edc*/ 	.short	0x0210
        /*0ede*/ 	.short	0x0b70


	//----- nvinfo : EIATTR_SW_WAR
	.align		4
.L_654:
        /*0ee0*/ 	.byte	0x04, 0x36
        /*0ee2*/ 	.short	(.L_656 - .L_655)
.L_655:
        /*0ee4*/ 	.word	0x00000008
.L_656:


//--------------------- .nv.callgraph             --------------------------
	.section	.nv.callgraph,"",@"SHT_CUDA_CALLGRAPH"
	.align	4
	.sectionentsize	8
	.align		4
        /*0000*/ 	.word	0x00000000
	.align		4
        /*0004*/ 	.word	0xffffffff
	.align		4
        /*0008*/ 	.word	index@(_ZN7cutlass13device_kernelIN5flash11enable_sm90INS1_16FlashAttnFwdSm90INS1_25CollectiveMainloopFwdSm90ILi2EN4cute5tupleIJNS5_1CILi1EEES8_S8_EEENS6_IJNS7_ILi128EEENS7_ILi96EEENS7_ILi64EEEEEELi256ENS_10bfloat16_tEfNS_4arch4Sm90ELb0ELb0ELb0ELb0ELb0ELb0ELb0ELb1ELb0ELb0ELb0ELb0EEENS1_21CollectiveEpilogueFwdINS6_IJSA_NS7_ILi256EEESB_EEES9_SE_SG_Li256ELb0ELb0ELb0ELb0EEENS1_29StaticPersistentTileSchedulerILb0EEEEEEEEEvNT_6ParamsE)
	.align		4
        /*000c*/ 	.word	index@(__assertfail)
	.align		4
        /*0010*/ 	.word	index@(_ZN7cutlass13device_kernelIN5flash11enable_sm90INS1_16FlashAttnFwdSm90INS1_25CollectiveMainloopFwdSm90ILi2EN4cute5tupleIJNS5_1CILi1EEES8_S8_EEENS6_IJNS7_ILi128EEENS7_ILi96EEENS7_ILi64EEEEEELi256ENS_10bfloat16_tEfNS_4arch4Sm90ELb0ELb0ELb0ELb0ELb0ELb0ELb1ELb1ELb0ELb0ELb0ELb0EEENS1_21CollectiveEpilogueFwdINS6_IJSA_NS7_ILi256EEESB_EEES9_SE_SG_Li256ELb0ELb0ELb0ELb0EEENS1_29StaticPersistentTileSchedulerILb0EEEEEEEEEvNT_6ParamsE)
	.align		4
        /*0014*/ 	.word	index@(__assertfail)
	.align		4
        /*0018*/ 	.word	index@(_ZN7cutlass13device_kernelIN5flash11enable_sm90INS1_16FlashAttnFwdSm90INS1_25CollectiveMainloopFwdSm90ILi2EN4cute5tupleIJNS5_1CILi1EEES8_S8_EEENS6_IJNS7_ILi128EEENS7_ILi96EEENS7_ILi64EEEEEELi256ENS_10bfloat16_tEfNS_4arch4Sm90ELb0ELb0ELb0ELb1ELb0ELb0ELb0ELb1ELb0ELb0ELb0ELb0EEENS1_21CollectiveEpilogueFwdINS6_IJSA_NS7_ILi256EEESB_EEES9_SE_SG_Li256ELb1ELb0ELb0ELb0EEENS1_36VarlenDynamicPersistentTileSchedulerILi128ELi96ELi256ELi32ELb0ELb0ELb1ELb0ELb1ELb1EEEEEEEEEvNT_6ParamsE)
	.align		4
        /*001c*/ 	.word	index@(__assertfail)
	.align		4
        /*0020*/ 	.word	index@(_ZN7cutlass13device_kernelIN5flash11enable_sm90INS1_16FlashAttnFwdSm90INS1_25CollectiveMainloopFwdSm90ILi2EN4cute5tupleIJNS5_1CILi1EEES8_S8_EEENS6_IJNS7_ILi128EEENS7_ILi96EEENS7_ILi64EEEEEELi256ENS_10bfloat16_tEfNS_4arch4Sm90ELb0ELb0ELb0ELb1ELb0ELb1ELb0ELb1ELb0ELb0ELb0ELb0EEENS1_21CollectiveEpilogueFwdINS6_IJSA_NS7_ILi256EEESB_EEES9_SE_SG_Li256ELb1ELb0ELb0ELb0EEENS1_36VarlenDynamicPersistentTileSchedulerILi128ELi96ELi256ELi32ELb0ELb0ELb1ELb0ELb1ELb1EEEEEEEEEvNT_6ParamsE)
	.align		4
        /*0024*/ 	.word	index@(__assertfail)
	.align		4
        /*0028*/ 	.word	index@(_ZN7cutlass13device_kernelIN5flash11enable_sm90INS1_16FlashAttnFwdSm90INS1_25CollectiveMainloopFwdSm90ILi2EN4cute5tupleIJNS5_1CILi1EEES8_S8_EEENS6_IJNS7_ILi128EEENS7_ILi96EEENS7_ILi64EEEEEELi256ENS_10bfloat16_tEfNS_4arch4Sm90ELb0ELb0ELb0ELb1ELb0ELb0ELb1ELb1ELb0ELb0ELb0ELb0EEENS1_21CollectiveEpilogueFwdINS6_IJSA_NS7_ILi256EEESB_EEES9_SE_SG_Li256ELb1ELb0ELb0ELb0EEENS1_36VarlenDynamicPersistentTileSchedulerILi128ELi96ELi256ELi32ELb0ELb0ELb1ELb0ELb1ELb1EEEEEEEEEvNT_6ParamsE)
	.align		4
        /*002c*/ 	.word	index@(__assertfail)
	.align		4
        /*0030*/ 	.word	index@(_ZN7cutlass13device_kernelIN5flash11enable_sm90INS1_16FlashAttnFwdSm90INS1_25CollectiveMainloopFwdSm90ILi2EN4cute5tupleIJNS5_1CILi1EEES8_S8_EEENS6_IJNS7_ILi128EEENS7_ILi96EEENS7_ILi64EEEEEELi256ENS_10bfloat16_tEfNS_4arch4Sm90ELb0ELb0ELb0ELb1ELb0ELb1ELb1ELb1ELb0ELb0ELb0ELb0EEENS1_21CollectiveEpilogueFwdINS6_IJSA_NS7_ILi256EEESB_EEES9_SE_SG_Li256ELb1ELb0ELb0ELb0EEENS1_36VarlenDynamicPersistentTileSchedulerILi128ELi96ELi256ELi32ELb0ELb0ELb1ELb0ELb1ELb1EEEEEEEEEvNT_6ParamsE)
	.align		4
        /*0034*/ 	.word	index@(__assertfail)
	.align		4
        /*0038*/ 	.word	index@(_ZN7cutlass13device_kernelIN5flash11enable_sm90INS1_16FlashAttnFwdSm90INS1_25CollectiveMainloopFwdSm90ILi2EN4cute5tupleIJNS5_1CILi1EEES8_S8_EEENS6_IJNS7_ILi128EEENS7_ILi96EEENS7_ILi64EEEEEELi256ENS_10bfloat16_tEfNS_4arch4Sm90ELb0ELb1ELb0ELb0ELb0ELb0ELb0ELb1ELb0ELb0ELb0ELb0EEENS1_21CollectiveEpilogueFwdINS6_IJSA_NS7_ILi256EEESB_EEES9_SE_SG_Li256ELb0ELb0ELb0ELb0EEENS1_30DynamicPersistentTileSchedulerILi256ELi32ELb0ELb0ELb1EEEEEEEEEvNT_6ParamsE)
	.align		4
        /*003c*/ 	.word	index@(__assertfail)
	.align		4
        /*0040*/ 	.word	index@(_ZN7cutlass13device_kernelIN5flash11enable_sm90INS1_16FlashAttnFwdSm90INS1_25CollectiveMainloopFwdSm90ILi2EN4cute5tupleIJNS5_1CILi1EEES8_S8_EEENS6_IJNS7_ILi128EEENS7_ILi96EEENS7_ILi64EEEEEELi256ENS_10bfloat16_tEfNS_4arch4Sm90ELb0ELb1ELb0ELb0ELb0ELb0ELb1ELb1ELb0ELb0ELb0ELb0EEENS1_21CollectiveEpilogueFwdINS6_IJSA_NS7_ILi256EEESB_EEES9_SE_SG_Li256ELb0ELb0ELb0ELb0EEENS1_30DynamicPersistentTileSchedulerILi256ELi32ELb0ELb0ELb1EEEEEEEEEvNT_6ParamsE)
	.align		4
        /*0044*/ 	.word	index@(__assertfail)
	.align		4
        /*0048*/ 	.word	index@(_ZN7cutlass13device_kernelIN5flash11enable_sm90INS1_16FlashAttnFwdSm90INS1_25CollectiveMainloopFwdSm90ILi2EN4cute5tupleIJNS5_1CILi1EEES8_S8_EEENS6_IJNS7_ILi128EEENS7_ILi96EEENS7_ILi64EEEEEELi256ENS_10bfloat16_tEfNS_4arch4Sm90ELb0ELb1ELb0ELb1ELb0ELb0ELb0ELb1ELb0ELb0ELb0ELb0EEENS1_21CollectiveEpilogueFwdINS6_IJSA_NS7_ILi256EEESB_EEES9_SE_SG_Li256ELb1ELb0ELb0ELb0EEENS1_36VarlenDynamicPersistentTileSchedulerILi128ELi96ELi256ELi32ELb0ELb0ELb1ELb1ELb0ELb1EEEEEEEEEvNT_6ParamsE)
	.align		4
        /*004c*/ 	.word	index@(__assertfail)
	.align		4
        /*0050*/ 	.word	index@(_ZN7cutlass13device_kernelIN5flash11enable_sm90INS1_16FlashAttnFwdSm90INS1_25CollectiveMainloopFwdSm90ILi2EN4cute5tupleIJNS5_1CILi1EEES8_S8_EEENS6_IJNS7_ILi128EEENS7_ILi96EEENS7_ILi64EEEEEELi256ENS_10bfloat16_tEfNS_4arch4Sm90ELb0ELb1ELb0ELb1ELb0ELb1ELb0ELb1ELb0ELb0ELb0ELb0EEENS1_21CollectiveEpilogueFwdINS6_IJSA_NS7_ILi256EEESB_EEES9_SE_SG_Li256ELb1ELb0ELb0ELb0EEENS1_36VarlenDynamicPersistentTileSchedulerILi128ELi96ELi256ELi32ELb0ELb0ELb1ELb1ELb0ELb1EEEEEEEEEvNT_6ParamsE)
	.align		4
        /*0054*/ 	.word	index@(__assertfail)
	.align		4
        /*0058*/ 	.word	index@(_ZN7cutlass13device_kernelIN5flash11enable_sm90INS1_16FlashAttnFwdSm90INS1_25CollectiveMainloopFwdSm90ILi2EN4cute5tupleIJNS5_1CILi1EEES8_S8_EEENS6_IJNS7_ILi128EEENS7_ILi96EEENS7_ILi64EEEEEELi256ENS_10bfloat16_tEfNS_4arch4Sm90ELb0ELb1ELb0ELb1ELb0ELb0ELb1ELb1ELb0ELb0ELb0ELb0EEENS1_21CollectiveEpilogueFwdINS6_IJSA_NS7_ILi256EEESB_EEES9_SE_SG_Li256ELb1ELb0ELb0ELb0EEENS1_36VarlenDynamicPersistentTileSchedulerILi128ELi96ELi256ELi32ELb0ELb0ELb1ELb1ELb0ELb1EEEEEEEEEvNT_6ParamsE)
	.align		4
        /*005c*/ 	.word	index@(__assertfail)
	.align		4
        /*0060*/ 	.word	index@(_ZN7cutlass13device_kernelIN5flash11enable_sm90INS1_16FlashAttnFwdSm90INS1_25CollectiveMainloopFwdSm90ILi2EN4cute5tupleIJNS5_1CILi1EEES8_S8_EEENS6_IJNS7_ILi128EEENS7_ILi96EEENS7_ILi64EEEEEELi256ENS_10bfloat16_tEfNS_4arch4Sm90ELb0ELb1ELb0ELb1ELb0ELb1ELb1ELb1ELb0ELb0ELb0ELb0EEENS1_21CollectiveEpilogueFwdINS6_IJSA_NS7_ILi256EEESB_EEES9_SE_SG_Li256ELb1ELb0ELb0ELb0EEENS1_36VarlenDynamicPersistentTileSchedulerILi128ELi96ELi256ELi32ELb0ELb0ELb1ELb1ELb0ELb1EEEEEEEEEvNT_6ParamsE)
	.align		4
        /*0064*/ 	.word	index@(__assertfail)
	.align		4
        /*0068*/ 	.word	index@(_ZN7cutlass13device_kernelIN5flash11enable_sm90INS1_16FlashAttnFwdSm90INS1_25CollectiveMainloopFwdSm90ILi2EN4cute5tupleIJNS5_1CILi1EEES8_S8_EEENS6_IJNS7_ILi128EEENS7_ILi96EEENS7_ILi64EEEEEELi256ENS_10bfloat16_tEfNS_4arch4Sm90ELb1ELb0ELb0ELb0ELb0ELb0ELb0ELb1ELb0ELb0ELb0ELb0EEENS1_21CollectiveEpilogueFwdINS6_IJSA_NS7_ILi256EEESB_EEES9_SE_SG_Li256ELb0ELb0ELb0ELb0EEENS1_30DynamicPersistentTileSchedulerILi256ELi32ELb0ELb0ELb1EEEEEEEEEvNT_6ParamsE)
	.align		4
        /*006c*/ 	.word	index@(__assertfail)
	.align		4
        /*0070*/ 	.word	index@(_ZN7cutlass13device_kernelIN5flash11enable_sm90INS1_16FlashAttnFwdSm90INS1_25CollectiveMainloopFwdSm90ILi2EN4cute5tupleIJNS5_1CILi1EEES8_S8_EEENS6_IJNS7_ILi128EEENS7_ILi96EEENS7_ILi64EEEEEELi256ENS_10bfloat16_tEfNS_4arch4Sm90ELb1ELb0ELb0ELb0ELb0ELb0ELb1ELb1ELb0ELb0ELb0ELb0EEENS1_21CollectiveEpilogueFwdINS6_IJSA_NS7_ILi256EEESB_EEES9_SE_SG_Li256ELb0ELb0ELb0ELb0EEENS1_30DynamicPersistentTileSchedulerILi256ELi32ELb0ELb0ELb1EEEEEEEEEvNT_6ParamsE)
	.align		4
        /*0074*/ 	.word	index@(__assertfail)
	.align		4
        /*0078*/ 	.word	index@(_ZN7cutlass13device_kernelIN5flash11enable_sm90INS1_16FlashAttnFwdSm90INS1_25CollectiveMainloopFwdSm90ILi2EN4cute5tupleIJNS5_1CILi1EEES8_S8_EEENS6_IJNS7_ILi128EEENS7_ILi96EEENS7_ILi64EEEEEELi256ENS_10bfloat16_tEfNS_4arch4Sm90ELb1ELb0ELb0ELb1ELb0ELb0ELb0ELb1ELb0ELb0ELb0ELb0EEENS1_21CollectiveEpilogueFwdINS6_IJSA_NS7_ILi256EEESB_EEES9_SE_SG_Li256ELb1ELb0ELb0ELb0EEENS1_36VarlenDynamicPersistentTileSchedulerILi128ELi96ELi256ELi32ELb0ELb0ELb1ELb1ELb1ELb1EEEEEEEEEvNT_6ParamsE)
	.align		4
        /*007c*/ 	.word	index@(__assertfail)
	.align		4
        /*0080*/ 	.word	index@(_ZN7cutlass13device_kernelIN5flash11enable_sm90INS1_16FlashAttnFwdSm90INS1_25CollectiveMainloopFwdSm90ILi2EN4cute5tupleIJNS5_1CILi1EEES8_S8_EEENS6_IJNS7_ILi128EEENS7_ILi96EEENS7_ILi64EEEEEELi256ENS_10bfloat16_tEfNS_4arch4Sm90ELb1ELb0ELb0ELb1ELb0ELb1ELb0ELb1ELb0ELb0ELb0ELb0EEENS1_21CollectiveEpilogueFwdINS6_IJSA_NS7_ILi256EEESB_EEES9_SE_SG_Li256ELb1ELb0ELb0ELb0EEENS1_36VarlenDynamicPersistentTileSchedulerILi128ELi96ELi256ELi32ELb0ELb0ELb1ELb1ELb1ELb1EEEEEEEEEvNT_6ParamsE)
	.align		4
        /*0084*/ 	.word	index@(__assertfail)
	.align		4
        /*0088*/ 	.word	index@(_ZN7cutlass13device_kernelIN5flash11enable_sm90INS1_16FlashAttnFwdSm90INS1_25CollectiveMainloopFwdSm90ILi2EN4cute5tupleIJNS5_1CILi1EEES8_S8_EEENS6_IJNS7_ILi128EEENS7_ILi96EEENS7_ILi64EEEEEELi256ENS_10bfloat16_tEfNS_4arch4Sm90ELb1ELb0ELb0ELb1ELb0ELb0ELb1ELb1ELb0ELb0ELb0ELb0EEENS1_21CollectiveEpilogueFwdINS6_IJSA_NS7_ILi256EEESB_EEES9_SE_SG_Li256ELb1ELb0ELb0ELb0EEENS1_36VarlenDynamicPersistentTileSchedulerILi128ELi96ELi256ELi32ELb0ELb0ELb1ELb1ELb1ELb1EEEEEEEEEvNT_6ParamsE)
	.align		4
        /*008c*/ 	.word	index@(__assertfail)
	.align		4
        /*0090*/ 	.word	index@(_ZN7cutlass13device_kernelIN5flash11enable_sm90INS1_16FlashAttnFwdSm90INS1_25CollectiveMainloopFwdSm90ILi2EN4cute5tupleIJNS5_1CILi1EEES8_S8_EEENS6_IJNS7_ILi128EEENS7_ILi96EEENS7_ILi64EEEEEELi256ENS_10bfloat16_tEfNS_4arch4Sm90ELb1ELb0ELb0ELb1ELb0ELb1ELb1ELb1ELb0ELb0ELb0ELb0EEENS1_21CollectiveEpilogueFwdINS6_IJSA_NS7_ILi256EEESB_EEES9_SE_SG_Li256ELb1ELb0ELb0ELb0EEENS1_36VarlenDynamicPersistentTileSchedulerILi128ELi96ELi256ELi32ELb0ELb0ELb1ELb1ELb1ELb1EEEEEEEEEvNT_6ParamsE)
	.align		4
        /*0094*/ 	.word	index@(__assertfail)
	.align		4
        /*0098*/ 	.word	0x00000000
	.align		4
        /*009c*/ 	.word	0xfffffffe
	.align		4
        /*00a0*/ 	.word	0x00000000
	.align		4
        /*00a4*/ 	.word	0xfffffffd
	.align		4
        /*00a8*/ 	.word	0x00000000
	.align		4
        /*00ac*/ 	.word	0xfffffffc


//--------------------- .nv.constant4             --------------------------
	.section	.nv.constant4,"a",@progbits
	.align	8
	.align		8
.nv.constant4:
        /*0000*/ 	.dword	__assertfail
	.align		8
        /*0008*/ 	.dword	__unnamed_1
	.align		8
        /*0010*/ 	.dword	__unnamed_2
	.align		8
        /*0018*/ 	.dword	__unnamed_3
	.align		8
        /*0020*/ 	.dword	__unnamed_4
	.align		8
        /*0028*/ 	.dword	__unnamed_5
	.align		8
        /*0030*/ 	.dword	__unnamed_6
	.align		8
        /*0038*/ 	.dword	_ZN69_INTERNAL_76323324_33_flash_fwd_hdim64_256_bf16_sm90_cu_3fbc093a_36964cuda3std3__45__cpo5beginE
	.align		8
        /*0040*/ 	.dword	_ZN69_INTERNAL_76323324_33_flash_fwd_hdim64_256_bf16_sm90_cu_3fbc093a_36964cuda3std3__45__cpo3endE
	.align		8
        /*0048*/ 	.dword	_ZN69_INTERNAL_76323324_33_flash_fwd_hdim64_256_bf16_sm90_cu_3fbc093a_36964cuda3std3__45__cpo6cbeginE
	.align		8
        /*0050*/ 	.dword	_ZN69_INTERNAL_76323324_33_flash_fwd_hdim64_256_bf16_sm90_cu_3fbc093a_36964cuda3std3__45__cpo4cendE
	.align		8
        /*0058*/ 	.dword	_ZN69_INTERNAL_76323324_33_flash_fwd_hdim64_256_bf16_sm90_cu_3fbc093a_36964cuda3std3__471_GLOBAL__N__76323324_33_flash_fwd_hdim64_256_bf16_sm90_cu_3fbc093a_36966ignoreE
	.align		8
        /*0060*/ 	.dword	_ZN69_INTERNAL_76323324_33_flash_fwd_hdim64_256_bf16_sm90_cu_3fbc093a_36964cuda3std3__419piecewise_constructE
	.align		8
        /*0068*/ 	.dword	_ZN69_INTERNAL_76323324_33_flash_fwd_hdim64_256_bf16_sm90_cu_3fbc093a_36964cuda3std3__48in_placeE
	.align		8
        /*0070*/ 	.dword	_ZN69_INTERNAL_76323324_33_flash_fwd_hdim64_256_bf16_sm90_cu_3fbc093a_36964cuda3std6ranges3__45__cpo4swapE
	.align		8
        /*0078*/ 	.dword	_ZN69_INTERNAL_76323324_33_flash_fwd_hdim64_256_bf16_sm90_cu_3fbc093a_36964cuda3std6ranges3__45__cpo9iter_moveE
	.align		8
        /*0080*/ 	.dword	_ZN69_INTERNAL_76323324_33_flash_fwd_hdim64_256_bf16_sm90_cu_3fbc093a_36964cute7productE
	.align		8
        /*0088*/ 	.dword	_ZN69_INTERNAL_76323324_33_flash_fwd_hdim64_256_bf16_sm90_cu_3fbc093a_36964cute1_E
	.align		8
        /*0090*/ 	.dword	$str$20
	.align		8
        /*0098*/ 	.dword	$str$21


//--------------------- .text._ZN7cutlass13device_kernelIN5flash11enable_sm90INS1_16FlashAttnFwdSm90INS1_25CollectiveMainloopFwdSm90ILi2EN4cute5tupleIJNS5_1CILi1EEES8_S8_EEENS6_IJNS7_ILi128EEENS7_ILi96EEENS7_ILi64EEEEEELi256ENS_10bfloat16_tEfNS_4arch4Sm90ELb0ELb0ELb0ELb0ELb0ELb0ELb0ELb1ELb0ELb0ELb0ELb0EEENS1_21CollectiveEpilogueFwdINS6_IJSA_NS7_ILi256EEESB_EEES9_SE_SG_Li256ELb0ELb0ELb0ELb0EEENS1_29StaticPersistentTileSchedulerILb0EEEEEEEEEvNT_6ParamsE --------------------------
	.section	.text._ZN7cutlass13device_kernelIN5flash11enable_sm90INS1_16FlashAttnFwdSm90INS1_25CollectiveMainloopFwdSm90ILi2EN4cute5tupleIJNS5_1CILi1EEES8_S8_EEENS6_IJNS7_ILi128EEENS7_ILi96EEENS7_ILi64EEEEEELi256ENS_10bfloat16_tEfNS_4arch4Sm90ELb0ELb0ELb0ELb0ELb0ELb0ELb0ELb1ELb0ELb0ELb0ELb0EEENS1_21CollectiveEpilogueFwdINS6_IJSA_NS7_ILi256EEESB_EEES9_SE_SG_Li256ELb0ELb0ELb0ELb0EEENS1_29StaticPersistentTileSchedulerILb0EEEEEEEEEvNT_6ParamsE,"ax",@progbits
	.align	128
.text._ZN7cutlass13device_kernelIN5flash11enable_sm90INS1_16FlashAttnFwdSm90INS1_25CollectiveMainloopFwdSm90ILi2EN4cute5tupleIJNS5_1CILi1EEES8_S8_EEENS6_IJNS7_ILi128EEENS7_ILi96EEENS7_ILi64EEEEEELi256ENS_10bfloat16_tEfNS_4arch4Sm90ELb0ELb0ELb0ELb0ELb0ELb0ELb0ELb1ELb0ELb0ELb0ELb0EEENS1_21CollectiveEpilogueFwdINS6_IJSA_NS7_ILi256EEESB_EEES9_SE_SG_Li256ELb0ELb0ELb0ELb0EEENS1_29StaticPersistentTileSchedulerILb0EEEEEEEEEvNT_6ParamsE:
        .type           _ZN7cutlass13device_kernelIN5flash11enable_sm90INS1_16FlashAttnFwdSm90INS1_25CollectiveMainloopFwdSm90ILi2EN4cute5tupleIJNS5_1CILi1EEES8_S8_EEENS6_IJNS7_ILi128EEENS7_ILi96EEENS7_ILi64EEEEEELi256ENS_10bfloat16_tEfNS_4arch4Sm90ELb0ELb0ELb0ELb0ELb0ELb0ELb0ELb1ELb0ELb0ELb0ELb0EEENS1_21CollectiveEpilogueFwdINS6_IJSA_NS7_ILi256EEESB_EEES9_SE_SG_Li256ELb0ELb0ELb0ELb0EEENS1_29StaticPersistentTileSchedulerILb0EEEEEEEEEvNT_6ParamsE,@function
        .size           _ZN7cutlass13device_kernelIN5flash11enable_sm90INS1_16FlashAttnFwdSm90INS1_25CollectiveMainloopFwdSm90ILi2EN4cute5tupleIJNS5_1CILi1EEES8_S8_EEENS6_IJNS7_ILi128EEENS7_ILi96EEENS7_ILi64EEEEEELi256ENS_10bfloat16_tEfNS_4arch4Sm90ELb0ELb0ELb0ELb0ELb0ELb0ELb0ELb1ELb0ELb0ELb0ELb0EEENS1_21CollectiveEpilogueFwdINS6_IJSA_NS7_ILi256EEESB_EEES9_SE_SG_Li256ELb0ELb0ELb0ELb0EEENS1_29StaticPersistentTileSchedulerILb0EEEEEEEEEvNT_6ParamsE,(.L_x_4714 - _ZN7cutlass13device_kernelIN5flash11enable_sm90INS1_16FlashAttnFwdSm90INS1_25CollectiveMainloopFwdSm90ILi2EN4cute5tupleIJNS5_1CILi1EEES8_S8_EEENS6_IJNS7_ILi128EEENS7_ILi96EEENS7_ILi64EEEEEELi256ENS_10bfloat16_tEfNS_4arch4Sm90ELb0ELb0ELb0ELb0ELb0ELb0ELb0ELb1ELb0ELb0ELb0ELb0EEENS1_21CollectiveEpilogueFwdINS6_IJSA_NS7_ILi256EEESB_EEES9_SE_SG_Li256ELb0ELb0ELb0ELb0EEENS1_29StaticPersistentTileSchedulerILb0EEEEEEEEEvNT_6ParamsE)
        .other          _ZN7cutlass13device_kernelIN5flash11enable_sm90INS1_16FlashAttnFwdSm90INS1_25CollectiveMainloopFwdSm90ILi2EN4cute5tupleIJNS5_1CILi1EEES8_S8_EEENS6_IJNS7_ILi128EEENS7_ILi96EEENS7_ILi64EEEEEELi256ENS_10bfloat16_tEfNS_4arch4Sm90ELb0ELb0ELb0ELb0ELb0ELb0ELb0ELb1ELb0ELb0ELb0ELb0EEENS1_21CollectiveEpilogueFwdINS6_IJSA_NS7_ILi256EEESB_EEES9_SE_SG_Li256ELb0ELb0ELb0ELb0EEENS1_29StaticPersistentTileSchedulerILb0EEEEEEEEEvNT_6ParamsE,@"STO_CUDA_ENTRY STV_DEFAULT"
_ZN7cutlass13device_kernelIN5flash11enable_sm90INS1_16FlashAttnFwdSm90INS1_25CollectiveMainloopFwdSm90ILi2EN4cute5tupleIJNS5_1CILi1EEES8_S8_EEENS6_IJNS7_ILi128EEENS7_ILi96EEENS7_ILi64EEEEEELi256ENS_10bfloat16_tEfNS_4arch4Sm90ELb0ELb0ELb0ELb0ELb0ELb0ELb0ELb1ELb0ELb0ELb0ELb0EEENS1_21CollectiveEpilogueFwdINS6_IJSA_NS7_ILi256EEESB_EEES9_SE_SG_Li256ELb0ELb0ELb0ELb0EEENS1_29StaticPersistentTileSchedulerILb0EEEEEEEEEvNT_6ParamsE:
[----:B------:R-:W1:Y:S02]  /*0000*/  LDC R1, c[0x0][0x28] ;  /* 0x00000a00ff017b82 */ /* 0x000e640000000800 */
[----:B-1----:R-:W-:Y:S01]  /*0010*/  VIADD R1, R1, 0xffffffe0 ;  /* 0xffffffe001017836 */ /* 0x002fe20000000000 */
[----:B------:R-:W1:Y:S01]  /*0020*/  S2R R3, SR_TID.X ;  /* 0x0000000000037919 */ /* 0x000e620000002100 */
[----:B------:R-:W-:Y:S01]  /*0030*/  ELECT P0, URZ, PT ;  /* 0x00000000003f782f */ /* 0x000fe20003800000 */
[----:B------:R-:W-:Y:S01]  /*0040*/  BSSY B0, `(.L_x_0) ;  /* 0x0000014000007945 */ /* 0x000fe20003800000 */
[--C-:B-1----:R-:W-:Y:S02]  /*0050*/  SHF.R.U32.HI R0, RZ, 0x5, R3.reuse ;  /* 0x00000005ff007819 */ /* 0x102fe40000011603 */
[----:B------:R-:W-:-:S03]  /*0060*/  SHF.R.U32.HI R18, RZ, 0x7, R3 ;  /* 0x00000007ff127819 */ /* 0x000fc60000011603 */
[----:B------:R-:W1:Y:S02]  /*0070*/  SHFL.IDX PT, R2, R0, RZ, 0x1f ;  /* 0x00001fff00027589 */ /* 0x000e6400000e0000 */
[----:B-1----:R-:W-:-:S13]  /*0080*/  ISETP.EQ.AND P0, PT, R2, RZ, P0 ;  /* 0x000000ff0200720c */ /* 0x002fda0000702270 */
[----:B------:R-:W-:Y:S05]  /*0090*/  @!P0 BRA `(.L_x_1) ;  /* 0x0000000000388947 */ /* 0x000fea0003800000 */
[----:B------:R-:W-:Y:S02]  /*00a0*/  ULDC.64 UR4, c[0x0][0x198] ;  /* 0x0000660000047ab9 */ /* 0x000fe40000000a00 */
[----:B------:R-:W-:Y:S02]  /*00b0*/  UIADD3 UR6, UP0, UR4, 0x270, URZ ;  /* 0x0000027004067890 */ /* 0x000fe4000ff1e03f */
[----:B------:R-:W-:Y:S02]  /*00c0*/  UIADD3 UR8, UP1, UR4, 0x370, URZ ;  /* 0x0000037004087890 */ /* 0x000fe4000ff3e03f */
[----:B------:R-:W-:Y:S02]  /*00d0*/  UIADD3 UR10, UP2, UR4, 0x470, URZ ;  /* 0x00000470040a7890 */ /* 0x000fe4000ff5e03f */
[----:B------:R-:W-:Y:S02]  /*00e0*/  UIADD3 UR4, UP3, UR4, 0x9f0, URZ ;  /* 0x000009f004047890 */ /* 0x000fe4000ff7e03f */
[----:B------:R-:W-:-:S02]  /*00f0*/  UIADD3.X UR7, URZ, UR5, URZ, UP0, !UPT ;  /* 0x000000053f077290 */ /* 0x000fc400087fe43f */
[----:B------:R-:W-:Y:S02]  /*0100*/  UIADD3.X UR9, URZ, UR5, URZ, UP1, !UPT ;  /* 0x000000053f097290 */ /* 0x000fe40008ffe43f */
[----:B------:R-:W-:Y:S02]  /*0110*/  UIADD3.X UR11, URZ, UR5, URZ, UP2, !UPT ;  /* 0x000000053f0b7290 */ /* 0x000fe400097fe43f */
[----:B------:R-:W-:-:S03]  /*0120*/  UIADD3.X UR5, URZ, UR5, URZ, UP3, !UPT ;  /* 0x000000053f057290 */ /* 0x000fc60009ffe43f */
[----:B------:R1:W-:Y:S02]  /*0130*/  UTMACCTL.PF [UR6] ;  /* 0x00000000060079b9 */ /* 0x0003e40008040000 */
[----:B------:R1:W-:Y:S02]  /*0140*/  UTMACCTL.PF [UR8] ;  /* 0x00000000080079b9 */ /* 0x0003e40008040000 */
[----:B------:R1:W-:Y:S02]  /*0150*/  UTMACCTL.PF [UR10] ;  /* 0x000000000a0079b9 */ /* 0x0003e40008040000 */
[----:B------:R1:W-:Y:S02]  /*0160*/  UTMACCTL.PF [UR4] ;  /* 0x00000000040079b9 */ /* 0x0003e40008040000 */
[----:B-1----:R-:W-:Y:S01]  /*0170*/  NOP ;  /* 0x0000000000007918 */ /* 0x002fe20000000000 */
.L_x_1:
[----:B------:R-:W-:Y:S05]  /*0180*/  BSYNC B0 ;  /* 0x0000000000007941 */ /* 0x000fea0003800000 */
.L_x_0:
[----:B------:R-:W-:Y:S01]  /*0190*/  VOTEU.ANY UP0, P0 ;  /* 0x00000000003f7886 */ /* 0x000fe20000000100 */
[----:B------:R-:W1:Y:S01]  /*01a0*/  SHFL.IDX PT, R4, R18, RZ, 0x1f ;  /* 0x00001fff12047589 */ /* 0x000e6200000e0000 */
[----:B------:R-:W-:Y:S01]  /*01b0*/  UMOV UR4, 0x1 ;  /* 0x0000000100047882 */ /* 0x000fe20000000000 */
[----:B------:R-:W-:Y:S01]  /*01c0*/  VOTEU.ANY UP1, P0 ;  /* 0x00000000003f7886 */ /* 0x000fe20000020100 */
[----:B------:R-:W-:Y:S01]  /*01d0*/  VOTEU.ANY UP2, P0 ;  /* 0x00000000003f7886 */ /* 0x000fe20000040100 */
[----:B------:R-:W2:Y:S01]  /*01e0*/  @UP0 S2UR UR7, SR_CgaCtaId ;  /* 0x00000000000709c3 */ /* 0x000ea20000008800 */
[----:B------:R-:W3:Y:S01]  /*01f0*/  SHFL.IDX PT, R2, R0, RZ, 0x1f ;  /* 0x00001fff00027589 */ /* 0x000ee200000e0000 */
[----:B------:R-:W-:Y:S01]  /*0200*/  @UP0 UMOV UR6, 0x400 ;  /* 0x0000040000060882 */ /* 0x000fe20000000000 */
[----:B------:R-:W-:-:S04]  /*0210*/  @UP0 UIADD3 UR4, -UR4, 0x100000, URZ ;  /* 0x0010000004040890 */ /* 0x000fc8000fffe13f */
[----:B------:R-:W-:Y:S02]  /*0220*/  @UP0 USHF.L.U32 UR5, UR4, 0xb, URZ ;  /* 0x0000000b04050899 */ /* 0x000fe4000800063f */
[----:B------:R-:W-:Y:S01]  /*0230*/  @UP0 USHF.L.U32 UR4, UR4, 0x1, URZ ;  /* 0x0000000104040899 */ /* 0x000fe2000800063f */
[----:B-1----:R-:W-:Y:S01]  /*0240*/  R2UR UR8, R4 ;  /* 0x00000000040872ca */ /* 0x002fe200000e0000 */
[----:B--2---:R-:W-:Y:S01]  /*0250*/  @UP0 ULEA UR6, UR7, UR6, 0x18 ;  /* 0x0000000607060291 */ /* 0x004fe2000f8ec03f */
[----:B---3--:R-:W-:-:S11]  /*0260*/  ISETP.NE.AND P1, PT, R2, RZ, PT ;  /* 0x000000ff0200720c */ /* 0x008fd60003f25270 */
[----:B------:R-:W-:Y:S01]  /*0270*/  UISETP.NE.AND UP0, UPT, UR8, URZ, UPT ;  /* 0x0000003f0800728c */ /* 0x000fe2000bf05270 */
[----:B------:R-:W1:Y:S02]  /*0280*/  FENCE.VIEW.ASYNC.S ;  /* 0x00000000000073c6 */ /* 0x000e640000000000 */
[----:B-1----:R1:W2:Y:S01]  /*0290*/  @UP1 SYNCS.EXCH.64 URZ, [UR6+0x22800], UR4 ;  /* 0x02280004063f15b2 */ /* 0x0022a20008000100 */
[----:B------:R1:W3:Y:S01]  /*02a0*/  @UP2 SYNCS.EXCH.64 URZ, [UR6+0x22820], UR4 ;  /* 0x02282004063f25b2 */ /* 0x0002e20008000100 */
[----:B------:R-:W-:Y:S06]  /*02b0*/  @P1 BRA `(.L_x_2) ;  /* 0x0000000000481947 */ /* 0x000fec0003800000 */
[----:B-1----:R-:W1:Y:S01]  /*02c0*/  S2UR UR5, SR_CgaCtaId ;  /* 0x00000000000579c3 */ /* 0x002e620000008800 */
[----:B------:R-:W-:Y:S01]  /*02d0*/  UMOV UR4, 0x400 ;  /* 0x0000040000047882 */ /* 0x000fe20000000000 */
[----:B------:R-:W-:Y:S01]  /*02e0*/  UMOV UR6, 0x1 ;  /* 0x0000000100067882 */ /* 0x000fe20000000000 */
[----:B------:R-:W-:Y:S01]  /*02f0*/  UMOV UR9, 0x2 ;  /* 0x0000000200097882 */ /* 0x000fe20000000000 */
[----:B------:R-:W-:-:S04]  /*0300*/  UIADD3 UR6, -UR6, 0x100000, URZ ;  /* 0x0010000006067890 */ /* 0x000fc8000fffe13f */
[----:B------:R-:W-:Y:S02]  /*0310*/  USHF.L.U32 UR7, UR6, 0xb, URZ ;  /* 0x0000000b06077899 */ /* 0x000fe4000800063f */
[----:B------:R-:W-:Y:S01]  /*0320*/  USHF.L.U32 UR6, UR6, 0x1, URZ ;  /* 0x0000000106067899 */ /* 0x000fe2000800063f */
[----:B------:R-:W-:Y:S01]  /*0330*/  ELECT P0, URZ, PT ;  /* 0x00000000003f782f */ /* 0x000fe20003800000 */
[----:B-1----:R-:W-:Y:S02]  /*0340*/  ULEA UR8, UR5, UR4, 0x18 ;  /* 0x0000000405087291 */ /* 0x002fe4000f8ec03f */
[----:B------:R-:W-:-:S04]  /*0350*/  UIADD3 UR4, -UR9, 0x100000, URZ ;  /* 0x0010000009047890 */ /* 0x000fc8000fffe13f */
[----:B------:R-:W-:Y:S02]  /*0360*/  USHF.L.U32 UR5, UR4, 0xb, URZ ;  /* 0x0000000b04057899 */ /* 0x000fe4000800063f */
[----:B------:R-:W-:Y:S01]  /*0370*/  USHF.L.U32 UR4, UR4, 0x1, URZ ;  /* 0x0000000104047899 */ /* 0x000fe2000800063f */
[----:B------:R-:W1:Y:S03]  /*0380*/  FENCE.VIEW.ASYNC.S ;  /* 0x00000000000073c6 */ /* 0x000e660000000000 */
[----:B-1----:R4:W1:Y:S08]  /*0390*/  SYNCS.EXCH.64 URZ, [UR8+0x22830], UR6 ;  /* 0x02283006083f75b2 */ /* 0x0028700008000100 */
[----:B------:R4:W1:Y:S01]  /*03a0*/  SYNCS.EXCH.64 URZ, [UR8+0x22840], UR4 ;  /* 0x02284004083f75b2 */ /* 0x0008620008000100 */
[----:B------:R4:W1:Y:S01]  /*03b0*/  SYNCS.EXCH.64 URZ, [UR8+0x22838], UR6 ;  /* 0x02283806083f75b2 */ /* 0x0008620008000100 */
[----:B------:R4:W1:Y:S02]  /*03c0*/  SYNCS.EXCH.64 URZ, [UR8+0x22848], UR4 ;  /* 0x02284804083f75b2 */ /* 0x0008640008000100 */
[----:B----4-:R-:W-:Y:S01]  /*03d0*/  NOP ;  /* 0x0000000000007918 */ /* 0x010fe20000000000 */
.L_x_2:
[----:B------:R-:W4:Y:S01]  /*03e0*/  SHFL.IDX PT, R2, R0, RZ, 0x1f ;  /* 0x00001fff00027589 */ /* 0x000f2200000e0000 */
[----:B------:R-:W-:Y:S01]  /*03f0*/  NOP ;  /* 0x0000000000007918 */ /* 0x000fe20000000000 */
[----:B----4-:R-:W-:-:S13]  /*0400*/  ISETP.NE.AND P0, PT, R2, RZ, PT ;  /* 0x000000ff0200720c */ /* 0x010fda0003f05270 */
[----:B------:R-:W-:Y:S05]  /*0410*/  @P0 BRA `(.L_x_3) ;  /* 0x0000000000480947 */ /* 0x000fea0003800000 */
[----:B-1----:R-:W1:Y:S01]  /*0420*/  S2UR UR5, SR_CgaCtaId ;  /* 0x00000000000579c3 */ /* 0x002e620000008800 */
[----:B------:R-:W-:Y:S01]  /*0430*/  UMOV UR4, 0x400 ;  /* 0x0000040000047882 */ /* 0x000fe20000000000 */
[----:B------:R-:W-:Y:S01]  /*0440*/  UMOV UR6, 0x1 ;  /* 0x0000000100067882 */ /* 0x000fe20000000000 */
[----:B------:R-:W-:Y:S01]  /*0450*/  UMOV UR7, 0x2 ;  /* 0x0000000200077882 */ /* 0x000fe20000000000 */
[----:B------:R-:W-:Y:S01]  /*0460*/  ELECT P0, URZ, PT ;  /* 0x00000000003f782f */ /* 0x000fe20003800000 */
[----:B-1----:R-:W-:Y:S02]  /*0470*/  ULEA UR8, UR5, UR4, 0x18 ;  /* 0x0000000405087291 */ /* 0x002fe4000f8ec03f */
[----:B------:R-:W-:-:S04]  /*0480*/  UIADD3 UR4, -UR6, 0x100000, URZ ;  /* 0x0010000006047890 */ /* 0x000fc8000fffe13f */
[----:B------:R-:W-:Y:S02]  /*0490*/  USHF.L.U32 UR5, UR4, 0xb, URZ ;  /* 0x0000000b04057899 */ /* 0x000fe4000800063f */
[----:B------:R-:W-:Y:S02]  /*04a0*/  USHF.L.U32 UR4, UR4, 0x1, URZ ;  /* 0x0000000104047899 */ /* 0x000fe4000800063f */
        /* <DEDUP_REMOVED lines=9> */
.L_x_3:
[----:B------:R-:W4:Y:S01]  /*0540*/  SHFL.IDX PT, R2, R0, RZ, 0x1f ;  /* 0x00001fff00027589 */ /* 0x000f2200000e0000 */
[----:B------:R-:W-:Y:S01]  /*0550*/  NOP ;  /* 0x0000000000007918 */ /* 0x000fe20000000000 */
[----:B----4-:R-:W-:-:S13]  /*0560*/  ISETP.NE.AND P0, PT, R2, RZ, PT ;  /* 0x000000ff0200720c */ /* 0x010fda0003f05270 */
[----:B------:R-:W-:Y:S05]  /*0570*/  @P0 BRA `(.L_x_4) ;  /* 0x0000000000380947 */ /* 0x000fea0003800000 */
[----:B-1----:R-:W1:Y:S01]  /*0580*/  S2UR UR5, SR_CgaCtaId ;  /* 0x00000000000579c3 */ /* 0x002e620000008800 */
[----:B------:R-:W-:Y:S01]  /*0590*/  UMOV UR4, 0x400 ;  /* 0x0000040000047882 */ /* 0x000fe20000000000 */
[----:B------:R-:W-:Y:S01]  /*05a0*/  UMOV UR7, 0x1 ;  /* 0x0000000100077882 */ /* 0x000fe20000000000 */
[----:B------:R-:W-:Y:S01]  /*05b0*/  ELECT P0, URZ, PT ;  /* 0x00000000003f782f */ /* 0x000fe20003800000 */
[----:B-1----:R-:W-:Y:S02]  /*05c0*/  ULEA UR6, UR5, UR4, 0x18 ;  /* 0x0000000405067291 */ /* 0x002fe4000f8ec03f */
[----:B------:R-:W-:-:S04]  /*05d0*/  UIADD3 UR4, -UR7, 0x100000, URZ ;  /* 0x0010000007047890 */ /* 0x000fc8000fffe13f */
[----:B------:R-:W-:Y:S02]  /*05e0*/  USHF.L.U32 UR5, UR4, 0xb, URZ ;  /* 0x0000000b04057899 */ /* 0x000fe4000800063f */
[----:B------:R-:W-:Y:S01]  /*05f0*/  USHF.L.U32 UR4, UR4, 0x1, URZ ;  /* 0x0000000104047899 */ /* 0x000fe2000800063f */
[----:B------:R-:W1:Y:S11]  /*0600*/  FENCE.VIEW.ASYNC.S ;  /* 0x00000000000073c6 */ /* 0x000e760000000000 */
[----:B-1----:R4:W1:Y:S01]  /*0610*/  SYNCS.EXCH.64 URZ, [UR6+0x22870], UR4 ;  /* 0x02287004063f75b2 */ /* 0x0028620008000100 */
[----:B------:R4:W1:Y:S01]  /*0620*/  SYNCS.EXCH.64 URZ, [UR6+0x22880], UR4 ;  /* 0x02288004063f75b2 */ /* 0x0008620008000100 */
[----:B------:R4:W1:Y:S01]  /*0630*/  SYNCS.EXCH.64 URZ, [UR6+0x22878], UR4 ;  /* 0x02287804063f75b2 */ /* 0x0008620008000100 */
[----:B------:R4:W1:Y:S02]  /*0640*/  SYNCS.EXCH.64 URZ, [UR6+0x22888], UR4 ;  /* 0x02288804063f75b2 */ /* 0x0008640008000100 */
[----:B----4-:R-:W-:Y:S01]  /*0650*/  NOP ;  /* 0x0000000000007918 */ /* 0x010fe20000000000 */
.L_x_4:
        /* <DEDUP_REMOVED lines=22> */
.L_x_5:
        /* <DEDUP_REMOVED lines=22> */
.L_x_6:
[----:B------:R-:W-:Y:S01]  /*0920*/  PLOP3.LUT P0, PT, PT, PT, UP0, 0x80, 0x0 ;  /* 0x000000000000781c */ /* 0x000fe20003f0f008 */
[----:B------:R-:W-:Y:S01]  /*0930*/  UMOV UR38, 0x1 ;  /* 0x0000000100267882 */ /* 0x000fe20000000000 */
[----:B------:R-:W-:Y:S01]  /*0940*/  NOP ;  /* 0x0000000000007918 */ /* 0x000fe20000000000 */
[----:B------:R-:W-:Y:S01]  /*0950*/  USEL UR38, UR38, 0x2, !UP0 ;  /* 0x0000000226267887 */ /* 0x000fe2000c000000 */
[----:B------:R-:W-:Y:S01]  /*0960*/  ULDC.64 UR40, c[0x0][0x208] ;  /* 0x0000820000287ab9 */ /* 0x000fe20000000a00 */
[----:B-123--:R-:W-:Y:S08]  /*0970*/  BAR.SYNC.DEFER_BLOCKING 0x0 ;  /* 0x0000000000007b1d */ /* 0x00eff00000010000 */
[----:B------:R-:W-:Y:S05]  /*0980*/  @!P0 BRA `(.L_x_7) ;  /* 0x0000005800348947 */ /* 0x000fea0003800000 */
.L_x_8:
[----:B------:R-:W-:-:S08]  /*0990*/  NOP ;  /* 0x0000000000007918 */ /* 0x000fd00000000000 */
[----:B------:R-:W1:Y:S02]  /*09a0*/  USETMAXREG.TRY_ALLOC.CTAPOOL UP0, 0xf0 ;  /* 0x000000f0000079c8 */ /* 0x000e640008000600 */
[----:B-1----:R-:W-:-:S13]  /*09b0*/  PLOP3.LUT P0, PT, PT, PT, UP0, 0x80, 0x0 ;  /* 0x000000000000781c */ /* 0x002fda0003f0f008 */
[----:B------:R-:W-:Y:S05]  /*09c0*/  @!P0 BRA `(.L_x_8) ;  /* 0xfffffffc00f08947 */ /* 0x000fea000383ffff */
[----:B------:R-:W1:Y:S08]  /*09d0*/  S2UR UR44, SR_CTAID.X ;  /* 0x00000000002c79c3 */ /* 0x000e700000002500 */
[----:B------:R-:W-:Y:S06]  /*09e0*/  BAR.ARV 0x8, 0x120 ;  /* 0x0204800000007b1d */ /* 0x000fec0000002000 */
[----:B------:R-:W-:-:S02]  /*09f0*/  ISETP.NE.AND P0, PT, R18, 0x1, PT ;  /* 0x000000011200780c */ /* 0x000fc40003f05270 */
[----:B------:R-:W1:Y:S11]  /*0a00*/  LDC R0, c[0x0][0xda4] ;  /* 0x00036900ff007b82 */ /* 0x000e760000000800 */
[----:B------:R-:W-:Y:S06]  /*0a10*/  @!P0 BAR.ARV 0x9, 0x100 ;  /* 0x0244000000008b1d */ /* 0x000fec0000002000 */
[----:B-1----:R-:W-:-:S13]  /*0a20*/  ISETP.LE.AND P0, PT, R0, UR44, PT ;  /* 0x0000002c00007c0c */ /* 0x002fda000bf03270 */
[----:B------:R-:W-:Y:S05]  /*0a30*/  @P0 EXIT ;  /* 0x000000000000094d */ /* 0x000fea0003800000 */
[----:B------:R-:W-:Y:S01]  /*0a40*/  VIADD R0, R3, 0xffffff80 ;  /* 0xffffff8003007836 */ /* 0x000fe20000000000 */
[----:B------:R-:W1:Y:S01]  /*0a50*/  S2UR UR4, SR_CgaCtaId ;  /* 0x00000000000479c3 */ /* 0x000e620000008800 */
[----:B------:R-:W-:Y:S01]  /*0a60*/  UMOV UR46, 0x400 ;  /* 0x00000400002e7882 */ /* 0x000fe20000000000 */
[----:B------:R-:W-:Y:S02]  /*0a70*/  ULOP3.LUT UR45, UR38, 0x1, URZ, 0xfc, !UPT ;  /* 0x00000001262d7892 */ /* 0x000fe4000f8efc3f */
[----:B------:R-:W-:Y:S01]  /*0a80*/  SHF.R.S32.HI R3, RZ, 0x1f, R0 ;  /* 0x0000001fff037819 */ /* 0x000fe20000011400 */
[----:B------:R-:W-:Y:S01]  /*0a90*/  ULDC.64 UR48, c[0x0][0x198] ;  /* 0x0000660000307ab9 */ /* 0x000fe20000000a00 */
[----:B------:R-:W-:Y:S01]  /*0aa0*/  UMOV UR43, URZ ;  /* 0x0000003f002b7c82 */ /* 0x000fe20008000000 */
[----:B------:R-:W-:Y:S01]  /*0ab0*/  UMOV UR42, URZ ;  /* 0x0000003f002a7c82 */ /* 0x000fe20008000000 */
[CC--:B------:R-:W-:Y:S01]  /*0ac0*/  LEA.HI R4, R3.reuse, R0.reuse, RZ, 0x7 ;  /* 0x0000000003047211 */ /* 0x0c0fe200078f38ff */
[----:B------:R-:W2:Y:S01]  /*0ad0*/  S2UR UR6, SR_SWINHI ;  /* 0x00000000000679c3 */ /* 0x000ea20000002f00 */
[----:B------:R-:W-:Y:S01]  /*0ae0*/  LEA.HI R6, R3, R0, RZ, 0x4 ;  /* 0x0000000003067211 */ /* 0x000fe200078f20ff */
[----:B------:R-:W-:Y:S01]  /*0af0*/  UMOV UR39, URZ ;  /* 0x0000003f00277c82 */ /* 0x000fe20008000000 */
[----:B------:R-:W-:-:S02]  /*0b00*/  LOP3.LUT R5, R4, 0xffffff80, RZ, 0xc0, !PT ;  /* 0xffffff8004057812 */ /* 0x000fc400078ec0ff */
[----:B------:R-:W-:Y:S02]  /*0b10*/  SHF.R.S32.HI R7, RZ, 0x4, R6 ;  /* 0x00000004ff077819 */ /* 0x000fe40000011406 */
[----:B------:R-:W-:Y:S01]  /*0b20*/  LEA.HI R22, R3, R0, RZ, 0x5 ;  /* 0x0000000003167211 */ /* 0x000fe200078f28ff */
[----:B------:R-:W-:Y:S01]  /*0b30*/  IMAD.IADD R2, R0, 0x1, -R5 ;  /* 0x0000000100027824 */ /* 0x000fe200078e0a05 */
[C---:B------:R-:W-:Y:S02]  /*0b40*/  LOP3.LUT R5, R6.reuse, 0x3fffff0, RZ, 0xc0, !PT ;  /* 0x03fffff006057812 */ /* 0x040fe400078ec0ff */
[----:B------:R-:W-:Y:S02]  /*0b50*/  LEA.HI R8, R6, R7, RZ, 0x1 ;  /* 0x0000000706087211 */ /* 0x000fe400078f08ff */
[----:B------:R-:W-:Y:S01]  /*0b60*/  SHF.R.S32.HI R9, RZ, 0x1f, R2 ;  /* 0x0000001fff097819 */ /* 0x000fe20000011402 */
[----:B------:R-:W-:Y:S01]  /*0b70*/  IMAD.IADD R5, R0, 0x1, -R5 ;  /* 0x0000000100057824 */ /* 0x000fe200078e0a05 */
[----:B------:R-:W-:Y:S01]  /*0b80*/  LOP3.LUT R8, R8, 0x1ffffffe, RZ, 0xc0, !PT ;  /* 0x1ffffffe08087812 */ /* 0x000fe200078ec0ff */
[----:B-1----:R-:W-:Y:S01]  /*0b90*/  ULEA UR46, UR4, UR46, 0x18 ;  /* 0x0000002e042e7291 */ /* 0x002fe2000f8ec03f */
[----:B------:R-:W-:-:S02]  /*0ba0*/  LEA.HI R0, R9, R2, RZ, 0x2 ;  /* 0x0000000209007211 */ /* 0x000fc400078f10ff */
[----:B------:R-:W-:Y:S01]  /*0bb0*/  SHF.R.S32.HI R22, RZ, 0x5, R22 ;  /* 0x00000005ff167819 */ /* 0x000fe20000011416 */
[----:B------:R-:W-:Y:S01]  /*0bc0*/  IMAD.IADD R8, R7, 0x1, -R8 ;  /* 0x0000000107087824 */ /* 0x000fe200078e0a08 */
[--C-:B------:R-:W-:Y:S02]  /*0bd0*/  SHF.R.S32.HI R3, RZ, 0x2, R0.reuse ;  /* 0x00000002ff037819 */ /* 0x100fe40000011400 */
[----:B------:R-:W-:Y:S01]  /*0be0*/  SHF.R.S32.HI R6, RZ, 0x1f, R0 ;  /* 0x0000001fff067819 */ /* 0x000fe20000011400 */
[----:B------:R-:W-:Y:S01]  /*0bf0*/  IMAD R5, R22, 0x10, R5 ;  /* 0x0000001016057824 */ /* 0x000fe200078e0205 */
[----:B------:R-:W-:Y:S01]  /*0c00*/  SHF.R.S32.HI R19, RZ, 0x7, R4 ;  /* 0x00000007ff137819 */ /* 0x000fe20000011404 */
[----:B------:R-:W-:Y:S01]  /*0c10*/  UMOV UR4, UR46 ;  /* 0x0000002e00047c82 */ /* 0x000fe20008000000 */
[----:B--2---:R-:W-:Y:S01]  /*0c20*/  UMOV UR5, UR6 ;  /* 0x0000000600057c82 */ /* 0x004fe20008000000 */
[----:B------:R-:W-:Y:S01]  /*0c30*/  LEA.HI R6, R6, R3, RZ, 0x3 ;  /* 0x0000000306067211 */ /* 0x000fe200078f18ff */
[----:B------:R-:W-:Y:S01]  /*0c40*/  IMAD R5, R5, 0x8, R8 ;  /* 0x0000000805057824 */ /* 0x000fe200078e0208 */
[----:B------:R-:W-:Y:S01]  /*0c50*/  LEA.HI R9, R9, R2, RZ, 0x5 ;  /* 0x0000000209097211 */ /* 0x000fe200078f28ff */
[----:B------:R-:W-:Y:S01]  /*0c60*/  IMAD.U32 R17, RZ, RZ, UR5 ;  /* 0x00000005ff117e24 */ /* 0x000fe2000f8e00ff */
[----:B------:R-:W-:-:S02]  /*0c70*/  LOP3.LUT R6, R6, 0xfffffff8, RZ, 0xc0, !PT ;  /* 0xfffffff806067812 */ /* 0x000fc400078ec0ff */
[----:B------:R-:W-:Y:S02]  /*0c80*/  LEA.HI R4, R4, R19, RZ, 0x1 ;  /* 0x0000001304047211 */ /* 0x000fe400078f08ff */
[----:B------:R-:W-:Y:S01]  /*0c90*/  SHF.R.S32.HI R9, RZ, 0x5, R9 ;  /* 0x00000005ff097819 */ /* 0x000fe20000011409 */
[----:B------:R-:W-:Y:S01]  /*0ca0*/  IMAD.IADD R6, R3, 0x1, -R6 ;  /* 0x0000000103067824 */ /* 0x000fe200078e0a06 */
[----:B------:R-:W-:Y:S01]  /*0cb0*/  LOP3.LUT R4, R4, 0x3fffffe, RZ, 0xc0, !PT ;  /* 0x03fffffe04047812 */ /* 0x000fe200078ec0ff */
[----:B------:R-:W-:Y:S01]  /*0cc0*/  IMAD.SHL.U32 R3, R5, 0x8, RZ ;  /* 0x0000000805037824 */ /* 0x000fe200078e00ff */
[----:B------:R-:W-:Y:S01]  /*0cd0*/  MOV R16, UR4 ;  /* 0x0000000400107c02 */ /* 0x000fe20008000f00 */
[----:B------:R-:W-:Y:S01]  /*0ce0*/  IMAD R9, R9, 0x10, R6 ;  /* 0x0000001009097824 */ /* 0x000fe200078e0206 */
[----:B------:R-:W-:Y:S01]  /*0cf0*/  LOP3.LUT R23, R0, 0x7ffffffc, RZ, 0xc0, !PT ;  /* 0x7ffffffc00177812 */ /* 0x000fe200078ec0ff */
[----:B------:R-:W-:Y:S02]  /*0d00*/  IMAD.IADD R4, R19, 0x1, -R4 ;  /* 0x0000000113047824 */ /* 0x000fe400078e0a04 */
[----:B------:R-:W-:-:S04]  /*0d10*/  IMAD.WIDE R16, R3, 0x2, R16 ;  /* 0x0000000203107825 */ /* 0x000fc800078e0210 */
[----:B------:R-:W-:Y:S02]  /*0d20*/  IMAD R200, R4, 0x40, R9 ;  /* 0x0000004004c87824 */ /* 0x000fe400078e0209 */
[----:B------:R-:W-:-:S07]  /*0d30*/  IMAD.IADD R23, R2, 0x1, -R23 ;  /* 0x0000000102177824 */ /* 0x000fce00078e0a17 */
.L_x_31:
[----:B------:R-:W1:Y:S01]  /*0d40*/  SHFL.IDX PT, R0, R19, RZ, 0x1f ;  /* 0x00001fff13007589 */ /* 0x000e6200000e0000 */
[----:B------:R-:W-:Y:S01]  /*0d50*/  ULDC.64 UR6, c[0x0][0x3f8] ;  /* 0x0000fe0000067ab9 */ /* 0x000fe20000000a00 */
[----:B------:R-:W-:Y:S01]  /*0d60*/  ULDC UR4, c[0x0][0xda8] ;  /* 0x00036a0000047ab9 */ /* 0x000fe20000000800 */
[----:B------:R-:W-:Y:S02]  /*0d70*/  UISETP.NE.U32.AND UP0, UPT, UR6, URZ, UPT ;  /* 0x0000003f0600728c */ /* 0x000fe4000bf05070 */
[----:B------:R-:W-:Y:S02]  /*0d80*/  UISETP.NE.AND UP1, UPT, UR4, 0x1, UPT ;  /* 0x000000010400788c */ /* 0x000fe4000bf25270 */
[----:B------:R-:W-:Y:S01]  /*0d90*/  UISETP.NE.AND.EX UP0, UPT, UR7, URZ, UPT, UP0 ;  /* 0x0000003f0700728c */ /* 0x000fe2000bf05300 */
[----:B------:R-:W-:Y:S01]  /*0da0*/  ULDC UR4, c[0x0][0xdb4] ;  /* 0x00036d0000047ab9 */ /* 0x000fe20000000800 */
[----:B------:R-:W-:Y:S01]  /*0db0*/  ULDC UR50, c[0x0][0x404] ;  /* 0x0001010000327ab9 */ /* 0x000fe20000000800 */
[----:B------:R-:W-:-:S02]  /*0dc0*/  UISETP.NE.AND UP2, UPT, UR4, 0x1, UPT ;  /* 0x000000010400788c */ /* 0x000fc4000bf45270 */
[----:B------:R-:W-:Y:S02]  /*0dd0*/  UIADD3 UR11, UR46, 0x18400, URZ ;  /* 0x000184002e0b7890 */ /* 0x000fe4000fffe03f */
[----:B------:R-:W-:Y:S01]  /*0de0*/  USEL UR50, UR50, 0x1, UP0 ;  /* 0x0000000132327887 */ /* 0x000fe20008000000 */
[----:B------:R-:W-:Y:S01]  /*0df0*/  ULDC UR10, c[0x0][0x2e0] ;  /* 0x0000b800000a7ab9 */ /* 0x000fe20000000800 */
[----:B------:R-:W-:Y:S02]  /*0e00*/  ULOP3.LUT UP0, URZ, UR11, 0x1bf, URZ, 0xc0, !UPT ;  /* 0x000001bf0b3f7892 */ /* 0x000fe4000f80c03f */
[----:B------:R-:W-:Y:S01]  /*0e10*/  UIMAD UR50, UR50, UR10, URZ ;  /* 0x0000000a323272a4 */ /* 0x000fe2000f8e023f */
[----:B------:R-:W-:Y:S01]  /*0e20*/  @UP1 ULDC UR6, c[0x0][0xdac] ;  /* 0x00036b0000061ab9 */ /* 0x000fe20000000800 */
[----:B------:R-:W-:Y:S01]  /*0e30*/  @UP1 ULDC UR12, c[0x0][0xdb0] ;  /* 0x00036c00000c1ab9 */ /* 0x000fe20000000800 */
[----:B-1----:R-:W-:Y:S01]  /*0e40*/  R2UR UR8, R0 ;  /* 0x00000000000872ca */ /* 0x002fe200000e0000 */
[----:B------:R-:W-:Y:S01]  /*0e50*/  UIMAD.WIDE.U32 UR6, UR44, UR6, URZ ;  /* 0x000000062c0672a5 */ /* 0x000fe2000f8e003f */
[----:B------:R-:W-:Y:S01]  /*0e60*/  PLOP3.LUT P0, PT, PT, PT, UP0, 0x80, 0x0 ;  /* 0x000000000000781c */ /* 0x000fe20003f0f008 */
[----:B------:R-:W-:-:S02]  /*0e70*/  UMOV UR37, UR44 ;  /* 0x0000002c00257c82 */ /* 0x000fc40008000000 */
[----:B------:R-:W-:-:S07]  /*0e80*/  @UP1 USHF.R.U32.HI UR37, URZ, UR12, UR7 ;  /* 0x0000000c3f251299 */ /* 0x000fce0008011607 */
[----:B------:R-:W-:Y:S01]  /*0e90*/  UMOV UR36, UR37 ;  /* 0x0000002500247c82 */ /* 0x000fe20008000000 */
[----:B------:R-:W-:-:S04]  /*0ea0*/  ULEA.HI UR4, UR8, UR8, URZ, 0x1 ;  /* 0x0000000808047291 */ /* 0x000fc8000f8f083f */
[----:B------:R-:W-:-:S03]  /*0eb0*/  ULOP3.LUT UR9, UR4, 0x1e, URZ, 0xc0, !UPT ;  /* 0x0000001e04097892 */ /* 0x000fc6000f8ec03f */
[----:B------:R-:W-:Y:S01]  /*0ec0*/  @UP2 ULDC.64 UR4, c[0x0][0xdb8] ;  /* 0x00036e0000042ab9 */ /* 0x000fe20000000a00 */
[----:B------:R-:W-:Y:S02]  /*0ed0*/  UIADD3 UR9, UR8, -UR9, URZ ;  /* 0x8000000908097290 */ /* 0x000fe4000fffe03f */
[----:B------:R-:W-:Y:S02]  /*0ee0*/  UIADD3 UR8, UR50, 0x5f, URZ ;  /* 0x0000005f32087890 */ /* 0x000fe4000fffe03f */
[----:B------:R-:W-:Y:S02]  /*0ef0*/  ULEA UR10, UR9, UR11, 0xd ;  /* 0x0000000b090a7291 */ /* 0x000fe4000f8e683f */
[----:B------:R-:W-:Y:S02]  /*0f00*/  UIMAD.WIDE UR8, UR8, 0x2aaaaaab, URZ ;  /* 0x2aaaaaab080878a5 */ /* 0x000fe4000f8e023f */
[----:B------:R-:W-:Y:S02]  /*0f10*/  UIMAD.WIDE.U32 UR6, UR37, UR4, URZ ;  /* 0x00000004250672a5 */ /* 0x000fe4000f8e003f */
[----:B------:R-:W-:-:S02]  /*0f20*/  USHF.R.U32.HI UR10, URZ, 0x4, UR10 ;  /* 0x000000043f0a7899 */ /* 0x000fc4000801160a */
[----:B------:R-:W-:Y:S02]  /*0f30*/  USHF.R.U32.HI UR47, URZ, 0x1f, UR9 ;  /* 0x0000001f3f2f7899 */ /* 0x000fe40008011609 */
[----:B------:R-:W-:Y:S02]  /*0f40*/  ULOP3.LUT UR51, UR10, 0x3fff, URZ, 0xc0, !UPT ;  /* 0x00003fff0a337892 */ /* 0x000fe4000f8ec03f */
[----:B------:R-:W-:Y:S02]  /*0f50*/  @UP2 USHF.R.U32.HI UR36, URZ, UR5, UR7 ;  /* 0x000000053f242299 */ /* 0x000fe40008011607 */
[----:B------:R-:W-:Y:S01]  /*0f60*/  ULEA.HI.SX32 UR47, UR9, UR47, 0x1c ;  /* 0x0000002f092f7291 */ /* 0x000fe2000f8fe23f */
[----:B------:R-:W-:Y:S11]  /*0f70*/  @!P0 BRA `(.L_x_9) ;  /* 0x0000000000408947 */ /* 0x000ff60003800000 */
[----:B------:R-:W-:Y:S01]  /*0f80*/  MOV R0, 0x0 ;  /* 0x0000000000007802 */ /* 0x000fe20000000f00 */
[----:B------:R-:W-:Y:S01]  /*0f90*/  ULDC.64 UR4, c[0x4][0x90] ;  /* 0x0100240000047ab9 */ /* 0x000fe20000000a00 */
[----:B------:R-:W-:Y:S01]  /*0fa0*/  ULDC.64 UR6, c[0x4][0x28] ;  /* 0x01000a0000067ab9 */ /* 0x000fe20000000a00 */
[----:B------:R-:W-:Y:S01]  /*0fb0*/  IMAD.U32 R4, RZ, RZ, UR4 ;  /* 0x00000004ff047e24 */ /* 0x000fe2000f8e00ff */
[----:B------:R1:W2:Y:S01]  /*0fc0*/  LDC.64 R14, c[0x4][R0] ;  /* 0x01000000000e7b82 */ /* 0x0002a20000000a00 */
[----:B------:R-:W-:Y:S01]  /*0fd0*/  IMAD.U32 R5, RZ, RZ, UR5 ;  /* 0x00000005ff057e24 */ /* 0x000fe2000f8e00ff */
[----:B------:R-:W-:Y:S01]  /*0fe0*/  ULDC.64 UR4, c[0x4][0x98] ;  /* 0x0100260000047ab9 */ /* 0x000fe20000000a00 */
[----:B------:R-:W-:Y:S01]  /*0ff0*/  IMAD.U32 R10, RZ, RZ, UR6 ;  /* 0x00000006ff0a7e24 */ /* 0x000fe2000f8e00ff */
[----:B------:R-:W-:Y:S01]  /*1000*/  MOV R6, UR4 ;  /* 0x0000000400067c02 */ /* 0x000fe20008000f00 */
[----:B------:R-:W-:Y:S02]  /*1010*/  IMAD.U32 R7, RZ, RZ, UR5 ;  /* 0x00000005ff077e24 */ /* 0x000fe4000f8e00ff */
[----:B------:R-:W-:-:S02]  /*1020*/  IMAD.U32 R11, RZ, RZ, UR7 ;  /* 0x00000007ff0b7e24 */ /* 0x000fc4000f8e00ff */
[----:B------:R-:W-:Y:S02]  /*1030*/  IMAD.MOV.U32 R8, RZ, RZ, 0x70 ;  /* 0x00000070ff087424 */ /* 0x000fe400078e00ff */
[----:B------:R-:W-:Y:S02]  /*1040*/  IMAD.MOV.U32 R12, RZ, RZ, 0x1 ;  /* 0x00000001ff0c7424 */ /* 0x000fe400078e00ff */
[----:B-1----:R-:W-:-:S07]  /*1050*/  IMAD.MOV.U32 R13, RZ, RZ, RZ ;  /* 0x000000ffff0d7224 */ /* 0x002fce00078e00ff */
[----:B------:R-:W-:-:S07]  /*1060*/  LEPC R20, `(.L_x_9) ;  /* 0x000000001014794e */ /* 0x000fce0000000000 */
[----:B--2---:R-:W-:Y:S05]  /*1070*/  CALL.ABS.NOINC R14 ;  /* 0x000000000e007343 */ /* 0x004fea0003c00000 */
.L_x_9:
[----:B------:R-:W-:Y:S01]  /*1080*/  ULOP3.LUT UR4, UR43, 0x1, URZ, 0xc0, !UPT ;  /* 0x000000012b047892 */ /* 0x000fe2000f8ec03f */
[----:B------:R-:W-:-:S05]  /*1090*/  VIADD R6, R18, 0x8 ;  /* 0x0000000812067836 */ /* 0x000fca0000000000 */
[----:B------:R-:W-:-:S05]  /*10a0*/  IMAD.U32 R0, RZ, RZ, UR4 ;  /* 0x00000004ff007e24 */ /* 0x000fca000f8e00ff */
[----:B------:R-:W-:-:S04]  /*10b0*/  SHF.L.U32 R0, R0, 0x1f, RZ ;  /* 0x0000001f00007819 */ /* 0x000fc800000006ff */
[----:B------:R-:W1:Y:S02]  /*10c0*/  SYNCS.PHASECHK.TRANS64.TRYWAIT P0, [UR46+0x22800], R0 ;  /* 0x02280000ff0075a7 */ /* 0x000e64000800016e */
[----:B-1----:R-:W-:Y:S05]  /*10d0*/  @!P0 BRA `(.L_x_10) ;  /* 0x0000007c00808947 */ /* 0x002fea0003800000 */
.L_x_87:
[----:B-1----:R-:W-:Y:S01]  /*10e0*/  MOV R0, UR45 ;  /* 0x0000002d00007c02 */ /* 0x002fe20008000f00 */
[----:B------:R-:W-:Y:S05]  /*10f0*/  WARPSYNC.ALL ;  /* 0x0000000000007948 */ /* 0x000fea0003800000 */
[----:B------:R1:W-:Y:S01]  /*1100*/  BAR.SYNC.DEFER_BLOCKING R6, 0x100 ;  /* 0x000400060000751d */ /* 0x0003e20000010000 */
[----:B------:R-:W-:-:S13]  /*1110*/  ISETP.NE.AND P0, PT, R0, 0x3, PT ;  /* 0x000000030000780c */ /* 0x000fda0003f05270 */
[----:B-1----:R-:W-:Y:S05]  /*1120*/  @!P0 BRA `(.L_x_11) ;  /* 0x0000000000048947 */ /* 0x002fea0003800000 */
[----:B------:R-:W-:Y:S01]  /*1130*/  BPT.TRAP 0x1 ;  /* 0x000000040000795c */ /* 0x000fe20000300000 */
.L_x_11:
[----:B------:R-:W-:Y:S01]  /*1140*/  ULEA UR21, UR39, UR46, 0x3 ;  /* 0x0000002e27157291 */ /* 0x000fe2000f8e183f */
[----:B------:R-:W-:-:S05]  /*1150*/  IMAD.U32 R7, RZ, RZ, UR42 ;  /* 0x0000002aff077e24 */ /* 0x000fca000f8e00ff */
[----:B------:R-:W-:-:S04]  /*1160*/  SHF.L.U32 R7, R7, 0x1f, RZ ;  /* 0x0000001f07077819 */ /* 0x000fc800000006ff */
[----:B------:R1:W2:Y:S01]  /*1170*/  SYNCS.PHASECHK.TRANS64.TRYWAIT P1, [UR21+0x22830], R7 ;  /* 0x02283007ff0075a7 */ /* 0x0002a20008020155 */
[----:B------:R-:W-:Y:S05]  /*1180*/  @!P0 BRA `(.L_x_12) ;  /* 0x0000000000048947 */ /* 0x000fea0003800000 */
[----:B------:R-:W-:Y:S01]  /*1190*/  BPT.TRAP 0x1 ;  /* 0x000000040000795c */ /* 0x000fe20000300000 */
.L_x_12:
[----:B--2---:R-:W-:Y:S05]  /*11a0*/  @P1 BRA `(.L_x_13) ;  /* 0x0000000000081947 */ /* 0x004fea0003800000 */
[----:B------:R-:W2:Y:S02]  /*11b0*/  SYNCS.PHASECHK.TRANS64.TRYWAIT P1, [UR21+0x22830], R7 ;  /* 0x02283007ff0075a7 */ /* 0x000ea40008020155 */
[----:B--2---:R-:W-:Y:S05]  /*11c0*/  @!P1 BRA `(.L_x_14) ;  /* 0x0000007c005c9947 */ /* 0x004fea0003800000 */
.L_x_13:
[----:B------:R-:W-:Y:S01]  /*11d0*/  UIADD3 UR4, UR46, 0x1c400, URZ ;  /* 0x0001c4002e047890 */ /* 0x000fe2000fffe03f */
[----:B------:R-:W-:Y:S01]  /*11e0*/  WARPGROUP.ARRIVE ;  /* 0x00000000000079c5 */ /* 0x000fe20000000000 */
[----:B------:R-:W-:Y:S01]  /*11f0*/  ULOP3.LUT UR16, UR51, 0x10000, URZ, 0xfc, !UPT ;  /* 0x0001000033107892 */ /* 0x000fe2000f8efc3f */
[----:B------:R-:W-:Y:S01]  /*1200*/  P2R R10, PR, RZ, 0x1 ;  /* 0x00000001ff0a7803 */ /* 0x000fe20000000000 */
[----:B------:R-:W-:-:S03]  /*1210*/  USHF.R.U32.HI UR4, URZ, 0x4, UR4 ;  /* 0x000000043f047899 */ /* 0x000fc60008011604 */
[----:B------:R-:W3:Y:S01]  /*1220*/  S2R R12, SR_TID.X ;  /* 0x00000000000c7919 */ /* 0x000ee20000002100 */
[----:B------:R-:W-:Y:S01]  /*1230*/  UMOV UR17, 0x40000040 ;  /* 0x4000004000117882 */ /* 0x000fe20000000000 */
[----:B------:R-:W-:Y:S01]  /*1240*/  UMOV UR19, 0x40000040 ;  /* 0x4000004000137882 */ /* 0x000fe20000000000 */
[----:B------:R-:W-:Y:S01]  /*1250*/  ULOP3.LUT UR4, UR4, 0x3fff, URZ, 0xc0, !UPT ;  /* 0x00003fff04047892 */ /* 0x000fe2000f8ec03f */
[----:B------:R-:W-:Y:S01]  /*1260*/  UMOV UR5, 0x40000040 ;  /* 0x4000004000057882 */ /* 0x000fe20000000000 */
[----:B------:R-:W-:Y:S02]  /*1270*/  UMOV UR7, 0x40000040 ;  /* 0x4000004000077882 */ /* 0x000fe40000000000 */
[----:B------:R-:W-:Y:S02]  /*1280*/  ULOP3.LUT UR20, UR4, 0x10000, URZ, 0xfc, !UPT ;  /* 0x0001000004147892 */ /* 0x000fe4000f8efc3f */
[----:B------:R-:W-:Y:S02]  /*1290*/  UIADD3 UR4, UR16, 0x2, URZ ;  /* 0x0000000210047890 */ /* 0x000fe4000fffe03f */
[----:B------:R-:W-:-:S02]  /*12a0*/  UIMAD UR18, UR39, 0x300, UR20 ;  /* 0x00000300271278a4 */ /* 0x000fc4000f8e0214 */
[----:B------:R-:W-:Y:S02]  /*12b0*/  UIADD3 UR8, UR16, 0x4, URZ ;  /* 0x0000000410087890 */ /* 0x000fe4000fffe03f */
[----:B------:R-:W-:Y:S02]  /*12c0*/  UIADD3 UR6, UR18, 0x2, URZ ;  /* 0x0000000212067890 */ /* 0x000fe4000fffe03f */
[----:B------:R-:W-:Y:S01]  /*12d0*/  UIADD3 UR10, UR18, 0x4, URZ ;  /* 0x00000004120a7890 */ /* 0x000fe2000fffe03f */
[----:B------:R-:W-:Y:S02]  /*12e0*/  UMOV UR9, 0x40000040 ;  /* 0x4000004000097882 */ /* 0x000fe40000000000 */
[----:B------:R-:W-:Y:S01]  /*12f0*/  HGMMA.64x96x16.F32.BF16 R24, gdesc[UR16], RZ, !UPT, gsb0 ;  /* 0x01600000101879f0 */ /* 0x000fe2000c0018ff */
[----:B------:R-:W-:Y:S01]  /*1300*/  UMOV UR11, 0x40000040 ;  /* 0x40000040000b7882 */ /* 0x000fe20000000000 */
[----:B------:R-:W-:Y:S02]  /*1310*/  UIADD3 UR12, UR16, 0x6, URZ ;  /* 0x00000006100c7890 */ /* 0x000fe4000fffe03f */
[----:B------:R-:W-:Y:S01]  /*1320*/  UIADD3 UR14, UR18, 0x6, URZ ;  /* 0x00000006120e7890 */ /* 0x000fe2000fffe03f */
[----:B------:R-:W-:Y:S01]  /*1330*/  UMOV UR13, 0x40000040 ;  /* 0x40000040000d7882 */ /* 0x000fe20000000000 */
[----:B------:R-:W-:Y:S01]  /*1340*/  UMOV UR15, 0x40000040 ;  /* 0x40000040000f7882 */ /* 0x000fe20000000000 */
[----:B---3--:R-:W-:Y:S01]  /*1350*/  LOP3.LUT R12, R12, 0x7f, RZ, 0xc0, !PT ;  /* 0x0000007f0c0c7812 */ /* 0x008fe200078ec0ff */
[----:B------:R-:W-:-:S02]  /*1360*/  WARPGROUP.DEPBAR.LE gsb0, 0x0 ;  /* 0x00008000000079c5 */ /* 0x000fc40000010000 */
[----:B------:R-:W-:-:S06]  /*1370*/  WARPGROUP.ARRIVE ;  /* 0x00000000000079c5 */ /* 0x000fcc0000000000 */
[----:B------:R-:W-:Y:S01]  /*1380*/  HGMMA.64x96x16.F32.BF16 R24, gdesc[UR4], R24, gsb0 ;  /* 0x01600000041879f0 */ /* 0x000fe20008001818 */
[----:B------:R-:W-:-:S04]  /*1390*/  UIMAD UR6, UR47, -0x60, UR50 ;  /* 0xffffffa02f0678a4 */ /* 0x000fc8000f8e0232 */
[----:B------:R-:W-:-:S06]  /*13a0*/  UIADD3 UR6, UR6, 0x60, URZ ;  /* 0x0000006006067890 */ /* 0x000fcc000fffe03f */
[----:B--2---:R-:W-:-:S04]  /*13b0*/  IMAD.U32 R0, RZ, RZ, UR6 ;  /* 0x00000006ff007e24 */ /* 0x004fc8000f8e00ff */
[----:B------:R-:W-:-:S05]  /*13c0*/  IMAD R0, R23, -0x2, R0 ;  /* 0xfffffffe17007824 */ /* 0x000fca00078e0200 */
[C---:B------:R-:W-:Y:S02]  /*13d0*/  ISETP.GT.AND P6, PT, R0.reuse, RZ, PT ;  /* 0x000000ff0000720c */ /* 0x040fe40003fc4270 */
[C---:B------:R-:W-:Y:S02]  /*13e0*/  ISETP.GT.AND P5, PT, R0.reuse, 0x1, PT ;  /* 0x000000010000780c */ /* 0x040fe40003fa4270 */
[C---:B------:R-:W-:Y:S02]  /*13f0*/  ISETP.GT.AND P4, PT, R0.reuse, 0x8, PT ;  /* 0x000000080000780c */ /* 0x040fe40003f84270 */
[C---:B------:R-:W-:Y:S02]  /*1400*/  ISETP.GT.AND P3, PT, R0.reuse, 0x9, PT ;  /* 0x000000090000780c */ /* 0x040fe40003f64270 */
[C---:B------:R-:W-:Y:S02]  /*1410*/  ISETP.GT.AND P2, PT, R0.reuse, 0x10, PT ;  /* 0x000000100000780c */ /* 0x040fe40003f44270 */
[----:B------:R-:W-:Y:S01]  /*1420*/  ISETP.GT.AND P1, PT, R0, 0x11, PT ;  /* 0x000000110000780c */ /* 0x000fe20003f24270 */
[----:B------:R-:W-:-:S02]  /*1430*/  WARPGROUP.DEPBAR.LE gsb0, 0x0 ;  /* 0x00008000000079c5 */ /* 0x000fc40000010000 */
[----:B------:R-:W-:-:S06]  /*1440*/  WARPGROUP.ARRIVE ;  /* 0x00000000000079c5 */ /* 0x000fcc0000000000 */
[----:B------:R-:W-:Y:S01]  /*1450*/  HGMMA.64x96x16.F32.BF16 R24, gdesc[UR8], R24, gsb0 ;  /* 0x01600000081879f0 */ /* 0x000fe20008001818 */
[----:B------:R-:W-:Y:S02]  /*1460*/  ULDC UR10, c[0x0][0x988] ;  /* 0x00026200000a7ab9 */ /* 0x000fe40000000800 */
[----:B------:R-:W-:Y:S02]  /*1470*/  WARPGROUP.DEPBAR.LE gsb0, 0x0 ;  /* 0x00008000000079c5 */ /* 0x000fe40000010000 */
[----:B------:R-:W-:-:S06]  /*1480*/  WARPGROUP.ARRIVE ;  /* 0x00000000000079c5 */ /* 0x000fcc0000000000 */
[----:B------:R-:W-:Y:S03]  /*1490*/  HGMMA.64x96x16.F32.BF16 R24, gdesc[UR12], R24, gsb0 ;  /* 0x016000000c1879f0 */ /* 0x000fe60008001818 */
[----:B------:R-:W-:Y:S02]  /*14a0*/  WARPGROUP.DEPBAR.LE gsb0, 0x0 ;  /* 0x00008000000079c5 */ /* 0x000fe40000010000 */
[----:B------:R-:W-:Y:S02]  /*14b0*/  FSEL R24, R24, -INF , P6 ;  /* 0xff80000018187808 */ /* 0x000fe40003000000 */
[----:B------:R-:W-:Y:S02]  /*14c0*/  FSEL R25, R25, -INF , P5 ;  /* 0xff80000019197808 */ /* 0x000fe40002800000 */
[----:B------:R-:W-:Y:S02]  /*14d0*/  FSEL R28, R28, -INF , P4 ;  /* 0xff8000001c1c7808 */ /* 0x000fe40002000000 */
[----:B------:R-:W-:-:S02]  /*14e0*/  FMNMX.FTZ R3, R24, R25, !PT ;  /* 0x0000001918037209 */ /* 0x000fc40007810000 */
[----:B------:R-:W-:Y:S02]  /*14f0*/  FSEL R29, R29, -INF , P3 ;  /* 0xff8000001d1d7808 */ /* 0x000fe40001800000 */
[----:B------:R-:W-:Y:S02]  /*1500*/  FMNMX.FTZ R4, R28, R3, !PT ;  /* 0x000000031c047209 */ /* 0x000fe40007810000 */
[----:B------:R-:W-:Y:S02]  /*1510*/  FSEL R32, R32, -INF , P2 ;  /* 0xff80000020207808 */ /* 0x000fe40001000000 */
[----:B------:R-:W-:Y:S02]  /*1520*/  FMNMX.FTZ R3, R29, R4, !PT ;  /* 0x000000041d037209 */ /* 0x000fe40007810000 */
[----:B------:R-:W-:Y:S02]  /*1530*/  FSEL R26, R26, -INF , P6 ;  /* 0xff8000001a1a7808 */ /* 0x000fe40003000000 */
[----:B------:R-:W-:-:S02]  /*1540*/  ISETP.GT.AND P6, PT, R0, 0x18, PT ;  /* 0x000000180000780c */ /* 0x000fc40003fc4270 */
[----:B------:R-:W-:Y:S02]  /*1550*/  FSEL R33, R33, -INF , P1 ;  /* 0xff80000021217808 */ /* 0x000fe40000800000 */
[----:B------:R-:W-:Y:S02]  /*1560*/  FMNMX.FTZ R4, R32, R3, !PT ;  /* 0x0000000320047209 */ /* 0x000fe40007810000 */
[----:B------:R-:W-:Y:S02]  /*1570*/  FSEL R27, R27, -INF , P5 ;  /* 0xff8000001b1b7808 */ /* 0x000fe40002800000 */
[----:B------:R-:W-:Y:S02]  /*1580*/  ISETP.GT.AND P5, PT, R0, 0x19, PT ;  /* 0x000000190000780c */ /* 0x000fe40003fa4270 */
[----:B------:R-:W-:Y:S02]  /*1590*/  FSEL R36, R36, -INF , P6 ;  /* 0xff80000024247808 */ /* 0x000fe40003000000 */
[----:B------:R-:W-:-:S02]  /*15a0*/  FMNMX.FTZ R3, R33, R4, !PT ;  /* 0x0000000421037209 */ /* 0x000fc40007810000 */
[----:B------:R-:W-:Y:S02]  /*15b0*/  FSEL R30, R30, -INF , P4 ;  /* 0xff8000001e1e7808 */ /* 0x000fe40002000000 */
[----:B------:R-:W-:Y:S02]  /*15c0*/  ISETP.GT.AND P4, PT, R0, 0x20, PT ;  /* 0x000000200000780c */ /* 0x000fe40003f84270 */
        /* <DEDUP_REMOVED lines=63> */
[----:B------:R-:W-:-:S02]  /*19c0*/  FMNMX.FTZ R0, R68, R3, !PT ;  /* 0x0000000344007209 */ /* 0x000fc40007810000 */
[----:B------:R-:W-:Y:S02]  /*19d0*/  FSEL R62, R62, -INF , P6 ;  /* 0xff8000003e3e7808 */ /* 0x000fe40003000000 */
[----:B------:R-:W-:Y:S02]  /*19e0*/  FMNMX.FTZ R5, R69, R0, !PT ;  /* 0x0000000045057209 */ /* 0x000fe40007810000 */
[----:B------:R-:W-:Y:S02]  /*19f0*/  FSEL R63, R63, -INF , P5 ;  /* 0xff8000003f3f7808 */ /* 0x000fe40002800000 */
[----:B------:R-:W-:Y:S01]  /*1a00*/  FSEL R66, R66, -INF , P4 ;  /* 0xff80000042427808 */ /* 0x000fe20002000000 */
[----:B------:R-:W2:Y:S01]  /*1a10*/  SHFL.BFLY PT, R0, R5, 0x2, 0x1f ;  /* 0x0c401f0005007f89 */ /* 0x000ea200000e0000 */
[----:B------:R-:W-:Y:S02]  /*1a20*/  FSEL R67, R67, -INF , P3 ;  /* 0xff80000043437808 */ /* 0x000fe40001800000 */
[----:B------:R-:W-:-:S02]  /*1a30*/  FSEL R70, R70, -INF , P2 ;  /* 0xff80000046467808 */ /* 0x000fc40001000000 */
[----:B------:R-:W-:Y:S02]  /*1a40*/  FSEL R71, R71, -INF , P1 ;  /* 0xff80000047477808 */ /* 0x000fe40000800000 */
[----:B--2---:R-:W-:-:S05]  /*1a50*/  FMNMX.FTZ R8, R5, R0, !PT ;  /* 0x0000000005087209 */ /* 0x004fca0007810000 */
[----:B------:R-:W2:Y:S02]  /*1a60*/  SHFL.BFLY PT, R3, R8, 0x1, 0x1f ;  /* 0x0c201f0008037f89 */ /* 0x000ea400000e0000 */
[----:B--2---:R-:W-:Y:S01]  /*1a70*/  FMNMX.FTZ R0, R8, R3, !PT ;  /* 0x0000000308007209 */ /* 0x004fe20007810000 */
[----:B------:R-:W-:-:S03]  /*1a80*/  IMAD.U32 R8, RZ, RZ, UR21 ;  /* 0x00000015ff087e24 */ /* 0x000fc6000f8e00ff */
[C---:B------:R-:W-:Y:S01]  /*1a90*/  FSETP.NEU.FTZ.AND P0, PT, R0.reuse, -INF , PT ;  /* 0xff8000000000780b */ /* 0x040fe20003f1d000 */
[----:B------:R-:W-:-:S05]  /*1aa0*/  FMUL.FTZ R3, R0, UR10 ;  /* 0x0000000a00037c20 */ /* 0x000fca0008410000 */
[----:B------:R-:W-:Y:S02]  /*1ab0*/  FSEL R9, R3, RZ, P0 ;  /* 0x000000ff03097208 */ /* 0x000fe40000000000 */
[----:B------:R-:W-:Y:S02]  /*1ac0*/  FMNMX.FTZ R3, R26, R27, !PT ;  /* 0x0000001b1a037209 */ /* 0x000fe40007810000 */
[----:B------:R-:W-:Y:S01]  /*1ad0*/  ISETP.NE.AND P0, PT, R10, RZ, PT ;  /* 0x000000ff0a00720c */ /* 0x000fe20003f05270 */
[--C-:B------:R-:W-:Y:S01]  /*1ae0*/  FFMA.FTZ R24, R24, UR10, -R9.reuse ;  /* 0x0000000a18187c23 */ /* 0x100fe20008010809 */
[----:B------:R-:W-:Y:S01]  /*1af0*/  FMNMX.FTZ R4, R30, R3, !PT ;  /* 0x000000031e047209 */ /* 0x000fe20007810000 */
[--C-:B------:R-:W-:Y:S01]  /*1b00*/  FFMA.FTZ R25, R25, UR10, -R9.reuse ;  /* 0x0000000a19197c23 */ /* 0x100fe20008010809 */
[--C-:B------:R-:W-:Y:S01]  /*1b10*/  FFMA.FTZ R28, R28, UR10, -R9.reuse ;  /* 0x0000000a1c1c7c23 */ /* 0x100fe20008010809 */
[--C-:B------:R-:W-:Y:S01]  /*1b20*/  FFMA.FTZ R29, R29, UR10, -R9.reuse ;  /* 0x0000000a1d1d7c23 */ /* 0x100fe20008010809 */
[----:B------:R-:W-:Y:S01]  /*1b30*/  FMNMX.FTZ R3, R31, R4, !PT ;  /* 0x000000041f037209 */ /* 0x000fe20007810000 */
[----:B------:R-:W-:Y:S01]  /*1b40*/  MUFU.EX2 R24, R24 ;  /* 0x0000001800187308 */ /* 0x000fe20000000800 */
[--C-:B------:R-:W-:Y:S01]  /*1b50*/  FFMA.FTZ R32, R32, UR10, -R9.reuse ;  /* 0x0000000a20207c23 */ /* 0x100fe20008010809 */
[--C-:B------:R-:W-:Y:S01]  /*1b60*/  FFMA.FTZ R33, R33, UR10, -R9.reuse ;  /* 0x0000000a21217c23 */ /* 0x100fe20008010809 */
[----:B------:R-:W-:Y:S01]  /*1b70*/  FMNMX.FTZ R4, R34, R3, !PT ;  /* 0x0000000322047209 */ /* 0x000fe20007810000 */
[--C-:B------:R-:W-:Y:S01]  /*1b80*/  FFMA.FTZ R36, R36, UR10, -R9.reuse ;  /* 0x0000000a24247c23 */ /* 0x100fe20008010809 */
[--C-:B------:R-:W-:Y:S01]  /*1b90*/  FFMA.FTZ R37, R37, UR10, -R9.reuse ;  /* 0x0000000a25257c23 */ /* 0x100fe20008010809 */
[--C-:B------:R-:W-:Y:S01]  /*1ba0*/  FFMA.FTZ R40, R40, UR10, -R9.reuse ;  /* 0x0000000a28287c23 */ /* 0x100fe20008010809 */
[----:B------:R-:W-:Y:S01]  /*1bb0*/  FMNMX.FTZ R3, R35, R4, !PT ;  /* 0x0000000423037209 */ /* 0x000fe20007810000 */
[----:B------:R-:W2:Y:S01]  /*1bc0*/  MUFU.EX2 R25, R25 ;  /* 0x0000001900197308 */ /* 0x000ea20000000800 */
[--C-:B------:R-:W-:Y:S01]  /*1bd0*/  FFMA.FTZ R41, R41, UR10, -R9.reuse ;  /* 0x0000000a29297c23 */ /* 0x100fe20008010809 */
        /* <DEDUP_REMOVED lines=12> */
[----:B------:R-:W-:Y:S01]  /*1ca0*/  FFMA.FTZ R60, R60, UR10, -R9 ;  /* 0x0000000a3c3c7c23 */ /* 0x000fe20008010809 */
[----:B------:R-:W-:Y:S01]  /*1cb0*/  FMNMX.FTZ R3, R43, R4, !PT ;  /* 0x000000042b037209 */ /* 0x000fe20007810000 */
[----:B------:R-:W3:Y:S01]  /*1cc0*/  MUFU.EX2 R29, R29 ;  /* 0x0000001d001d7308 */ /* 0x000ee20000000800 */
[----:B--2---:R-:W-:Y:S01]  /*1cd0*/  FADD.FTZ R11, R24, R25 ;  /* 0x00000019180b7221 */ /* 0x004fe20000010000 */
[--C-:B------:R-:W-:Y:S01]  /*1ce0*/  FFMA.FTZ R61, R61, UR10, -R9.reuse ;  /* 0x0000000a3d3d7c23 */ /* 0x100fe20008010809 */
[----:B------:R-:W-:Y:S01]  /*1cf0*/  FMNMX.FTZ R4, R46, R3, !PT ;  /* 0x000000032e047209 */ /* 0x000fe20007810000 */
[--C-:B------:R-:W-:Y:S01]  /*1d00*/  FFMA.FTZ R64, R64, UR10, -R9.reuse ;  /* 0x0000000a40407c23 */ /* 0x100fe20008010809 */
[--C-:B------:R-:W-:Y:S01]  /*1d10*/  FFMA.FTZ R65, R65, UR10, -R9.reuse ;  /* 0x0000000a41417c23 */ /* 0x100fe20008010809 */
[--C-:B------:R-:W-:Y:S01]  /*1d20*/  FFMA.FTZ R68, R68, UR10, -R9.reuse ;  /* 0x0000000a44447c23 */ /* 0x100fe20008010809 */
[----:B------:R-:W-:Y:S01]  /*1d30*/  FMNMX.FTZ R3, R47, R4, !PT ;  /* 0x000000042f037209 */ /* 0x000fe20007810000 */
[----:B------:R-:W-:Y:S01]  /*1d40*/  MUFU.EX2 R32, R32 ;  /* 0x0000002000207308 */ /* 0x000fe20000000800 */
[----:B------:R-:W-:Y:S01]  /*1d50*/  FFMA.FTZ R9, R69, UR10, -R9 ;  /* 0x0000000a45097c23 */ /* 0x000fe20008010809 */
[----:B------:R-:W-:-:S02]  /*1d60*/  F2FP.BF16.F32.PACK_AB R152, R25, R24 ;  /* 0x000000181998723e */ /* 0x000fc400000010ff */
[----:B------:R-:W-:-:S04]  /*1d70*/  FMNMX.FTZ R4, R50, R3, !PT ;  /* 0x0000000332047209 */ /* 0x000fc80007810000 */
[----:B------:R-:W-:Y:S01]  /*1d80*/  FMNMX.FTZ R3, R51, R4, !PT ;  /* 0x0000000433037209 */ /* 0x000fe20007810000 */
[----:B------:R-:W2:Y:S01]  /*1d90*/  MUFU.EX2 R33, R33 ;  /* 0x0000002100217308 */ /* 0x000ea20000000800 */
[----:B---3--:R-:W-:Y:S02]  /*1da0*/  F2FP.BF16.F32.PACK_AB R154, R29, R28 ;  /* 0x0000001c1d9a723e */ /* 0x008fe400000010ff */
[----:B------:R-:W-:-:S04]  /*1db0*/  FMNMX.FTZ R4, R54, R3, !PT ;  /* 0x0000000336047209 */ /* 0x000fc80007810000 */
[----:B------:R-:W-:Y:S01]  /*1dc0*/  FMNMX.FTZ R3, R55, R4, !PT ;  /* 0x0000000437037209 */ /* 0x000fe20007810000 */
[----:B------:R-:W-:Y:S03]  /*1dd0*/  MUFU.EX2 R36, R36 ;  /* 0x0000002400247308 */ /* 0x000fe60000000800 */
[----:B------:R-:W-:-:S04]  /*1de0*/  FMNMX.FTZ R4, R58, R3, !PT ;  /* 0x000000033a047209 */ /* 0x000fc80007810000 */
[----:B------:R-:W-:Y:S01]  /*1df0*/  FMNMX.FTZ R3, R59, R4, !PT ;  /* 0x000000043b037209 */ /* 0x000fe20007810000 */
[----:B------:R-:W3:Y:S01]  /*1e00*/  MUFU.EX2 R37, R37 ;  /* 0x0000002500257308 */ /* 0x000ee20000000800 */
[----:B--2---:R-:W-:Y:S02]  /*1e10*/  F2FP.BF16.F32.PACK_AB R156, R33, R32 ;  /* 0x00000020219c723e */ /* 0x004fe400000010ff */
[----:B------:R-:W-:-:S04]  /*1e20*/  FMNMX.FTZ R4, R62, R3, !PT ;  /* 0x000000033e047209 */ /* 0x000fc80007810000 */
[----:B------:R-:W-:Y:S01]  /*1e30*/  FMNMX.FTZ R3, R63, R4, !PT ;  /* 0x000000043f037209 */ /* 0x000fe20007810000 */
[----:B------:R-:W-:Y:S03]  /*1e40*/  MUFU.EX2 R40, R40 ;  /* 0x0000002800287308 */ /* 0x000fe60000000800 */
[----:B------:R-:W-:-:S04]  /*1e50*/  FMNMX.FTZ R4, R66, R3, !PT ;  /* 0x0000000342047209 */ /* 0x000fc80007810000 */
[----:B------:R-:W-:Y:S01]  /*1e60*/  FMNMX.FTZ R3, R67, R4, !PT ;  /* 0x0000000443037209 */ /* 0x000fe20007810000 */
[----:B------:R-:W2:Y:S01]  /*1e70*/  MUFU.EX2 R41, R41 ;  /* 0x0000002900297308 */ /* 0x000ea20000000800 */
[----:B---3--:R-:W-:Y:S02]  /*1e80*/  F2FP.BF16.F32.PACK_AB R158, R37, R36 ;  /* 0x00000024259e723e */ /* 0x008fe400000010ff */
[----:B------:R-:W-:-:S04]  /*1e90*/  FMNMX.FTZ R4, R70, R3, !PT ;  /* 0x0000000346047209 */ /* 0x000fc80007810000 */
[----:B------:R-:W-:Y:S01]  /*1ea0*/  FMNMX.FTZ R4, R71, R4, !PT ;  /* 0x0000000447047209 */ /* 0x000fe20007810000 */
[----:B------:R-:W-:Y:S04]  /*1eb0*/  MUFU.EX2 R44, R44 ;  /* 0x0000002c002c7308 */ /* 0x000fe80000000800 */
[----:B------:R-:W3:Y:S04]  /*1ec0*/  SHFL.BFLY PT, R3, R4, 0x2, 0x1f ;  /* 0x0c401f0004037f89 */ /* 0x000ee800000e0000 */
[----:B------:R-:W4:Y:S01]  /*1ed0*/  MUFU.EX2 R45, R45 ;  /* 0x0000002d002d7308 */ /* 0x000f220000000800 */
[----:B--2---:R-:W-:-:S07]  /*1ee0*/  F2FP.BF16.F32.PACK_AB R160, R41, R40 ;  /* 0x0000002829a0723e */ /* 0x004fce00000010ff */
[----:B------:R-:W-:Y:S08]  /*1ef0*/  MUFU.EX2 R48, R48 ;  /* 0x0000003000307308 */ /* 0x000ff00000000800 */
[----:B------:R-:W2:Y:S01]  /*1f00*/  MUFU.EX2 R49, R49 ;  /* 0x0000003100317308 */ /* 0x000ea20000000800 */
[----:B----4-:R-:W-:Y:S02]  /*1f10*/  F2FP.BF16.F32.PACK_AB R162, R45, R44 ;  /* 0x0000002c2da2723e */ /* 0x010fe400000010ff */
[----:B---3--:R-:W-:-:S05]  /*1f20*/  FMNMX.FTZ R5, R4, R3, !PT ;  /* 0x0000000304057209 */ /* 0x008fca0007810000 */
[----:B------:R-:W-:Y:S01]  /*1f30*/  MUFU.EX2 R52, R52 ;  /* 0x0000003400347308 */ /* 0x000fe20000000800 */
[----:B------:R-:W3:Y:S07]  /*1f40*/  SHFL.BFLY PT, R4, R5, 0x1, 0x1f ;  /* 0x0c201f0005047f89 */ /* 0x000eee00000e0000 */
[----:B------:R-:W4:Y:S01]  /*1f50*/  MUFU.EX2 R53, R53 ;  /* 0x0000003500357308 */ /* 0x000f220000000800 */
[----:B--2---:R-:W-:-:S07]  /*1f60*/  F2FP.BF16.F32.PACK_AB R164, R49, R48 ;  /* 0x0000003031a4723e */ /* 0x004fce00000010ff */
[----:B------:R-:W-:Y:S08]  /*1f70*/  MUFU.EX2 R56, R56 ;  /* 0x0000003800387308 */ /* 0x000ff00000000800 */
[----:B------:R-:W-:Y:S01]  /*1f80*/  MUFU.EX2 R57, R57 ;  /* 0x0000003900397308 */ /* 0x000fe20000000800 */
[----:B---3--:R-:W-:Y:S02]  /*1f90*/  FMNMX.FTZ R3, R5, R4, !PT ;  /* 0x0000000405037209 */ /* 0x008fe40007810000 */
[----:B----4-:R-:W-:-:S02]  /*1fa0*/  F2FP.BF16.F32.PACK_AB R166, R53, R52 ;  /* 0x0000003435a6723e */ /* 0x010fc400000010ff */
[C---:B------:R-:W-:Y:S01]  /*1fb0*/  FSETP.NEU.FTZ.AND P1, PT, R3.reuse, -INF , PT ;  /* 0xff8000000300780b */ /* 0x040fe20003f3d000 */
[----:B------:R-:W-:Y:S02]  /*1fc0*/  FMUL.FTZ R4, R3, UR10 ;  /* 0x0000000a03047c20 */ /* 0x000fe40008410000 */
[----:B------:R-:W-:Y:S03]  /*1fd0*/  MUFU.EX2 R60, R60 ;  /* 0x0000003c003c7308 */ /* 0x000fe60000000800 */
[----:B------:R-:W-:Y:S01]  /*1fe0*/  FSEL R5, R4, RZ, P1 ;  /* 0x000000ff04057208 */ /* 0x000fe20000800000 */
[----:B------:R-:W-:Y:S01]  /*1ff0*/  FADD.FTZ R4, R28, R11 ;  /* 0x0000000b1c047221 */ /* 0x000fe20000010000 */
[----:B------:R-:W-:Y:S02]  /*2000*/  ISETP.NE.AND P1, PT, R12, RZ, PT ;  /* 0x000000ff0c00720c */ /* 0x000fe40003f25270 */
[----:B------:R-:W-:Y:S01]  /*2010*/  IADD3 R12, -R18, 0xb, RZ ;  /* 0x0000000b120c7810 */ /* 0x000fe20007ffe1ff */
[--C-:B------:R-:W-:Y:S01]  /*2020*/  FFMA.FTZ R26, R26, UR10, -R5.reuse ;  /* 0x0000000a1a1a7c23 */ /* 0x100fe20008010805 */
[--C-:B------:R-:W-:Y:S01]  /*2030*/  FFMA.FTZ R27, R27, UR10, -R5.reuse ;  /* 0x0000000a1b1b7c23 */ /* 0x100fe20008010805 */
[--C-:B------:R-:W-:Y:S01]  /*2040*/  FFMA.FTZ R30, R30, UR10, -R5.reuse ;  /* 0x0000000a1e1e7c23 */ /* 0x100fe20008010805 */
[--C-:B------:R-:W-:Y:S01]  /*2050*/  FFMA.FTZ R31, R31, UR10, -R5.reuse ;  /* 0x0000000a1f1f7c23 */ /* 0x100fe20008010805 */
[--C-:B------:R-:W-:Y:S01]  /*2060*/  FFMA.FTZ R34, R34, UR10, -R5.reuse ;  /* 0x0000000a22227c23 */ /* 0x100fe20008010805 */
[--C-:B------:R-:W-:Y:S01]  /*2070*/  FFMA.FTZ R35, R35, UR10, -R5.reuse ;  /* 0x0000000a23237c23 */ /* 0x100fe20008010805 */
[----:B------:R-:W-:Y:S01]  /*2080*/  MUFU.EX2 R26, R26 ;  /* 0x0000001a001a7308 */ /* 0x000fe20000000800 */
[----:B------:R-:W-:Y:S01]  /*2090*/  FADD.FTZ R11, R29, R4 ;  /* 0x000000041d0b7221 */ /* 0x000fe20000010000 */
[--C-:B------:R-:W-:Y:S01]  /*20a0*/  FFMA.FTZ R38, R38, UR10, -R5.reuse ;  /* 0x0000000a26267c23 */ /* 0x100fe20008010805 */
[--C-:B------:R-:W-:Y:S01]  /*20b0*/  FFMA.FTZ R39, R39, UR10, -R5.reuse ;  /* 0x0000000a27277c23 */ /* 0x100fe20008010805 */
[----:B------:R-:W-:Y:S01]  /*20c0*/  FFMA.FTZ R42, R42, UR10, -R5 ;  /* 0x0000000a2a2a7c23 */ /* 0x000fe20008010805 */
[----:B------:R-:W-:Y:S01]  /*20d0*/  FADD.FTZ R4, R32, R11 ;  /* 0x0000000b20047221 */ /* 0x000fe20000010000 */
[--C-:B------:R-:W-:Y:S01]  /*20e0*/  FFMA.FTZ R43, R43, UR10, -R5.reuse ;  /* 0x0000000a2b2b7c23 */ /* 0x100fe20008010805 */
[--C-:B------:R-:W-:Y:S01]  /*20f0*/  FFMA.FTZ R46, R46, UR10, -R5.reuse ;  /* 0x0000000a2e2e7c23 */ /* 0x100fe20008010805 */
[----:B------:R-:W2:Y:S01]  /*2100*/  MUFU.EX2 R27, R27 ;  /* 0x0000001b001b7308 */ /* 0x000ea20000000800 */
[----:B------:R-:W-:Y:S01]  /*2110*/  FADD.FTZ R13, R33, R4 ;  /* 0x00000004210d7221 */ /* 0x000fe20000010000 */
[--C-:B------:R-:W-:Y:S01]  /*2120*/  FFMA.FTZ R47, R47, UR10, -R5.reuse ;  /* 0x0000000a2f2f7c23 */ /* 0x100fe20008010805 */
[--C-:B------:R-:W-:Y:S01]  /*2130*/  FFMA.FTZ R50, R50, UR10, -R5.reuse ;  /* 0x0000000a32327c23 */ /* 0x100fe20008010805 */
[----:B------:R-:W-:Y:S01]  /*2140*/  FFMA.FTZ R51, R51, UR10, -R5 ;  /* 0x0000000a33337c23 */ /* 0x000fe20008010805 */
[----:B------:R-:W-:Y:S01]  /*2150*/  FADD.FTZ R10, R36, R13 ;  /* 0x0000000d240a7221 */ /* 0x000fe20000010000 */
[--C-:B------:R-:W-:Y:S01]  /*2160*/  FFMA.FTZ R54, R54, UR10, -R5.reuse ;  /* 0x0000000a36367c23 */ /* 0x100fe20008010805 */
[--C-:B------:R-:W-:Y:S01]  /*2170*/  FFMA.FTZ R55, R55, UR10, -R5.reuse ;  /* 0x0000000a37377c23 */ /* 0x100fe20008010805 */
[----:B------:R-:W3:Y:S01]  /*2180*/  MUFU.EX2 R30, R30 ;  /* 0x0000001e001e7308 */ /* 0x000ee20000000800 */
[----:B------:R-:W-:Y:S01]  /*2190*/  FADD.FTZ R13, R37, R10 ;  /* 0x0000000a250d7221 */ /* 0x000fe20000010000 */
[--C-:B------:R-:W-:Y:S01]  /*21a0*/  FFMA.FTZ R58, R58, UR10, -R5.reuse ;  /* 0x0000000a3a3a7c23 */ /* 0x100fe20008010805 */
[--C-:B------:R-:W-:Y:S01]  /*21b0*/  FFMA.FTZ R59, R59, UR10, -R5.reuse ;  /* 0x0000000a3b3b7c23 */ /* 0x100fe20008010805 */
[----:B------:R-:W-:Y:S01]  /*21c0*/  FFMA.FTZ R62, R62, UR10, -R5 ;  /* 0x0000000a3e3e7c23 */ /* 0x000fe20008010805 */
[----:B------:R-:W-:Y:S01]  /*21d0*/  FADD.FTZ R14, R40, R13 ;  /* 0x0000000d280e7221 */ /* 0x000fe20000010000 */
[--C-:B------:R-:W-:Y:S01]  /*21e0*/  FFMA.FTZ R63, R63, UR10, -R5.reuse ;  /* 0x0000000a3f3f7c23 */ /* 0x100fe20008010805 */
[----:B------:R-:W-:Y:S01]  /*21f0*/  FFMA.FTZ R66, R66, UR10, -R5 ;  /* 0x0000000a42427c23 */ /* 0x000fe20008010805 */
[----:B------:R-:W4:Y:S01]  /*2200*/  MUFU.EX2 R31, R31 ;  /* 0x0000001f001f7308 */ /* 0x000f220000000800 */
[----:B--2---:R-:W-:Y:S01]  /*2210*/  FADD.FTZ R11, R26, R27 ;  /* 0x0000001b1a0b7221 */ /* 0x004fe20000010000 */
[----:B------:R-:W-:Y:S01]  /*2220*/  FADD.FTZ R13, R41, R14 ;  /* 0x0000000e290d7221 */ /* 0x000fe20000010000 */
[--C-:B------:R-:W-:Y:S01]  /*2230*/  FFMA.FTZ R67, R67, UR10, -R5.reuse ;  /* 0x0000000a43437c23 */ /* 0x100fe20008010805 */
[--C-:B------:R-:W-:Y:S01]  /*2240*/  FFMA.FTZ R70, R70, UR10, -R5.reuse ;  /* 0x0000000a46467c23 */ /* 0x100fe20008010805 */
[----:B------:R-:W-:Y:S01]  /*2250*/  FFMA.FTZ R71, R71, UR10, -R5 ;  /* 0x0000000a47477c23 */ /* 0x000fe20008010805 */
[----:B------:R-:W-:Y:S01]  /*2260*/  FADD.FTZ R14, R44, R13 ;  /* 0x0000000d2c0e7221 */ /* 0x000fe20000010000 */
[----:B------:R-:W-:Y:S01]  /*2270*/  F2FP.BF16.F32.PACK_AB R168, R57, R56 ;  /* 0x0000003839a8723e */ /* 0x000fe200000010ff */
[----:B------:R-:W2:Y:S01]  /*2280*/  MUFU.EX2 R34, R34 ;  /* 0x0000002200227308 */ /* 0x000ea20000000800 */
[----:B---3--:R-:W-:Y:S01]  /*2290*/  FADD.FTZ R4, R30, R11 ;  /* 0x0000000b1e047221 */ /* 0x008fe20000010000 */
[----:B------:R-:W-:Y:S01]  /*22a0*/  FADD.FTZ R13, R45, R14 ;  /* 0x0000000e2d0d7221 */ /* 0x000fe20000010000 */
[----:B------:R-:W-:-:S05]  /*22b0*/  F2FP.BF16.F32.PACK_AB R153, R27, R26 ;  /* 0x0000001a1b99723e */ /* 0x000fca00000010ff */
[----:B------:R-:W3:Y:S01]  /*22c0*/  MUFU.EX2 R35, R35 ;  /* 0x0000002300237308 */ /* 0x000ee20000000800 */
[C---:B----4-:R-:W-:Y:S01]  /*22d0*/  FADD.FTZ R11, R31.reuse, R4 ;  /* 0x000000041f0b7221 */ /* 0x050fe20000010000 */
[----:B------:R-:W-:Y:S01]  /*22e0*/  @!P1 VIADD R4, R8, 0x22840 ;  /* 0x0002284008049836 */ /* 0x000fe20000000000 */
[----:B------:R-:W-:-:S04]  /*22f0*/  F2FP.BF16.F32.PACK_AB R155, R31, R30 ;  /* 0x0000001e1f9b723e */ /* 0x000fc800000010ff */
[----:B------:R-:W-:Y:S01]  /*2300*/  @!P1 PRMT R4, RZ, 0x654, R4 ;  /* 0x00000654ff049816 */ /* 0x000fe20000000004 */
[----:B------:R-:W4:Y:S01]  /*2310*/  MUFU.EX2 R38, R38 ;  /* 0x0000002600267308 */ /* 0x000f220000000800 */
[----:B--2---:R-:W-:Y:S01]  /*2320*/  FADD.FTZ R10, R34, R11 ;  /* 0x0000000b220a7221 */ /* 0x004fe20000010000 */
[----:B------:R2:W-:Y:S06]  /*2330*/  BAR.ARV R12, 0x100 ;  /* 0x0004000c0000751d */ /* 0x0005ec0000002000 */
[----:B------:R-:W5:Y:S01]  /*2340*/  MUFU.EX2 R39, R39 ;  /* 0x0000002700277308 */ /* 0x000f620000000800 */
[C---:B---3--:R-:W-:Y:S01]  /*2350*/  FADD.FTZ R11, R35.reuse, R10 ;  /* 0x0000000a230b7221 */ /* 0x048fe20000010000 */
[----:B------:R3:W-:Y:S01]  /*2360*/  @!P1 SYNCS.ARRIVE.TRANS64.RED.A1T0 RZ, [R4+URZ], RZ ;  /* 0x000000ff04ff99a7 */ /* 0x0007e2000810043f */
[----:B------:R-:W-:-:S05]  /*2370*/  F2FP.BF16.F32.PACK_AB R157, R35, R34 ;  /* 0x00000022239d723e */ /* 0x000fca00000010ff */
[----:B------:R-:W3:Y:S01]  /*2380*/  MUFU.EX2 R42, R42 ;  /* 0x0000002a002a7308 */ /* 0x000ee20000000800 */
[----:B----4-:R-:W-:-:S07]  /*2390*/  FADD.FTZ R10, R38, R11 ;  /* 0x0000000b260a7221 */ /* 0x010fce0000010000 */
[----:B------:R-:W4:Y:S01]  /*23a0*/  MUFU.EX2 R43, R43 ;  /* 0x0000002b002b7308 */ /* 0x000f220000000800 */
[C---:B-----5:R-:W-:Y:S01]  /*23b0*/  FADD.FTZ R11, R39.reuse, R10 ;  /* 0x0000000a270b7221 */ /* 0x060fe20000010000 */
[----:B------:R-:W-:Y:S01]  /*23c0*/  FADD.FTZ R10, R48, R13 ;  /* 0x0000000d300a7221 */ /* 0x000fe20000010000 */
[----:B------:R-:W-:-:S03]  /*23d0*/  F2FP.BF16.F32.PACK_AB R159, R39, R38 ;  /* 0x00000026279f723e */ /* 0x000fc600000010ff */
[----:B------:R-:W-:Y:S02]  /*23e0*/  FADD.FTZ R13, R49, R10 ;  /* 0x0000000a310d7221 */ /* 0x000fe40000010000 */
[----:B------:R-:W5:Y:S01]  /*23f0*/  MUFU.EX2 R46, R46 ;  /* 0x0000002e002e7308 */ /* 0x000f620000000800 */
[----:B---3--:R-:W-:Y:S01]  /*2400*/  FADD.FTZ R4, R42, R11 ;  /* 0x0000000b2a047221 */ /* 0x008fe20000010000 */
[----:B------:R-:W-:-:S04]  /*2410*/  FADD.FTZ R10, R52, R13 ;  /* 0x0000000d340a7221 */ /* 0x000fc80000010000 */
[----:B------:R-:W-:Y:S02]  /*2420*/  FADD.FTZ R13, R53, R10 ;  /* 0x0000000a350d7221 */ /* 0x000fe40000010000 */
[----:B------:R-:W3:Y:S01]  /*2430*/  MUFU.EX2 R47, R47 ;  /* 0x0000002f002f7308 */ /* 0x000ee20000000800 */
[C---:B----4-:R-:W-:Y:S01]  /*2440*/  FADD.FTZ R11, R43.reuse, R4 ;  /* 0x000000042b0b7221 */ /* 0x050fe20000010000 */
[----:B------:R-:W-:Y:S01]  /*2450*/  FADD.FTZ R10, R56, R13 ;  /* 0x0000000d380a7221 */ /* 0x000fe20000010000 */
[----:B------:R-:W-:-:S05]  /*2460*/  F2FP.BF16.F32.PACK_AB R161, R43, R42 ;  /* 0x0000002a2ba1723e */ /* 0x000fca00000010ff */
[----:B------:R-:W4:Y:S01]  /*2470*/  MUFU.EX2 R50, R50 ;  /* 0x0000003200327308 */ /* 0x000f220000000800 */
[----:B-----5:R-:W-:-:S07]  /*2480*/  FADD.FTZ R4, R46, R11 ;  /* 0x0000000b2e047221 */ /* 0x020fce0000010000 */
[----:B------:R-:W5:Y:S01]  /*2490*/  MUFU.EX2 R51, R51 ;  /* 0x0000003300337308 */ /* 0x000f620000000800 */
[C---:B---3--:R-:W-:Y:S01]  /*24a0*/  FADD.FTZ R11, R47.reuse, R4 ;  /* 0x000000042f0b7221 */ /* 0x048fe20000010000 */
[----:B------:R-:W-:-:S06]  /*24b0*/  F2FP.BF16.F32.PACK_AB R163, R47, R46 ;  /* 0x0000002e2fa3723e */ /* 0x000fcc00000010ff */
[----:B------:R-:W3:Y:S01]  /*24c0*/  MUFU.EX2 R54, R54 ;  /* 0x0000003600367308 */ /* 0x000ee20000000800 */
[----:B----4-:R-:W-:Y:S01]  /*24d0*/  FADD.FTZ R4, R50, R11 ;  /* 0x0000000b32047221 */ /* 0x010fe20000010000 */
[----:B------:R-:W-:-:S04]  /*24e0*/  FADD.FTZ R11, R57, R10 ;  /* 0x0000000a390b7221 */ /* 0x000fc80000010000 */
[----:B------:R-:W-:Y:S02]  /*24f0*/  FADD.FTZ R10, R60, R11 ;  /* 0x0000000b3c0a7221 */ /* 0x000fe40000010000 */
[----:B------:R-:W4:Y:S01]  /*2500*/  MUFU.EX2 R55, R55 ;  /* 0x0000003700377308 */ /* 0x000f220000000800 */
[C---:B-----5:R-:W-:Y:S01]  /*2510*/  FADD.FTZ R5, R51.reuse, R4 ;  /* 0x0000000433057221 */ /* 0x060fe20000010000 */
[----:B------:R-:W-:-:S06]  /*2520*/  F2FP.BF16.F32.PACK_AB R165, R51, R50 ;  /* 0x0000003233a5723e */ /* 0x000fcc00000010ff */
[----:B------:R-:W5:Y:S01]  /*2530*/  MUFU.EX2 R61, R61 ;  /* 0x0000003d003d7308 */ /* 0x000f620000000800 */
[----:B---3--:R-:W-:-:S07]  /*2540*/  FADD.FTZ R4, R54, R5 ;  /* 0x0000000536047221 */ /* 0x008fce0000010000 */
[----:B------:R-:W3:Y:S01]  /*2550*/  MUFU.EX2 R58, R58 ;  /* 0x0000003a003a7308 */ /* 0x000ee20000000800 */
[C---:B----4-:R-:W-:Y:S01]  /*2560*/  FADD.FTZ R5, R55.reuse, R4 ;  /* 0x0000000437057221 */ /* 0x050fe20000010000 */
[----:B------:R-:W-:-:S06]  /*2570*/  F2FP.BF16.F32.PACK_AB R167, R55, R54 ;  /* 0x0000003637a7723e */ /* 0x000fcc00000010ff */
[----:B------:R-:W4:Y:S01]  /*2580*/  MUFU.EX2 R64, R64 ;  /* 0x0000004000407308 */ /* 0x000f220000000800 */
[C---:B-----5:R-:W-:Y:S01]  /*2590*/  FADD.FTZ R11, R61.reuse, R10 ;  /* 0x0000000a3d0b7221 */ /* 0x060fe20000010000 */
[----:B------:R-:W-:-:S06]  /*25a0*/  F2FP.BF16.F32.PACK_AB R170, R61, R60 ;  /* 0x0000003c3daa723e */ /* 0x000fcc00000010ff */
[----:B------:R-:W5:Y:S01]  /*25b0*/  MUFU.EX2 R59, R59 ;  /* 0x0000003b003b7308 */ /* 0x000f620000000800 */
[----:B---3--:R-:W-:-:S07]  /*25c0*/  FADD.FTZ R4, R58, R5 ;  /* 0x000000053a047221 */ /* 0x008fce0000010000 */
[----:B------:R-:W3:Y:S01]  /*25d0*/  MUFU.EX2 R65, R65 ;  /* 0x0000004100417308 */ /* 0x000ee20000000800 */
[----:B----4-:R-:W-:-:S07]  /*25e0*/  FADD.FTZ R10, R64, R11 ;  /* 0x0000000b400a7221 */ /* 0x010fce0000010000 */
[----:B------:R-:W4:Y:S01]  /*25f0*/  MUFU.EX2 R62, R62 ;  /* 0x0000003e003e7308 */ /* 0x000f220000000800 */
[C---:B-----5:R-:W-:Y:S01]  /*2600*/  FADD.FTZ R5, R59.reuse, R4 ;  /* 0x000000043b057221 */ /* 0x060fe20000010000 */
[----:B------:R-:W-:-:S06]  /*2610*/  F2FP.BF16.F32.PACK_AB R169, R59, R58 ;  /* 0x0000003a3ba9723e */ /* 0x000fcc00000010ff */
[----:B------:R-:W5:Y:S01]  /*2620*/  MUFU.EX2 R68, R68 ;  /* 0x0000004400447308 */ /* 0x000f620000000800 */
[C---:B---3--:R-:W-:Y:S01]  /*2630*/  FADD.FTZ R11, R65.reuse, R10 ;  /* 0x0000000a410b7221 */ /* 0x048fe20000010000 */
[----:B------:R-:W-:-:S06]  /*2640*/  F2FP.BF16.F32.PACK_AB R172, R65, R64 ;  /* 0x0000004041ac723e */ /* 0x000fcc00000010ff */
[----:B------:R-:W3:Y:S01]  /*2650*/  MUFU.EX2 R63, R63 ;  /* 0x0000003f003f7308 */ /* 0x000ee20000000800 */
[----:B----4-:R-:W-:-:S07]  /*2660*/  FADD.FTZ R4, R62, R5 ;  /* 0x000000053e047221 */ /* 0x010fce0000010000 */
[----:B------:R-:W4:Y:S01]  /*2670*/  MUFU.EX2 R66, R66 ;  /* 0x0000004200427308 */ /* 0x000f220000000800 */
[----:B-----5:R-:W-:-:S07]  /*2680*/  FADD.FTZ R10, R68, R11 ;  /* 0x0000000b440a7221 */ /* 0x020fce0000010000 */
[----:B------:R-:W5:Y:S01]  /*2690*/  MUFU.EX2 R9, R9 ;  /* 0x0000000900097308 */ /* 0x000f620000000800 */
[C---:B---3--:R-:W-:Y:S01]  /*26a0*/  FADD.FTZ R11, R63.reuse, R4 ;  /* 0x000000043f0b7221 */ /* 0x048fe20000010000 */
[----:B------:R-:W-:-:S06]  /*26b0*/  F2FP.BF16.F32.PACK_AB R171, R63, R62 ;  /* 0x0000003e3fab723e */ /* 0x000fcc00000010ff */
[----:B------:R-:W3:Y:S01]  /*26c0*/  MUFU.EX2 R67, R67 ;  /* 0x0000004300437308 */ /* 0x000ee20000000800 */
[----:B----4-:R-:W-:-:S07]  /*26d0*/  FADD.FTZ R4, R66, R11 ;  /* 0x0000000b42047221 */ /* 0x010fce0000010000 */
[----:B------:R-:W4:Y:S01]  /*26e0*/  MUFU.EX2 R70, R70 ;  /* 0x0000004600467308 */ /* 0x000f220000000800 */
[C---:B-----5:R-:W-:Y:S01]  /*26f0*/  FADD.FTZ R5, R9.reuse, R10 ;  /* 0x0000000a09057221 */ /* 0x060fe20000010000 */
[----:B------:R-:W-:-:S06]  /*2700*/  F2FP.BF16.F32.PACK_AB R174, R9, R68 ;  /* 0x0000004409ae723e */ /* 0x000fcc00000010ff */
[----:B------:R-:W5:Y:S01]  /*2710*/  MUFU.EX2 R71, R71 ;  /* 0x0000004700477308 */ /* 0x000f620000000800 */
[C---:B---3--:R-:W-:Y:S01]  /*2720*/  FADD.FTZ R9, R67.reuse, R4 ;  /* 0x0000000443097221 */ /* 0x048fe20000010000 */
[----:B------:R-:W-:-:S03]  /*2730*/  F2FP.BF16.F32.PACK_AB R173, R67, R66 ;  /* 0x0000004243ad723e */ /* 0x000fc600000010ff */
[----:B----4-:R-:W-:-:S04]  /*2740*/  FADD.FTZ R4, R70, R9 ;  /* 0x0000000946047221 */ /* 0x010fc80000010000 */
[C---:B-----5:R-:W-:Y:S01]  /*2750*/  FADD.FTZ R4, R71.reuse, R4 ;  /* 0x0000000447047221 */ /* 0x060fe20000010000 */
[----:B------:R-:W-:Y:S01]  /*2760*/  F2FP.BF16.F32.PACK_AB R175, R71, R70 ;  /* 0x0000004647af723e */ /* 0x000fe200000010ff */
[----:B--2---:R-:W-:Y:S06]  /*2770*/  @!P0 BRA `(.L_x_15) ;  /* 0x0000000000048947 */ /* 0x004fec0003800000 */
[----:B------:R-:W-:Y:S01]  /*2780*/  BPT.TRAP 0x1 ;  /* 0x000000040000795c */ /* 0x000fe20000300000 */
.L_x_15:
[----:B------:R2:W3:Y:S01]  /*2790*/  SYNCS.PHASECHK.TRANS64.TRYWAIT P2, [UR21+0x22850], R7 ;  /* 0x02285007ff0075a7 */ /* 0x0004e20008040155 */
[----:B------:R-:W-:Y:S05]  /*27a0*/  @!P0 BRA `(.L_x_16) ;  /* 0x0000000000048947 */ /* 0x000fea0003800000 */
[----:B------:R-:W-:Y:S01]  /*27b0*/  BPT.TRAP 0x1 ;  /* 0x000000040000795c */ /* 0x000fe20000300000 */
.L_x_16:
[----:B---3--:R-:W-:Y:S05]  /*27c0*/  @P2 BRA `(.L_x_17) ;  /* 0x0000000000082947 */ /* 0x008fea0003800000 */
[----:B------:R-:W3:Y:S02]  /*27d0*/  SYNCS.PHASECHK.TRANS64.TRYWAIT P2, [UR21+0x22850], R7 ;  /* 0x02285007ff0075a7 */ /* 0x000ee40008040155 */
[----:B---3--:R-:W-:Y:S05]  /*27e0*/  @!P2 BRA `(.L_x_18) ;  /* 0x0000006400eca947 */ /* 0x008fea0003800000 */
.L_x_17:
[----:B------:R4:W-:Y:S01]  /*27f0*/  BAR.SYNC.DEFER_BLOCKING R6, 0x100 ;  /* 0x000400060000751d */ /* 0x0009e20000010000 */
[----:B------:R-:W-:Y:S01]  /*2800*/  UIADD3 UR6, UR46, 0x400, URZ ;  /* 0x000004002e067890 */ /* 0x000fe2000fffe03f */
[----:B---3--:R-:W-:Y:S01]  /*2810*/  @!P1 VIADD R8, R8, 0x22860 ;  /* 0x0002286008089836 */ /* 0x008fe20000000000 */
[----:B------:R-:W-:Y:S02]  /*2820*/  UISETP.GE.AND UP0, UPT, UR50, 0x61, UPT ;  /* 0x000000613200788c */ /* 0x000fe4000bf06270 */
[----:B------:R-:W-:Y:S01]  /*2830*/  USHF.R.U32.HI UR6, URZ, 0x4, UR6 ;  /* 0x000000043f067899 */ /* 0x000fe20008011606 */
[----:B------:R-:W-:Y:S01]  /*2840*/  UMOV UR7, 0x40000040 ;  /* 0x4000004000077882 */ /* 0x000fe20000000000 */
[----:B------:R-:W-:Y:S02]  /*2850*/  @!P1 PRMT R8, RZ, 0x654, R8 ;  /* 0x00000654ff089816 */ /* 0x000fe40000000008 */
[----:B------:R-:W-:Y:S01]  /*2860*/  ULOP3.LUT UR6, UR6, 0x3fff, URZ, 0xc0, !UPT ;  /* 0x00003fff06067892 */ /* 0x000fe2000f8ec03f */
[----:B------:R-:W-:-:S03]  /*2870*/  PLOP3.LUT P2, PT, PT, PT, UP0, 0x80, 0x0 ;  /* 0x000000000000781c */ /* 0x000fc60003f4f008 */
[----:B------:R-:W-:-:S04]  /*2880*/  ULOP3.LUT UR21, UR6, 0x3000000, URZ, 0xfc, !UPT ;  /* 0x0300000006157892 */ /* 0x000fc8000f8efc3f */
[----:B------:R-:W-:Y:S01]  /*2890*/  UIMAD UR11, UR39, 0xc00, UR21 ;  /* 0x00000c00270b78a4 */ /* 0x000fe2000f8e0215 */
[----:B------:R-:W-:-:S06]  /*28a0*/  WARPGROUP.ARRIVE ;  /* 0x00000000000079c5 */ /* 0x000fcc0000000000 */
[----:B------:R-:W-:Y:S02]  /*28b0*/  UMOV UR6, UR11 ;  /* 0x0000000b00067c82 */ /* 0x000fe40008000000 */
[----:B------:R-:W-:Y:S01]  /*28c0*/  HGMMA.64x256x16.F32.BF16 R24, R152, gdesc[UR4].tnspB, RZ, !UPT, gsb0 ;  /* 0x43e0000498187df0 */ /* 0x000fe2000c0018ff */
[----:B------:R-:W-:Y:S01]  /*28d0*/  UIADD3 UR6, UR11, 0x80, URZ ;  /* 0x000000800b067890 */ /* 0x000fe2000fffe03f */
[----:B------:R-:W-:Y:S01]  /*28e0*/  UMOV UR7, 0x40000040 ;  /* 0x4000004000077882 */ /* 0x000fe20000000000 */
[----:B------:R-:W-:Y:S02]  /*28f0*/  WARPGROUP.DEPBAR.LE gsb0, 0x0 ;  /* 0x00008000000079c5 */ /* 0x000fe40000010000 */
[----:B------:R-:W-:-:S15]  /*2900*/  WARPGROUP.ARRIVE ;  /* 0x00000000000079c5 */ /* 0x000fde0000000000 */
[----:B------:R-:W-:-:S08]  /*2910*/  NOP ;  /* 0x0000000000007918 */ /* 0x000fd00000000000 */
[----:B------:R-:W-:Y:S01]  /*2920*/  HGMMA.64x256x16.F32.BF16 R24, R156, gdesc[UR4].tnspB, R24, gsb0 ;  /* 0x43e000049c187df0 */ /* 0x000fe20008001818 */
        /* <DEDUP_REMOVED lines=23> */
[----:B------:R-:W-:Y:S03]  /*2aa0*/  HGMMA.64x256x16.F32.BF16 R24, R172, gdesc[UR4].tnspB, R24, gsb0 ;  /* 0x43e00004ac187df0 */ /* 0x000fe60008001818 */
[----:B------:R-:W-:Y:S02]  /*2ab0*/  WARPGROUP.DEPBAR.LE gsb0, 0x0 ;  /* 0x00008000000079c5 */ /* 0x000fe40000010000 */
[----:B------:R4:W-:Y:S01]  /*2ac0*/  @!P1 SYNCS.ARRIVE.TRANS64.RED.A1T0 RZ, [R8+URZ], RZ ;  /* 0x000000ff08ff99a7 */ /* 0x0009e2000810043f */
[----:B------:R-:W-:Y:S05]  /*2ad0*/  @!P2 BRA `(.L_x_19) ;  /* 0x0000001c004ca947 */ /* 0x000fea0003800000 */
[----:B------:R-:W-:Y:S01]  /*2ae0*/  IMAD.MOV.U32 R20, RZ, RZ, R3 ;  /* 0x000000ffff147224 */ /* 0x000fe200078e0003 */
[----:B------:R-:W-:Y:S01]  /*2af0*/  UIADD3 UR47, UR47, -0x2, URZ ;  /* 0xfffffffe2f2f7890 */ /* 0x000fe2000fffe03f */
[----:B-12---:R-:W-:Y:S01]  /*2b00*/  IMAD.MOV.U32 R7, RZ, RZ, R0 ;  /* 0x000000ffff077224 */ /* 0x006fe200078e0000 */
[----:B------:R-:W-:-:S10]  /*2b10*/  ULDC UR22, c[0x0][0x988] ;  /* 0x0002620000167ab9 */ /* 0x000fd40000000800 */
.L_x_28:
[----:B------:R-:W-:Y:S01]  /*2b20*/  UIADD3 UR39, UR39, 0x1, URZ ;  /* 0x0000000127277890 */ /* 0x000fe2000fffe03f */
[----:B------:R-:W-:Y:S01]  /*2b30*/  IMAD.U32 R0, RZ, RZ, UR47 ;  /* 0x0000002fff007e24 */ /* 0x000fe2000f8e00ff */
[----:B------:R-:W-:Y:S02]  /*2b40*/  UIADD3 UR47, UR47, -0x1, URZ ;  /* 0xffffffff2f2f7890 */ /* 0x000fe4000fffe03f */
[----:B------:R-:W-:Y:S02]  /*2b50*/  UISETP.NE.AND UP0, UPT, UR39, 0x2, UPT ;  /* 0x000000022700788c */ /* 0x000fe4000bf05270 */
[----:B------:R-:W-:Y:S02]  /*2b60*/  ISETP.GT.AND P2, PT, R0, RZ, PT ;  /* 0x000000ff0000720c */ /* 0x000fe40003f44270 */
[----:B------:R-:W-:Y:S02]  /*2b70*/  USEL UR6, URZ, 0x1, UP0 ;  /* 0x000000013f067887 */ /* 0x000fe40008000000 */
[----:B------:R-:W-:-:S02]  /*2b80*/  USEL UR39, UR39, URZ, UP0 ;  /* 0x0000003f27277287 */ /* 0x000fc40008000000 */
[----:B------:R-:W-:Y:S01]  /*2b90*/  ULOP3.LUT UR42, UR42, UR6, URZ, 0x3c, !UPT ;  /* 0x000000062a2a7292 */ /* 0x000fe2000f8e3c3f */
[----:B---3--:R-:W-:Y:S11]  /*2ba0*/  @!P0 BRA `(.L_x_20) ;  /* 0x0000000000048947 */ /* 0x008ff60003800000 */
[----:B------:R-:W-:Y:S01]  /*2bb0*/  BPT.TRAP 0x1 ;  /* 0x000000040000795c */ /* 0x000fe20000300000 */
.L_x_20:
[----:B------:R-:W-:Y:S01]  /*2bc0*/  MOV R0, UR42 ;  /* 0x0000002a00007c02 */ /* 0x000fe20008000f00 */
[----:B------:R-:W-:-:S03]  /*2bd0*/  ULEA UR23, UR39, UR46, 0x3 ;  /* 0x0000002e27177291 */ /* 0x000fc6000f8e183f */
[----:B------:R-:W-:-:S04]  /*2be0*/  SHF.L.U32 R0, R0, 0x1f, RZ ;  /* 0x0000001f00007819 */ /* 0x000fc800000006ff */
[----:B------:R-:W-:-:S13]  /*2bf0*/  R2UR UR24, R0 ;  /* 0x00000000001872ca */ /* 0x000fda00000e0000 */
[----:B------:R-:W-:-:S04]  /*2c00*/  IMAD.U32 R0, RZ, RZ, UR24 ;  /* 0x00000018ff007e24 */ /* 0x000fc8000f8e00ff */
[----:B------:R1:W2:Y:S01]  /*2c10*/  SYNCS.PHASECHK.TRANS64.TRYWAIT P3, [UR23+0x22830], R0 ;  /* 0x02283000ff0075a7 */ /* 0x0002a20008060157 */
[----:B------:R-:W-:Y:S05]  /*2c20*/  @!P0 BRA `(.L_x_21) ;  /* 0x0000000000048947 */ /* 0x000fea0003800000 */
[----:B------:R-:W-:Y:S01]  /*2c30*/  BPT.TRAP 0x1 ;  /* 0x000000040000795c */ /* 0x000fe20000300000 */
.L_x_21:
[----:B--2---:R-:W-:Y:S05]  /*2c40*/  @P3 BRA `(.L_x_22) ;  /* 0x00000000000c3947 */ /* 0x004fea0003800000 */
[----:B-1----:R-:W-:-:S04]  /*2c50*/  IMAD.U32 R0, RZ, RZ, UR24 ;  /* 0x00000018ff007e24 */ /* 0x002fc8000f8e00ff */
[----:B------:R-:W1:Y:S02]  /*2c60*/  SYNCS.PHASECHK.TRANS64.TRYWAIT P3, [UR23+0x22830], R0 ;  /* 0x02283000ff0075a7 */ /* 0x000e640008060157 */
[----:B-1----:R-:W-:Y:S05]  /*2c70*/  @!P3 BRA `(.L_x_23) ;  /* 0x0000006000dcb947 */ /* 0x002fea0003800000 */
.L_x_22:
[----:B------:R-:W-:Y:S01]  /*2c80*/  UIMAD UR18, UR39, 0x300, UR20 ;  /* 0x00000300271278a4 */ /* 0x000fe2000f8e0214 */
[----:B------:R-:W-:Y:S01]  /*2c90*/  WARPGROUP.ARRIVE ;  /* 0x00000000000079c5 */ /* 0x000fe20000000000 */
[----:B------:R-:W-:Y:S01]  /*2ca0*/  UMOV UR19, 0x40000040 ;  /* 0x4000004000137882 */ /* 0x000fe20000000000 */
[----:B------:R-:W-:Y:S01]  /*2cb0*/  UMOV UR7, 0x40000040 ;  /* 0x4000004000077882 */ /* 0x000fe20000000000 */
[----:B------:R-:W-:Y:S02]  /*2cc0*/  UIADD3 UR6, UR18, 0x2, URZ ;  /* 0x0000000212067890 */ /* 0x000fe4000fffe03f */
[----:B------:R-:W-:Y:S01]  /*2cd0*/  UIADD3 UR10, UR18, 0x4, URZ ;  /* 0x00000004120a7890 */ /* 0x000fe2000fffe03f */
[----:B------:R-:W-:Y:S02]  /*2ce0*/  UMOV UR11, 0x40000040 ;  /* 0x40000040000b7882 */ /* 0x000fe40000000000 */
[----:B------:R-:W-:Y:S01]  /*2cf0*/  HGMMA.64x96x16.F32.BF16 R152, gdesc[UR16], RZ, !UPT, gsb0 ;  /* 0x01600000109879f0 */ /* 0x000fe2000c0018ff */
[----:B------:R-:W-:Y:S01]  /*2d00*/  UIADD3 UR14, UR18, 0x6, URZ ;  /* 0x00000006120e7890 */ /* 0x000fe2000fffe03f */
[----:B------:R-:W-:Y:S01]  /*2d10*/  UMOV UR15, 0x40000040 ;  /* 0x40000040000f7882 */ /* 0x000fe20000000000 */
[----:B------:R-:W-:-:S02]  /*2d20*/  WARPGROUP.DEPBAR.LE gsb0, 0x0 ;  /* 0x00008000000079c5 */ /* 0x000fc40000010000 */
[----:B------:R-:W-:-:S06]  /*2d30*/  WARPGROUP.ARRIVE ;  /* 0x00000000000079c5 */ /* 0x000fcc0000000000 */
[----:B------:R-:W-:Y:S03]  /*2d40*/  HGMMA.64x96x16.F32.BF16 R152, gdesc[UR4], R152, gsb0 ;  /* 0x01600000049879f0 */ /* 0x000fe60008001898 */
[----:B------:R-:W-:Y:S02]  /*2d50*/  WARPGROUP.DEPBAR.LE gsb0, 0x0 ;  /* 0x00008000000079c5 */ /* 0x000fe40000010000 */
[----:B------:R-:W-:-:S06]  /*2d60*/  WARPGROUP.ARRIVE ;  /* 0x00000000000079c5 */ /* 0x000fcc0000000000 */
[----:B------:R-:W-:Y:S01]  /*2d70*/  HGMMA.64x96x16.F32.BF16 R152, gdesc[UR8], R152, gsb0 ;  /* 0x01600000089879f0 */ /* 0x000fe20008001898 */
[----:B------:R-:W-:Y:S02]  /*2d80*/  UMOV UR10, UR22 ;  /* 0x00000016000a7c82 */ /* 0x000fe40008000000 */
[----:B------:R-:W-:Y:S02]  /*2d90*/  WARPGROUP.DEPBAR.LE gsb0, 0x0 ;  /* 0x00008000000079c5 */ /* 0x000fe40000010000 */
[----:B------:R-:W-:-:S06]  /*2da0*/  WARPGROUP.ARRIVE ;  /* 0x00000000000079c5 */ /* 0x000fcc0000000000 */
[----:B------:R-:W-:Y:S03]  /*2db0*/  HGMMA.64x96x16.F32.BF16 R152, gdesc[UR12], R152, gsb0 ;  /* 0x016000000c9879f0 */ /* 0x000fe60008001898 */
[----:B------:R-:W-:Y:S02]  /*2dc0*/  WARPGROUP.DEPBAR.LE gsb0, 0x0 ;  /* 0x00008000000079c5 */ /* 0x000fe40000010000 */
[----:B-1----:R-:W-:Y:S02]  /*2dd0*/  FMNMX.FTZ R0, R152, R7, !PT ;  /* 0x0000000798007209 */ /* 0x002fe40007810000 */
[----:B----4-:R-:W-:Y:S02]  /*2de0*/  FMNMX.FTZ R8, R154, R20, !PT ;  /* 0x000000149a087209 */ /* 0x010fe40007810000 */
[----:B------:R-:W-:-:S04]  /*2df0*/  FMNMX.FTZ R3, R153, R0, !PT ;  /* 0x0000000099037209 */ /* 0x000fc80007810000 */
        /* <DEDUP_REMOVED lines=21> */
[----:B------:R-:W-:-:S05]  /*2f50*/  FMNMX.FTZ R3, R197, R0, !PT ;  /* 0x00000000c5037209 */ /* 0x000fca0007810000 */
[----:B------:R-:W1:Y:S02]  /*2f60*/  SHFL.BFLY PT, R0, R3, 0x2, 0x1f ;  /* 0x0c401f0003007f89 */ /* 0x000e6400000e0000 */
[----:B-1----:R-:W-:Y:S02]  /*2f70*/  FMNMX.FTZ R9, R3, R0, !PT ;  /* 0x0000000003097209 */ /* 0x002fe40007810000 */
[----:B------:R-:W-:-:S03]  /*2f80*/  FMNMX.FTZ R3, R155, R8, !PT ;  /* 0x000000089b037209 */ /* 0x000fc60007810000 */
[----:B------:R-:W1:Y:S01]  /*2f90*/  SHFL.BFLY PT, R0, R9, 0x1, 0x1f ;  /* 0x0c201f0009007f89 */ /* 0x000e6200000e0000 */
[----:B------:R-:W-:-:S04]  /*2fa0*/  FMNMX.FTZ R8, R158, R3, !PT ;  /* 0x000000039e087209 */ /* 0x000fc80007810000 */
[----:B------:R-:W-:-:S04]  /*2fb0*/  FMNMX.FTZ R3, R159, R8, !PT ;  /* 0x000000089f037209 */ /* 0x000fc80007810000 */
[----:B------:R-:W-:-:S04]  /*2fc0*/  FMNMX.FTZ R8, R162, R3, !PT ;  /* 0x00000003a2087209 */ /* 0x000fc80007810000 */
[----:B------:R-:W-:-:S04]  /*2fd0*/  FMNMX.FTZ R3, R163, R8, !PT ;  /* 0x00000008a3037209 */ /* 0x000fc80007810000 */
[----:B------:R-:W-:-:S04]  /*2fe0*/  FMNMX.FTZ R10, R166, R3, !PT ;  /* 0x00000003a60a7209 */ /* 0x000fc80007810000 */
[----:B------:R-:W-:Y:S02]  /*2ff0*/  FMNMX.FTZ R3, R167, R10, !PT ;  /* 0x0000000aa7037209 */ /* 0x000fe40007810000 */
[----:B-1----:R-:W-:Y:S02]  /*3000*/  FMNMX.FTZ R0, R9, R0, !PT ;  /* 0x0000000009007209 */ /* 0x002fe40007810000 */
[----:B------:R-:W-:-:S03]  /*3010*/  FMNMX.FTZ R10, R170, R3, !PT ;  /* 0x00000003aa0a7209 */ /* 0x000fc60007810000 */
[C---:B------:R-:W-:Y:S01]  /*3020*/  FMUL.FTZ R12, R0.reuse, UR10 ;  /* 0x0000000a000c7c20 */ /* 0x040fe20008410000 */
[----:B------:R-:W-:Y:S01]  /*3030*/  FMNMX.FTZ R3, R171, R10, !PT ;  /* 0x0000000aab037209 */ /* 0x000fe20007810000 */
[----:B------:R-:W-:Y:S02]  /*3040*/  FADD.FTZ R6, -R0, R7 ;  /* 0x0000000700067221 */ /* 0x000fe40000010100 */
[--C-:B------:R-:W-:Y:S01]  /*3050*/  FFMA.FTZ R164, R164, UR10, -R12.reuse ;  /* 0x0000000aa4a47c23 */ /* 0x100fe2000801080c */
[----:B------:R-:W-:Y:S01]  /*3060*/  FMNMX.FTZ R10, R174, R3, !PT ;  /* 0x00000003ae0a7209 */ /* 0x000fe20007810000 */
[--C-:B------:R-:W-:Y:S01]  /*3070*/  FFMA.FTZ R9, R157, UR10, -R12.reuse ;  /* 0x0000000a9d097c23 */ /* 0x100fe2000801080c */
[--C-:B------:R-:W-:Y:S01]  /*3080*/  FFMA.FTZ R157, R172, UR10, -R12.reuse ;  /* 0x0000000aac9d7c23 */ /* 0x100fe2000801080c */
[--C-:B------:R-:W-:Y:S01]  /*3090*/  FFMA.FTZ R11, R156, UR10, -R12.reuse ;  /* 0x0000000a9c0b7c23 */ /* 0x100fe2000801080c */
[----:B------:R-:W-:Y:S01]  /*30a0*/  FMNMX.FTZ R3, R175, R10, !PT ;  /* 0x0000000aaf037209 */ /* 0x000fe20007810000 */
[--C-:B------:R-:W-:Y:S01]  /*30b0*/  FFMA.FTZ R161, R161, UR10, -R12.reuse ;  /* 0x0000000aa1a17c23 */ /* 0x100fe2000801080c */
[--C-:B------:R-:W-:Y:S01]  /*30c0*/  FFMA.FTZ R21, R173, UR10, -R12.reuse ;  /* 0x0000000aad157c23 */ /* 0x100fe2000801080c */
[----:B------:R-:W-:Y:S01]  /*30d0*/  MUFU.EX2 R8, R11 ;  /* 0x0000000b00087308 */ /* 0x000fe20000000800 */
        /* <DEDUP_REMOVED lines=15> */
[----:B------:R1:W-:Y:S01]  /*31d0*/  MUFU.EX2 R11, R161 ;  /* 0x000000a1000b7308 */ /* 0x0003e20000000800 */
[----:B------:R-:W-:Y:S01]  /*31e0*/  FMNMX.FTZ R14, R186, R3, !PT ;  /* 0x00000003ba0e7209 */ /* 0x000fe20007810000 */
[--C-:B------:R-:W-:Y:S01]  /*31f0*/  FFMA.FTZ R169, R192, UR10, -R12.reuse ;  /* 0x0000000ac0a97c23 */ /* 0x100fe2000801080c */
[--C-:B------:R-:W-:Y:S01]  /*3200*/  FFMA.FTZ R196, R196, UR10, -R12.reuse ;  /* 0x0000000ac4c47c23 */ /* 0x100fe2000801080c */
[----:B------:R-:W-:Y:S01]  /*3210*/  FFMA.FTZ R197, R197, UR10, -R12 ;  /* 0x0000000ac5c57c23 */ /* 0x000fe2000801080c */
[----:B------:R-:W-:Y:S01]  /*3220*/  FMNMX.FTZ R3, R187, R14, !PT ;  /* 0x0000000ebb037209 */ /* 0x000fe20007810000 */
[----:B------:R-:W-:-:S02]  /*3230*/  FMUL.FTZ R6, R6, UR10 ;  /* 0x0000000a06067c20 */ /* 0x000fc40008410000 */
[----:B------:R-:W-:Y:S01]  /*3240*/  MUFU.EX2 R7, R7 ;  /* 0x0000000700077308 */ /* 0x000fe20000000800 */
[----:B------:R-:W-:Y:S01]  /*3250*/  FMNMX.FTZ R14, R190, R3, !PT ;  /* 0x00000003be0e7209 */ /* 0x000fe20007810000 */
[----:B-1----:R-:W-:-:S03]  /*3260*/  FFMA.FTZ R161, R184, UR10, -R12 ;  /* 0x0000000ab8a17c23 */ /* 0x002fc6000801080c */
[----:B------:R-:W-:-:S03]  /*3270*/  FMNMX.FTZ R3, R191, R14, !PT ;  /* 0x0000000ebf037209 */ /* 0x000fc60007810000 */
[----:B------:R-:W1:Y:S01]  /*3280*/  MUFU.EX2 R6, R6 ;  /* 0x0000000600067308 */ /* 0x000e620000000800 */
[----:B------:R-:W-:-:S04]  /*3290*/  FMNMX.FTZ R14, R194, R3, !PT ;  /* 0x00000003c20e7209 */ /* 0x000fc80007810000 */
[----:B------:R-:W-:-:S03]  /*32a0*/  FMNMX.FTZ R3, R195, R14, !PT ;  /* 0x0000000ec3037209 */ /* 0x000fc60007810000 */
[----:B------:R-:W-:Y:S01]  /*32b0*/  MUFU.EX2 R14, R157 ;  /* 0x0000009d000e7308 */ /* 0x000fe20000000800 */
[----:B------:R-:W-:-:S04]  /*32c0*/  FMNMX.FTZ R164, R198, R3, !PT ;  /* 0x00000003c6a47209 */ /* 0x000fc80007810000 */
[----:B------:R-:W-:Y:S01]  /*32d0*/  FMNMX.FTZ R3, R199, R164, !PT ;  /* 0x000000a4c7037209 */ /* 0x000fe20007810000 */
[--C-:B------:R-:W-:Y:S01]  /*32e0*/  FFMA.FTZ R164, R176, UR10, -R12.reuse ;  /* 0x0000000ab0a47c23 */ /* 0x100fe2000801080c */
[--C-:B------:R-:W-:Y:S01]  /*32f0*/  FFMA.FTZ R176, R189, UR10, -R12.reuse ;  /* 0x0000000abdb07c23 */ /* 0x100fe2000801080c */
[----:B------:R2:W-:Y:S01]  /*3300*/  MUFU.EX2 R157, R180 ;  /* 0x000000b4009d7308 */ /* 0x0005e20000000800 */
[----:B-1----:R-:W-:Y:S01]  /*3310*/  FFMA.FTZ R5, R6, R5, R7 ;  /* 0x0000000506057223 */ /* 0x002fe20000010007 */
[----:B------:R-:W1:Y:S01]  /*3320*/  SHFL.BFLY PT, R172, R3, 0x2, 0x1f ;  /* 0x0c401f0003ac7f89 */ /* 0x000e6200000e0000 */
[-C--:B------:R-:W-:Y:S01]  /*3330*/  FMUL.FTZ R24, R24, R6.reuse ;  /* 0x0000000618187220 */ /* 0x080fe20000410000 */
[-C--:B------:R-:W-:Y:S01]  /*3340*/  FMUL.FTZ R25, R25, R6.reuse ;  /* 0x0000000619197220 */ /* 0x080fe20000410000 */
[-C--:B------:R-:W-:Y:S01]  /*3350*/  FMUL.FTZ R28, R28, R6.reuse ;  /* 0x000000061c1c7220 */ /* 0x080fe20000410000 */
[-C--:B------:R-:W-:Y:S01]  /*3360*/  FMUL.FTZ R29, R29, R6.reuse ;  /* 0x000000061d1d7220 */ /* 0x080fe20000410000 */
[-C--:B------:R-:W-:Y:S01]  /*3370*/  FMUL.FTZ R32, R32, R6.reuse ;  /* 0x0000000620207220 */ /* 0x080fe20000410000 */
[----:B------:R-:W3:Y:S01]  /*3380*/  MUFU.EX2 R152, R152 ;  /* 0x0000009800987308 */ /* 0x000ee20000000800 */
[--C-:B--2---:R-:W-:Y:S01]  /*3390*/  FFMA.FTZ R180, R193, UR10, -R12.reuse ;  /* 0x0000000ac1b47c23 */ /* 0x104fe2000801080c */
[-C--:B------:R-:W-:Y:S01]  /*33a0*/  FMUL.FTZ R33, R33, R6.reuse ;  /* 0x0000000621217220 */ /* 0x080fe20000410000 */
[-C--:B------:R-:W-:Y:S01]  /*33b0*/  FMUL.FTZ R36, R36, R6.reuse ;  /* 0x0000000624247220 */ /* 0x080fe20000410000 */
[-C--:B------:R-:W-:Y:S01]  /*33c0*/  FMUL.FTZ R37, R37, R6.reuse ;  /* 0x0000000625257220 */ /* 0x080fe20000410000 */
[-C--:B------:R-:W-:Y:S01]  /*33d0*/  FMUL.FTZ R40, R40, R6.reuse ;  /* 0x0000000628287220 */ /* 0x080fe20000410000 */
[-C--:B------:R-:W-:Y:S01]  /*33e0*/  FMUL.FTZ R41, R41, R6.reuse ;  /* 0x0000000629297220 */ /* 0x080fe20000410000 */
[-C--:B------:R-:W-:Y:S01]  /*33f0*/  FMUL.FTZ R44, R44, R6.reuse ;  /* 0x000000062c2c7220 */ /* 0x080fe20000410000 */
[----:B------:R-:W-:Y:S01]  /*3400*/  MUFU.EX2 R9, R9 ;  /* 0x0000000900097308 */ /* 0x000fe20000000800 */
[-C--:B------:R-:W-:Y:S01]  /*3410*/  FMUL.FTZ R45, R45, R6.reuse ;  /* 0x000000062d2d7220 */ /* 0x080fe20000410000 */
[-C--:B------:R-:W-:Y:S01]  /*3420*/  FMUL.FTZ R48, R48, R6.reuse ;  /* 0x0000000630307220 */ /* 0x080fe20000410000 */
[-C--:B------:R-:W-:Y:S01]  /*3430*/  FMUL.FTZ R49, R49, R6.reuse ;  /* 0x0000000631317220 */ /* 0x080fe20000410000 */
[-C--:B------:R-:W-:Y:S01]  /*3440*/  FMUL.FTZ R52, R52, R6.reuse ;  /* 0x0000000634347220 */ /* 0x080fe20000410000 */
[-C--:B------:R-:W-:Y:S01]  /*3450*/  FMUL.FTZ R53, R53, R6.reuse ;  /* 0x0000000635357220 */ /* 0x080fe20000410000 */
[-C--:B------:R-:W-:Y:S01]  /*3460*/  FMUL.FTZ R56, R56, R6.reuse ;  /* 0x0000000638387220 */ /* 0x080fe20000410000 */
[----:B------:R-:W-:Y:S01]  /*3470*/  FMUL.FTZ R57, R57, R6 ;  /* 0x0000000639397220 */ /* 0x000fe20000410000 */
[----:B------:R-:W-:Y:S01]  /*3480*/  MUFU.EX2 R156, R156 ;  /* 0x0000009c009c7308 */ /* 0x000fe20000000800 */
[C---:B---3--:R-:W-:Y:S01]  /*3490*/  FADD.FTZ R5, R152.reuse, R5 ;  /* 0x0000000598057221 */ /* 0x048fe20000010000 */
[----:B-1----:R-:W-:Y:S01]  /*34a0*/  FMNMX.FTZ R173, R3, R172, !PT ;  /* 0x000000ac03ad7209 */ /* 0x002fe20007810000 */
[----:B------:R-:W-:Y:S01]  /*34b0*/  FFMA.FTZ R172, R185, UR10, -R12 ;  /* 0x0000000ab9ac7c23 */ /* 0x000fe2000801080c */
[----:B------:R-:W-:Y:S01]  /*34c0*/  F2FP.BF16.F32.PACK_AB R152, R152, R7 ;  /* 0x000000079898723e */ /* 0x000fe200000010ff */
[-C--:B------:R-:W-:Y:S01]  /*34d0*/  FMUL.FTZ R60, R60, R6.reuse ;  /* 0x000000063c3c7220 */ /* 0x080fe20000410000 */
[-C--:B------:R-:W-:Y:S01]  /*34e0*/  FMUL.FTZ R61, R61, R6.reuse ;  /* 0x000000063d3d7220 */ /* 0x080fe20000410000 */
[----:B------:R-:W1:Y:S01]  /*34f0*/  SHFL.BFLY PT, R184, R173, 0x1, 0x1f ;  /* 0x0c201f00adb87f89 */ /* 0x000e6200000e0000 */
[----:B------:R-:W-:Y:S01]  /*3500*/  MUFU.EX2 R13, R13 ;  /* 0x0000000d000d7308 */ /* 0x000fe20000000800 */
[-C--:B------:R-:W-:Y:S01]  /*3510*/  FMUL.FTZ R64, R64, R6.reuse ;  /* 0x0000000640407220 */ /* 0x080fe20000410000 */
        /* <DEDUP_REMOVED lines=20> */
[----:B------:R-:W-:Y:S01]  /*3660*/  FMUL.FTZ R101, R101, R6 ;  /* 0x0000000665657220 */ /* 0x000fe20000410000 */
[----:B-1----:R-:W-:Y:S01]  /*3670*/  FMNMX.FTZ R3, R173, R184, !PT ;  /* 0x000000b8ad037209 */ /* 0x002fe20007810000 */
[----:B------:R-:W-:Y:S01]  /*3680*/  MUFU.EX2 R21, R21 ;  /* 0x0000001500157308 */ /* 0x000fe20000000800 */
[-C--:B------:R-:W-:Y:S01]  /*3690*/  FMUL.FTZ R104, R104, R6.reuse ;  /* 0x0000000668687220 */ /* 0x080fe20000410000 */
[-C--:B------:R-:W-:Y:S01]  /*36a0*/  FMUL.FTZ R105, R105, R6.reuse ;  /* 0x0000000669697220 */ /* 0x080fe20000410000 */
[-C--:B------:R-:W-:Y:S01]  /*36b0*/  FMUL.FTZ R108, R108, R6.reuse ;  /* 0x000000066c6c7220 */ /* 0x080fe20000410000 */
[C---:B------:R-:W-:Y:S01]  /*36c0*/  FMUL.FTZ R185, R3.reuse, UR10 ;  /* 0x0000000a03b97c20 */ /* 0x040fe20008410000 */
[----:B------:R-:W-:Y:S01]  /*36d0*/  FADD.FTZ R12, -R3, R20 ;  /* 0x00000014030c7221 */ /* 0x000fe20000010100 */
[-C--:B------:R-:W-:Y:S01]  /*36e0*/  FMUL.FTZ R109, R109, R6.reuse ;  /* 0x000000066d6d7220 */ /* 0x080fe20000410000 */
[----:B------:R-:W-:Y:S01]  /*36f0*/  FMUL.FTZ R112, R112, R6 ;  /* 0x0000000670707220 */ /* 0x000fe20000410000 */
[--C-:B------:R-:W-:Y:S01]  /*3700*/  FFMA.FTZ R184, R154, UR10, -R185.reuse ;  /* 0x0000000a9ab87c23 */ /* 0x100fe200080108b9 */
[----:B------:R-:W-:Y:S01]  /*3710*/  FMUL.FTZ R12, R12, UR10 ;  /* 0x0000000a0c0c7c20 */ /* 0x000fe20008410000 */
[--C-:B------:R-:W-:Y:S01]  /*3720*/  FFMA.FTZ R155, R155, UR10, -R185.reuse ;  /* 0x0000000a9b9b7c23 */ /* 0x100fe200080108b9 */
[--C-:B------:R-:W-:Y:S01]  /*3730*/  FFMA.FTZ R181, R158, UR10, -R185.reuse ;  /* 0x0000000a9eb57c23 */ /* 0x100fe200080108b9 */
[--C-:B------:R-:W-:Y:S01]  /*3740*/  FFMA.FTZ R188, R159, UR10, -R185.reuse ;  /* 0x0000000a9fbc7c23 */ /* 0x100fe200080108b9 */
[----:B------:R1:W-:Y:S01]  /*3750*/  MUFU.EX2 R177, R12 ;  /* 0x0000000c00b17308 */ /* 0x0003e20000000800 */
[--C-:B------:R-:W-:Y:S01]  /*3760*/  FFMA.FTZ R204, R175, UR10, -R185.reuse ;  /* 0x0000000aafcc7c23 */ /* 0x100fe200080108b9 */
[--C-:B------:R-:W-:Y:S01]  /*3770*/  FFMA.FTZ R175, R178, UR10, -R185.reuse ;  /* 0x0000000ab2af7c23 */ /* 0x100fe200080108b9 */
[--C-:B------:R-:W-:Y:S01]  /*3780*/  FFMA.FTZ R178, R179, UR10, -R185.reuse ;  /* 0x0000000ab3b27c23 */ /* 0x100fe200080108b9 */
[--C-:B------:R-:W-:Y:S01]  /*3790*/  FFMA.FTZ R179, R182, UR10, -R185.reuse ;  /* 0x0000000ab6b37c23 */ /* 0x100fe200080108b9 */
[--C-:B------:R-:W-:Y:S01]  /*37a0*/  FFMA.FTZ R159, R162, UR10, -R185.reuse ;  /* 0x0000000aa29f7c23 */ /* 0x100fe200080108b9 */
[--C-:B------:R-:W-:Y:S01]  /*37b0*/  FFMA.FTZ R182, R183, UR10, -R185.reuse ;  /* 0x0000000ab7b67c23 */ /* 0x100fe200080108b9 */
[----:B------:R-:W-:Y:S01]  /*37c0*/  IMAD.U32 R183, RZ, RZ, UR23 ;  /* 0x00000017ffb77e24 */ /* 0x000fe2000f8e00ff */
[----:B------:R-:W2:Y:S01]  /*37d0*/  MUFU.EX2 R184, R184 ;  /* 0x000000b800b87308 */ /* 0x000ea20000000800 */
[--C-:B------:R-:W-:Y:S01]  /*37e0*/  FFMA.FTZ R192, R163, UR10, -R185.reuse ;  /* 0x0000000aa3c07c23 */ /* 0x100fe200080108b9 */
[--C-:B------:R-:W-:Y:S01]  /*37f0*/  FFMA.FTZ R163, R166, UR10, -R185.reuse ;  /* 0x0000000aa6a37c23 */ /* 0x100fe200080108b9 */
[----:B------:R-:W-:Y:S01]  /*3800*/  @!P1 VIADD R154, R183, 0x22840 ;  /* 0x00022840b79a9836 */ /* 0x000fe20000000000 */
[----:B-1----:R-:W-:Y:S01]  /*3810*/  IADD3 R12, -R18, 0xb, RZ ;  /* 0x0000000b120c7810 */ /* 0x002fe20007ffe1ff */
[--C-:B------:R-:W-:Y:S01]  /*3820*/  FFMA.FTZ R202, R171, UR10, -R185.reuse ;  /* 0x0000000aabca7c23 */ /* 0x100fe200080108b9 */
[--C-:B------:R-:W-:Y:S01]  /*3830*/  FFMA.FTZ R171, R174, UR10, -R185.reuse ;  /* 0x0000000aaeab7c23 */ /* 0x100fe200080108b9 */
[--C-:B------:R-:W-:Y:S01]  /*3840*/  FFMA.FTZ R186, R186, UR10, -R185.reuse ;  /* 0x0000000ababa7c23 */ /* 0x100fe200080108b9 */
[----:B------:R-:W1:Y:S01]  /*3850*/  MUFU.EX2 R155, R155 ;  /* 0x0000009b009b7308 */ /* 0x000e620000000800 */
[----:B------:R-:W-:Y:S01]  /*3860*/  @!P1 PRMT R154, RZ, 0x654, R154 ;  /* 0x00000654ff9a9816 */ /* 0x000fe2000000009a */
[----:B------:R3:W-:Y:S06]  /*3870*/  BAR.ARV R12, 0x100 ;  /* 0x0004000c0000751d */ /* 0x0007ec0000002000 */
[----:B------:R-:W4:Y:S01]  /*3880*/  MUFU.EX2 R181, R181 ;  /* 0x000000b500b57308 */ /* 0x000f220000000800 */
[----:B--2---:R-:W-:Y:S01]  /*3890*/  FFMA.FTZ R4, R177, R4, R184 ;  /* 0x00000004b1047223 */ /* 0x004fe200000100b8 */
[----:B------:R2:W-:Y:S01]  /*38a0*/  @!P1 SYNCS.ARRIVE.TRANS64.RED.A1T0 RZ, [R154+URZ], RZ ;  /* 0x000000ff9aff99a7 */ /* 0x0005e2000810043f */
[--C-:B------:R-:W-:Y:S01]  /*38b0*/  FFMA.FTZ R187, R187, UR10, -R185.reuse ;  /* 0x0000000abbbb7c23 */ /* 0x100fe200080108b9 */
[--C-:B------:R-:W-:Y:S01]  /*38c0*/  FFMA.FTZ R189, R190, UR10, -R185.reuse ;  /* 0x0000000abebd7c23 */ /* 0x100fe200080108b9 */
[--C-:B------:R-:W-:Y:S01]  /*38d0*/  FFMA.FTZ R190, R191, UR10, -R185.reuse ;  /* 0x0000000abfbe7c23 */ /* 0x100fe200080108b9 */
[--C-:B------:R-:W-:Y:S01]  /*38e0*/  FFMA.FTZ R194, R194, UR10, -R185.reuse ;  /* 0x0000000ac2c27c23 */ /* 0x100fe200080108b9 */
[----:B------:R-:W-:Y:S01]  /*38f0*/  FFMA.FTZ R195, R195, UR10, -R185 ;  /* 0x0000000ac3c37c23 */ /* 0x000fe200080108b9 */
[----:B------:R-:W5:Y:S01]  /*3900*/  MUFU.EX2 R188, R188 ;  /* 0x000000bc00bc7308 */ /* 0x000f620000000800 */
[----:B-1----:R-:W-:Y:S01]  /*3910*/  FADD.FTZ R4, R155, R4 ;  /* 0x000000049b047221 */ /* 0x002fe20000010000 */
[----:B--2---:R-:W-:Y:S01]  /*3920*/  FADD.FTZ R154, R8, R5 ;  /* 0x00000005089a7221 */ /* 0x004fe20000010000 */
[--C-:B------:R-:W-:Y:S01]  /*3930*/  FFMA.FTZ R198, R198, UR10, -R185.reuse ;  /* 0x0000000ac6c67c23 */ /* 0x100fe200080108b9 */
[----:B------:R-:W-:Y:S01]  /*3940*/  FFMA.FTZ R199, R199, UR10, -R185 ;  /* 0x0000000ac7c77c23 */ /* 0x000fe200080108b9 */
[-C--:B------:R-:W-:Y:S01]  /*3950*/  FMUL.FTZ R113, R113, R6.reuse ;  /* 0x0000000671717220 */ /* 0x080fe20000410000 */
[----:B------:R-:W-:Y:S01]  /*3960*/  FADD.FTZ R5, R9, R154 ;  /* 0x0000009a09057221 */ /* 0x000fe20000010000 */
[-C--:B------:R-:W-:Y:S01]  /*3970*/  FMUL.FTZ R116, R116, R6.reuse ;  /* 0x0000000674747220 */ /* 0x080fe20000410000 */
[----:B------:R-:W1:Y:S01]  /*3980*/  MUFU.EX2 R159, R159 ;  /* 0x0000009f009f7308 */ /* 0x000e620000000800 */
[----:B----4-:R-:W-:Y:S01]  /*3990*/  FADD.FTZ R7, R181, R4 ;  /* 0x00000004b5077221 */ /* 0x010fe20000010000 */
[----:B------:R-:W-:Y:S01]  /*39a0*/  FADD.FTZ R154, R156, R5 ;  /* 0x000000059c9a7221 */ /* 0x000fe20000010000 */
[-C--:B------:R-:W-:Y:S01]  /*39b0*/  FMUL.FTZ R117, R117, R6.reuse ;  /* 0x0000000675757220 */ /* 0x080fe20000410000 */
[-C--:B------:R-:W-:Y:S01]  /*39c0*/  FMUL.FTZ R120, R120, R6.reuse ;  /* 0x0000000678787220 */ /* 0x080fe20000410000 */
[-C--:B------:R-:W-:Y:S01]  /*39d0*/  FMUL.FTZ R121, R121, R6.reuse ;  /* 0x0000000679797220 */ /* 0x080fe20000410000 */
[----:B------:R-:W-:Y:S01]  /*39e0*/  FADD.FTZ R5, R11, R154 ;  /* 0x0000009a0b057221 */ /* 0x000fe20000010000 */
[-C--:B------:R-:W-:Y:S01]  /*39f0*/  FMUL.FTZ R124, R124, R6.reuse ;  /* 0x000000067c7c7220 */ /* 0x080fe20000410000 */
[----:B------:R-:W2:Y:S01]  /*3a00*/  MUFU.EX2 R192, R192 ;  /* 0x000000c000c07308 */ /* 0x000ea20000000800 */
[----:B-----5:R-:W-:Y:S01]  /*3a10*/  FADD.FTZ R4, R188, R7 ;  /* 0x00000007bc047221 */ /* 0x020fe20000010000 */
[----:B------:R-:W-:Y:S01]  /*3a20*/  FADD.FTZ R154, R10, R5 ;  /* 0x000000050a9a7221 */ /* 0x000fe20000010000 */
[-C--:B------:R-:W-:Y:S01]  /*3a30*/  FMUL.FTZ R125, R125, R6.reuse ;  /* 0x000000067d7d7220 */ /* 0x080fe20000410000 */
[-C--:B------:R-:W-:Y:S01]  /*3a40*/  FMUL.FTZ R128, R128, R6.reuse ;  /* 0x0000000680807220 */ /* 0x080fe20000410000 */
[-C--:B------:R-:W-:Y:S01]  /*3a50*/  FMUL.FTZ R129, R129, R6.reuse ;  /* 0x0000000681817220 */ /* 0x080fe20000410000 */
[----:B------:R-:W-:Y:S01]  /*3a60*/  FADD.FTZ R5, R13, R154 ;  /* 0x0000009a0d057221 */ /* 0x000fe20000010000 */
[-C--:B------:R-:W-:Y:S01]  /*3a70*/  FMUL.FTZ R132, R132, R6.reuse ;  /* 0x0000000684847220 */ /* 0x080fe20000410000 */
[----:B------:R4:W-:Y:S01]  /*3a80*/  MUFU.EX2 R173, R196 ;  /* 0x000000c400ad7308 */ /* 0x0009e20000000800 */
[----:B-1----:R-:W-:Y:S01]  /*3a90*/  FADD.FTZ R7, R159, R4 ;  /* 0x000000049f077221 */ /* 0x002fe20000010000 */
[----:B------:R-:W-:Y:S01]  /*3aa0*/  FADD.FTZ R154, R160, R5 ;  /* 0x00000005a09a7221 */ /* 0x000fe20000010000 */
[-C--:B------:R-:W-:Y:S01]  /*3ab0*/  FMUL.FTZ R133, R133, R6.reuse ;  /* 0x0000000685857220 */ /* 0x080fe20000410000 */
[-C--:B------:R-:W-:Y:S01]  /*3ac0*/  FMUL.FTZ R136, R136, R6.reuse ;  /* 0x0000000688887220 */ /* 0x080fe20000410000 */
[-C--:B------:R-:W-:Y:S01]  /*3ad0*/  FMUL.FTZ R137, R137, R6.reuse ;  /* 0x0000000689897220 */ /* 0x080fe20000410000 */
[----:B------:R-:W-:Y:S01]  /*3ae0*/  FADD.FTZ R5, R15, R154 ;  /* 0x0000009a0f057221 */ /* 0x000fe20000010000 */
[-C--:B------:R-:W-:Y:S01]  /*3af0*/  FMUL.FTZ R140, R140, R6.reuse ;  /* 0x000000068c8c7220 */ /* 0x080fe20000410000 */
[----:B------:R-:W1:Y:S01]  /*3b00*/  MUFU.EX2 R163, R163 ;  /* 0x000000a300a37308 */ /* 0x000e620000000800 */
[--C-:B----4-:R-:W-:Y:S01]  /*3b10*/  FFMA.FTZ R196, R167, UR10, -R185.reuse ;  /* 0x0000000aa7c47c23 */ /* 0x110fe200080108b9 */
[----:B------:R-:W-:Y:S01]  /*3b20*/  FFMA.FTZ R167, R170, UR10, -R185 ;  /* 0x0000000aaaa77c23 */ /* 0x000fe200080108b9 */
[----:B--2---:R-:W-:Y:S01]  /*3b30*/  FADD.FTZ R4, R192, R7 ;  /* 0x00000007c0047221 */ /* 0x004fe20000010000 */
[----:B------:R-:W-:Y:S01]  /*3b40*/  FADD.FTZ R154, R14, R5 ;  /* 0x000000050e9a7221 */ /* 0x000fe20000010000 */
[-C--:B------:R-:W-:Y:S01]  /*3b50*/  FMUL.FTZ R141, R141, R6.reuse ;  /* 0x000000068d8d7220 */ /* 0x080fe20000410000 */
[-C--:B------:R-:W-:Y:S01]  /*3b60*/  FMUL.FTZ R144, R144, R6.reuse ;  /* 0x0000000690907220 */ /* 0x080fe20000410000 */
[-C--:B------:R-:W-:Y:S01]  /*3b70*/  FMUL.FTZ R145, R145, R6.reuse ;  /* 0x0000000691917220 */ /* 0x080fe20000410000 */
[----:B------:R-:W2:Y:S01]  /*3b80*/  MUFU.EX2 R196, R196 ;  /* 0x000000c400c47308 */ /* 0x000ea20000000800 */
[----:B------:R-:W-:Y:S01]  /*3b90*/  FADD.FTZ R5, R21, R154 ;  /* 0x0000009a15057221 */ /* 0x000fe20000010000 */
[-C--:B------:R-:W-:Y:S01]  /*3ba0*/  FMUL.FTZ R148, R148, R6.reuse ;  /* 0x0000000694947220 */ /* 0x080fe20000410000 */
[----:B------:R-:W-:Y:S01]  /*3bb0*/  FMUL.FTZ R149, R149, R6 ;  /* 0x0000000695957220 */ /* 0x000fe20000410000 */
[----:B------:R-:W-:Y:S01]  /*3bc0*/  F2FP.BF16.F32.PACK_AB R156, R11, R156 ;  /* 0x0000009c0b9c723e */ /* 0x000fe200000010ff */
[-C--:B------:R-:W-:Y:S01]  /*3bd0*/  FMUL.FTZ R26, R26, R177.reuse ;  /* 0x000000b11a1a7220 */ /* 0x080fe20000410000 */
[----:B------:R-:W-:Y:S01]  /*3be0*/  F2FP.BF16.F32.PACK_AB R160, R15, R160 ;  /* 0x000000a00fa0723e */ /* 0x000fe200000010ff */
[-C--:B------:R-:W-:Y:S01]  /*3bf0*/  FMUL.FTZ R27, R27, R177.reuse ;  /* 0x000000b11b1b7220 */ /* 0x080fe20000410000 */
[----:B------:R-:W4:Y:S01]  /*3c00*/  MUFU.EX2 R167, R167 ;  /* 0x000000a700a77308 */ /* 0x000f220000000800 */
[----:B-1----:R-:W-:Y:S01]  /*3c10*/  FADD.FTZ R7, R163, R4 ;  /* 0x00000004a3077221 */ /* 0x002fe20000010000 */
[----:B------:R-:W-:Y:S01]  /*3c20*/  F2FP.BF16.F32.PACK_AB R162, R21, R14 ;  /* 0x0000000e15a2723e */ /* 0x000fe200000010ff */
[-C--:B------:R-:W-:Y:S01]  /*3c30*/  FMUL.FTZ R30, R30, R177.reuse ;  /* 0x000000b11e1e7220 */ /* 0x080fe20000410000 */
[-C--:B------:R-:W-:Y:S01]  /*3c40*/  FMUL.FTZ R31, R31, R177.reuse ;  /* 0x000000b11f1f7220 */ /* 0x080fe20000410000 */
[-C--:B------:R-:W-:Y:S01]  /*3c50*/  FMUL.FTZ R34, R34, R177.reuse ;  /* 0x000000b122227220 */ /* 0x080fe20000410000 */
[-C--:B------:R-:W-:Y:S01]  /*3c60*/  FMUL.FTZ R35, R35, R177.reuse ;  /* 0x000000b123237220 */ /* 0x080fe20000410000 */
[-C--:B------:R-:W-:Y:S01]  /*3c70*/  FMUL.FTZ R38, R38, R177.reuse ;  /* 0x000000b126267220 */ /* 0x080fe20000410000 */
[----:B------:R-:W1:Y:S01]  /*3c80*/  MUFU.EX2 R202, R202 ;  /* 0x000000ca00ca7308 */ /* 0x000e620000000800 */
[----:B--2---:R-:W-:Y:S01]  /*3c90*/  FADD.FTZ R4, R196, R7 ;  /* 0x00000007c4047221 */ /* 0x004fe20000010000 */
[-C--:B------:R-:W-:Y:S01]  /*3ca0*/  FMUL.FTZ R39, R39, R177.reuse ;  /* 0x000000b127277220 */ /* 0x080fe20000410000 */
[-C--:B------:R-:W-:Y:S01]  /*3cb0*/  FMUL.FTZ R42, R42, R177.reuse ;  /* 0x000000b12a2a7220 */ /* 0x080fe20000410000 */
[-C--:B------:R-:W-:Y:S01]  /*3cc0*/  FMUL.FTZ R43, R43, R177.reuse ;  /* 0x000000b12b2b7220 */ /* 0x080fe20000410000 */
[-C--:B------:R-:W-:Y:S01]  /*3cd0*/  FMUL.FTZ R46, R46, R177.reuse ;  /* 0x000000b12e2e7220 */ /* 0x080fe20000410000 */
[-C--:B------:R-:W-:Y:S01]  /*3ce0*/  FMUL.FTZ R47, R47, R177.reuse ;  /* 0x000000b12f2f7220 */ /* 0x080fe20000410000 */
[-C--:B------:R-:W-:Y:S01]  /*3cf0*/  FMUL.FTZ R50, R50, R177.reuse ;  /* 0x000000b132327220 */ /* 0x080fe20000410000 */
[----:B------:R-:W2:Y:S01]  /*3d00*/  MUFU.EX2 R171, R171 ;  /* 0x000000ab00ab7308 */ /* 0x000ea20000000800 */
[----:B----4-:R-:W-:Y:S01]  /*3d10*/  FADD.FTZ R7, R167, R4 ;  /* 0x00000004a7077221 */ /* 0x010fe20000010000 */
[-C--:B------:R-:W-:Y:S01]  /*3d20*/  FMUL.FTZ R51, R51, R177.reuse ;  /* 0x000000b133337220 */ /* 0x080fe20000410000 */
[-C--:B------:R-:W-:Y:S01]  /*3d30*/  FMUL.FTZ R54, R54, R177.reuse ;  /* 0x000000b136367220 */ /* 0x080fe20000410000 */
[-C--:B------:R-:W-:Y:S01]  /*3d40*/  FMUL.FTZ R55, R55, R177.reuse ;  /* 0x000000b137377220 */ /* 0x080fe20000410000 */
[-C--:B------:R-:W-:Y:S01]  /*3d50*/  FMUL.FTZ R58, R58, R177.reuse ;  /* 0x000000b13a3a7220 */ /* 0x080fe20000410000 */
[-C--:B------:R-:W-:Y:S01]  /*3d60*/  FMUL.FTZ R59, R59, R177.reuse ;  /* 0x000000b13b3b7220 */ /* 0x080fe20000410000 */
[-C--:B------:R-:W-:Y:S01]  /*3d70*/  FMUL.FTZ R62, R62, R177.reuse ;  /* 0x000000b13e3e7220 */ /* 0x080fe20000410000 */
[----:B------:R-:W4:Y:S01]  /*3d80*/  MUFU.EX2 R204, R204 ;  /* 0x000000cc00cc7308 */ /* 0x000f220000000800 */
[----:B-1----:R-:W-:Y:S01]  /*3d90*/  FADD.FTZ R4, R202, R7 ;  /* 0x00000007ca047221 */ /* 0x002fe20000010000 */
[-C--:B------:R-:W-:Y:S01]  /*3da0*/  FMUL.FTZ R63, R63, R177.reuse ;  /* 0x000000b13f3f7220 */ /* 0x080fe20000410000 */
        /* <DEDUP_REMOVED lines=38> */
[C---:B----4-:R-:W-:Y:S01]  /*4010*/  FADD.FTZ R154, R153.reuse, R154 ;  /* 0x0000009a999a7221 */ /* 0x050fe20000010000 */
[----:B------:R-:W-:Y:S01]  /*4020*/  F2FP.BF16.F32.PACK_AB R164, R153, R164 ;  /* 0x000000a499a4723e */ /* 0x000fe200000010ff */
[-C--:B------:R-:W-:Y:S01]  /*4030*/  FMUL.FTZ R123, R123, R177.reuse ;  /* 0x000000b17b7b7220 */ /* 0x080fe20000410000 */
[----:B------:R-:W-:Y:S01]  /*4040*/  F2FP.BF16.F32.PACK_AB R153, R155, R184 ;  /* 0x000000b89b99723e */ /* 0x000fe200000010ff */
[----:B------:R-:W-:Y:S01]  /*4050*/  FADD.FTZ R5, R157, R154 ;  /* 0x0000009a9d057221 */ /* 0x000fe20000010000 */
        /* <DEDUP_REMOVED lines=17> */
[----:B------:R-:W-:Y:S01]  /*4170*/  FMUL.FTZ R151, R151, R177 ;  /* 0x000000b197977220 */ /* 0x000fe20000410000 */
[----:B------:R-:W2:Y:S01]  /*4180*/  MUFU.EX2 R161, R161 ;  /* 0x000000a100a17308 */ /* 0x000ea20000000800 */
[C---:B----4-:R-:W-:Y:S01]  /*4190*/  FADD.FTZ R154, R168.reuse, R5 ;  /* 0x00000005a89a7221 */ /* 0x050fe20000010000 */
[----:B------:R-:W-:-:S02]  /*41a0*/  F2FP.BF16.F32.PACK_AB R166, R168, R157 ;  /* 0x0000009da8a6723e */ /* 0x000fc400000010ff */
[----:B------:R-:W-:Y:S02]  /*41b0*/  F2FP.BF16.F32.PACK_AB R157, R192, R159 ;  /* 0x0000009fc09d723e */ /* 0x000fe400000010ff */
[----:B------:R-:W-:Y:S02]  /*41c0*/  F2FP.BF16.F32.PACK_AB R159, R196, R163 ;  /* 0x000000a3c49f723e */ /* 0x000fe400000010ff */
[----:B------:R-:W4:Y:S01]  /*41d0*/  MUFU.EX2 R186, R186 ;  /* 0x000000ba00ba7308 */ /* 0x000f220000000800 */
[----:B-1----:R-:W-:Y:S01]  /*41e0*/  FADD.FTZ R7, R182, R7 ;  /* 0x00000007b6077221 */ /* 0x002fe20000010000 */
[----:B------:R-:W-:Y:S02]  /*41f0*/  F2FP.BF16.F32.PACK_AB R163, R204, R171 ;  /* 0x000000abcca3723e */ /* 0x000fe400000010ff */
[----:B------:R-:W-:-:S04]  /*4200*/  F2FP.BF16.F32.PACK_AB R155, R188, R181 ;  /* 0x000000b5bc9b723e */ /* 0x000fc800000010ff */
[----:B------:R-:W1:Y:S01]  /*4210*/  MUFU.EX2 R172, R172 ;  /* 0x000000ac00ac7308 */ /* 0x000e620000000800 */
[----:B--2---:R-:W-:-:S07]  /*4220*/  FADD.FTZ R5, R161, R154 ;  /* 0x0000009aa1057221 */ /* 0x004fce0000010000 */
[----:B------:R-:W2:Y:S01]  /*4230*/  MUFU.EX2 R187, R187 ;  /* 0x000000bb00bb7308 */ /* 0x000ea20000000800 */
[----:B----4-:R-:W-:-:S07]  /*4240*/  FADD.FTZ R4, R186, R7 ;  /* 0x00000007ba047221 */ /* 0x010fce0000010000 */
[----:B------:R-:W4:Y:S01]  /*4250*/  MUFU.EX2 R165, R165 ;  /* 0x000000a500a57308 */ /* 0x000f220000000800 */
[C---:B-1----:R-:W-:Y:S01]  /*4260*/  FADD.FTZ R154, R172.reuse, R5 ;  /* 0x00000005ac9a7221 */ /* 0x042fe20000010000 */
[----:B------:R-:W-:Y:S02]  /*4270*/  F2FP.BF16.F32.PACK_AB R168, R172, R161 ;  /* 0x000000a1aca8723e */ /* 0x000fe400000010ff */
[----:B------:R-:W-:Y:S02]  /*4280*/  F2FP.BF16.F32.PACK_AB R161, R202, R167 ;  /* 0x000000a7caa1723e */ /* 0x000fe400000010ff */
[----:B------:R-:W-:Y:S02]  /*4290*/  F2FP.BF16.F32.PACK_AB R167, R182, R179 ;  /* 0x000000b3b6a7723e */ /* 0x000fe400000010ff */
[----:B------:R-:W1:Y:S01]  /*42a0*/  MUFU.EX2 R189, R189 ;  /* 0x000000bd00bd7308 */ /* 0x000e620000000800 */
[----:B--2---:R-:W-:-:S07]  /*42b0*/  FADD.FTZ R4, R187, R4 ;  /* 0x00000004bb047221 */ /* 0x004fce0000010000 */
[----:B------:R-:W2:Y:S01]  /*42c0*/  MUFU.EX2 R176, R176 ;  /* 0x000000b000b07308 */ /* 0x000ea20000000800 */
[----:B----4-:R-:W-:Y:S01]  /*42d0*/  FADD.FTZ R5, R165, R154 ;  /* 0x0000009aa5057221 */ /* 0x010fe20000010000 */
[----:B------:R-:W-:-:S06]  /*42e0*/  F2FP.BF16.F32.PACK_AB R154, R9, R8 ;  /* 0x00000008099a723e */ /* 0x000fcc00000010ff */
[----:B------:R-:W4:Y:S01]  /*42f0*/  MUFU.EX2 R190, R190 ;  /* 0x000000be00be7308 */ /* 0x000f220000000800 */
[----:B-1----:R-:W-:-:S07]  /*4300*/  FADD.FTZ R7, R189, R4 ;  /* 0x00000004bd077221 */ /* 0x002fce0000010000 */
[----:B------:R-:W1:Y:S01]  /*4310*/  MUFU.EX2 R169, R169 ;  /* 0x000000a900a97308 */ /* 0x000e620000000800 */
[C---:B--2---:R-:W-:Y:S01]  /*4320*/  FADD.FTZ R158, R176.reuse, R5 ;  /* 0x00000005b09e7221 */ /* 0x044fe20000010000 */
[----:B------:R-:W-:Y:S02]  /*4330*/  F2FP.BF16.F32.PACK_AB R170, R176, R165 ;  /* 0x000000a5b0aa723e */ /* 0x000fe400000010ff */
[----:B------:R-:W-:-:S04]  /*4340*/  F2FP.BF16.F32.PACK_AB R165, R178, R175 ;  /* 0x000000afb2a5723e */ /* 0x000fc800000010ff */
[----:B------:R-:W2:Y:S01]  /*4350*/  MUFU.EX2 R185, R194 ;  /* 0x000000c200b97308 */ /* 0x000ea20000000800 */
[C---:B----4-:R-:W-:Y:S01]  /*4360*/  FADD.FTZ R4, R190.reuse, R7 ;  /* 0x00000007be047221 */ /* 0x050fe20000010000 */
[----:B------:R-:W-:-:S06]  /*4370*/  F2FP.BF16.F32.PACK_AB R171, R190, R189 ;  /* 0x000000bdbeab723e */ /* 0x000fcc00000010ff */
[----:B------:R-:W4:Y:S01]  /*4380*/  MUFU.EX2 R180, R180 ;  /* 0x000000b400b47308 */ /* 0x000f220000000800 */
[----:B-1----:R-:W-:Y:S01]  /*4390*/  FADD.FTZ R5, R169, R158 ;  /* 0x0000009ea9057221 */ /* 0x002fe20000010000 */
[----:B------:R-:W-:-:S06]  /*43a0*/  F2FP.BF16.F32.PACK_AB R158, R13, R10 ;  /* 0x0000000a0d9e723e */ /* 0x000fcc00000010ff */
[----:B------:R-:W1:Y:S01]  /*43b0*/  MUFU.EX2 R6, R195 ;  /* 0x000000c300067308 */ /* 0x000e620000000800 */
[----:B--2---:R-:W-:-:S07]  /*43c0*/  FADD.FTZ R7, R185, R4 ;  /* 0x00000004b9077221 */ /* 0x004fce0000010000 */
[----:B------:R-:W2:Y:S01]  /*43d0*/  MUFU.EX2 R198, R198 ;  /* 0x000000c600c67308 */ /* 0x000ea20000000800 */
[C---:B----4-:R-:W-:Y:S01]  /*43e0*/  FADD.FTZ R8, R180.reuse, R5 ;  /* 0x00000005b4087221 */ /* 0x050fe20000010000 */
[----:B------:R-:W-:Y:S02]  /*43f0*/  F2FP.BF16.F32.PACK_AB R172, R180, R169 ;  /* 0x000000a9b4ac723e */ /* 0x000fe400000010ff */
[----:B------:R-:W-:Y:S01]  /*4400*/  F2FP.BF16.F32.PACK_AB R169, R187, R186 ;  /* 0x000000babba9723e */ /* 0x000fe200000010ff */
[----:B------:R-:W-:-:S03]  /*4410*/  FADD.FTZ R5, R173, R8 ;  /* 0x00000008ad057221 */ /* 0x000fc60000010000 */
[----:B------:R-:W4:Y:S01]  /*4420*/  MUFU.EX2 R20, R197 ;  /* 0x000000c500147308 */ /* 0x000f220000000800 */
[----:B-1----:R-:W-:-:S07]  /*4430*/  FADD.FTZ R7, R6, R7 ;  /* 0x0000000706077221 */ /* 0x002fce0000010000 */
[----:B------:R-:W1:Y:S01]  /*4440*/  MUFU.EX2 R199, R199 ;  /* 0x000000c700c77308 */ /* 0x000e620000000800 */
[----:B--2---:R-:W-:Y:S01]  /*4450*/  FADD.FTZ R4, R198, R7 ;  /* 0x00000007c6047221 */ /* 0x004fe20000010000 */
[C---:B----4-:R-:W-:Y:S01]  /*4460*/  F2FP.BF16.F32.PACK_AB R174, R20.reuse, R173 ;  /* 0x000000ad14ae723e */ /* 0x050fe200000010ff */
[----:B------:R-:W-:Y:S01]  /*4470*/  FADD.FTZ R5, R20, R5 ;  /* 0x0000000514057221 */ /* 0x000fe20000010000 */
[----:B------:R-:W-:Y:S01]  /*4480*/  F2FP.BF16.F32.PACK_AB R173, R6, R185 ;  /* 0x000000b906ad723e */ /* 0x000fe200000010ff */
[C---:B-1----:R-:W-:Y:S01]  /*4490*/  FADD.FTZ R4, R199.reuse, R4 ;  /* 0x00000004c7047221 */ /* 0x042fe20000010000 */
[----:B------:R-:W-:Y:S01]  /*44a0*/  F2FP.BF16.F32.PACK_AB R175, R199, R198 ;  /* 0x000000c6c7af723e */ /* 0x000fe200000010ff */
[----:B---3--:R-:W-:Y:S06]  /*44b0*/  @!P0 BRA `(.L_x_24) ;  /* 0x0000000000048947 */ /* 0x008fec0003800000 */
[----:B------:R-:W-:Y:S01]  /*44c0*/  BPT.TRAP 0x1 ;  /* 0x000000040000795c */ /* 0x000fe20000300000 */
.L_x_24:
[----:B------:R-:W-:-:S04]  /*44d0*/  IMAD.U32 R6, RZ, RZ, UR24 ;  /* 0x00000018ff067e24 */ /* 0x000fc8000f8e00ff */
[----:B------:R1:W2:Y:S01]  /*44e0*/  SYNCS.PHASECHK.TRANS64.TRYWAIT P3, [UR23+0x22850], R6 ;  /* 0x02285006ff0075a7 */ /* 0x0002a20008060157 */
[----:B------:R-:W-:Y:S05]  /*44f0*/  @!P0 BRA `(.L_x_25) ;  /* 0x0000000000048947 */ /* 0x000fea0003800000 */
[----:B------:R-:W-:Y:S01]  /*4500*/  BPT.TRAP 0x1 ;  /* 0x000000040000795c */ /* 0x000fe20000300000 */
.L_x_25:
[----:B--2---:R-:W-:Y:S05]  /*4510*/  @P3 BRA `(.L_x_26) ;  /* 0x00000000000c3947 */ /* 0x004fea0003800000 */
[----:B-1----:R-:W-:-:S04]  /*4520*/  IMAD.U32 R6, RZ, RZ, UR24 ;  /* 0x00000018ff067e24 */ /* 0x002fc8000f8e00ff */
[----:B------:R-:W1:Y:S02]  /*4530*/  SYNCS.PHASECHK.TRANS64.TRYWAIT P3, [UR23+0x22850], R6 ;  /* 0x02285006ff0075a7 */ /* 0x000e640008060157 */
[----:B-1----:R-:W-:Y:S05]  /*4540*/  @!P3 BRA `(.L_x_27) ;  /* 0x0000004800c4b947 */ /* 0x002fea0003800000 */
.L_x_26:
[----:B-1----:R-:W-:Y:S01]  /*4550*/  VIADD R6, R18, 0x8 ;  /* 0x0000000812067836 */ /* 0x002fe20000000000 */
[----:B------:R-:W-:Y:S01]  /*4560*/  UIMAD UR11, UR39, 0xc00, UR21 ;  /* 0x00000c00270b78a4 */ /* 0x000fe2000f8e0215 */
[----:B------:R-:W-:Y:S01]  /*4570*/  @!P1 VIADD R183, R183, 0x22860 ;  /* 0x00022860b7b79836 */ /* 0x000fe20000000000 */
[----:B------:R-:W-:Y:S01]  /*4580*/  UMOV UR7, 0x40000040 ;  /* 0x4000004000077882 */ /* 0x000fe20000000000 */
[----:B------:R-:W-:Y:S01]  /*4590*/  MOV R20, R3 ;  /* 0x0000000300147202 */ /* 0x000fe20000000f00 */
[----:B------:R3:W-:Y:S01]  /*45a0*/  BAR.SYNC.DEFER_BLOCKING R6, 0x100 ;  /* 0x000400060000751d */ /* 0x0007e20000010000 */
[----:B------:R-:W-:Y:S01]  /*45b0*/  IMAD.MOV.U32 R7, RZ, RZ, R0 ;  /* 0x000000ffff077224 */ /* 0x000fe200078e0000 */
[----:B------:R-:W-:-:S04]  /*45c0*/  @!P1 PRMT R183, RZ, 0x654, R183 ;  /* 0x00000654ffb79816 */ /* 0x000fc800000000b7 */
[----:B------:R-:W-:Y:S01]  /*45d0*/  UMOV UR6, UR11 ;  /* 0x0000000b00067c82 */ /* 0x000fe20008000000 */
[----:B------:R-:W-:-:S06]  /*45e0*/  WARPGROUP.ARRIVE ;  /* 0x00000000000079c5 */ /* 0x000fcc0000000000 */
        /* <DEDUP_REMOVED lines=33> */
[----:B------:R-:W-:Y:S05]  /*4800*/  @P2 BRA `(.L_x_28) ;  /* 0xffffffe000c42947 */ /* 0x000fea000383ffff */
.L_x_19:
[----:B---34-:R-:W3:Y:S01]  /*4810*/  SHFL.BFLY PT, R6, R5, 0x2, 0x1f ;  /* 0x0c401f0005067f89 */ /* 0x018ee200000e0000 */
[C---:B------:R-:W-:Y:S01]  /*4820*/  IADD3 R11, P0, R16.reuse, 0x20, RZ ;  /* 0x00000020100b7810 */ /* 0x040fe20007f1e0ff */
[----:B------:R-:W-:Y:S01]  /*4830*/  UIADD3 UR34, -UR37, URZ, URZ ;  /* 0x0000003f25227290 */ /* 0x000fe2000fffe13f */
[C---:B------:R-:W-:Y:S01]  /*4840*/  IADD3 R165, P3, R16.reuse, 0x4000, RZ ;  /* 0x0000400010a57810 */ /* 0x040fe20007f7e0ff */
[----:B-12---:R-:W1:Y:S01]  /*4850*/  SHFL.BFLY PT, R7, R4, 0x2, 0x1f ;  /* 0x0c401f0004077f89 */ /* 0x006e6200000e0000 */
[----:B------:R-:W-:Y:S01]  /*4860*/  LOP3.LUT R9, R11, 0x380, RZ, 0xc0, !PT ;  /* 0x000003800b097812 */ /* 0x000fe200078ec0ff */
[----:B------:R-:W-:Y:S01]  /*4870*/  ULDC UR4, c[0x0][0xda8] ;  /* 0x00036a0000047ab9 */ /* 0x000fe20000000800 */
[----:B------:R-:W-:Y:S01]  /*4880*/  LOP3.LUT R164, R165, 0x380, RZ, 0xc0, !PT ;  /* 0x00000380a5a47812 */ /* 0x000fe200078ec0ff */
[----:B------:R-:W-:Y:S01]  /*4890*/  UIADD3 UR35, -UR36, URZ, URZ ;  /* 0x0000003f24237290 */ /* 0x000fe2000fffe13f */
[----:B------:R-:W-:Y:S01]  /*48a0*/  IADD3 R13, P4, R16, 0x60, RZ ;  /* 0x00000060100d7810 */ /* 0x000fe20007f9e0ff */
[----:B------:R-:W-:Y:S01]  /*48b0*/  UIMAD UR34, UR4, UR34, UR44 ;  /* 0x00000022042272a4 */ /* 0x000fe2000f8e022c */
[----:B------:R-:W-:Y:S01]  /*48c0*/  SHF.R.U64 R164, R164, 0x3, RZ ;  /* 0x00000003a4a47819 */ /* 0x000fe200000012ff */
[----:B------:R-:W-:Y:S01]  /*48d0*/  ULDC.64 UR8, c[0x0][0xb70] ;  /* 0x0002dc0000087ab9 */ /* 0x000fe20000000a00 */
[----:B------:R-:W-:Y:S01]  /*48e0*/  IADD3 R163, P1, R16, 0x40, RZ ;  /* 0x0000004010a37810 */ /* 0x000fe20007f3e0ff */
[----:B------:R-:W-:Y:S01]  /*48f0*/  ULDC UR4, c[0x0][0xdb4] ;  /* 0x00036d0000047ab9 */ /* 0x000fe20000000800 */
[----:B------:R-:W-:Y:S01]  /*4900*/  LOP3.LUT R164, R164, R165, RZ, 0x3c, !PT ;  /* 0x000000a5a4a47212 */ /* 0x000fe200078e3cff */
[----:B------:R-:W-:Y:S01]  /*4910*/  IMAD.X R165, RZ, RZ, R17, P3 ;  /* 0x000000ffffa57224 */ /* 0x000fe200018e0611 */
[----:B------:R-:W-:Y:S01]  /*4920*/  IADD3 R177, P3, R16, 0x8060, RZ ;  /* 0x0000806010b17810 */ /* 0x000fe20007f7e0ff */
[----:B------:R-:W-:Y:S01]  /*4930*/  UIMAD UR35, UR4, UR35, UR37 ;  /* 0x00000023042372a4 */ /* 0x000fe2000f8e0225 */
[----:B------:R-:W-:Y:S01]  /*4940*/  LOP3.LUT R162, R163, 0x380, RZ, 0xc0, !PT ;  /* 0x00000380a3a27812 */ /* 0x000fe200078ec0ff */
[----:B------:R-:W-:Y:S01]  /*4950*/  USHF.L.U32 UR34, UR34, 0x7, URZ ;  /* 0x0000000722227899 */ /* 0x000fe2000800063f */
[----:B------:R-:W-:Y:S01]  /*4960*/  LOP3.LUT R176, R177, 0x380, RZ, 0xc0, !PT ;  /* 0x00000380b1b07812 */ /* 0x000fe200078ec0ff */
[----:B------:R-:W-:Y:S01]  /*4970*/  USHF.R.S32.HI UR4, URZ, 0x1f, UR35 ;  /* 0x0000001f3f047899 */ /* 0x000fe20008011423 */
[----:B------:R-:W-:Y:S01]  /*4980*/  SHF.R.U64 R162, R162, 0x3, RZ ;  /* 0x00000003a2a27819 */ /* 0x000fe200000012ff */
[----:B---3--:R-:W-:Y:S01]  /*4990*/  FADD.FTZ R6, R6, R5 ;  /* 0x0000000506067221 */ /* 0x008fe20000010000 */
[----:B------:R-:W-:Y:S01]  /*49a0*/  LOP3.LUT R5, R13, 0x380, RZ, 0xc0, !PT ;  /* 0x000003800d057812 */ /* 0x000fe200078ec0ff */
[----:B------:R-:W-:Y:S01]  /*49b0*/  UIMAD UR6, UR4, UR8, URZ ;  /* 0x00000008040672a4 */ /* 0x000fe2000f8e023f */
[----:B------:R-:W-:Y:S01]  /*49c0*/  SHF.R.U64 R176, R176, 0x3, RZ ;  /* 0x00000003b0b07819 */ /* 0x000fe200000012ff */
[----:B-1----:R-:W-:Y:S01]  /*49d0*/  FADD.FTZ R7, R7, R4 ;  /* 0x0000000407077221 */ /* 0x002fe20000010000 */
[----:B------:R-:W1:Y:S01]  /*49e0*/  SHFL.BFLY PT, R169, R6, 0x1, 0x1f ;  /* 0x0c201f0006a97f89 */ /* 0x000e6200000e0000 */
[----:B------:R-:W-:Y:S01]  /*49f0*/  SHF.R.U64 R4, R9, 0x3, RZ ;  /* 0x0000000309047819 */ /* 0x000fe200000012ff */
[----:B------:R-:W-:Y:S01]  /*4a00*/  UIMAD.WIDE.U32 UR4, UR35, UR8, URZ ;  /* 0x00000008230472a5 */ /* 0x000fe2000f8e003f */
[----:B------:R-:W-:Y:S01]  /*4a10*/  IADD3 R9, P6, R16, 0x4020, RZ ;  /* 0x0000402010097810 */ /* 0x000fe20007fde0ff */
[----:B------:R-:W2:Y:S01]  /*4a20*/  SHFL.BFLY PT, R8, R7, 0x1, 0x1f ;  /* 0x0c201f0007087f89 */ /* 0x000ea200000e0000 */
[----:B------:R-:W-:Y:S01]  /*4a30*/  LOP3.LUT R4, R4, R11, RZ, 0x3c, !PT ;  /* 0x0000000b04047212 */ /* 0x000fe200078e3cff */
[----:B------:R-:W-:Y:S01]  /*4a40*/  ULDC UR7, c[0x0][0xa88] ;  /* 0x0002a20000077ab9 */ /* 0x000fe20000000800 */
[----:B------:R-:W-:Y:S01]  /*4a50*/  IADD3 R11, P2, R16, 0x4060, RZ ;  /* 0x00004060100b7810 */ /* 0x000fe20007f5e0ff */
[----:B------:R-:W-:Y:S01]  /*4a60*/  UIMAD UR6, UR35, UR9, UR6 ;  /* 0x00000009230672a4 */ /* 0x000fe2000f8e0206 */
[----:B------:R-:W-:Y:S01]  /*4a70*/  LOP3.LUT R176, R176, R177, RZ, 0x3c, !PT ;  /* 0x000000b1b0b07212 */ /* 0x000fe200078e3cff */
[----:B------:R-:W-:Y:S01]  /*4a80*/  IMAD.X R177, RZ, RZ, R17, P3 ;  /* 0x000000ffffb17224 */ /* 0x000fe200018e0611 */
[----:B------:R-:W-:-:S02]  /*4a90*/  LOP3.LUT R10, R11, 0x380, RZ, 0xc0, !PT ;  /* 0x000003800b0a7812 */ /* 0x000fc400078ec0ff */
[----:B------:R-:W-:Y:S01]  /*4aa0*/  LOP3.LUT R162, R162, R163, RZ, 0x3c, !PT ;  /* 0x000000a3a2a27212 */ /* 0x000fe200078e3cff */
[--C-:B------:R-:W-:Y:S01]  /*4ab0*/  IMAD.X R163, RZ, RZ, R17.reuse, P1 ;  /* 0x000000ffffa37224 */ /* 0x100fe200008e0611 */
[----:B------:R-:W-:Y:S02]  /*4ac0*/  SHF.R.U64 R10, R10, 0x3, RZ ;  /* 0x000000030a0a7819 */ /* 0x000fe400000012ff */
[----:B------:R-:W-:Y:S02]  /*4ad0*/  IADD3 R159, P5, R16, 0x4040, RZ ;  /* 0x00004040109f7810 */ /* 0x000fe40007fbe0ff */
[----:B------:R-:W-:Y:S01]  /*4ae0*/  LOP3.LUT R10, R10, R11, RZ, 0x3c, !PT ;  /* 0x0000000b0a0a7212 */ /* 0x000fe200078e3cff */
[----:B------:R-:W-:Y:S01]  /*4af0*/  IMAD.X R11, RZ, RZ, R17, P2 ;  /* 0x000000ffff0b7224 */ /* 0x000fe200010e0611 */
[----:B------:R-:W-:Y:S02]  /*4b00*/  IADD3 R173, P2, R16, 0xc040, RZ ;  /* 0x0000c04010ad7810 */ /* 0x000fe40007f5e0ff */
[----:B------:R-:W-:Y:S01]  /*4b10*/  MOV R162, R162 ;  /* 0x000000a200a27202 */ /* 0x000fe20000000f00 */
[----:B-1----:R-:W-:Y:S01]  /*4b20*/  FADD.FTZ R169, R6, R169 ;  /* 0x000000a906a97221 */ /* 0x002fe20000010000 */
[----:B------:R-:W-:Y:S01]  /*4b30*/  SHF.R.U64 R6, R5, 0x3, RZ ;  /* 0x0000000305067819 */ /* 0x000fe200000012ff */
[--C-:B------:R-:W-:Y:S01]  /*4b40*/  IMAD.X R5, RZ, RZ, R17.reuse, P0 ;  /* 0x000000ffff057224 */ /* 0x100fe200000e0611 */
[----:B------:R-:W-:Y:S01]  /*4b50*/  LOP3.LUT R172, R173, 0x380, RZ, 0xc0, !PT ;  /* 0x00000380adac7812 */ /* 0x000fe200078ec0ff */
[----:B--2---:R-:W-:Y:S01]  /*4b60*/  FADD.FTZ R167, R7, R8 ;  /* 0x0000000807a77221 */ /* 0x004fe20000010000 */
[----:B------:R-:W-:Y:S01]  /*4b70*/  LOP3.LUT R8, R9, 0x380, RZ, 0xc0, !PT ;  /* 0x0000038009087812 */ /* 0x000fe200078ec0ff */
[----:B------:R-:W-:Y:S01]  /*4b80*/  IMAD.X R7, RZ, RZ, R17, P4 ;  /* 0x000000ffff077224 */ /* 0x000fe200020e0611 */
[----:B------:R-:W-:-:S02]  /*4b90*/  LOP3.LUT R6, R6, R13, RZ, 0x3c, !PT ;  /* 0x0000000d06067212 */ /* 0x000fc400078e3cff */
[----:B------:R-:W-:Y:S02]  /*4ba0*/  SHF.R.U64 R172, R172, 0x3, RZ ;  /* 0x00000003acac7819 */ /* 0x000fe400000012ff */
[----:B------:R-:W-:Y:S01]  /*4bb0*/  IADD3 R13, P0, R16, 0x8000, RZ ;  /* 0x00008000100d7810 */ /* 0x000fe20007f1e0ff */
[----:B------:R1:W-:Y:S06]  /*4bc0*/  BAR.ARV R12, 0x100 ;  /* 0x0004000c0000751d */ /* 0x0003ec0000002000 */
[----:B------:R-:W-:Y:S02]  /*4bd0*/  SHF.R.U64 R8, R8, 0x3, RZ ;  /* 0x0000000308087819 */ /* 0x000fe400000012ff */
[----:B------:R-:W-:Y:S01]  /*4be0*/  FSETP.NE.FTZ.AND P3, PT, R169, RZ, PT ;  /* 0x000000ffa900720b */ /* 0x000fe20003f75000 */
[----:B------:R-:W-:Y:S06]  /*4bf0*/  BAR.ARV 0x8, 0x120 ;  /* 0x0204800000007b1d */ /* 0x000fec0000002000 */
[----:B------:R-:W-:Y:S01]  /*4c00*/  LOP3.LUT R172, R172, R173, RZ, 0x3c, !PT ;  /* 0x000000adacac7212 */ /* 0x000fe200078e3cff */
[--C-:B------:R-:W-:Y:S01]  /*4c10*/  IMAD.X R173, RZ, RZ, R17.reuse, P2 ;  /* 0x000000ffffad7224 */ /* 0x100fe200010e0611 */
[----:B-1----:R-:W-:Y:S01]  /*4c20*/  LOP3.LUT R12, R13, 0x380, RZ, 0xc0, !PT ;  /* 0x000003800d0c7812 */ /* 0x002fe200078ec0ff */
[----:B------:R-:W-:Y:S01]  /*4c30*/  BAR.SYNC.DEFER_BLOCKING 0x1, 0x100 ;  /* 0x0044000000007b1d */ /* 0x000fe20000010000 */
[----:B------:R-:W-:Y:S01]  /*4c40*/  LOP3.LUT R8, R8, R9, RZ, 0x3c, !PT ;  /* 0x0000000908087212 */ /* 0x000fe200078e3cff */
[----:B------:R-:W-:Y:S01]  /*4c50*/  IMAD.X R9, RZ, RZ, R17, P6 ;  /* 0x000000ffff097224 */ /* 0x000fe200030e0611 */
[----:B------:R-:W-:-:S02]  /*4c60*/  FSETP.NE.FTZ.AND P2, PT, R167, RZ, PT ;  /* 0x000000ffa700720b */ /* 0x000fc40003f55000 */
[----:B------:R-:W-:Y:S02]  /*4c70*/  IADD3 R155, P6, R16, 0xc000, RZ ;  /* 0x0000c000109b7810 */ /* 0x000fe40007fde0ff */
[----:B------:R-:W-:Y:S02]  /*4c80*/  SHF.R.U64 R12, R12, 0x3, RZ ;  /* 0x000000030c0c7819 */ /* 0x000fe400000012ff */
[----:B------:R-:W-:Y:S01]  /*4c90*/  MOV R161, R4 ;  /* 0x0000000400a17202 */ /* 0x000fe20000000f00 */
[----:B------:R-:W-:Y:S01]  /*4ca0*/  IMAD.MOV.U32 R4, RZ, RZ, RZ ;  /* 0x000000ffff047224 */ /* 0x000fe200078e00ff */
[----:B------:R-:W-:Y:S02]  /*4cb0*/  LOP3.LUT R154, R155, 0x380, RZ, 0xc0, !PT ;  /* 0x000003809b9a7812 */ /* 0x000fe400078ec0ff */
[----:B------:R-:W-:Y:S01]  /*4cc0*/  MOV R163, R6 ;  /* 0x0000000600a37202 */ /* 0x000fe20000000f00 */
[----:B------:R-:W-:Y:S01]  /*4cd0*/  IMAD.MOV.U32 R6, RZ, RZ, RZ ;  /* 0x000000ffff067224 */ /* 0x000fe200078e00ff */
[----:B------:R-:W-:Y:S01]  /*4ce0*/  IADD3 R21, P1, R16, 0x8020, RZ ;  /* 0x0000802010157810 */ /* 0x000fe20007f3e0ff */
[----:B------:R-:W1:Y:S01]  /*4cf0*/  @P3 MUFU.RCP R4, R169 ;  /* 0x000000a900043308 */ /* 0x000e620000001000 */
[----:B------:R-:W-:-:S02]  /*4d00*/  LOP3.LUT R12, R12, R13, RZ, 0x3c, !PT ;  /* 0x0000000d0c0c7212 */ /* 0x000fc400078e3cff */
[----:B------:R-:W-:Y:S02]  /*4d10*/  IADD3.X R13, RZ, R17, RZ, P0, !PT ;  /* 0x00000011ff0d7210 */ /* 0x000fe400007fe4ff */
[----:B------:R-:W-:Y:S02]  /*4d20*/  IADD3 R171, P0, R16, 0xc060, RZ ;  /* 0x0000c06010ab7810 */ /* 0x000fe40007f1e0ff */
[----:B------:R-:W-:Y:S01]  /*4d30*/  LOP3.LUT R158, R159, 0x380, RZ, 0xc0, !PT ;  /* 0x000003809f9e7812 */ /* 0x000fe200078ec0ff */
[----:B------:R-:W2:Y:S01]  /*4d40*/  @P2 MUFU.RCP R6, R167 ;  /* 0x000000a700062308 */ /* 0x000ea20000001000 */
[----:B------:R-:W-:Y:S02]  /*4d50*/  SHF.R.U64 R154, R154, 0x3, RZ ;  /* 0x000000039a9a7819 */ /* 0x000fe400000012ff */
[----:B------:R-:W-:Y:S02]  /*4d60*/  LOP3.LUT R20, R21, 0x380, RZ, 0xc0, !PT ;  /* 0x0000038015147812 */ /* 0x000fe400078ec0ff */
[----:B------:R-:W-:-:S02]  /*4d70*/  LOP3.LUT R15, R16, 0x380, RZ, 0xc0, !PT ;  /* 0x00000380100f7812 */ /* 0x000fc400078ec0ff */
[----:B------:R-:W-:Y:S01]  /*4d80*/  LOP3.LUT R170, R171, 0x380, RZ, 0xc0, !PT ;  /* 0x00000380abaa7812 */ /* 0x000fe200078ec0ff */
[----:B------:R-:W3:Y:S01]  /*4d90*/  @P3 MUFU.LG2 R169, R169 ;  /* 0x000000a900a93308 */ /* 0x000ee20000000c00 */
[----:B------:R-:W-:Y:S01]  /*4da0*/  SHF.R.U64 R158, R158, 0x3, RZ ;  /* 0x000000039e9e7819 */ /* 0x000fe200000012ff */
[-C--:B-1----:R-:W-:Y:S01]  /*4db0*/  FMUL.FTZ R168, R32, R4.reuse ;  /* 0x0000000420a87220 */ /* 0x082fe20000410000 */
[----:B------:R-:W-:Y:S01]  /*4dc0*/  LOP3.LUT R154, R154, R155, RZ, 0x3c, !PT ;  /* 0x0000009b9a9a7212 */ /* 0x000fe200078e3cff */
[--C-:B------:R-:W-:Y:S01]  /*4dd0*/  IMAD.X R155, RZ, RZ, R17.reuse, P6 ;  /* 0x000000ffff9b7224 */ /* 0x100fe200030e0611 */
[----:B------:R-:W-:Y:S01]  /*4de0*/  SHF.R.U64 R20, R20, 0x3, RZ ;  /* 0x0000000314147819 */ /* 0x000fe200000012ff */
[-C--:B------:R-:W-:Y:S01]  /*4df0*/  FMUL.FTZ R7, R37, R4.reuse ;  /* 0x0000000425077220 */ /* 0x080fe20000410000 */
[----:B------:R-:W-:Y:S01]  /*4e00*/  SHF.R.U64 R15, R15, 0x3, RZ ;  /* 0x000000030f0f7819 */ /* 0x000fe200000012ff */
[----:B------:R-:W1:Y:S01]  /*4e10*/  @P2 MUFU.LG2 R167, R167 ;  /* 0x000000a700a72308 */ /* 0x000e620000000c00 */
[----:B------:R-:W-:Y:S01]  /*4e20*/  SHF.R.U64 R170, R170, 0x3, RZ ;  /* 0x00000003aaaa7819 */ /* 0x000fe200000012ff */
[----:B------:R-:W-:Y:S01]  /*4e30*/  FMUL.FTZ R166, R36, R4 ;  /* 0x0000000424a67220 */ /* 0x000fe20000410000 */
[----:B------:R-:W-:Y:S01]  /*4e40*/  LOP3.LUT R158, R158, R159, RZ, 0x3c, !PT ;  /* 0x0000009f9e9e7212 */ /* 0x000fe200078e3cff */
[--C-:B------:R-:W-:Y:S01]  /*4e50*/  IMAD.X R159, RZ, RZ, R17.reuse, P5 ;  /* 0x000000ffff9f7224 */ /* 0x100fe200028e0611 */
[----:B------:R-:W-:Y:S01]  /*4e60*/  LOP3.LUT R20, R20, R21, RZ, 0x3c, !PT ;  /* 0x0000001514147212 */ /* 0x000fe200078e3cff */
[--C-:B------:R-:W-:Y:S01]  /*4e70*/  IMAD.X R21, RZ, RZ, R17.reuse, P1 ;  /* 0x000000ffff157224 */ /* 0x100fe200008e0611 */
[----:B------:R-:W-:Y:S01]  /*4e80*/  LOP3.LUT R14, R15, R16, RZ, 0x3c, !PT ;  /* 0x000000100f0e7212 */ /* 0x000fe200078e3cff */
[----:B------:R-:W-:Y:S01]  /*4e90*/  IMAD.MOV.U32 R15, RZ, RZ, R17 ;  /* 0x000000ffff0f7224 */ /* 0x000fe200078e0011 */
[----:B------:R-:W-:Y:S01]  /*4ea0*/  MOV R155, R154 ;  /* 0x0000009a009b7202 */ /* 0x000fe20000000f00 */
[----:B------:R-:W-:Y:S01]  /*4eb0*/  VIADD R154, R200, UR34 ;  /* 0x00000022c89a7c36 */ /* 0x000fe20008000000 */
[----:B------:R-:W-:Y:S01]  /*4ec0*/  LOP3.LUT R170, R170, R171, RZ, 0x3c, !PT ;  /* 0x000000abaaaa7212 */ /* 0x000fe200078e3cff */
[----:B------:R-:W-:Y:S01]  /*4ed0*/  FMUL.FTZ R25, R25, R4 ;  /* 0x0000000419197220 */ /* 0x000fe20000410000 */
[----:B------:R-:W-:Y:S01]  /*4ee0*/  IADD3.X R171, RZ, R17, RZ, P0, !PT ;  /* 0x00000011ffab7210 */ /* 0x000fe200007fe4ff */
[----:B------:R-:W-:Y:S01]  /*4ef0*/  VIADD R5, R154, 0x8 ;  /* 0x000000089a057836 */ /* 0x000fe20000000000 */
[----:B------:R-:W-:Y:S01]  /*4f00*/  MOV R158, R158 ;  /* 0x0000009e009e7202 */ /* 0x000fe20000000f00 */
[----:B------:R-:W-:Y:S01]  /*4f10*/  FMUL.FTZ R24, R24, R4 ;  /* 0x0000000418187220 */ /* 0x000fe20000410000 */
        /* <DEDUP_REMOVED lines=11> */
[-C--:B------:R-:W-:Y:S01]  /*4fd0*/  FMUL.FTZ R170, R28, R4.reuse ;  /* 0x000000041caa7220 */ /* 0x080fe20000410000 */
[----:B------:R-:W-:Y:S01]  /*4fe0*/  LOP3.LUT P0, RZ, R2, 0x3, RZ, 0xc0, !PT ;  /* 0x0000000302ff7812 */ /* 0x000fe2000780c0ff */
[----:B------:R-:W-:Y:S01]  /*4ff0*/  FMUL.FTZ R8, R41, R4 ;  /* 0x0000000429087220 */ /* 0x000fe20000410000 */
[----:B------:R-:W-:Y:S01]  /*5000*/  MOV R160, R12 ;  /* 0x0000000c00a07202 */ /* 0x000fe20000000f00 */
[-C--:B------:R-:W-:Y:S01]  /*5010*/  FMUL.FTZ R11, R44, R4.reuse ;  /* 0x000000042c0b7220 */ /* 0x080fe20000410000 */
        /* <DEDUP_REMOVED lines=50> */
[----:B------:R-:W-:Y:S01]  /*5340*/  FMUL.FTZ R148, R148, R4 ;  /* 0x0000000494947220 */ /* 0x000fe20000410000 */
[----:B------:R-:W-:Y:S01]  /*5350*/  IMAD.U32 R40, RZ, RZ, UR10 ;  /* 0x0000000aff287e24 */ /* 0x000fe2000f8e00ff */
[----:B------:R-:W-:Y:S01]  /*5360*/  ISETP.GE.OR P1, PT, R5, UR7, P0 ;  /* 0x0000000705007c0c */ /* 0x000fe20008726670 */
[----:B------:R-:W-:-:S02]  /*5370*/  IMAD.U32 R4, RZ, RZ, UR4 ;  /* 0x00000004ff047e24 */ /* 0x000fc4000f8e00ff */
[-C--:B--2---:R-:W-:Y:S01]  /*5380*/  FMUL.FTZ R43, R43, R6.reuse ;  /* 0x000000062b2b7220 */ /* 0x084fe20000410000 */
[-C--:B------:R-:W-:Y:S01]  /*5390*/  FMUL.FTZ R42, R42, R6.reuse ;  /* 0x000000062a2a7220 */ /* 0x080fe20000410000 */
[----:B------:R-:W-:Y:S01]  /*53a0*/  MOV R5, UR5 ;  /* 0x0000000500057c02 */ /* 0x000fe20008000f00 */
[----:B------:R-:W-:Y:S01]  /*53b0*/  @P3 FMUL.FTZ R5, R40, 0.69314718246459960938 ;  /* 0x3f31721828053820 */ /* 0x000fe20000410000 */
[----:B------:R-:W-:Y:S02]  /*53c0*/  IMAD.MOV.U32 R40, RZ, RZ, R4 ;  /* 0x000000ffff287224 */ /* 0x000fe400078e0004 */
[-C--:B------:R-:W-:Y:S01]  /*53d0*/  FMUL.FTZ R27, R27, R6.reuse ;  /* 0x000000061b1b7220 */ /* 0x080fe20000410000 */
[----:B------:R-:W-:Y:S01]  /*53e0*/  FMUL.FTZ R64, R26, R6 ;  /* 0x000000061a407220 */ /* 0x000fe20000410000 */
[----:B------:R-:W-:Y:S01]  /*53f0*/  F2FP.BF16.F32.PACK_AB R4, R9, R168 ;  /* 0x000000a80904723e */ /* 0x000fe200000010ff */
[-C--:B------:R-:W-:Y:S01]  /*5400*/  FMUL.FTZ R31, R31, R6.reuse ;  /* 0x000000061f1f7220 */ /* 0x080fe20000410000 */
[----:B------:R-:W-:Y:S01]  /*5410*/  IADD3 R153, P4, R16, 0x8040, RZ ;  /* 0x0000804010997810 */ /* 0x000fe20007f9e0ff */
[----:B------:R-:W-:Y:S01]  /*5420*/  FMUL.FTZ R72, R30, R6 ;  /* 0x000000061e487220 */ /* 0x000fe20000410000 */
[----:B---3--:R-:W-:Y:S01]  /*5430*/  @P3 FMUL.FTZ R26, R169, 0.69314718246459960938 ;  /* 0x3f317218a91a3820 */ /* 0x008fe20000410000 */
[----:B------:R-:W-:Y:S01]  /*5440*/  F2FP.BF16.F32.PACK_AB R9, R43, R42 ;  /* 0x0000002a2b09723e */ /* 0x000fe200000010ff */
[----:B------:R-:W-:Y:S01]  /*5450*/  IMAD.MOV.U32 R48, RZ, RZ, -0x800000 ;  /* 0xff800000ff307424 */ /* 0x000fe200078e00ff */
[----:B------:R-:W2:Y:S01]  /*5460*/  LDC.64 R42, c[0x0][0xb78] ;  /* 0x0002de00ff2a7b82 */ /* 0x000ea20000000a00 */
[----:B------:R-:W-:Y:S01]  /*5470*/  IADD3 R175, P5, R16, 0xc020, RZ ;  /* 0x0000c02010af7810 */ /* 0x000fe20007fbe0ff */
[----:B------:R-:W-:Y:S01]  /*5480*/  IMAD.U32 R49, RZ, RZ, UR10 ;  /* 0x0000000aff317e24 */ /* 0x000fe2000f8e00ff */
[----:B------:R-:W-:Y:S01]  /*5490*/  F2FP.BF16.F32.PACK_AB R24, R25, R24 ;  /* 0x000000181918723e */ /* 0x000fe200000010ff */
[-C--:B------:R-:W-:Y:S01]  /*54a0*/  FMUL.FTZ R35, R35, R6.reuse ;  /* 0x0000000623237220 */ /* 0x080fe20000410000 */
[----:B------:R-:W-:Y:S01]  /*54b0*/  LOP3.LUT R152, R153, 0x380, RZ, 0xc0, !PT ;  /* 0x0000038099987812 */ /* 0x000fe200078ec0ff */
[-C--:B------:R-:W-:Y:S01]  /*54c0*/  FMUL.FTZ R34, R34, R6.reuse ;  /* 0x0000000622227220 */ /* 0x080fe20000410000 */
[-C--:B------:R-:W-:Y:S01]  /*54d0*/  FMUL.FTZ R39, R39, R6.reuse ;  /* 0x0000000627277220 */ /* 0x080fe20000410000 */
[----:B------:R-:W-:Y:S01]  /*54e0*/  FMUL.FTZ R38, R38, R6 ;  /* 0x0000000626267220 */ /* 0x000fe20000410000 */
[----:B------:R-:W-:Y:S01]  /*54f0*/  @P3 FFMA.FTZ R48, R5, R0, R26 ;  /* 0x0000000005303223 */ /* 0x000fe2000001001a */
[----:B------:R-:W-:Y:S01]  /*5500*/  F2FP.BF16.F32.PACK_AB R25, R27, R64 ;  /* 0x000000401b19723e */ /* 0x000fe200000010ff */
[-C--:B------:R-:W-:Y:S01]  /*5510*/  FMUL.FTZ R47, R47, R6.reuse ;  /* 0x000000062f2f7220 */ /* 0x080fe20000410000 */
[----:B------:R-:W-:Y:S01]  /*5520*/  FMUL.FTZ R46, R46, R6 ;  /* 0x000000062e2e7220 */ /* 0x000fe20000410000 */
[----:B------:R-:W-:Y:S01]  /*5530*/  F2FP.BF16.F32.PACK_AB R26, R29, R170 ;  /* 0x000000aa1d1a723e */ /* 0x000fe200000010ff */
[----:B------:R-:W-:Y:S01]  /*5540*/  FMUL.FTZ R51, R51, R6 ;  /* 0x0000000633337220 */ /* 0x000fe20000410000 */
[----:B------:R-:W-:Y:S01]  /*5550*/  F2FP.BF16.F32.PACK_AB R27, R31, R72 ;  /* 0x000000481f1b723e */ /* 0x000fe200000010ff */
[-C--:B------:R-:W-:Y:S01]  /*5560*/  FMUL.FTZ R50, R50, R6.reuse ;  /* 0x0000000632327220 */ /* 0x080fe20000410000 */
[-C--:B------:R-:W-:Y:S01]  /*5570*/  FMUL.FTZ R55, R55, R6.reuse ;  /* 0x0000000637377220 */ /* 0x080fe20000410000 */
[-C--:B------:R-:W-:Y:S01]  /*5580*/  FMUL.FTZ R54, R54, R6.reuse ;  /* 0x0000000636367220 */ /* 0x080fe20000410000 */
[----:B------:R-:W-:Y:S01]  /*5590*/  LOP3.LUT R174, R175, 0x380, RZ, 0xc0, !PT ;  /* 0x00000380afae7812 */ /* 0x000fe200078ec0ff */
        /* <DEDUP_REMOVED lines=48> */
[----:B------:R-:W-:Y:S01]  /*58a0*/  SHF.R.U64 R152, R152, 0x3, RZ ;  /* 0x0000000398987819 */ /* 0x000fe200000012ff */
[----:B------:R-:W-:Y:S01]  /*58b0*/  @P2 FMUL.FTZ R49, R49, 0.69314718246459960938 ;  /* 0x3f31721831312820 */ /* 0x000fe20000410000 */
[----:B-1----:R-:W-:Y:S01]  /*58c0*/  @P2 FMUL.FTZ R30, R167, 0.69314718246459960938 ;  /* 0x3f317218a71e2820 */ /* 0x002fe20000410000 */
[----:B------:R-:W-:Y:S01]  /*58d0*/  F2FP.BF16.F32.PACK_AB R6, R7, R166 ;  /* 0x000000a60706723e */ /* 0x000fe200000010ff */
[----:B------:R1:W-:Y:S01]  /*58e0*/  STSM.16.M88.4 [R14], R24 ;  /* 0x000000180e007844 */ /* 0x0003e20000000200 */
[----:B------:R-:W-:Y:S01]  /*58f0*/  F2FP.BF16.F32.PACK_AB R5, R35, R34 ;  /* 0x000000222305723e */ /* 0x000fe200000010ff */
[----:B------:R-:W-:Y:S01]  /*5900*/  IMAD.MOV.U32 R44, RZ, RZ, -0x800000 ;  /* 0xff800000ff2c7424 */ /* 0x000fe200078e00ff */
[----:B------:R-:W-:Y:S01]  /*5910*/  F2FP.BF16.F32.PACK_AB R7, R39, R38 ;  /* 0x000000262707723e */ /* 0x000fe200000010ff */
[----:B------:R-:W-:Y:S01]  /*5920*/  UIADD3 UR4, UR5, UR6, URZ ;  /* 0x0000000605047290 */ /* 0x000fe2000fffe03f */
[----:B------:R-:W-:Y:S01]  /*5930*/  F2FP.BF16.F32.PACK_AB R10, R10, R11 ;  /* 0x0000000b0a0a723e */ /* 0x000fe200000010ff */
[----:B------:R-:W-:Y:S01]  /*5940*/  @P2 FFMA.FTZ R44, R49, R3, R30 ;  /* 0x00000003312c2223 */ /* 0x000fe2000001001e */
[----:B------:R-:W-:Y:S01]  /*5950*/  F2FP.BF16.F32.PACK_AB R8, R8, R15 ;  /* 0x0000000f0808723e */ /* 0x000fe200000010ff */
[----:B------:R3:W-:Y:S01]  /*5960*/  STSM.16.M88.4 [R161], R4 ;  /* 0x00000004a1007844 */ /* 0x0007e20000000200 */
[----:B------:R-:W-:Y:S01]  /*5970*/  F2FP.BF16.F32.PACK_AB R11, R47, R46 ;  /* 0x0000002e2f0b723e */ /* 0x000fe200000010ff */
[----:B------:R-:W-:Y:S01]  /*5980*/  IMAD.U32 R41, RZ, RZ, UR4 ;  /* 0x00000004ff297e24 */ /* 0x000fe2000f8e00ff */
[----:B------:R-:W-:Y:S01]  /*5990*/  F2FP.BF16.F32.PACK_AB R12, R12, R13 ;  /* 0x0000000d0c0c723e */ /* 0x000fe200000010ff */
[----:B------:R-:W-:Y:S01]  /*59a0*/  USHF.R.S32.HI UR4, URZ, 0x1f, UR36 ;  /* 0x0000001f3f047899 */ /* 0x000fe20008011424 */
[----:B------:R-:W-:Y:S01]  /*59b0*/  SHF.R.U64 R174, R174, 0x3, RZ ;  /* 0x00000003aeae7819 */ /* 0x000fe200000012ff */
[----:B------:R4:W-:Y:S01]  /*59c0*/  STSM.16.M88.4 [R162], R8 ;  /* 0x00000008a2007844 */ /* 0x0009e20000000200 */
[----:B------:R-:W-:Y:S01]  /*59d0*/  F2FP.BF16.F32.PACK_AB R13, R51, R50 ;  /* 0x00000032330d723e */ /* 0x000fe200000010ff */
[----:B--2---:R-:W-:Y:S01]  /*59e0*/  IMAD.WIDE.U32 R40, R42, UR36, R40 ;  /* 0x000000242a287c25 */ /* 0x004fe2000f8e0028 */
[----:B-1----:R-:W-:-:S02]  /*59f0*/  F2FP.BF16.F32.PACK_AB R14, R53, R52 ;  /* 0x00000034350e723e */ /* 0x002fc400000010ff */
[----:B------:R-:W-:Y:S01]  /*5a00*/  F2FP.BF16.F32.PACK_AB R15, R55, R54 ;  /* 0x00000036370f723e */ /* 0x000fe200000010ff */
[----:B------:R-:W-:Y:S01]  /*5a10*/  IMAD R0, R42, UR4, RZ ;  /* 0x000000042a007c24 */ /* 0x000fe2000f8e02ff */
[----:B------:R-:W-:Y:S01]  /*5a20*/  LOP3.LUT R152, R152, R153, RZ, 0x3c, !PT ;  /* 0x0000009998987212 */ /* 0x000fe200078e3cff */
[----:B------:R-:W-:Y:S01]  /*5a30*/  IMAD.X R153, RZ, RZ, R17, P4 ;  /* 0x000000ffff997224 */ /* 0x000fe200020e0611 */
[----:B------:R-:W-:Y:S01]  /*5a40*/  F2FP.BF16.F32.PACK_AB R24, R57, R56 ;  /* 0x000000383918723e */ /* 0x000fe200000010ff */
[----:B------:R-:W-:Y:S01]  /*5a50*/  STSM.16.M88.4 [R163], R12 ;  /* 0x0000000ca3007844 */ /* 0x000fe20000000200 */
[----:B------:R-:W-:Y:S01]  /*5a60*/  F2FP.BF16.F32.PACK_AB R25, R59, R58 ;  /* 0x0000003a3b19723e */ /* 0x000fe200000010ff */
[----:B------:R-:W-:Y:S01]  /*5a70*/  IMAD R0, R43, UR36, R0 ;  /* 0x000000242b007c24 */ /* 0x000fe2000f8e0200 */
[----:B------:R-:W-:Y:S01]  /*5a80*/  F2FP.BF16.F32.PACK_AB R26, R61, R60 ;  /* 0x0000003c3d1a723e */ /* 0x000fe200000010ff */
[----:B------:R-:W-:Y:S01]  /*5a90*/  ULDC.64 UR4, c[0x0][0xb40] ;  /* 0x0002d00000047ab9 */ /* 0x000fe20000000a00 */
[----:B------:R-:W-:-:S02]  /*5aa0*/  F2FP.BF16.F32.PACK_AB R27, R63, R62 ;  /* 0x0000003e3f1b723e */ /* 0x000fc400000010ff */
[----:B------:R-:W-:Y:S02]  /*5ab0*/  F2FP.BF16.F32.PACK_AB R28, R28, R45 ;  /* 0x0000002d1c1c723e */ /* 0x000fe400000010ff */
[----:B------:R-:W-:Y:S01]  /*5ac0*/  F2FP.BF16.F32.PACK_AB R29, R67, R66 ;  /* 0x00000042431d723e */ /* 0x000fe200000010ff */
[----:B------:R-:W-:Y:S01]  /*5ad0*/  STSM.16.M88.4 [R164], R24 ;  /* 0x00000018a4007844 */ /* 0x000fe20000000200 */
[----:B------:R-:W-:Y:S02]  /*5ae0*/  F2FP.BF16.F32.PACK_AB R30, R69, R68 ;  /* 0x00000044451e723e */ /* 0x000fe400000010ff */
[----:B------:R-:W-:Y:S02]  /*5af0*/  F2FP.BF16.F32.PACK_AB R31, R71, R70 ;  /* 0x00000046471f723e */ /* 0x000fe400000010ff */
[----:B------:R-:W-:Y:S02]  /*5b00*/  F2FP.BF16.F32.PACK_AB R32, R32, R33 ;  /* 0x000000212020723e */ /* 0x000fe400000010ff */
[----:B------:R-:W-:Y:S01]  /*5b10*/  F2FP.BF16.F32.PACK_AB R33, R75, R74 ;  /* 0x0000004a4b21723e */ /* 0x000fe200000010ff */
[----:B------:R-:W-:Y:S01]  /*5b20*/  STSM.16.M88.4 [R165], R28 ;  /* 0x0000001ca5007844 */ /* 0x000fe20000000200 */
[----:B------:R-:W-:-:S02]  /*5b30*/  F2FP.BF16.F32.PACK_AB R34, R77, R76 ;  /* 0x0000004c4d22723e */ /* 0x000fc400000010ff */
[----:B------:R-:W-:Y:S02]  /*5b40*/  F2FP.BF16.F32.PACK_AB R35, R79, R78 ;  /* 0x0000004e4f23723e */ /* 0x000fe400000010ff */
[----:B------:R-:W-:Y:S02]  /*5b50*/  F2FP.BF16.F32.PACK_AB R36, R36, R37 ;  /* 0x000000252424723e */ /* 0x000fe400000010ff */
[----:B------:R-:W-:Y:S01]  /*5b60*/  LOP3.LUT R174, R174, R175, RZ, 0x3c, !PT ;  /* 0x000000afaeae7212 */ /* 0x000fe200078e3cff */
[----:B------:R-:W-:Y:S01]  /*5b70*/  IMAD.X R175, RZ, RZ, R17, P5 ;  /* 0x000000ffffaf7224 */ /* 0x000fe200028e0611 */
[----:B------:R-:W-:Y:S01]  /*5b80*/  F2FP.BF16.F32.PACK_AB R37, R83, R82 ;  /* 0x000000525325723e */ /* 0x000fe200000010ff */
[----:B------:R-:W-:Y:S01]  /*5b90*/  STSM.16.M88.4 [R158], R32 ;  /* 0x000000209e007844 */ /* 0x000fe20000000200 */
[----:B------:R-:W-:Y:S02]  /*5ba0*/  F2FP.BF16.F32.PACK_AB R38, R85, R84 ;  /* 0x000000545526723e */ /* 0x000fe400000010ff */
[----:B------:R-:W-:-:S02]  /*5bb0*/  F2FP.BF16.F32.PACK_AB R39, R87, R86 ;  /* 0x000000565727723e */ /* 0x000fc400000010ff */
[----:B---3--:R-:W-:Y:S02]  /*5bc0*/  F2FP.BF16.F32.PACK_AB R4, R89, R88 ;  /* 0x000000585904723e */ /* 0x008fe400000010ff */
[----:B------:R-:W-:Y:S01]  /*5bd0*/  F2FP.BF16.F32.PACK_AB R5, R91, R90 ;  /* 0x0000005a5b05723e */ /* 0x000fe200000010ff */
[----:B------:R-:W-:Y:S01]  /*5be0*/  STSM.16.M88.4 [R157], R36 ;  /* 0x000000249d007844 */ /* 0x000fe20000000200 */
[----:B------:R-:W-:Y:S02]  /*5bf0*/  F2FP.BF16.F32.PACK_AB R6, R93, R92 ;  /* 0x0000005c5d06723e */ /* 0x000fe400000010ff */
[----:B------:R-:W-:Y:S02]  /*5c00*/  F2FP.BF16.F32.PACK_AB R7, R95, R94 ;  /* 0x0000005e5f07723e */ /* 0x000fe400000010ff */
[----:B------:R-:W-:Y:S02]  /*5c10*/  F2FP.BF16.F32.PACK_AB R104, R105, R104 ;  /* 0x000000686968723e */ /* 0x000fe400000010ff */
[----:B----4-:R-:W-:Y:S01]  /*5c20*/  F2FP.BF16.F32.PACK_AB R8, R97, R96 ;  /* 0x000000606108723e */ /* 0x010fe200000010ff */
[----:B------:R1:W-:Y:S01]  /*5c30*/  STSM.16.M88.4 [R160], R4 ;  /* 0x00000004a0007844 */ /* 0x0003e20000000200 */
[----:B------:R-:W-:-:S02]  /*5c40*/  F2FP.BF16.F32.PACK_AB R9, R99, R98 ;  /* 0x000000626309723e */ /* 0x000fc400000010ff */
[----:B------:R-:W-:Y:S02]  /*5c50*/  F2FP.BF16.F32.PACK_AB R10, R101, R100 ;  /* 0x00000064650a723e */ /* 0x000fe400000010ff */
[----:B------:R-:W-:Y:S02]  /*5c60*/  F2FP.BF16.F32.PACK_AB R11, R103, R102 ;  /* 0x00000066670b723e */ /* 0x000fe400000010ff */
[----:B------:R-:W-:Y:S02]  /*5c70*/  F2FP.BF16.F32.PACK_AB R105, R107, R106 ;  /* 0x0000006a6b69723e */ /* 0x000fe400000010ff */
[----:B------:R-:W-:Y:S01]  /*5c80*/  F2FP.BF16.F32.PACK_AB R112, R113, R112 ;  /* 0x000000707170723e */ /* 0x000fe200000010ff */
[----:B------:R-:W-:Y:S01]  /*5c90*/  STSM.16.M88.4 [R159], R8 ;  /* 0x000000089f007844 */ /* 0x000fe20000000200 */
[----:B------:R-:W-:Y:S02]  /*5ca0*/  MOV R153, R152 ;  /* 0x0000009800997202 */ /* 0x000fe40000000f00 */
[----:B------:R-:W-:-:S02]  /*5cb0*/  F2FP.BF16.F32.PACK_AB R106, R109, R108 ;  /* 0x0000006c6d6a723e */ /* 0x000fc400000010ff */
[----:B------:R-:W-:Y:S02]  /*5cc0*/  F2FP.BF16.F32.PACK_AB R107, R111, R110 ;  /* 0x0000006e6f6b723e */ /* 0x000fe400000010ff */
[----:B------:R-:W-:Y:S02]  /*5cd0*/  F2FP.BF16.F32.PACK_AB R113, R115, R114 ;  /* 0x000000727371723e */ /* 0x000fe400000010ff */
[----:B------:R-:W-:Y:S01]  /*5ce0*/  F2FP.BF16.F32.PACK_AB R120, R121, R120 ;  /* 0x000000787978723e */ /* 0x000fe200000010ff */
[----:B------:R-:W-:Y:S01]  /*5cf0*/  STSM.16.M88.4 [R153], R104 ;  /* 0x0000006899007844 */ /* 0x000fe20000000200 */
[----:B------:R-:W-:Y:S02]  /*5d00*/  MOV R156, R176 ;  /* 0x000000b0009c7202 */ /* 0x000fe40000000f00 */
[----:B------:R-:W-:Y:S02]  /*5d10*/  F2FP.BF16.F32.PACK_AB R114, R117, R116 ;  /* 0x000000747572723e */ /* 0x000fe400000010ff */
        /* <DEDUP_REMOVED lines=9> */
[----:B------:R-:W-:-:S02]  /*5db0*/  MOV R20, R174 ;  /* 0x000000ae00147202 */ /* 0x000fc40000000f00 */
        /* <DEDUP_REMOVED lines=11> */
[----:B------:R-:W-:Y:S02]  /*5e70*/  F2FP.BF16.F32.PACK_AB R147, R151, R150 ;  /* 0x000000969793723e */ /* 0x000fe400000010ff */
[C---:B------:R-:W-:Y:S02]  /*5e80*/  ISETP.GE.OR P0, PT, R154.reuse, UR7, P0 ;  /* 0x000000079a007c0c */ /* 0x040fe40008706670 */
[----:B------:R-:W-:Y:S01]  /*5e90*/  SHF.R.S32.HI R3, RZ, 0x1f, R154 ;  /* 0x0000001fff037819 */ /* 0x000fe2000001149a */
[----:B------:R-:W-:Y:S01]  /*5ea0*/  STSM.16.M88.4 [R21], R144 ;  /* 0x0000009015007844 */ /* 0x000fe20000000200 */
[----:B------:R-:W-:Y:S01]  /*5eb0*/  IADD3 R154, P2, R154, R40, RZ ;  /* 0x000000289a9a7210 */ /* 0x000fe20007f5e0ff */
[----:B------:R-:W-:Y:S01]  /*5ec0*/  @!PT LDS RZ, [RZ] ;  /* 0x00000000fffff984 */ /* 0x000fe20000000800 */
[----:B------:R-:W-:Y:S01]  /*5ed0*/  @!PT LDS RZ, [RZ] ;  /* 0x00000000fffff984 */ /* 0x000fe20000000800 */
[----:B------:R-:W-:Y:S01]  /*5ee0*/  @!PT LDS RZ, [RZ] ;  /* 0x00000000fffff984 */ /* 0x000fe20000000800 */
[----:B------:R-:W-:Y:S01]  /*5ef0*/  @!PT LDS RZ, [RZ] ;  /* 0x00000000fffff984 */ /* 0x000fe20000000800 */
[----:B------:R2:W-:Y:S06]  /*5f00*/  MEMBAR.ALL.CTA ;  /* 0x0000000000007992 */ /* 0x0005ec0000008000 */
[----:B--2---:R-:W2:Y:S01]  /*5f10*/  FENCE.VIEW.ASYNC.S ;  /* 0x00000000000073c6 */ /* 0x004ea20000000000 */
[----:B------:R-:W-:Y:S01]  /*5f20*/  IADD3.X R3, R3, R41, R0, P2, !PT ;  /* 0x0000002903037210 */ /* 0x000fe200017fe400 */
[----:B--2---:R-:W-:Y:S06]  /*5f30*/  BAR.ARV 0x1, 0x120 ;  /* 0x0044800000007b1d */ /* 0x004fec0000002000 */
[C---:B-1----:R-:W-:Y:S01]  /*5f40*/  LEA R4, P2, R154.reuse, UR4, 0x2 ;  /* 0x000000049a047c11 */ /* 0x042fe2000f8410ff */
[----:B------:R-:W-:Y:S01]  /*5f50*/  ULDC UR4, c[0x0][0xc] ;  /* 0x0000030000047ab9 */ /* 0x000fe20000000800 */
[----:B------:R-:W1:Y:S01]  /*5f60*/  SHFL.IDX PT, R0, R22, RZ, 0x1f ;  /* 0x00001fff16007589 */ /* 0x000e6200000e0000 */
[----:B------:R-:W-:Y:S01]  /*5f70*/  UIADD3 UR44, UR4, UR44, URZ ;  /* 0x0000002c042c7290 */ /* 0x000fe2000fffe03f */
[----:B------:R-:W-:-:S05]  /*5f80*/  LEA.HI.X R5, R154, UR5, R3, 0x2, P2 ;  /* 0x000000059a057c11 */ /* 0x000fca00090f1403 */
[----:B------:R2:W-:Y:S04]  /*5f90*/  @!P1 STG.E desc[UR40][R4.64+0x20], R44 ;  /* 0x0000202c04009986 */ /* 0x0005e8000c101928 */
[----:B------:R2:W-:Y:S01]  /*5fa0*/  @!P0 STG.E desc[UR40][R4.64], R48 ;  /* 0x0000003004008986 */ /* 0x0005e2000c101928 */
[----:B-1----:R-:W-:-:S13]  /*5fb0*/  ISETP.NE.AND P0, PT, R0, 0x7, PT ;  /* 0x000000070000780c */ /* 0x002fda0003f05270 */
[----:B--2---:R-:W-:Y:S05]  /*5fc0*/  @P0 BRA `(.L_x_29) ;  /* 0x00000000007c0947 */ /* 0x004fea0003800000 */
[----:B------:R-:W-:Y:S01]  /*5fd0*/  BAR.SYNC.DEFER_BLOCKING 0x1, 0x120 ;  /* 0x0044800000007b1d */ /* 0x000fe20000010000 */
[----:B------:R-:W-:-:S05]  /*5fe0*/  ELECT P0, URZ, PT ;  /* 0x00000000003f782f */ /* 0x000fca0003800000 */
[----:B------:R-:W-:Y:S08]  /*5ff0*/  BSSY B0, `(.L_x_29) ;  /* 0x000001c000007945 */ /* 0x000ff00003800000 */
[----:B------:R-:W-:Y:S05]  /*6000*/  @!P0 BRA `(.L_x_30) ;  /* 0x0000000000688947 */ /* 0x000fea0003800000 */
[----:B------:R-:W-:Y:S02]  /*6010*/  UIADD3 UR4, UP0, UR48, 0x9f0, URZ ;  /* 0x000009f030047890 */ /* 0x000fe4000ff1e03f */
[----:B------:R-:W-:Y:S02]  /*6020*/  UIADD3 UR6, UR46, 0x4000, URZ ;  /* 0x000040002e067890 */ /* 0x000fe4000fffe03f */
[----:B------:R-:W-:Y:S02]  /*6030*/  UIADD3.X UR5, URZ, UR49, URZ, UP0, !UPT ;  /* 0x000000313f057290 */ /* 0x000fe400087fe43f */
[----:B------:R-:W-:Y:S01]  /*6040*/  UIADD3 UR8, UR46, 0x8000, URZ ;  /* 0x000080002e087890 */ /* 0x000fe2000fffe03f */
[----:B------:R-:W-:Y:S01]  /*6050*/  UMOV UR33, URZ ;  /* 0x0000003f00217c82 */ /* 0x000fe20008000000 */
[----:B------:R-:W-:Y:S01]  /*6060*/  UMOV UR37, URZ ;  /* 0x0000003f00257c82 */ /* 0x000fe20008000000 */
[----:B------:R-:W-:Y:S01]  /*6070*/  UMOV UR32, UR46 ;  /* 0x0000002e00207c82 */ /* 0x000fe20008000000 */
[----:B------:R-:W-:Y:S01]  /*6080*/  UMOV UR7, 0x40 ;  /* 0x0000004000077882 */ /* 0x000fe20000000000 */
[----:B------:R-:W-:-:S02]  /*6090*/  UIADD3 UR9, UR46, 0xc000, URZ ;  /* 0x0000c0002e097890 */ /* 0x000fc4000fffe03f */
[----:B------:R1:W-:Y:S02]  /*60a0*/  UTMASTG.5D [UR32], [UR4] ;  /* 0x00000020040073b5 */ /* 0x0003e40008020000 */
[----:B-1----:R-:W-:Y:S01]  /*60b0*/  UMOV UR32, UR6 ;  /* 0x0000000600207c82 */ /* 0x002fe20008000000 */
[----:B------:R-:W-:Y:S01]  /*60c0*/  UMOV UR33, UR7 ;  /* 0x0000000700217c82 */ /* 0x000fe20008000000 */
[----:B------:R-:W-:Y:S01]  /*60d0*/  UMOV UR6, 0x80 ;  /* 0x0000008000067882 */ /* 0x000fe20000000000 */
[----:B------:R1:W-:Y:S02]  /*60e0*/  UTMASTG.5D [UR32], [UR4] ;  /* 0x00000020040073b5 */ /* 0x0003e40008020000 */
[----:B-1----:R-:W-:Y:S01]  /*60f0*/  UMOV UR32, UR8 ;  /* 0x0000000800207c82 */ /* 0x002fe20008000000 */
[----:B------:R-:W-:Y:S01]  /*6100*/  UMOV UR33, UR6 ;  /* 0x0000000600217c82 */ /* 0x000fe20008000000 */
[----:B------:R-:W-:Y:S01]  /*6110*/  UMOV UR6, 0xc0 ;  /* 0x000000c000067882 */ /* 0x000fe20000000000 */
[----:B------:R1:W-:Y:S02]  /*6120*/  UTMASTG.5D [UR32], [UR4] ;  /* 0x00000020040073b5 */ /* 0x0003e40008020000 */
[----:B-1----:R-:W-:Y:S01]  /*6130*/  UMOV UR32, UR9 ;  /* 0x0000000900207c82 */ /* 0x002fe20008000000 */
[----:B------:R-:W-:Y:S01]  /*6140*/  UMOV UR33, UR6 ;  /* 0x0000000600217c82 */ /* 0x000fe20008000000 */
[----:B------:R-:W-:Y:S01]  /*6150*/  UIADD3 UR6, UR46, 0x22820, URZ ;  /* 0x000228202e067890 */ /* 0x000fe2000fffe03f */
[----:B------:R1:W-:Y:S03]  /*6160*/  UTMASTG.5D [UR32], [UR4] ;  /* 0x00000020040073b5 */ /* 0x0003e60008020000 */
[----:B------:R-:W-:Y:S01]  /*6170*/  UPRMT UR6, URZ, 0x654, UR6 ;  /* 0x000006543f067896 */ /* 0x000fe20008000006 */
[----:B------:R0:W-:Y:S01]  /*6180*/  UTMACMDFLUSH ;  /* 0x00000000000079b7 */ /* 0x0001e20000000000 */
[----:B------:R-:W-:-:S07]  /*6190*/  DEPBAR.LE SB0, 0x0 ;  /* 0x000080000000791a */ /* 0x000fce0000000000 */
[----:B-1----:R-:W-:Y:S03]  /*61a0*/  SYNCS.ARRIVE.TRANS64.RED.A1T0 RZ, [UR6], RZ ;  /* 0x000000ffffff79a7 */ /* 0x002fe60008100406 */
.L_x_30:
[----:B------:R-:W-:Y:S05]  /*61b0*/  BSYNC B0 ;  /* 0x0000000000007941 */ /* 0x000fea0003800000 */
.L_x_29:
[----:B------:R-:W1:Y:S01]  /*61c0*/  LDC R0, c[0x0][0xda4] ;  /* 0x00036900ff007b82 */ /* 0x000e620000000800 */
[----:B------:R-:W-:Y:S02]  /*61d0*/  UIADD3 UR39, UR39, 0x1, URZ ;  /* 0x0000000127277890 */ /* 0x000fe4000fffe03f */
[----:B------:R-:W-:Y:S02]  /*61e0*/  UIADD3 UR43, UR43, 0x1, URZ ;  /* 0x000000012b2b7890 */ /* 0x000fe4000fffe03f */
[----:B------:R-:W-:-:S04]  /*61f0*/  UISETP.NE.AND UP0, UPT, UR39, 0x2, UPT ;  /* 0x000000022700788c */ /* 0x000fc8000bf05270 */
[----:B------:R-:W-:Y:S02]  /*6200*/  USEL UR4, URZ, 0x1, UP0 ;  /* 0x000000013f047887 */ /* 0x000fe40008000000 */
[----:B------:R-:W-:Y:S02]  /*6210*/  USEL UR39, UR39, URZ, UP0 ;  /* 0x0000003f27277287 */ /* 0x000fe40008000000 */
[----:B------:R-:W-:Y:S01]  /*6220*/  ULOP3.LUT UR42, UR42, UR4, URZ, 0x3c, !UPT ;  /* 0x000000042a2a7292 */ /* 0x000fe2000f8e3c3f */
[----:B-1----:R-:W-:-:S13]  /*6230*/  ISETP.LE.AND P0, PT, R0, UR44, PT ;  /* 0x0000002c00007c0c */ /* 0x002fda000bf03270 */
[----:B------:R-:W-:Y:S05]  /*6240*/  @!P0 BRA `(.L_x_31) ;  /* 0xffffffa800bc8947 */ /* 0x000fea000383ffff */
[----:B------:R-:W-:Y:S05]  /*6250*/  EXIT ;  /* 0x000000000000794d */ /* 0x000fea0003800000 */
.L_x_7:
[----:B------:R-:W-:-:S08]  /*6260*/  NOP ;  /* 0x0000000000007918 */ /* 0x000fd00000000000 */
[----:B------:R-:W1:-:S00]  /*6270*/  USETMAXREG.DEALLOC.CTAPOOL 0x18 ;  /* 0x00000018000079c8 */ /* 0x000e4000080e0500 */
[----:B-1----:R-:W-:-:S06]  /*6280*/  LOP3.LUT R0, R0, 0x3, RZ, 0xc0, !PT ;  /* 0x0000000300007812 */ /* 0x002fcc00078ec0ff */
[----:B------:R-:W1:Y:S02]  /*6290*/  SHFL.IDX PT, R0, R0, RZ, 0x1f ;  /* 0x00001fff00007589 */ /* 0x000e6400000e0000 */
[----:B-1----:R-:W-:-:S13]  /*62a0*/  ISETP.NE.AND P0, PT, R0, RZ, PT ;  /* 0x000000ff0000720c */ /* 0x002fda0003f05270 */
[----:B------:R-:W-:Y:S05]  /*62b0*/  @P0 EXIT ;  /* 0x000000000000094d */ /* 0x000fea0003800000 */
[----:B------:R-:W1:Y:S01]  /*62c0*/  S2UR UR4, SR_CTAID.X ;  /* 0x00000000000479c3 */ /* 0x000e620000002500 */
[----:B------:R-:W-:Y:S02]  /*62d0*/  IMAD.MOV.U32 R16, RZ, RZ, RZ ;  /* 0x000000ffff107224 */ /* 0x000fe400078e00ff */
[----:B------:R-:W-:Y:S02]  /*62e0*/  IMAD.MOV.U32 R2, RZ, RZ, 0x1 ;  /* 0x00000001ff027424 */ /* 0x000fe400078e00ff */
[----:B------:R-:W-:-:S03]  /*62f0*/  IMAD.MOV.U32 R17, RZ, RZ, 0x1 ;  /* 0x00000001ff117424 */ /* 0x000fc600078e00ff */
[----:B------:R-:W1:Y:S02]  /*6300*/  LDC R0, c[0x0][0xda4] ;  /* 0x00036900ff007b82 */ /* 0x000e640000000800 */
[----:B-1----:R-:W-:-:S13]  /*6310*/  ISETP.LE.AND P0, PT, R0, UR4, PT ;  /* 0x0000000400007c0c */ /* 0x002fda000bf03270 */
[----:B------:R-:W-:Y:S05]  /*6320*/  @P0 BRA `(.L_x_32) ;  /* 0x0000002800180947 */ /* 0x000fea0003800000 */
[----:B------:R-:W-:Y:S01]  /*6330*/  IMAD.U32 R0, RZ, RZ, UR4 ;  /* 0x00000004ff007e24 */ /* 0x000fe2000f8e00ff */
[----:B------:R-:W-:Y:S01]  /*6340*/  ULDC.64 UR42, c[0x0][0x198] ;  /* 0x00006600002a7ab9 */ /* 0x000fe20000000a00 */
[----:B------:R-:W-:Y:S01]  /*6350*/  IMAD.MOV.U32 R16, RZ, RZ, RZ ;  /* 0x000000ffff107224 */ /* 0x000fe200078e00ff */
[----:B------:R-:W-:Y:S01]  /*6360*/  ULDC UR36, c[0x0][0xc] ;  /* 0x0000030000247ab9 */ /* 0x000fe20000000800 */
[----:B------:R-:W-:Y:S01]  /*6370*/  IMAD.MOV.U32 R17, RZ, RZ, 0x1 ;  /* 0x00000001ff117424 */ /* 0x000fe200078e00ff */
[----:B------:R1:W-:Y:S04]  /*6380*/  STL [R1+0xc], R0 ;  /* 0x00000c0001007387 */ /* 0x0003e80000100800 */
[----:B------:R1:W-:Y:S02]  /*6390*/  STL [R1+0x18], RZ ;  /* 0x000018ff01007387 */ /* 0x0003e40000100800 */
.L_x_74:
[----:B------:R-:W2:Y:S01]  /*63a0*/  LDL R2, [R1+0xc] ;  /* 0x00000c0001027983 */ /* 0x000ea20000100800 */
[----:B-1----:R-:W1:Y:S01]  /*63b0*/  LDC R0, c[0x0][0xda8] ;  /* 0x00036a00ff007b82 */ /* 0x002e620000000800 */
[----:B------:R-:W-:Y:S05]  /*63c0*/  YIELD ;  /* 0x0000000000007946 */ /* 0x000fea0003800000 */
[----:B------:R-:W3:Y:S01]  /*63d0*/  S2R R5, SR_CgaCtaId ;  /* 0x0000000000057919 */ /* 0x000ee20000008800 */
[----:B------:R-:W-:Y:S01]  /*63e0*/  ULDC.64 UR4, c[0x0][0x3f8] ;  /* 0x0000fe0000047ab9 */ /* 0x000fe20000000a00 */
[----:B------:R-:W4:Y:S01]  /*63f0*/  LDC R19, c[0x0][0xdb4] ;  /* 0x00036d00ff137b82 */ /* 0x000f220000000800 */
[----:B------:R-:W-:-:S03]  /*6400*/  UISETP.NE.U32.AND UP0, UPT, UR4, URZ, UPT ;  /* 0x0000003f0400728c */ /* 0x000fc6000bf05070 */
[----:B------:R-:W-:Y:S01]  /*6410*/  ULDC UR4, c[0x0][0x404] ;  /* 0x0001010000047ab9 */ /* 0x000fe20000000800 */
[----:B------:R-:W-:-:S04]  /*6420*/  UISETP.NE.AND.EX UP0, UPT, UR5, URZ, UPT, UP0 ;  /* 0x0000003f0500728c */ /* 0x000fc8000bf05300 */
[----:B------:R-:W-:Y:S01]  /*6430*/  USEL UR4, UR4, 0x1, UP0 ;  /* 0x0000000104047887 */ /* 0x000fe20008000000 */
[----:B-1----:R-:W-:Y:S02]  /*6440*/  ISETP.NE.AND P0, PT, R0, 0x1, PT ;  /* 0x000000010000780c */ /* 0x002fe40003f05270 */
[----:B----4-:R-:W-:-:S11]  /*6450*/  ISETP.NE.AND P1, PT, R19, 0x1, PT ;  /* 0x000000011300780c */ /* 0x010fd60003f25270 */
[----:B------:R-:W2:Y:S08]  /*6460*/  @P0 LDC R0, c[0x0][0xdac] ;  /* 0x00036b00ff000b82 */ /* 0x000eb00000000800 */
[----:B------:R-:W1:Y:S01]  /*6470*/  @P0 LDC R3, c[0x0][0xdb0] ;  /* 0x00036c00ff030b82 */ /* 0x000e620000000800 */
[----:B--2---:R-:W-:Y:S01]  /*6480*/  @P0 IMAD.HI.U32 R0, R2, R0, RZ ;  /* 0x0000000002000227 */ /* 0x004fe200078e00ff */
[----:B------:R-:W-:-:S04]  /*6490*/  MOV R4, R2 ;  /* 0x0000000200047202 */ /* 0x000fc80000000f00 */
[----:B-1----:R-:W-:Y:S02]  /*64a0*/  @P0 SHF.R.U32.HI R4, RZ, R3, R0 ;  /* 0x00000003ff040219 */ /* 0x002fe40000011600 */
[----:B------:R-:W1:Y:S03]  /*64b0*/  LDC R0, c[0x0][0x2e0] ;  /* 0x0000b800ff007b82 */ /* 0x000e660000000800 */
[----:B------:R-:W-:Y:S01]  /*64c0*/  IMAD.MOV.U32 R18, RZ, RZ, R4 ;  /* 0x000000ffff127224 */ /* 0x000fe200078e0004 */
[----:B------:R2:W-:Y:S04]  /*64d0*/  STL [R1+0x4], R4 ;  /* 0x0000040401007387 */ /* 0x0005e80000100800 */
[----:B------:R-:W4:Y:S01]  /*64e0*/  @P1 LDC.64 R2, c[0x0][0xdb8] ;  /* 0x00036e00ff021b82 */ /* 0x000f220000000a00 */
[----:B-1----:R-:W-:Y:S01]  /*64f0*/  IMAD R7, R0, UR4, RZ ;  /* 0x0000000400077c24 */ /* 0x002fe2000f8e02ff */
[----:B------:R-:W-:-:S04]  /*6500*/  MOV R0, 0x400 ;  /* 0x0000040000007802 */ /* 0x000fc80000000f00 */
[----:B---3--:R-:W-:Y:S01]  /*6510*/  LEA R6, R5, R0, 0x18 ;  /* 0x0000000005067211 */ /* 0x008fe200078ec0ff */
[----:B------:R-:W-:Y:S01]  /*6520*/  VIADD R0, R7, 0x5f ;  /* 0x0000005f07007836 */ /* 0x000fe20000000000 */
[----:B------:R2:W-:Y:S01]  /*6530*/  STL [R1+0x14], R7 ;  /* 0x0000140701007387 */ /* 0x0005e20000100800 */
[----:B----4-:R-:W-:-:S03]  /*6540*/  @P1 IMAD.HI.U32 R2, R4, R2, RZ ;  /* 0x0000000204021227 */ /* 0x010fc600078e00ff */
[----:B------:R2:W-:Y:S02]  /*6550*/  STL [R1], R6 ;  /* 0x0000000601007387 */ /* 0x0005e40000100800 */
[----:B------:R-:W-:Y:S01]  /*6560*/  @P1 SHF.R.U32.HI R18, RZ, R3, R2 ;  /* 0x00000003ff121219 */ /* 0x000fe20000011602 */
[----:B------:R-:W-:Y:S02]  /*6570*/  VIADD R3, R6, 0x1c400 ;  /* 0x0001c40006037836 */ /* 0x000fe40000000000 */
[----:B------:R-:W-:-:S03]  /*6580*/  IMAD.HI R2, R0, 0x2aaaaaab, RZ ;  /* 0x2aaaaaab00027827 */ /* 0x000fc600078e02ff */
[----:B------:R-:W-:Y:S01]  /*6590*/  LOP3.LUT P0, RZ, R3, 0x3ff, RZ, 0xc0, !PT ;  /* 0x000003ff03ff7812 */ /* 0x000fe2000780c0ff */
[----:B------:R-:W-:Y:S01]  /*65a0*/  IMAD.MOV R0, RZ, RZ, -R18 ;  /* 0x000000ffff007224 */ /* 0x000fe200078e0a12 */
[----:B------:R-:W-:-:S03]  /*65b0*/  SHF.R.U32.HI R3, RZ, 0x1f, R2 ;  /* 0x0000001fff037819 */ /* 0x000fc60000011602 */
[----:B------:R-:W-:Y:S01]  /*65c0*/  IMAD R19, R19, R0, R4 ;  /* 0x0000000013137224 */ /* 0x000fe200078e0204 */
[----:B------:R-:W-:-:S05]  /*65d0*/  LEA.HI.SX32 R0, R2, R3, 0x1c ;  /* 0x0000000302007211 */ /* 0x000fca00078fe2ff */
[----:B------:R2:W-:Y:S02]  /*65e0*/  STL [R1+0x8], R0 ;  /* 0x0000080001007387 */ /* 0x0005e40000100800 */
[----:B------:R-:W-:Y:S05]  /*65f0*/  @!P0 BRA `(.L_x_33) ;  /* 0x0000000000408947 */ /* 0x000fea0003800000 */
[----:B------:R-:W-:Y:S01]  /*6600*/  MOV R2, 0x0 ;  /* 0x0000000000027802 */ /* 0x000fe20000000f00 */
[----:B------:R-:W-:Y:S01]  /*6610*/  ULDC.64 UR6, c[0x4][0x90] ;  /* 0x0100240000067ab9 */ /* 0x000fe20000000a00 */
[----:B------:R-:W-:Y:S01]  /*6620*/  ULDC.64 UR8, c[0x4][0x98] ;  /* 0x0100260000087ab9 */ /* 0x000fe20000000a00 */
[----:B------:R-:W-:Y:S01]  /*6630*/  ULDC.64 UR4, c[0x4][0x8] ;  /* 0x0100020000047ab9 */ /* 0x000fe20000000a00 */
[----:B--2---:R-:W-:Y:S01]  /*6640*/  IMAD.U32 R4, RZ, RZ, UR6 ;  /* 0x00000006ff047e24 */ /* 0x004fe2000f8e00ff */
[----:B------:R-:W-:Y:S01]  /*6650*/  MOV R7, UR9 ;  /* 0x0000000900077c02 */ /* 0x000fe20008000f00 */
[----:B------:R-:W1:Y:S01]  /*6660*/  LDC.64 R2, c[0x4][R2] ;  /* 0x0100000002027b82 */ /* 0x000e620000000a00 */
[----:B------:R-:W-:Y:S02]  /*6670*/  IMAD.U32 R5, RZ, RZ, UR7 ;  /* 0x00000007ff057e24 */ /* 0x000fe4000f8e00ff */
[----:B------:R-:W-:Y:S02]  /*6680*/  IMAD.U32 R6, RZ, RZ, UR8 ;  /* 0x00000008ff067e24 */ /* 0x000fe4000f8e00ff */
[----:B------:R-:W-:-:S02]  /*6690*/  IMAD.U32 R10, RZ, RZ, UR4 ;  /* 0x00000004ff0a7e24 */ /* 0x000fc4000f8e00ff */
[----:B------:R-:W-:Y:S02]  /*66a0*/  IMAD.U32 R11, RZ, RZ, UR5 ;  /* 0x00000005ff0b7e24 */ /* 0x000fe4000f8e00ff */
[----:B------:R-:W-:Y:S02]  /*66b0*/  IMAD.MOV.U32 R8, RZ, RZ, 0x70 ;  /* 0x00000070ff087424 */ /* 0x000fe400078e00ff */
[----:B------:R-:W-:Y:S02]  /*66c0*/  IMAD.MOV.U32 R12, RZ, RZ, 0x1 ;  /* 0x00000001ff0c7424 */ /* 0x000fe400078e00ff */
[----:B------:R-:W-:-:S07]  /*66d0*/  IMAD.MOV.U32 R13, RZ, RZ, RZ ;  /* 0x000000ffff0d7224 */ /* 0x000fce00078e00ff */
[----:B------:R-:W-:-:S07]  /*66e0*/  LEPC R20, `(.L_x_33) ;  /* 0x000000001014794e */ /* 0x000fce0000000000 */
[----:B-1----:R-:W-:Y:S05]  /*66f0*/  CALL.ABS.NOINC R2 ;  /* 0x0000000002007343 */ /* 0x002fea0003c00000 */
.L_x_33:
[----:B------:R-:W2:Y:S02]  /*6700*/  LDL R2, [R1] ;  /* 0x0000000001027983 */ /* 0x000ea40000100800 */
[----:B--2---:R-:W-:-:S05]  /*6710*/  VIADD R0, R2, 0x400 ;  /* 0x0000040002007836 */ /* 0x004fca0000000000 */
[----:B------:R-:W-:-:S13]  /*6720*/  LOP3.LUT P0, RZ, R0, 0x3ff, RZ, 0xc0, !PT ;  /* 0x000003ff00ff7812 */ /* 0x000fda000780c0ff */
[----:B------:R-:W-:Y:S05]  /*6730*/  @!P0 BRA `(.L_x_34) ;  /* 0x0000000000808947 */ /* 0x000fea0003800000 */
[----:B------:R-:W-:Y:S01]  /*6740*/  MOV R0, 0x0 ;  /* 0x0000000000007802 */ /* 0x000fe20000000f00 */
[----:B------:R-:W-:Y:S01]  /*6750*/  ULDC.64 UR6, c[0x4][0x90] ;  /* 0x0100240000067ab9 */ /* 0x000fe20000000a00 */
[----:B------:R-:W-:Y:S01]  /*6760*/  ULDC.64 UR8, c[0x4][0x98] ;  /* 0x0100260000087ab9 */ /* 0x000fe20000000a00 */
[----:B------:R-:W-:Y:S01]  /*6770*/  ULDC.64 UR4, c[0x4][0x10] ;  /* 0x0100040000047ab9 */ /* 0x000fe20000000a00 */
[----:B------:R1:W2:Y:S01]  /*6780*/  LDC.64 R2, c[0x4][R0] ;  /* 0x0100000000027b82 */ /* 0x0002a20000000a00 */
[----:B------:R-:W-:Y:S01]  /*6790*/  IMAD.U32 R4, RZ, RZ, UR6 ;  /* 0x00000006ff047e24 */ /* 0x000fe2000f8e00ff */
[----:B------:R-:W-:Y:S01]  /*67a0*/  MOV R5, UR7 ;  /* 0x0000000700057c02 */ /* 0x000fe20008000f00 */
[----:B------:R-:W-:Y:S02]  /*67b0*/  IMAD.U32 R6, RZ, RZ, UR8 ;  /* 0x00000008ff067e24 */ /* 0x000fe4000f8e00ff */
[----:B------:R-:W-:Y:S02]  /*67c0*/  IMAD.U32 R7, RZ, RZ, UR9 ;  /* 0x00000009ff077e24 */ /* 0x000fe4000f8e00ff */
[----:B------:R-:W-:-:S02]  /*67d0*/  IMAD.U32 R10, RZ, RZ, UR4 ;  /* 0x00000004ff0a7e24 */ /* 0x000fc4000f8e00ff */
[----:B------:R-:W-:Y:S02]  /*67e0*/  IMAD.U32 R11, RZ, RZ, UR5 ;  /* 0x00000005ff0b7e24 */ /* 0x000fe4000f8e00ff */
[----:B------:R-:W-:Y:S02]  /*67f0*/  IMAD.MOV.U32 R8, RZ, RZ, 0x70 ;  /* 0x00000070ff087424 */ /* 0x000fe400078e00ff */
[----:B------:R-:W-:Y:S02]  /*6800*/  IMAD.MOV.U32 R12, RZ, RZ, 0x1 ;  /* 0x00000001ff0c7424 */ /* 0x000fe400078e00ff */
[----:B-1----:R-:W-:-:S07]  /*6810*/  IMAD.MOV.U32 R13, RZ, RZ, RZ ;  /* 0x000000ffff0d7224 */ /* 0x002fce00078e00ff */
[----:B------:R-:W-:-:S07]  /*6820*/  LEPC R20, `(.L_x_35) ;  /* 0x000000001014794e */ /* 0x000fce0000000000 */
[----:B--2---:R-:W-:Y:S05]  /*6830*/  CALL.ABS.NOINC R2 ;  /* 0x0000000002007343 */ /* 0x004fea0003c00000 */
.L_x_35:
[----:B------:R-:W-:Y:S01]  /*6840*/  MOV R2, 0x0 ;  /* 0x0000000000027802 */ /* 0x000fe20000000f00 */
[----:B------:R-:W-:Y:S01]  /*6850*/  ULDC.64 UR6, c[0x4][0x90] ;  /* 0x0100240000067ab9 */ /* 0x000fe20000000a00 */
[----:B------:R-:W-:Y:S01]  /*6860*/  ULDC.64 UR8, c[0x4][0x98] ;  /* 0x0100260000087ab9 */ /* 0x000fe20000000a00 */
[----:B------:R-:W-:Y:S01]  /*6870*/  ULDC.64 UR4, c[0x4][0x18] ;  /* 0x0100060000047ab9 */ /* 0x000fe20000000a00 */
[----:B------:R-:W-:Y:S01]  /*6880*/  MOV R4, UR6 ;  /* 0x0000000600047c02 */ /* 0x000fe20008000f00 */
[----:B------:R-:W-:Y:S01]  /*6890*/  IMAD.U32 R5, RZ, RZ, UR7 ;  /* 0x00000007ff057e24 */ /* 0x000fe2000f8e00ff */
[----:B------:R-:W1:Y:S01]  /*68a0*/  LDC.64 R2, c[0x4][R2] ;  /* 0x0100000002027b82 */ /* 0x000e620000000a00 */
[----:B------:R-:W-:Y:S01]  /*68b0*/  IMAD.U32 R6, RZ, RZ, UR8 ;  /* 0x00000008ff067e24 */ /* 0x000fe2000f8e00ff */
[----:B------:R-:W-:Y:S01]  /*68c0*/  MOV R13, RZ ;  /* 0x000000ff000d7202 */ /* 0x000fe20000000f00 */
[----:B------:R-:W-:Y:S02]  /*68d0*/  IMAD.U32 R7, RZ, RZ, UR9 ;  /* 0x00000009ff077e24 */ /* 0x000fe4000f8e00ff */
[----:B------:R-:W-:-:S02]  /*68e0*/  IMAD.U32 R10, RZ, RZ, UR4 ;  /* 0x00000004ff0a7e24 */ /* 0x000fc4000f8e00ff */
[----:B------:R-:W-:Y:S02]  /*68f0*/  IMAD.U32 R11, RZ, RZ, UR5 ;  /* 0x00000005ff0b7e24 */ /* 0x000fe4000f8e00ff */
[----:B------:R-:W-:Y:S02]  /*6900*/  IMAD.MOV.U32 R8, RZ, RZ, 0x70 ;  /* 0x00000070ff087424 */ /* 0x000fe400078e00ff */
[----:B------:R-:W-:-:S07]  /*6910*/  IMAD.MOV.U32 R12, RZ, RZ, 0x1 ;  /* 0x00000001ff0c7424 */ /* 0x000fce00078e00ff */
[----:B------:R-:W-:-:S07]  /*6920*/  LEPC R20, `(.L_x_34) ;  /* 0x000000001014794e */ /* 0x000fce0000000000 */
[----:B-1----:R-:W-:Y:S05]  /*6930*/  CALL.ABS.NOINC R2 ;  /* 0x0000000002007343 */ /* 0x002fea0003c00000 */
.L_x_34:
[----:B------:R-:W1:Y:S01]  /*6940*/  LDC R0, c[0x0][0x428] ;  /* 0x00010a00ff007b82 */ /* 0x000e620000000800 */
[----:B------:R-:W-:Y:S01]  /*6950*/  ULDC.64 UR4, c[0x0][0x9f8] ;  /* 0x00027e0000047ab9 */ /* 0x000fe20000000a00 */
[----:B------:R-:W2:Y:S01]  /*6960*/  LDL.LU R5, [R1+0x4] ;  /* 0x0000040001057983 */ /* 0x000ea20000300800 */
[----:B-1----:R-:W-:-:S03]  /*6970*/  ISETP.NE.AND P1, PT, R0, 0x1, PT ;  /* 0x000000010000780c */ /* 0x002fc60003f25270 */
[----:B------:R-:W3:Y:S01]  /*6980*/  LDL R4, [R1+0xc] ;  /* 0x00000c0001047983 */ /* 0x000ee20000100800 */
[----:B------:R-:W-:Y:S01]  /*6990*/  ISETP.NE.U32.AND P0, PT, RZ, UR4, PT ;  /* 0x00000004ff007c0c */ /* 0x000fe2000bf05070 */
[----:B------:R-:W-:Y:S01]  /*69a0*/  IMAD.MOV.U32 R0, RZ, RZ, R19 ;  /* 0x000000ffff007224 */ /* 0x000fe200078e0013 */
[----:B------:R-:W-:Y:S01]  /*69b0*/  ULDC UR4, c[0x0][0xda8] ;  /* 0x00036a0000047ab9 */ /* 0x000fe20000000800 */
[----:B------:R-:W-:Y:S01]  /*69c0*/  IMAD.MOV.U32 R6, RZ, RZ, R18 ;  /* 0x000000ffff067224 */ /* 0x000fe200078e0012 */
[----:B------:R-:W-:Y:S01]  /*69d0*/  ISETP.NE.AND.EX P0, PT, RZ, UR5, PT, P0 ;  /* 0x00000005ff007c0c */ /* 0x000fe2000bf05300 */
[----:B------:R-:W1:Y:S04]  /*69e0*/  S2R R7, SR_TID.X ;  /* 0x0000000000077919 */ /* 0x000e680000002100 */
[----:B------:R-:W4:Y:S08]  /*69f0*/  @P1 LDC R2, c[0x0][0x42c] ;  /* 0x00010b00ff021b82 */ /* 0x000f300000000800 */
[----:B------:R-:W1:Y:S01]  /*6a00*/  @P1 LDC R3, c[0x0][0x430] ;  /* 0x00010c00ff031b82 */ /* 0x000e620000000800 */
[----:B----4-:R-:W-:Y:S01]  /*6a10*/  @P1 IMAD.HI.U32 R2, R19, R2, RZ ;  /* 0x0000000213021227 */ /* 0x010fe200078e00ff */
[----:B-1----:R-:W-:-:S04]  /*6a20*/  LOP3.LUT R7, R7, 0x1f, RZ, 0xc0, !PT ;  /* 0x0000001f07077812 */ /* 0x002fc800078ec0ff */
[----:B------:R-:W-:Y:S02]  /*6a30*/  @P1 SHF.R.U32.HI R0, RZ, R3, R2 ;  /* 0x00000003ff001219 */ /* 0x000fe40000011602 */
[----:B------:R-:W1:Y:S02]  /*6a40*/  @P0 LDC.64 R2, c[0x0][0x9f8] ;  /* 0x00027e00ff020b82 */ /* 0x000e640000000a00 */
[----:B-1----:R-:W-:-:S05]  /*6a50*/  @P0 IMAD.WIDE R2, R18, 0x4, R2 ;  /* 0x0000000412020825 */ /* 0x002fca00078e0202 */
[----:B------:R1:W5:Y:S01]  /*6a60*/  @P0 LDG.E R6, desc[UR40][R2.64] ;  /* 0x0000002802060981 */ /* 0x000362000c1e1900 */
[----:B------:R-:W-:-:S04]  /*6a70*/  ISETP.NE.AND P1, PT, R7, RZ, PT ;  /* 0x000000ff0700720c */ /* 0x000fc80003f25270 */
[----:B------:R-:W-:-:S09]  /*6a80*/  PLOP3.LUT P2, PT, P1, PT, PT, 0x8, 0x0 ;  /* 0x000000000000781c */ /* 0x000fd20000f4e170 */
[----:B------:R-:W-:-:S05]  /*6a90*/  VOTEU.ALL UP1, P1 ;  /* 0x00000000003f7886 */ /* 0x000fca0000820000 */
[----:B------:R-:W-:-:S04]  /*6aa0*/  @!UP1 UIADD3 UR8, UP0, UR42, 0x270, URZ ;  /* 0x000002702a089890 */ /* 0x000fc8000ff1e03f */
[----:B------:R-:W-:-:S03]  /*6ab0*/  @!UP1 UIADD3.X UR9, URZ, UR43, URZ, UP0, !UPT ;  /* 0x0000002b3f099290 */ /* 0x000fc600087fe43f */
[----:B------:R-:W-:Y:S01]  /*6ac0*/  VOTEU.ALL UP0, P1 ;  /* 0x00000000003f7886 */ /* 0x000fe20000800000 */
[----:B--2---:R-:W-:-:S04]  /*6ad0*/  IMAD.MOV R8, RZ, RZ, -R5 ;  /* 0x000000ffff087224 */ /* 0x004fc800078e0a05 */
[----:B---3--:R-:W-:-:S04]  /*6ae0*/  IMAD R8, R8, UR4, R4 ;  /* 0x0000000408087c24 */ /* 0x008fc8000f8e0204 */
[----:B-1----:R-:W-:-:S07]  /*6af0*/  IMAD.SHL.U32 R8, R8, 0x80, RZ ;  /* 0x0000008008087824 */ /* 0x002fce00078e00ff */
.L_x_36:
[----:B------:R-:W-:Y:S02]  /*6b00*/  PLOP3.LUT P0, PT, P0, P2, PT, 0xa2, 0x0 ;  /* 0x000000000000781c */ /* 0x000fe40000705472 */
[----:B------:R-:W-:Y:S01]  /*6b10*/  @P2 R2UR P0, UR7, R18 ;  /* 0x00000000120722ca */ /* 0x000fe20000000000 */
[----:B------:R-:W-:-:S07]  /*6b20*/  UMOV UR4, URZ ;  /* 0x0000003f00047c82 */ /* 0x000fce0008000000 */
[----:B------:R-:W-:Y:S02]  /*6b30*/  PLOP3.LUT P0, PT, P0, P2, PT, 0xa2, 0x0 ;  /* 0x000000000000781c */ /* 0x000fe40000705472 */
[----:B------:R-:W-:-:S08]  /*6b40*/  @P2 R2UR.OR P0, UR6, R19 ;  /* 0x00000000130622ca */ /* 0x000fd00000100000 */
[----:B------:R-:W-:Y:S02]  /*6b50*/  PLOP3.LUT P0, PT, P0, P2, PT, 0xa2, 0x0 ;  /* 0x000000000000781c */ /* 0x000fe40000705472 */
[----:B------:R-:W-:-:S08]  /*6b60*/  @P2 R2UR.OR P0, UR5, R8 ;  /* 0x00000000080522ca */ /* 0x000fd00000100000 */
[----:B------:R-:W-:-:S05]  /*6b70*/  @P2 PLOP3.LUT P2, PT, P0, PT, PT, 0x80, 0x0 ;  /* 0x000000000000281c */ /* 0x000fca000074f070 */
[----:B------:R1:W-:Y:S08]  /*6b80*/  @!UP0 UTMAPF.L2.4D [UR4], [UR8] ;  /* 0x00000004080085b8 */ /* 0x0003f00008018000 */
[----:B-1----:R-:W-:Y:S05]  /*6b90*/  @P2 BRA.U.ANY `(.L_x_36) ;  /* 0xfffffffd00d82947 */ /* 0x002fea000393ffff */
[----:B------:R-:W1:Y:S01]  /*6ba0*/  LDC.64 R2, c[0x0][0x3f8] ;  /* 0x0000fe00ff027b82 */ /* 0x000e620000000a00 */
[----:B------:R-:W-:Y:S01]  /*6bb0*/  UMOV UR4, 0xffffffff ;  /* 0xffffffff00047882 */ /* 0x000fe20000000000 */
[----:B-1----:R-:W-:-:S04]  /*6bc0*/  ISETP.NE.U32.AND P0, PT, R2, RZ, PT ;  /* 0x000000ff0200720c */ /* 0x002fc80003f05070 */
[----:B------:R-:W-:-:S04]  /*6bd0*/  ISETP.NE.AND.EX P0, PT, R3, RZ, PT, P0 ;  /* 0x000000ff0300720c */ /* 0x000fc80003f05300 */
[----:B-----5:R-:W-:Y:S01]  /*6be0*/  SEL R4, R6, RZ, !P0 ;  /* 0x000000ff06047207 */ /* 0x020fe20004000000 */
[----:B------:R-:W-:Y:S08]  /*6bf0*/  BRA.DIV UR4, `(.L_x_37) ;  /* 0x0000002604307947 */ /* 0x000ff0000b800000 */
.L_x_90:
[----:B------:R-:W2:Y:S01]  /*6c00*/  LDL R5, [R1+0x8] ;  /* 0x0000080001057983 */ /* 0x000ea20000100800 */
[----:B------:R-:W-:Y:S01]  /*6c10*/  UMOV UR4, 0xffffffff ;  /* 0xffffffff00047882 */ /* 0x000fe20000000000 */
[----:B------:R-:W-:Y:S01]  /*6c20*/  SHF.R.S32.HI R7, RZ, 0x1f, R6 ;  /* 0x0000001fff077819 */ /* 0x000fe20000011406 */
[----:B--2---:R-:W-:Y:S01]  /*6c30*/  VIADD R9, R5, 0xffffffff ;  /* 0xffffffff05097836 */ /* 0x004fe20000000000 */
[----:B------:R-:W-:Y:S06]  /*6c40*/  BRA.DIV UR4, `(.L_x_38) ;  /* 0x0000002604507947 */ /* 0x000fec000b800000 */
[----:B------:R-:W-:-:S13]  /*6c50*/  ELECT P6, URZ, PT ;  /* 0x00000000003f782f */ /* 0x000fda00038c0000 */
.L_x_93:
[----:B------:R-:W-:Y:S05]  /*6c60*/  @!P6 BRA `(.L_x_39) ;  /* 0x0000000000ece947 */ /* 0x000fea0003800000 */
[----:B------:R1:W-:Y:S01]  /*6c70*/  STL [R1+0x10], R9 ;  /* 0x0000100901007387 */ /* 0x0003e20000100800 */
[----:B------:R-:W-:Y:S01]  /*6c80*/  IMAD.MOV.U32 R4, RZ, RZ, R6 ;  /* 0x000000ffff047224 */ /* 0x000fe200078e0006 */
[----:B------:R-:W-:Y:S06]  /*6c90*/  @!P0 BRA `(.L_x_40) ;  /* 0x0000000000488947 */ /* 0x000fec0003800000 */
[----:B------:R-:W2:Y:S01]  /*6ca0*/  LDC R11, c[0x0][0x41c] ;  /* 0x00010700ff0b7b82 */ /* 0x000ea20000000800 */
[----:B------:R-:W-:Y:S01]  /*6cb0*/  ULDC.64 UR4, c[0x0][0x408] ;  /* 0x0001020000047ab9 */ /* 0x000fe20000000a00 */
[----:B--2---:R-:W-:-:S13]  /*6cc0*/  ISETP.NE.AND P1, PT, R11, 0x1, PT ;  /* 0x000000010b00780c */ /* 0x004fda0003f25270 */
[----:B------:R-:W2:Y:S02]  /*6cd0*/  @P1 LDC.64 R4, c[0x0][0x420] ;  /* 0x00010800ff041b82 */ /* 0x000ea40000000a00 */
[----:B--2---:R-:W-:-:S04]  /*6ce0*/  @P1 IMAD.HI.U32 R10, R9, R4, RZ ;  /* 0x00000004090a1227 */ /* 0x004fc800078e00ff */
[----:B------:R-:W-:Y:S01]  /*6cf0*/  IMAD.MOV.U32 R4, RZ, RZ, R9 ;  /* 0x000000ffff047224 */ /* 0x000fe200078e0009 */
[----:B------:R-:W-:Y:S01]  /*6d00*/  @P1 SHF.R.U32.HI R4, RZ, R5, R10 ;  /* 0x00000005ff041219 */ /* 0x000fe2000001160a */
[----:B------:R-:W-:-:S03]  /*6d10*/  IMAD R10, R7, UR4, RZ ;  /* 0x00000004070a7c24 */ /* 0x000fc6000f8e02ff */
[----:B------:R-:W-:Y:S01]  /*6d20*/  IADD3 R5, -R4, RZ, RZ ;  /* 0x000000ff04057210 */ /* 0x000fe20007ffe1ff */
[----:B------:R-:W-:-:S04]  /*6d30*/  IMAD R10, R6, UR5, R10 ;  /* 0x00000005060a7c24 */ /* 0x000fc8000f8e020a */
[----:B------:R-:W-:-:S05]  /*6d40*/  IMAD R5, R11, R5, R9 ;  /* 0x000000050b057224 */ /* 0x000fca00078e0209 */
[----:B------:R2:W-:Y:S02]  /*6d50*/  STL [R1+0x10], R5 ;  /* 0x0000100501007387 */ /* 0x0005e40000100800 */
[----:B--2---:R-:W-:-:S03]  /*6d60*/  SHF.R.S32.HI R5, RZ, 0x1f, R4 ;  /* 0x0000001fff057819 */ /* 0x004fc60000011404 */
[----:B------:R-:W-:-:S04]  /*6d70*/  IMAD.WIDE.U32 R4, R6, UR4, R4 ;  /* 0x0000000406047c25 */ /* 0x000fc8000f8e0004 */
[----:B------:R-:W-:Y:S01]  /*6d80*/  IMAD.IADD R5, R5, 0x1, R10 ;  /* 0x0000000105057824 */ /* 0x000fe200078e020a */
[----:B------:R-:W-:-:S04]  /*6d90*/  LEA R10, P1, R4, R2, 0x2 ;  /* 0x00000002040a7211 */ /* 0x000fc800078210ff */
[----:B------:R-:W-:-:S05]  /*6da0*/  LEA.HI.X R11, R4, R3, R5, 0x2, P1 ;  /* 0x00000003040b7211 */ /* 0x000fca00008f1405 */
[----:B------:R2:W5:Y:S04]  /*6db0*/  LDG.E R4, desc[UR40][R10.64] ;  /* 0x000000280a047981 */ /* 0x000568000c1e1900 */
.L_x_40:
[----:B--2---:R-:W2:Y:S01]  /*6dc0*/  S2R R10, SR_CgaCtaId ;  /* 0x00000000000a7919 */ /* 0x004ea20000008800 */
[----:B------:R-:W-:-:S04]  /*6dd0*/  MOV R5, 0x400 ;  /* 0x0000040000057802 */ /* 0x000fc80000000f00 */
[----:B--2---:R-:W-:Y:S02]  /*6de0*/  LEA R5, R10, R5, 0x18 ;  /* 0x000000050a057211 */ /* 0x004fe400078ec0ff */
[----:B------:R-:W-:-:S03]  /*6df0*/  SHF.L.U32 R10, R17, 0x1f, RZ ;  /* 0x0000001f110a7819 */ /* 0x000fc600000006ff */
[----:B------:R-:W-:-:S04]  /*6e00*/  IMAD R5, R16, 0x8, R5 ;  /* 0x0000000810057824 */ /* 0x000fc800078e0205 */
[----:B------:R-:W2:Y:S02]  /*6e10*/  SYNCS.PHASECHK.TRANS64.TRYWAIT P1, [R5+URZ+0x22840], R10 ;  /* 0x0228400a050075a7 */ /* 0x000ea4000802017f */
[----:B--2---:R-:W-:Y:S05]  /*6e20*/  @!P1 BRA `(.L_x_41) ;  /* 0x0000002000f89947 */ /* 0x004fea0003800000 */
.L_x_94:
[----:B------:R-:W3:Y:S02]  /*6e30*/  S2R R11, SR_TID.X ;  /* 0x00000000000b7919 */ /* 0x000ee40000002100 */
[----:B---3--:R-:W-:-:S04]  /*6e40*/  LOP3.LUT R11, R11, 0x7f, RZ, 0xc0, !PT ;  /* 0x0000007f0b0b7812 */ /* 0x008fc800078ec0ff */
[----:B------:R-:W-:-:S13]  /*6e50*/  ISETP.NE.AND P1, PT, R11, RZ, PT ;  /* 0x000000ff0b00720c */ /* 0x000fda0003f25270 */
[----:B------:R-:W-:Y:S05]  /*6e60*/  @P1 BRA `(.L_x_42) ;  /* 0x00000000001c1947 */ /* 0x000fea0003800000 */
[----:B------:R-:W3:Y:S01]  /*6e70*/  S2R R11, SR_TID.X ;  /* 0x00000000000b7919 */ /* 0x000ee20000002100 */
[----:B--2---:R-:W-:-:S04]  /*6e80*/  IMAD.MOV.U32 R10, RZ, RZ, 0x3000 ;  /* 0x00003000ff0a7424 */ /* 0x004fc800078e00ff */
[----:B------:R4:W-:Y:S01]  /*6e90*/  SYNCS.ARRIVE.TRANS64 RZ, [R5+URZ+0x22830], R10 ;  /* 0x0228300a05ff79a7 */ /* 0x0009e2000800003f */
[----:B---3--:R-:W-:-:S04]  /*6ea0*/  LOP3.LUT R11, R11, 0x1f, RZ, 0xc0, !PT ;  /* 0x0000001f0b0b7812 */ /* 0x008fc800078ec0ff */
[----:B------:R-:W-:-:S13]  /*6eb0*/  ISETP.NE.AND P1, PT, R11, RZ, PT ;  /* 0x000000ff0b00720c */ /* 0x000fda0003f25270 */
[----:B----4-:R-:W-:Y:S05]  /*6ec0*/  @!P1 BRA `(.L_x_42) ;  /* 0x0000000000049947 */ /* 0x010fea0003800000 */
[----:B------:R-:W-:Y:S01]  /*6ed0*/  BPT.TRAP 0x1 ;  /* 0x000000040000795c */ /* 0x000fe20000300000 */
.L_x_42:
[----:B--2---:R-:W2:Y:S01]  /*6ee0*/  LDL R10, [R1+0x10] ;  /* 0x00001000010a7983 */ /* 0x004ea20000100800 */
[----:B------:R-:W-:Y:S01]  /*6ef0*/  MOV R11, 0x400 ;  /* 0x00000400000b7802 */ /* 0x000fe20000000f00 */
[----:B------:R-:W3:Y:S01]  /*6f00*/  S2R R12, SR_CgaCtaId ;  /* 0x00000000000c7919 */ /* 0x000ee20000008800 */
[----:B------:R-:W-:Y:S01]  /*6f10*/  R2UR UR9, R5 ;  /* 0x00000000050972ca */ /* 0x000fe200000e0000 */
[----:B------:R-:W-:Y:S01]  /*6f20*/  UIADD3 UR4, UP0, UR42, 0x370, URZ ;  /* 0x000003702a047890 */ /* 0x000fe2000ff1e03f */
[----:B------:R-:W-:Y:S02]  /*6f30*/  R2UR UR12, R0 ;  /* 0x00000000000c72ca */ /* 0x000fe400000e0000 */
[----:B-----5:R-:W-:Y:S01]  /*6f40*/  R2UR UR13, R4 ;  /* 0x00000000040d72ca */ /* 0x020fe200000e0000 */
[----:B------:R-:W-:Y:S01]  /*6f50*/  UIADD3.X UR5, URZ, UR43, URZ, UP0, !UPT ;  /* 0x0000002b3f057290 */ /* 0x000fe200087fe43f */
[----:B---3--:R-:W-:-:S05]  /*6f60*/  LEA R11, R12, R11, 0x18 ;  /* 0x0000000b0c0b7211 */ /* 0x008fca00078ec0ff */
[----:B------:R-:W-:-:S05]  /*6f70*/  IMAD R5, R16, 0x3000, R11 ;  /* 0x0000300010057824 */ /* 0x000fca00078e020b */
[----:B------:R-:W-:Y:S01]  /*6f80*/  R2UR UR8, R5 ;  /* 0x00000000050872ca */ /* 0x000fe200000e0000 */
[----:B------:R-:W-:Y:S01]  /*6f90*/  UIADD3 UR9, UR9, 0x22830, URZ ;  /* 0x0002283009097890 */ /* 0x000fe2000fffe03f */
[----:B------:R-:W-:Y:S01]  /*6fa0*/  UMOV UR6, 0x0 ;  /* 0x0000000000067882 */ /* 0x000fe20000000000 */
[----:B------:R-:W-:Y:S01]  /*6fb0*/  UMOV UR7, 0x14f00000 ;  /* 0x14f0000000077882 */ /* 0x000fe20000000000 */
[----:B------:R-:W-:-:S09]  /*6fc0*/  UMOV UR10, URZ ;  /* 0x0000003f000a7c82 */ /* 0x000fd20008000000 */
[----:B------:R-:W-:Y:S01]  /*6fd0*/  UIADD3 UR8, UR8, 0x1c400, URZ ;  /* 0x0001c40008087890 */ /* 0x000fe2000fffe03f */
[----:B--2---:R-:W-:-:S13]  /*6fe0*/  R2UR UR11, R10 ;  /* 0x000000000a0b72ca */ /* 0x004fda00000e0000 */
[----:B------:R-:W-:-:S09]  /*6ff0*/  UIMAD UR11, UR11, 0x60, URZ ;  /* 0x000000600b0b78a4 */ /* 0x000fd2000f8e023f */
[----:B------:R2:W-:Y:S02]  /*7000*/  UTMALDG.4D [UR8], [UR4], desc[UR6] ;  /* 0x00000608040075b4 */ /* 0x0005e40008019000 */
[----:B--2---:R-:W-:Y:S01]  /*7010*/  NOP ;  /* 0x0000000000007918 */ /* 0x004fe20000000000 */
.L_x_39:
[----:B------:R-:W2:Y:S01]  /*7020*/  LDL R12, [R1+0x18] ;  /* 0x00001800010c7983 */ /* 0x000ea20000100800 */
[----:B------:R-:W-:Y:S05]  /*7030*/  WARPSYNC.ALL ;  /* 0x0000000000007948 */ /* 0x000fea0003800000 */
[----:B------:R-:W3:Y:S01]  /*7040*/  S2R R11, SR_CgaCtaId ;  /* 0x00000000000b7919 */ /* 0x000ee20000008800 */
[----:B------:R-:W-:Y:S01]  /*7050*/  MOV R10, 0x400 ;  /* 0x00000400000a7802 */ /* 0x000fe20000000f00 */
[----:B------:R-:W-:Y:S01]  /*7060*/  BAR.SYNC.DEFER_BLOCKING 0x8, 0x120 ;  /* 0x0204800000007b1d */ /* 0x000fe20000010000 */
[----:B------:R-:W-:-:S13]  /*7070*/  ELECT P1, URZ, PT ;  /* 0x00000000003f782f */ /* 0x000fda0003820000 */
[----:B------:R-:W-:Y:S01]  /*7080*/  @P1 R2UR UR13, R18 ;  /* 0x00000000120d12ca */ /* 0x000fe200000e0000 */
[----:B------:R-:W-:Y:S01]  /*7090*/  UIADD3 UR4, UP0, UR42, 0x270, URZ ;  /* 0x000002702a047890 */ /* 0x000fe2000ff1e03f */
[----:B------:R-:W-:Y:S02]  /*70a0*/  @P1 R2UR UR12, R19 ;  /* 0x00000000130c12ca */ /* 0x000fe400000e0000 */
[----:B------:R-:W-:Y:S01]  /*70b0*/  @P1 R2UR UR11, R8 ;  /* 0x00000000080b12ca */ /* 0x000fe200000e0000 */
[----:B------:R-:W-:Y:S01]  /*70c0*/  UIADD3.X UR5, URZ, UR43, URZ, UP0, !UPT ;  /* 0x0000002b3f057290 */ /* 0x000fe200087fe43f */
[----:B------:R-:W-:Y:S01]  /*70d0*/  BSSY B0, `(.L_x_43) ;  /* 0x000000f000007945 */ /* 0x000fe20003800000 */
[----:B------:R-:W-:Y:S01]  /*70e0*/  UMOV UR6, 0x0 ;  /* 0x0000000000067882 */ /* 0x000fe20000000000 */
[----:B------:R-:W-:Y:S01]  /*70f0*/  UMOV UR7, 0x12f00000 ;  /* 0x12f0000000077882 */ /* 0x000fe20000000000 */
[----:B------:R-:W-:Y:S01]  /*7100*/  UMOV UR10, URZ ;  /* 0x0000003f000a7c82 */ /* 0x000fe20008000000 */
[----:B------:R-:W-:Y:S01]  /*7110*/  @P1 IMAD.MOV.U32 R5, RZ, RZ, 0x4000 ;  /* 0x00004000ff051424 */ /* 0x000fe200078e00ff */
[----:B---3--:R-:W-:-:S04]  /*7120*/  LEA R10, R11, R10, 0x18 ;  /* 0x0000000a0b0a7211 */ /* 0x008fc800078ec0ff */
[----:B------:R-:W-:Y:S01]  /*7130*/  R2UR UR9, R10 ;  /* 0x000000000a0972ca */ /* 0x000fe200000e0000 */
[----:B------:R2:W-:-:S12]  /*7140*/  @P1 SYNCS.ARRIVE.TRANS64 RZ, [R10+URZ+0x22800], R5 ;  /* 0x022800050aff19a7 */ /* 0x0005d8000800003f */
[----:B------:R-:W-:Y:S02]  /*7150*/  UIADD3 UR8, UR9, 0x18400, URZ ;  /* 0x0001840009087890 */ /* 0x000fe4000fffe03f */
[----:B------:R-:W-:-:S09]  /*7160*/  UIADD3 UR9, UR9, 0x22800, URZ ;  /* 0x0002280009097890 */ /* 0x000fd2000fffe03f */
[----:B------:R3:W-:Y:S01]  /*7170*/  UTMALDG.4D [UR8], [UR4], desc[UR6] ;  /* 0x00000608040075b4 */ /* 0x0007e20008019000 */
[----:B--2---:R-:W-:-:S04]  /*7180*/  LOP3.LUT R5, R12, 0x1, RZ, 0xc, !PT ;  /* 0x000000010c057812 */ /* 0x004fc800078e0cff */
[----:B------:R-:W-:-:S04]  /*7190*/  SHF.L.U32 R5, R5, 0x1f, RZ ;  /* 0x0000001f05057819 */ /* 0x000fc800000006ff */
[----:B------:R-:W2:Y:S02]  /*71a0*/  SYNCS.PHASECHK.TRANS64.TRYWAIT P1, [R10+URZ+0x22820], R5 ;  /* 0x022820050a0075a7 */ /* 0x000ea4000802017f */
[----:B--23--:R-:W-:Y:S05]  /*71b0*/  @!P1 BRA `(.L_x_44) ;  /* 0x0000002000289947 */ /* 0x00cfea0003800000 */
.L_x_95:
[----:B------:R-:W-:Y:S05]  /*71c0*/  BSYNC B0 ;  /* 0x0000000000007941 */ /* 0x000fea0003800000 */
.L_x_43:
[----:B------:R-:W-:Y:S04]  /*71d0*/  BSSY B0, `(.L_x_45) ;  /* 0x0000037000007945 */ /* 0x000fe80003800000 */
[----:B------:R-:W-:Y:S05]  /*71e0*/  @!P6 BRA `(.L_x_46) ;  /* 0x0000000000d4e947 */ /* 0x000fea0003800000 */
[----:B------:R-:W3:Y:S01]  /*71f0*/  S2R R11, SR_CgaCtaId ;  /* 0x00000000000b7919 */ /* 0x000ee20000008800 */
[----:B--2---:R-:W-:Y:S02]  /*7200*/  MOV R8, 0x400 ;  /* 0x0000040000087802 */ /* 0x004fe40000000f00 */
[----:B------:R-:W-:Y:S01]  /*7210*/  SHF.L.U32 R5, R17, 0x1f, RZ ;  /* 0x0000001f11057819 */ /* 0x000fe200000006ff */
[----:B------:R-:W2:Y:S01]  /*7220*/  S2R R10, SR_TID.X ;  /* 0x00000000000a7919 */ /* 0x000ea20000002100 */
[----:B---3--:R-:W-:Y:S02]  /*7230*/  LEA R8, R11, R8, 0x18 ;  /* 0x000000080b087211 */ /* 0x008fe400078ec0ff */
[----:B--2---:R-:W-:-:S03]  /*7240*/  LOP3.LUT R10, R10, 0x7f, RZ, 0xc0, !PT ;  /* 0x0000007f0a0a7812 */ /* 0x004fc600078ec0ff */
[----:B------:R-:W-:Y:S01]  /*7250*/  IMAD R8, R16, 0x8, R8 ;  /* 0x0000000810087824 */ /* 0x000fe200078e0208 */
[----:B------:R-:W-:-:S03]  /*7260*/  ISETP.NE.AND P2, PT, R10, RZ, PT ;  /* 0x000000ff0a00720c */ /* 0x000fc60003f45270 */
[----:B------:R-:W2:Y:S02]  /*7270*/  SYNCS.PHASECHK.TRANS64.TRYWAIT P1, [R8+URZ+0x22860], R5 ;  /* 0x02286005080075a7 */ /* 0x000ea4000802017f */
[----:B--2---:R-:W-:Y:S08]  /*7280*/  @!P1 BRA `(.L_x_47) ;  /* 0x0000002000149947 */ /* 0x004ff00003800000 */
.L_x_96:
        /* <DEDUP_REMOVED lines=8> */
.L_x_48:
[----:B------:R-:W3:Y:S01]  /*7310*/  LDL R10, [R1+0x10] ;  /* 0x00001000010a7983 */ /* 0x000ee20000100800 */
[----:B--2---:R-:W-:Y:S01]  /*7320*/  MOV R5, 0x400 ;  /* 0x0000040000057802 */ /* 0x004fe20000000f00 */
[----:B------:R-:W2:Y:S01]  /*7330*/  S2R R11, SR_CgaCtaId ;  /* 0x00000000000b7919 */ /* 0x000ea20000008800 */
[----:B------:R-:W-:Y:S01]  /*7340*/  R2UR UR9, R8 ;  /* 0x00000000080972ca */ /* 0x000fe200000e0000 */
[----:B------:R-:W-:Y:S01]  /*7350*/  UIADD3 UR4, UP0, UR42, 0x470, URZ ;  /* 0x000004702a047890 */ /* 0x000fe2000ff1e03f */
[----:B------:R-:W-:Y:S02]  /*7360*/  R2UR UR12, R0 ;  /* 0x00000000000c72ca */ /* 0x000fe400000e0000 */
[----:B------:R-:W-:Y:S01]  /*7370*/  R2UR UR13, R4 ;  /* 0x00000000040d72ca */ /* 0x000fe200000e0000 */
[----:B------:R-:W-:Y:S01]  /*7380*/  UIADD3.X UR5, URZ, UR43, URZ, UP0, !UPT ;  /* 0x0000002b3f057290 */ /* 0x000fe200087fe43f */
[----:B--2---:R-:W-:-:S05]  /*7390*/  LEA R5, R11, R5, 0x18 ;  /* 0x000000050b057211 */ /* 0x004fca00078ec0ff */
[----:B------:R-:W-:-:S05]  /*73a0*/  IMAD R5, R16, 0xc000, R5 ;  /* 0x0000c00010057824 */ /* 0x000fca00078e0205 */
[----:B------:R-:W-:Y:S01]  /*73b0*/  R2UR UR14, R5 ;  /* 0x00000000050e72ca */ /* 0x000fe200000e0000 */
[----:B------:R-:W-:Y:S01]  /*73c0*/  UIADD3 UR9, UR9, 0x22850, URZ ;  /* 0x0002285009097890 */ /* 0x000fe2000fffe03f */
[----:B------:R-:W-:Y:S01]  /*73d0*/  UMOV UR10, URZ ;  /* 0x0000003f000a7c82 */ /* 0x000fe20008000000 */
[----:B------:R-:W-:Y:S01]  /*73e0*/  UMOV UR6, 0x0 ;  /* 0x0000000000067882 */ /* 0x000fe20000000000 */
[----:B------:R-:W-:-:S09]  /*73f0*/  UMOV UR7, 0x14f00000 ;  /* 0x14f0000000077882 */ /* 0x000fd20000000000 */
[----:B------:R-:W-:Y:S02]  /*7400*/  UIADD3 UR8, UR14, 0x400, URZ ;  /* 0x000004000e087890 */ /* 0x000fe4000fffe03f */
[----:B------:R-:W-:Y:S02]  /*7410*/  UIADD3 UR15, UR14, 0x3400, URZ ;  /* 0x000034000e0f7890 */ /* 0x000fe4000fffe03f */
[----:B------:R-:W-:Y:S01]  /*7420*/  UIADD3 UR17, UR14, 0x6400, URZ ;  /* 0x000064000e117890 */ /* 0x000fe2000fffe03f */
[----:B------:R-:W-:Y:S01]  /*7430*/  UMOV UR16, 0x40 ;  /* 0x0000004000107882 */ /* 0x000fe20000000000 */
[----:B------:R-:W-:-:S03]  /*7440*/  UIADD3 UR18, UR14, 0x9400, URZ ;  /* 0x000094000e127890 */ /* 0x000fc6000fffe03f */
[----:B------:R-:W-:Y:S01]  /*7450*/  UMOV UR14, 0x80 ;  /* 0x00000080000e7882 */ /* 0x000fe20000000000 */
[----:B---3--:R-:W-:-:S13]  /*7460*/  R2UR UR11, R10 ;  /* 0x000000000a0b72ca */ /* 0x008fda00000e0000 */
[----:B------:R-:W-:-:S09]  /*7470*/  UIMAD UR11, UR11, 0x60, URZ ;  /* 0x000000600b0b78a4 */ /* 0x000fd2000f8e023f */
[----:B------:R2:W-:Y:S02]  /*7480*/  UTMALDG.4D [UR8], [UR4], desc[UR6] ;  /* 0x00000608040075b4 */ /* 0x0005e40008019000 */
[----:B--2---:R-:W-:Y:S01]  /*7490*/  UMOV UR8, UR15 ;  /* 0x0000000f00087c82 */ /* 0x004fe20008000000 */
[----:B------:R-:W-:Y:S02]  /*74a0*/  UMOV UR10, UR16 ;  /* 0x00000010000a7c82 */ /* 0x000fe40008000000 */
[----:B------:R2:W-:Y:S02]  /*74b0*/  UTMALDG.4D [UR8], [UR4], desc[UR6] ;  /* 0x00000608040075b4 */ /* 0x0005e40008019000 */
[----:B--2---:R-:W-:Y:S01]  /*74c0*/  UMOV UR8, UR17 ;  /* 0x0000001100087c82 */ /* 0x004fe20008000000 */
[----:B------:R-:W-:Y:S01]  /*74d0*/  UMOV UR10, UR14 ;  /* 0x0000000e000a7c82 */ /* 0x000fe20008000000 */
[----:B------:R-:W-:Y:S01]  /*74e0*/  UMOV UR14, 0xc0 ;  /* 0x000000c0000e7882 */ /* 0x000fe20000000000 */
[----:B------:R2:W-:Y:S02]  /*74f0*/  UTMALDG.4D [UR8], [UR4], desc[UR6] ;  /* 0x00000608040075b4 */ /* 0x0005e40008019000 */
[----:B--2---:R-:W-:Y:S01]  /*7500*/  UMOV UR8, UR18 ;  /* 0x0000001200087c82 */ /* 0x004fe20008000000 */
[----:B------:R-:W-:-:S02]  /*7510*/  UMOV UR10, UR14 ;  /* 0x0000000e000a7c82 */ /* 0x000fc40008000000 */
[----:B------:R3:W-:Y:S02]  /*7520*/  UTMALDG.4D [UR8], [UR4], desc[UR6] ;  /* 0x00000608040075b4 */ /* 0x0007e40008019000 */
[----:B---3--:R-:W-:Y:S01]  /*7530*/  NOP ;  /* 0x0000000000007918 */ /* 0x008fe20000000000 */
.L_x_46:
[----:B------:R-:W-:Y:S05]  /*7540*/  BSYNC B0 ;  /* 0x0000000000007941 */ /* 0x000fea0003800000 */
.L_x_45:
[----:B--2---:R-:W2:Y:S01]  /*7550*/  LDL.LU R5, [R1+0x14] ;  /* 0x0000140001057983 */ /* 0x004ea20000300800 */
[----:B------:R-:W-:-:S05]  /*7560*/  VIADD R16, R16, 0x1 ;  /* 0x0000000110107836 */ /* 0x000fca0000000000 */
[----:B------:R-:W-:-:S04]  /*7570*/  ISETP.NE.AND P1, PT, R16, 0x2, PT ;  /* 0x000000021000780c */ /* 0x000fc80003f25270 */
[----:B------:R-:W-:Y:S02]  /*7580*/  SEL R8, RZ, 0x1, P1 ;  /* 0x00000001ff087807 */ /* 0x000fe40000800000 */
[----:B------:R-:W-:Y:S02]  /*7590*/  SEL R16, R16, RZ, P1 ;  /* 0x000000ff10107207 */ /* 0x000fe40000800000 */
[----:B------:R-:W-:Y:S02]  /*75a0*/  LOP3.LUT R17, R17, R8, RZ, 0x3c, !PT ;  /* 0x0000000811117212 */ /* 0x000fe400078e3cff */
[----:B--2---:R-:W-:-:S13]  /*75b0*/  ISETP.GE.AND P2, PT, R5, 0x61, PT ;  /* 0x000000610500780c */ /* 0x004fda0003f46270 */
[----:B------:R-:W-:Y:S05]  /*75c0*/  @!P2 BRA `(.L_x_49) ;  /* 0x000000140048a947 */ /* 0x000fea0003800000 */
[----:B------:R-:W2:Y:S01]  /*75d0*/  LDL R11, [R1+0x8] ;  /* 0x00000800010b7983 */ /* 0x000ea20000100800 */
[----:B------:R-:W-:Y:S01]  /*75e0*/  IMAD.MOV.U32 R5, RZ, RZ, 0x1 ;  /* 0x00000001ff057424 */ /* 0x000fe200078e00ff */
[C---:B--2---:R-:W-:Y:S01]  /*75f0*/  IADD3 R10, -R11.reuse, RZ, RZ ;  /* 0x000000ff0b0a7210 */ /* 0x044fe20007ffe1ff */
[----:B------:R-:W-:-:S03]  /*7600*/  VIADD R8, R11, 0xfffffffe ;  /* 0xfffffffe0b087836 */ /* 0x000fc60000000000 */
[----:B------:R-:W-:-:S05]  /*7610*/  VIADDMNMX R10, R10, R5, 0xffffffff, !PT ;  /* 0xffffffff0a0a7446 */ /* 0x000fca0007800105 */
[----:B------:R-:W-:-:S05]  /*7620*/  IMAD.IADD R5, R11, 0x1, R10 ;  /* 0x000000010b057824 */ /* 0x000fca00078e020a */
[----:B------:R-:W-:-:S04]  /*7630*/  LOP3.LUT R5, R5, 0x1, RZ, 0xc0, !PT ;  /* 0x0000000105057812 */ /* 0x000fc800078ec0ff */
[----:B------:R-:W-:-:S13]  /*7640*/  ISETP.NE.U32.AND P1, PT, R5, 0x1, PT ;  /* 0x000000010500780c */ /* 0x000fda0003f25070 */
[----:B------:R-:W-:Y:S05]  /*7650*/  @P1 BRA `(.L_x_50) ;  /* 0x0000000400ac1947 */ /* 0x000fea0003800000 */
[----:B------:R-:W-:Y:S04]  /*7660*/  BSSY B0, `(.L_x_51) ;  /* 0x0000063000007945 */ /* 0x000fe80003800000 */
[----:B------:R-:W-:Y:S05]  /*7670*/  @!P6 BRA `(.L_x_52) ;  /* 0x000000040084e947 */ /* 0x000fea0003800000 */
[----:B------:R-:W-:Y:S05]  /*7680*/  @!P0 BRA `(.L_x_53) ;  /* 0x0000000000448947 */ /* 0x000fea0003800000 */
[----:B------:R-:W2:Y:S01]  /*7690*/  LDC R11, c[0x0][0x41c] ;  /* 0x00010700ff0b7b82 */ /* 0x000ea20000000800 */
[----:B------:R-:W-:Y:S01]  /*76a0*/  ULDC.64 UR4, c[0x0][0x408] ;  /* 0x0001020000047ab9 */ /* 0x000fe20000000a00 */
[----:B--2---:R-:W-:-:S13]  /*76b0*/  ISETP.NE.AND P1, PT, R11, 0x1, PT ;  /* 0x000000010b00780c */ /* 0x004fda0003f25270 */
[----:B------:R-:W2:Y:S02]  /*76c0*/  @P1 LDC.64 R4, c[0x0][0x420] ;  /* 0x00010800ff041b82 */ /* 0x000ea40000000a00 */
[----:B--2---:R-:W-:-:S04]  /*76d0*/  @P1 IMAD.HI.U32 R12, R8, R4, RZ ;  /* 0x00000004080c1227 */ /* 0x004fc800078e00ff */
[----:B------:R-:W-:Y:S01]  /*76e0*/  IMAD.MOV.U32 R4, RZ, RZ, R8 ;  /* 0x000000ffff047224 */ /* 0x000fe200078e0008 */
[----:B------:R-:W-:-:S05]  /*76f0*/  @P1 SHF.R.U32.HI R4, RZ, R5, R12 ;  /* 0x00000005ff041219 */ /* 0x000fca000001160c */
[----:B------:R-:W-:-:S04]  /*7700*/  IMAD.MOV R5, RZ, RZ, -R4 ;  /* 0x000000ffff057224 */ /* 0x000fc800078e0a04 */
[----:B------:R-:W-:Y:S01]  /*7710*/  IMAD R8, R11, R5, R8 ;  /* 0x000000050b087224 */ /* 0x000fe200078e0208 */
[--C-:B------:R-:W-:Y:S01]  /*7720*/  SHF.R.S32.HI R5, RZ, 0x1f, R4.reuse ;  /* 0x0000001fff057819 */ /* 0x100fe20000011404 */
[----:B------:R-:W-:Y:S02]  /*7730*/  IMAD R11, R7, UR4, RZ ;  /* 0x00000004070b7c24 */ /* 0x000fe4000f8e02ff */
[----:B------:R-:W-:-:S04]  /*7740*/  IMAD.WIDE.U32 R4, R6, UR4, R4 ;  /* 0x0000000406047c25 */ /* 0x000fc8000f8e0004 */
[----:B------:R-:W-:Y:S01]  /*7750*/  IMAD R11, R6, UR5, R11 ;  /* 0x00000005060b7c24 */ /* 0x000fe2000f8e020b */
[----:B------:R-:W-:-:S03]  /*7760*/  LEA R2, P1, R4, R2, 0x2 ;  /* 0x0000000204027211 */ /* 0x000fc600078210ff */
[----:B------:R-:W-:-:S05]  /*7770*/  IMAD.IADD R11, R11, 0x1, R5 ;  /* 0x000000010b0b7824 */ /* 0x000fca00078e0205 */
[----:B------:R-:W-:-:S05]  /*7780*/  LEA.HI.X R3, R4, R3, R11, 0x2, P1 ;  /* 0x0000000304037211 */ /* 0x000fca00008f140b */
[----:B------:R2:W5:Y:S02]  /*7790*/  LDG.E R4, desc[UR40][R2.64] ;  /* 0x0000002802047981 */ /* 0x000564000c1e1900 */
.L_x_53:
[----:B--2---:R-:W2:Y:S01]  /*77a0*/  S2R R3, SR_CgaCtaId ;  /* 0x0000000000037919 */ /* 0x004ea20000008800 */
[----:B------:R-:W-:Y:S01]  /*77b0*/  MOV R2, 0x400 ;  /* 0x0000040000027802 */ /* 0x000fe20000000f00 */
[----:B------:R-:W3:Y:S03]  /*77c0*/  S2R R5, SR_TID.X ;  /* 0x0000000000057919 */ /* 0x000ee60000002100 */
[----:B--2---:R-:W-:Y:S02]  /*77d0*/  LEA R2, R3, R2, 0x18 ;  /* 0x0000000203027211 */ /* 0x004fe400078ec0ff */
[----:B------:R-:W-:Y:S02]  /*77e0*/  SHF.L.U32 R3, R17, 0x1f, RZ ;  /* 0x0000001f11037819 */ /* 0x000fe400000006ff */
[----:B---3--:R-:W-:Y:S01]  /*77f0*/  LOP3.LUT R5, R5, 0x7f, RZ, 0xc0, !PT ;  /* 0x0000007f05057812 */ /* 0x008fe200078ec0ff */
[----:B------:R-:W-:-:S03]  /*7800*/  IMAD R2, R16, 0x8, R2 ;  /* 0x0000000810027824 */ /* 0x000fc600078e0202 */
[----:B------:R-:W-:Y:S01]  /*7810*/  ISETP.NE.AND P1, PT, R5, RZ, PT ;  /* 0x000000ff0500720c */ /* 0x000fe20003f25270 */
[----:B------:R-:W2:Y:S02]  /*7820*/  SYNCS.PHASECHK.TRANS64.TRYWAIT P2, [R2+URZ+0x22840], R3 ;  /* 0x02284003020075a7 */ /* 0x000ea4000804017f */
[----:B--2---:R-:W-:Y:S10]  /*7830*/  @!P2 BRA `(.L_x_54) ;  /* 0x0000001800bca947 */ /* 0x004ff40003800000 */
.L_x_97:
[----:B------:R-:W-:Y:S05]  /*7840*/  @P1 BRA `(.L_x_55) ;  /* 0x00000000001c1947 */ /* 0x000fea0003800000 */
[----:B------:R-:W3:Y:S01]  /*7850*/  S2R R11, SR_TID.X ;  /* 0x00000000000b7919 */ /* 0x000ee20000002100 */
[----:B------:R-:W-:-:S04]  /*7860*/  MOV R5, 0x3000 ;  /* 0x0000300000057802 */ /* 0x000fc80000000f00 */
[----:B------:R4:W-:Y:S01]  /*7870*/  SYNCS.ARRIVE.TRANS64 RZ, [R2+URZ+0x22830], R5 ;  /* 0x0228300502ff79a7 */ /* 0x0009e2000800003f */
[----:B---3--:R-:W-:-:S04]  /*7880*/  LOP3.LUT R11, R11, 0x1f, RZ, 0xc0, !PT ;  /* 0x0000001f0b0b7812 */ /* 0x008fc800078ec0ff */
[----:B------:R-:W-:-:S13]  /*7890*/  ISETP.NE.AND P2, PT, R11, RZ, PT ;  /* 0x000000ff0b00720c */ /* 0x000fda0003f45270 */
[----:B----4-:R-:W-:Y:S05]  /*78a0*/  @!P2 BRA `(.L_x_55) ;  /* 0x000000000004a947 */ /* 0x010fea0003800000 */
[----:B------:R-:W-:Y:S01]  /*78b0*/  BPT.TRAP 0x1 ;  /* 0x000000040000795c */ /* 0x000fe20000300000 */
.L_x_55:
[----:B------:R-:W3:Y:S01]  /*78c0*/  S2R R11, SR_CgaCtaId ;  /* 0x00000000000b7919 */ /* 0x000ee20000008800 */
[----:B------:R-:W-:Y:S01]  /*78d0*/  MOV R5, 0x400 ;  /* 0x0000040000057802 */ /* 0x000fe20000000f00 */
[----:B------:R-:W-:Y:S01]  /*78e0*/  IMAD R8, R8, 0x60, RZ ;  /* 0x0000006008087824 */ /* 0x000fe200078e02ff */
[----:B------:R-:W-:Y:S01]  /*78f0*/  R2UR UR9, R2 ;  /* 0x00000000020972ca */ /* 0x000fe200000e0000 */
[----:B------:R-:W-:Y:S01]  /*7900*/  UIADD3 UR4, UP0, UR42, 0x370, URZ ;  /* 0x000003702a047890 */ /* 0x000fe2000ff1e03f */
[----:B------:R-:W-:Y:S01]  /*7910*/  R2UR UR12, R0 ;  /* 0x00000000000c72ca */ /* 0x000fe200000e0000 */
[----:B------:R-:W-:Y:S01]  /*7920*/  UMOV UR6, 0x0 ;  /* 0x0000000000067882 */ /* 0x000fe20000000000 */
[----:B-----5:R-:W-:Y:S01]  /*7930*/  R2UR UR13, R4 ;  /* 0x00000000040d72ca */ /* 0x020fe200000e0000 */
[----:B------:R-:W-:Y:S01]  /*7940*/  UIADD3.X UR5, URZ, UR43, URZ, UP0, !UPT ;  /* 0x0000002b3f057290 */ /* 0x000fe200087fe43f */
[----:B------:R-:W-:Y:S01]  /*7950*/  R2UR UR11, R8 ;  /* 0x00000000080b72ca */ /* 0x000fe200000e0000 */
[----:B------:R-:W-:Y:S01]  /*7960*/  UMOV UR7, 0x14f00000 ;  /* 0x14f0000000077882 */ /* 0x000fe20000000000 */
[----:B------:R-:W-:-:S05]  /*7970*/  UMOV UR10, URZ ;  /* 0x0000003f000a7c82 */ /* 0x000fca0008000000 */
[----:B------:R-:W-:Y:S01]  /*7980*/  UIADD3 UR9, UR9, 0x22830, URZ ;  /* 0x0002283009097890 */ /* 0x000fe2000fffe03f */
[----:B---3--:R-:W-:-:S05]  /*7990*/  LEA R5, R11, R5, 0x18 ;  /* 0x000000050b057211 */ /* 0x008fca00078ec0ff */
[----:B------:R-:W-:-:S05]  /*79a0*/  IMAD R5, R16, 0x3000, R5 ;  /* 0x0000300010057824 */ /* 0x000fca00078e0205 */
[----:B------:R-:W-:-:S13]  /*79b0*/  R2UR UR8, R5 ;  /* 0x00000000050872ca */ /* 0x000fda00000e0000 */
[----:B------:R-:W-:-:S09]  /*79c0*/  UIADD3 UR8, UR8, 0x1c400, URZ ;  /* 0x0001c40008087890 */ /* 0x000fd2000fffe03f */
[----:B------:R3:W-:Y:S01]  /*79d0*/  UTMALDG.4D [UR8], [UR4], desc[UR6] ;  /* 0x00000608040075b4 */ /* 0x0007e20008019000 */
[----:B------:R-:W4:Y:S02]  /*79e0*/  SYNCS.PHASECHK.TRANS64.TRYWAIT P2, [R2+URZ+0x22860], R3 ;  /* 0x02286003020075a7 */ /* 0x000f24000804017f */
[----:B---34-:R-:W-:Y:S05]  /*79f0*/  @!P2 BRA `(.L_x_56) ;  /* 0x000000180060a947 */ /* 0x018fea0003800000 */
.L_x_98:
[----:B------:R-:W-:Y:S05]  /*7a00*/  @P1 BRA `(.L_x_57) ;  /* 0x00000000001c1947 */ /* 0x000fea0003800000 */
[----:B------:R-:W4:Y:S01]  /*7a10*/  S2R R5, SR_TID.X ;  /* 0x0000000000057919 */ /* 0x000f220000002100 */
[----:B--23--:R-:W-:-:S04]  /*7a20*/  IMAD.MOV.U32 R3, RZ, RZ, 0xc000 ;  /* 0x0000c000ff037424 */ /* 0x00cfc800078e00ff */
[----:B------:R2:W-:Y:S01]  /*7a30*/  SYNCS.ARRIVE.TRANS64 RZ, [R2+URZ+0x22850], R3 ;  /* 0x0228500302ff79a7 */ /* 0x0005e2000800003f */
[----:B----4-:R-:W-:-:S04]  /*7a40*/  LOP3.LUT R5, R5, 0x1f, RZ, 0xc0, !PT ;  /* 0x0000001f05057812 */ /* 0x010fc800078ec0ff */
[----:B------:R-:W-:-:S13]  /*7a50*/  ISETP.NE.AND P1, PT, R5, RZ, PT ;  /* 0x000000ff0500720c */ /* 0x000fda0003f25270 */
[----:B--2---:R-:W-:Y:S05]  /*7a60*/  @!P1 BRA `(.L_x_57) ;  /* 0x0000000000049947 */ /* 0x004fea0003800000 */
[----:B------:R-:W-:Y:S01]  /*7a70*/  BPT.TRAP 0x1 ;  /* 0x000000040000795c */ /* 0x000fe20000300000 */
.L_x_57:
[----:B------:R-:W4:Y:S01]  /*7a80*/  S2R R5, SR_CgaCtaId ;  /* 0x0000000000057919 */ /* 0x000f220000008800 */
[----:B--23--:R-:W-:Y:S01]  /*7a90*/  MOV R3, 0x400 ;  /* 0x0000040000037802 */ /* 0x00cfe20000000f00 */
[----:B------:R-:W-:Y:S01]  /*7aa0*/  UIADD3 UR4, UP0, UR42, 0x470, URZ ;  /* 0x000004702a047890 */ /* 0x000fe2000ff1e03f */
[----:B------:R-:W-:Y:S01]  /*7ab0*/  R2UR UR9, R2 ;  /* 0x00000000020972ca */ /* 0x000fe200000e0000 */
[----:B------:R-:W-:Y:S01]  /*7ac0*/  UMOV UR10, URZ ;  /* 0x0000003f000a7c82 */ /* 0x000fe20008000000 */
[----:B------:R-:W-:Y:S01]  /*7ad0*/  R2UR UR11, R8 ;  /* 0x00000000080b72ca */ /* 0x000fe200000e0000 */
[----:B------:R-:W-:Y:S01]  /*7ae0*/  UIADD3.X UR5, URZ, UR43, URZ, UP0, !UPT ;  /* 0x0000002b3f057290 */ /* 0x000fe200087fe43f */
[----:B------:R-:W-:Y:S01]  /*7af0*/  R2UR UR12, R0 ;  /* 0x00000000000c72ca */ /* 0x000fe200000e0000 */
[----:B------:R-:W-:Y:S01]  /*7b00*/  UMOV UR6, 0x0 ;  /* 0x0000000000067882 */ /* 0x000fe20000000000 */
[----:B------:R-:W-:Y:S01]  /*7b10*/  R2UR UR13, R4 ;  /* 0x00000000040d72ca */ /* 0x000fe200000e0000 */
[----:B------:R-:W-:Y:S01]  /*7b20*/  UMOV UR7, 0x14f00000 ;  /* 0x14f0000000077882 */ /* 0x000fe20000000000 */
[----:B------:R-:W-:-:S05]  /*7b30*/  UMOV UR17, 0x40 ;  /* 0x0000004000117882 */ /* 0x000fca0000000000 */
[----:B------:R-:W-:Y:S01]  /*7b40*/  UIADD3 UR9, UR9, 0x22850, URZ ;  /* 0x0002285009097890 */ /* 0x000fe2000fffe03f */
[----:B----4-:R-:W-:-:S05]  /*7b50*/  LEA R3, R5, R3, 0x18 ;  /* 0x0000000305037211 */ /* 0x010fca00078ec0ff */
[----:B------:R-:W-:-:S05]  /*7b60*/  IMAD R2, R16, 0xc000, R3 ;  /* 0x0000c00010027824 */ /* 0x000fca00078e0203 */
[----:B------:R-:W-:-:S13]  /*7b70*/  R2UR UR14, R2 ;  /* 0x00000000020e72ca */ /* 0x000fda00000e0000 */
[----:B------:R-:W-:Y:S02]  /*7b80*/  UIADD3 UR8, UR14, 0x400, URZ ;  /* 0x000004000e087890 */ /* 0x000fe4000fffe03f */
[----:B------:R-:W-:Y:S02]  /*7b90*/  UIADD3 UR15, UR14, 0x3400, URZ ;  /* 0x000034000e0f7890 */ /* 0x000fe4000fffe03f */
[----:B------:R-:W-:Y:S02]  /*7ba0*/  UIADD3 UR16, UR14, 0x6400, URZ ;  /* 0x000064000e107890 */ /* 0x000fe4000fffe03f */
[----:B------:R-:W-:-:S03]  /*7bb0*/  UIADD3 UR14, UR14, 0x9400, URZ ;  /* 0x000094000e0e7890 */ /* 0x000fc6000fffe03f */
[----:B------:R2:W-:Y:S02]  /*7bc0*/  UTMALDG.4D [UR8], [UR4], desc[UR6] ;  /* 0x00000608040075b4 */ /* 0x0005e40008019000 */
[----:B--2---:R-:W-:Y:S01]  /*7bd0*/  UMOV UR8, UR15 ;  /* 0x0000000f00087c82 */ /* 0x004fe20008000000 */
[----:B------:R-:W-:Y:S01]  /*7be0*/  UMOV UR10, UR17 ;  /* 0x00000011000a7c82 */ /* 0x000fe20008000000 */
[----:B------:R-:W-:Y:S01]  /*7bf0*/  UMOV UR15, 0x80 ;  /* 0x00000080000f7882 */ /* 0x000fe20000000000 */
        /* <DEDUP_REMOVED lines=8> */
[----:B--2---:R-:W-:Y:S01]  /*7c80*/  NOP ;  /* 0x0000000000007918 */ /* 0x004fe20000000000 */
.L_x_52:
[----:B------:R-:W-:Y:S05]  /*7c90*/  BSYNC B0 ;  /* 0x0000000000007941 */ /* 0x000fea0003800000 */
.L_x_51:
[----:B------:R-:W2:Y:S01]  /*7ca0*/  LDL.LU R3, [R1+0x8] ;  /* 0x0000080001037983 */ /* 0x000ea20000300800 */
[----:B------:R-:W-:-:S05]  /*7cb0*/  VIADD R16, R16, 0x1 ;  /* 0x0000000110107836 */ /* 0x000fca0000000000 */
[----:B------:R-:W-:-:S04]  /*7cc0*/  ISETP.NE.AND P1, PT, R16, 0x2, PT ;  /* 0x000000021000780c */ /* 0x000fc80003f25270 */
[----:B------:R-:W-:Y:S02]  /*7cd0*/  SEL R2, RZ, 0x1, P1 ;  /* 0x00000001ff027807 */ /* 0x000fe40000800000 */
[----:B------:R-:W-:Y:S02]  /*7ce0*/  SEL R16, R16, RZ, P1 ;  /* 0x000000ff10107207 */ /* 0x000fe40000800000 */
[----:B------:R-:W-:Y:S01]  /*7cf0*/  LOP3.LUT R17, R17, R2, RZ, 0x3c, !PT ;  /* 0x0000000211117212 */ /* 0x000fe200078e3cff */
[----:B--2---:R-:W-:-:S07]  /*7d00*/  VIADD R8, R3, 0xfffffffd ;  /* 0xfffffffd03087836 */ /* 0x004fce0000000000 */
.L_x_50:
[----:B------:R-:W-:Y:S01]  /*7d10*/  IMAD.MOV R10, RZ, RZ, -R10 ;  /* 0x000000ffff0a7224 */ /* 0x000fe200078e0a0a */
[----:B------:R-:W-:Y:S04]  /*7d20*/  BSSY B0, `(.L_x_49) ;  /* 0x00000dc000007945 */ /* 0x000fe80003800000 */
[----:B------:R-:W-:-:S13]  /*7d30*/  ISETP.NE.AND P1, PT, R9, R10, PT ;  /* 0x0000000a0900720c */ /* 0x000fda0003f25270 */
[----:B------:R-:W-:Y:S05]  /*7d40*/  @!P1 BRA `(.L_x_58) ;  /* 0x0000000c00649947 */ /* 0x000fea0003800000 */
.L_x_73:
[----:B------:R-:W-:Y:S04]  /*7d50*/  BSSY B1, `(.L_x_59) ;  /* 0x0000065000017945 */ /* 0x000fe80003800000 */
[----:B------:R-:W-:Y:S05]  /*7d60*/  @!P6 BRA `(.L_x_60) ;  /* 0x00000004008ce947 */ /* 0x000fea0003800000 */
[----:B-1----:R-:W-:Y:S01]  /*7d70*/  IMAD.MOV.U32 R9, RZ, RZ, R8 ;  /* 0x000000ffff097224 */ /* 0x002fe200078e0008 */
[----:B------:R-:W-:Y:S06]  /*7d80*/  @!P0 BRA `(.L_x_61) ;  /* 0x0000000000488947 */ /* 0x000fec0003800000 */
[----:B------:R-:W1:Y:S01]  /*7d90*/  LDC R10, c[0x0][0x41c] ;  /* 0x00010700ff0a7b82 */ /* 0x000e620000000800 */
[----:B------:R-:W-:Y:S02]  /*7da0*/  ULDC.64 UR4, c[0x0][0x408] ;  /* 0x0001020000047ab9 */ /* 0x000fe40000000a00 */
[----:B------:R-:W-:-:S04]  /*7db0*/  IMAD R11, R7, UR4, RZ ;  /* 0x00000004070b7c24 */ /* 0x000fc8000f8e02ff */
[----:B------:R-:W-:Y:S01]  /*7dc0*/  IMAD R11, R6, UR5, R11 ;  /* 0x00000005060b7c24 */ /* 0x000fe2000f8e020b */
[----:B-1----:R-:W-:-:S13]  /*7dd0*/  ISETP.NE.AND P1, PT, R10, 0x1, PT ;  /* 0x000000010a00780c */ /* 0x002fda0003f25270 */
[----:B------:R-:W1:Y:S02]  /*7de0*/  @P1 LDC.64 R2, c[0x0][0x420] ;  /* 0x00010800ff021b82 */ /* 0x000e640000000a00 */
[----:B-1----:R-:W-:-:S04]  /*7df0*/  @P1 IMAD.HI.U32 R4, R8, R2, RZ ;  /* 0x0000000208041227 */ /* 0x002fc800078e00ff */
[----:B------:R-:W-:Y:S01]  /*7e00*/  IMAD.MOV.U32 R2, RZ, RZ, R8 ;  /* 0x000000ffff027224 */ /* 0x000fe200078e0008 */
[----:B------:R-:W-:Y:S02]  /*7e10*/  @P1 SHF.R.U32.HI R2, RZ, R3, R4 ;  /* 0x00000003ff021219 */ /* 0x000fe40000011604 */
[----:B------:R-:W1:Y:S02]  /*7e20*/  LDC.64 R4, c[0x0][0x3f8] ;  /* 0x0000fe00ff047b82 */ /* 0x000e640000000a00 */
[--C-:B------:R-:W-:Y:S01]  /*7e30*/  SHF.R.S32.HI R3, RZ, 0x1f, R2.reuse ;  /* 0x0000001fff037819 */ /* 0x100fe20000011402 */
[--C-:B------:R-:W-:Y:S02]  /*7e40*/  IMAD.MOV R9, RZ, RZ, -R2.reuse ;  /* 0x000000ffff097224 */ /* 0x100fe400078e0a02 */
[----:B------:R-:W-:-:S04]  /*7e50*/  IMAD.WIDE.U32 R2, R6, UR4, R2 ;  /* 0x0000000406027c25 */ /* 0x000fc8000f8e0002 */
[----:B------:R-:W-:Y:S01]  /*7e60*/  IMAD R9, R10, R9, R8 ;  /* 0x000000090a097224 */ /* 0x000fe200078e0208 */
[----:B------:R-:W-:Y:S02]  /*7e70*/  IADD3 R11, R11, R3, RZ ;  /* 0x000000030b0b7210 */ /* 0x000fe40007ffe0ff */
[----:B-1----:R-:W-:-:S04]  /*7e80*/  LEA R4, P1, R2, R4, 0x2 ;  /* 0x0000000402047211 */ /* 0x002fc800078210ff */
[----:B------:R-:W-:-:S05]  /*7e90*/  LEA.HI.X R5, R2, R5, R11, 0x2, P1 ;  /* 0x0000000502057211 */ /* 0x000fca00008f140b */
[----:B------:R1:W5:Y:S04]  /*7ea0*/  LDG.E R4, desc[UR40][R4.64] ;  /* 0x0000002804047981 */ /* 0x000368000c1e1900 */
.L_x_61:
[----:B------:R-:W2:Y:S01]  /*7eb0*/  S2R R3, SR_CgaCtaId ;  /* 0x0000000000037919 */ /* 0x000ea20000008800 */
[----:B------:R-:W-:Y:S01]  /*7ec0*/  MOV R2, 0x400 ;  /* 0x0000040000027802 */ /* 0x000fe20000000f00 */
[----:B-1----:R-:W1:Y:S03]  /*7ed0*/  S2R R5, SR_TID.X ;  /* 0x0000000000057919 */ /* 0x002e660000002100 */
[----:B--2---:R-:W-:Y:S02]  /*7ee0*/  LEA R2, R3, R2, 0x18 ;  /* 0x0000000203027211 */ /* 0x004fe400078ec0ff */
[----:B-1----:R-:W-:-:S03]  /*7ef0*/  LOP3.LUT R5, R5, 0x7f, RZ, 0xc0, !PT ;  /* 0x0000007f05057812 */ /* 0x002fc600078ec0ff */
[----:B------:R-:W-:Y:S01]  /*7f00*/  IMAD R3, R16, 0x8, R2 ;  /* 0x0000000810037824 */ /* 0x000fe200078e0202 */
[----:B------:R-:W-:Y:S02]  /*7f10*/  SHF.L.U32 R2, R17, 0x1f, RZ ;  /* 0x0000001f11027819 */ /* 0x000fe400000006ff */
[----:B------:R-:W-:Y:S02]  /*7f20*/  ISETP.NE.AND P1, PT, R5, RZ, PT ;  /* 0x000000ff0500720c */ /* 0x000fe40003f25270 */
[----:B------:R-:W1:Y:S02]  /*7f30*/  SYNCS.PHASECHK.TRANS64.TRYWAIT P2, [R3+URZ+0x22840], R2 ;  /* 0x02284002030075a7 */ /* 0x000e64000804017f */
[----:B-1----:R-:W-:Y:S09]  /*7f40*/  @!P2 BRA `(.L_x_62) ;  /* 0x000000140020a947 */ /* 0x002ff20003800000 */
.L_x_99:
[----:B------:R-:W-:Y:S05]  /*7f50*/  @P1 BRA `(.L_x_63) ;  /* 0x00000000001c1947 */ /* 0x000fea0003800000 */
[----:B------:R-:W2:Y:S01]  /*7f60*/  S2R R5, SR_TID.X ;  /* 0x0000000000057919 */ /* 0x000ea20000002100 */
[----:B------:R-:W-:-:S04]  /*7f70*/  IMAD.MOV.U32 R10, RZ, RZ, 0x3000 ;  /* 0x00003000ff0a7424 */ /* 0x000fc800078e00ff */
[----:B------:R3:W-:Y:S01]  /*7f80*/  SYNCS.ARRIVE.TRANS64 RZ, [R3+URZ+0x22830], R10 ;  /* 0x0228300a03ff79a7 */ /* 0x0007e2000800003f */
[----:B--2---:R-:W-:-:S04]  /*7f90*/  LOP3.LUT R5, R5, 0x1f, RZ, 0xc0, !PT ;  /* 0x0000001f05057812 */ /* 0x004fc800078ec0ff */
[----:B------:R-:W-:-:S13]  /*7fa0*/  ISETP.NE.AND P2, PT, R5, RZ, PT ;  /* 0x000000ff0500720c */ /* 0x000fda0003f45270 */
[----:B---3--:R-:W-:Y:S05]  /*7fb0*/  @!P2 BRA `(.L_x_63) ;  /* 0x000000000004a947 */ /* 0x008fea0003800000 */
[----:B------:R-:W-:Y:S01]  /*7fc0*/  BPT.TRAP 0x1 ;  /* 0x000000040000795c */ /* 0x000fe20000300000 */
.L_x_63:
[----:B------:R-:W2:Y:S01]  /*7fd0*/  S2R R10, SR_CgaCtaId ;  /* 0x00000000000a7919 */ /* 0x000ea20000008800 */
[----:B------:R-:W-:Y:S01]  /*7fe0*/  MOV R5, 0x400 ;  /* 0x0000040000057802 */ /* 0x000fe20000000f00 */
[----:B------:R-:W-:Y:S01]  /*7ff0*/  UIADD3 UR4, UP0, UR42, 0x370, URZ ;  /* 0x000003702a047890 */ /* 0x000fe2000ff1e03f */
[----:B------:R-:W-:Y:S01]  /*8000*/  R2UR UR9, R3 ;  /* 0x00000000030972ca */ /* 0x000fe200000e0000 */
[----:B------:R-:W-:Y:S01]  /*8010*/  UMOV UR6, 0x0 ;  /* 0x0000000000067882 */ /* 0x000fe20000000000 */
[----:B------:R-:W-:Y:S01]  /*8020*/  R2UR UR12, R0 ;  /* 0x00000000000c72ca */ /* 0x000fe200000e0000 */
[----:B------:R-:W-:Y:S01]  /*8030*/  UIADD3.X UR5, URZ, UR43, URZ, UP0, !UPT ;  /* 0x0000002b3f057290 */ /* 0x000fe200087fe43f */
[----:B-----5:R-:W-:Y:S01]  /*8040*/  R2UR UR13, R4 ;  /* 0x00000000040d72ca */ /* 0x020fe200000e0000 */
[----:B------:R-:W-:Y:S01]  /*8050*/  UMOV UR7, 0x14f00000 ;  /* 0x14f0000000077882 */ /* 0x000fe20000000000 */
[----:B------:R-:W-:-:S07]  /*8060*/  UMOV UR10, URZ ;  /* 0x0000003f000a7c82 */ /* 0x000fce0008000000 */
[----:B------:R-:W-:Y:S01]  /*8070*/  UIADD3 UR9, UR9, 0x22830, URZ ;  /* 0x0002283009097890 */ /* 0x000fe2000fffe03f */
[----:B--2---:R-:W-:-:S05]  /*8080*/  LEA R5, R10, R5, 0x18 ;  /* 0x000000050a057211 */ /* 0x004fca00078ec0ff */
[----:B------:R-:W-:-:S05]  /*8090*/  IMAD R5, R16, 0x3000, R5 ;  /* 0x0000300010057824 */ /* 0x000fca00078e0205 */
[----:B------:R-:W-:Y:S01]  /*80a0*/  R2UR UR8, R5 ;  /* 0x00000000050872ca */ /* 0x000fe200000e0000 */
[----:B------:R-:W-:-:S05]  /*80b0*/  IMAD R5, R9, 0x60, RZ ;  /* 0x0000006009057824 */ /* 0x000fca00078e02ff */
[----:B------:R-:W-:-:S07]  /*80c0*/  R2UR UR11, R5 ;  /* 0x00000000050b72ca */ /* 0x000fce00000e0000 */
[----:B------:R-:W-:-:S09]  /*80d0*/  UIADD3 UR8, UR8, 0x1c400, URZ ;  /* 0x0001c40008087890 */ /* 0x000fd2000fffe03f */
[----:B------:R2:W-:Y:S01]  /*80e0*/  UTMALDG.4D [UR8], [UR4], desc[UR6] ;  /* 0x00000608040075b4 */ /* 0x0005e20008019000 */
[----:B------:R-:W3:Y:S02]  /*80f0*/  SYNCS.PHASECHK.TRANS64.TRYWAIT P2, [R3+URZ+0x22860], R2 ;  /* 0x02286002030075a7 */ /* 0x000ee4000804017f */
[----:B--23--:R-:W-:Y:S05]  /*8100*/  @!P2 BRA `(.L_x_64) ;  /* 0x0000001000c4a947 */ /* 0x00cfea0003800000 */
.L_x_100:
[----:B------:R-:W-:Y:S05]  /*8110*/  @P1 BRA `(.L_x_65) ;  /* 0x00000000001c1947 */ /* 0x000fea0003800000 */
[----:B------:R-:W3:Y:S01]  /*8120*/  S2R R9, SR_TID.X ;  /* 0x0000000000097919 */ /* 0x000ee20000002100 */
[----:B-12---:R-:W-:-:S04]  /*8130*/  IMAD.MOV.U32 R2, RZ, RZ, 0xc000 ;  /* 0x0000c000ff027424 */ /* 0x006fc800078e00ff */
[----:B------:R4:W-:Y:S01]  /*8140*/  SYNCS.ARRIVE.TRANS64 RZ, [R3+URZ+0x22850], R2 ;  /* 0x0228500203ff79a7 */ /* 0x0009e2000800003f */
[----:B---3--:R-:W-:-:S04]  /*8150*/  LOP3.LUT R9, R9, 0x1f, RZ, 0xc0, !PT ;  /* 0x0000001f09097812 */ /* 0x008fc800078ec0ff */
[----:B------:R-:W-:-:S13]  /*8160*/  ISETP.NE.AND P1, PT, R9, RZ, PT ;  /* 0x000000ff0900720c */ /* 0x000fda0003f25270 */
[----:B----4-:R-:W-:Y:S05]  /*8170*/  @!P1 BRA `(.L_x_65) ;  /* 0x0000000000049947 */ /* 0x010fea0003800000 */
[----:B------:R-:W-:Y:S01]  /*8180*/  BPT.TRAP 0x1 ;  /* 0x000000040000795c */ /* 0x000fe20000300000 */
.L_x_65:
[----:B------:R-:W3:Y:S01]  /*8190*/  S2R R9, SR_CgaCtaId ;  /* 0x0000000000097919 */ /* 0x000ee20000008800 */
[----:B-12---:R-:W-:Y:S01]  /*81a0*/  MOV R2, 0x400 ;  /* 0x0000040000027802 */ /* 0x006fe20000000f00 */
        /* <DEDUP_REMOVED lines=11> */
[----:B---3--:R-:W-:-:S05]  /*8260*/  LEA R2, R9, R2, 0x18 ;  /* 0x0000000209027211 */ /* 0x008fca00078ec0ff */
[----:B------:R-:W-:-:S05]  /*8270*/  IMAD R2, R16, 0xc000, R2 ;  /* 0x0000c00010027824 */ /* 0x000fca00078e0202 */
[----:B------:R-:W-:-:S13]  /*8280*/  R2UR UR14, R2 ;  /* 0x00000000020e72ca */ /* 0x000fda00000e0000 */
[----:B------:R-:W-:Y:S02]  /*8290*/  UIADD3 UR8, UR14, 0x400, URZ ;  /* 0x000004000e087890 */ /* 0x000fe4000fffe03f */
[----:B------:R-:W-:Y:S02]  /*82a0*/  UIADD3 UR15, UR14, 0x3400, URZ ;  /* 0x000034000e0f7890 */ /* 0x000fe4000fffe03f */
[----:B------:R-:W-:Y:S02]  /*82b0*/  UIADD3 UR16, UR14, 0x6400, URZ ;  /* 0x000064000e107890 */ /* 0x000fe4000fffe03f */
[----:B------:R-:W-:-:S03]  /*82c0*/  UIADD3 UR14, UR14, 0x9400, URZ ;  /* 0x000094000e0e7890 */ /* 0x000fc6000fffe03f */
[----:B------:R1:W-:Y:S02]  /*82d0*/  UTMALDG.4D [UR8], [UR4], desc[UR6] ;  /* 0x00000608040075b4 */ /* 0x0003e40008019000 */
[----:B-1----:R-:W-:Y:S01]  /*82e0*/  UMOV UR8, UR15 ;  /* 0x0000000f00087c82 */ /* 0x002fe20008000000 */
[----:B------:R-:W-:Y:S01]  /*82f0*/  UMOV UR10, UR17 ;  /* 0x00000011000a7c82 */ /* 0x000fe20008000000 */
[----:B------:R-:W-:Y:S01]  /*8300*/  UMOV UR15, 0x80 ;  /* 0x00000080000f7882 */ /* 0x000fe20000000000 */
[----:B------:R1:W-:Y:S02]  /*8310*/  UTMALDG.4D [UR8], [UR4], desc[UR6] ;  /* 0x00000608040075b4 */ /* 0x0003e40008019000 */
[----:B-1----:R-:W-:Y:S01]  /*8320*/  UMOV UR8, UR16 ;  /* 0x0000001000087c82 */ /* 0x002fe20008000000 */
[----:B------:R-:W-:Y:S01]  /*8330*/  UMOV UR10, UR15 ;  /* 0x0000000f000a7c82 */ /* 0x000fe20008000000 */
[----:B------:R-:W-:Y:S01]  /*8340*/  UMOV UR15, 0xc0 ;  /* 0x000000c0000f7882 */ /* 0x000fe20000000000 */
[----:B------:R1:W-:Y:S02]  /*8350*/  UTMALDG.4D [UR8], [UR4], desc[UR6] ;  /* 0x00000608040075b4 */ /* 0x0003e40008019000 */
[----:B-1----:R-:W-:Y:S01]  /*8360*/  UMOV UR8, UR14 ;  /* 0x0000000e00087c82 */ /* 0x002fe20008000000 */
[----:B------:R-:W-:-:S02]  /*8370*/  UMOV UR10, UR15 ;  /* 0x0000000f000a7c82 */ /* 0x000fc40008000000 */
[----:B------:R2:W-:Y:S02]  /*8380*/  UTMALDG.4D [UR8], [UR4], desc[UR6] ;  /* 0x00000608040075b4 */ /* 0x0005e40008019000 */
[----:B--2---:R-:W-:Y:S01]  /*8390*/  NOP ;  /* 0x0000000000007918 */ /* 0x004fe20000000000 */
.L_x_60:
[----:B------:R-:W-:Y:S05]  /*83a0*/  BSYNC B1 ;  /* 0x0000000000017941 */ /* 0x000fea0003800000 */
.L_x_59:
[----:B-1----:R-:W-:Y:S01]  /*83b0*/  VIADD R9, R16, 0x1 ;  /* 0x0000000110097836 */ /* 0x002fe20000000000 */
[----:B------:R-:W-:Y:S04]  /*83c0*/  BSSY B1, `(.L_x_66) ;  /* 0x0000069000017945 */ /* 0x000fe80003800000 */
[----:B------:R-:W-:-:S04]  /*83d0*/  ISETP.NE.AND P1, PT, R9, 0x2, PT ;  /* 0x000000020900780c */ /* 0x000fc80003f25270 */
[----:B------:R-:W-:Y:S02]  /*83e0*/  SEL R2, RZ, 0x1, P1 ;  /* 0x00000001ff027807 */ /* 0x000fe40000800000 */
[----:B------:R-:W-:Y:S02]  /*83f0*/  SEL R9, R9, RZ, P1 ;  /* 0x000000ff09097207 */ /* 0x000fe40000800000 */
[----:B------:R-:W-:Y:S01]  /*8400*/  LOP3.LUT R17, R17, R2, RZ, 0x3c, !PT ;  /* 0x0000000211117212 */ /* 0x000fe200078e3cff */
[----:B------:R-:W-:Y:S06]  /*8410*/  @!P6 BRA `(.L_x_67) ;  /* 0x00000004008ce947 */ /* 0x000fec0003800000 */
[----:B------:R-:W-:Y:S01]  /*8420*/  VIADD R10, R8, 0xffffffff ;  /* 0xffffffff080a7836 */ /* 0x000fe20000000000 */
        /* <DEDUP_REMOVED lines=9> */
[----:B------:R-:W-:-:S05]  /*84c0*/  @P1 SHF.R.U32.HI R2, RZ, R3, R4 ;  /* 0x00000003ff021219 */ /* 0x000fca0000011604 */
[----:B------:R-:W-:-:S04]  /*84d0*/  IMAD.MOV R3, RZ, RZ, -R2 ;  /* 0x000000ffff037224 */ /* 0x000fc800078e0a02 */
[----:B------:R-:W-:Y:S01]  /*84e0*/  IMAD R10, R5, R3, R10 ;  /* 0x00000003050a7224 */ /* 0x000fe200078e020a */
[--C-:B------:R-:W-:Y:S01]  /*84f0*/  SHF.R.S32.HI R3, RZ, 0x1f, R2.reuse ;  /* 0x0000001fff037819 */ /* 0x100fe20000011402 */
[----:B------:R-:W1:Y:S02]  /*8500*/  LDC.64 R4, c[0x0][0x3f8] ;  /* 0x0000fe00ff047b82 */ /* 0x000e640000000a00 */
[----:B------:R-:W-:-:S05]  /*8510*/  IMAD.WIDE.U32 R2, R6, UR4, R2 ;  /* 0x0000000406027c25 */ /* 0x000fca000f8e0002 */
[----:B------:R-:W-:Y:S02]  /*8520*/  IADD3 R11, R11, R3, RZ ;  /* 0x000000030b0b7210 */ /* 0x000fe40007ffe0ff */
[----:B-1----:R-:W-:-:S04]  /*8530*/  LEA R4, P1, R2, R4, 0x2 ;  /* 0x0000000402047211 */ /* 0x002fc800078210ff */
[----:B------:R-:W-:-:S05]  /*8540*/  LEA.HI.X R5, R2, R5, R11, 0x2, P1 ;  /* 0x0000000502057211 */ /* 0x000fca00008f140b */
[----:B------:R1:W5:Y:S04]  /*8550*/  LDG.E R4, desc[UR40][R4.64] ;  /* 0x0000002804047981 */ /* 0x000368000c1e1900 */
.L_x_68:
        /* <DEDUP_REMOVED lines=10> */
.L_x_101:
        /* <DEDUP_REMOVED lines=8> */
.L_x_70:
[----:B------:R-:W2:Y:S01]  /*8680*/  S2R R11, SR_CgaCtaId ;  /* 0x00000000000b7919 */ /* 0x000ea20000008800 */
        /* <DEDUP_REMOVED lines=12> */
[----:B--2---:R-:W-:-:S05]  /*8750*/  LEA R5, R11, R5, 0x18 ;  /* 0x000000050b057211 */ /* 0x004fca00078ec0ff */
[----:B------:R-:W-:-:S05]  /*8760*/  IMAD R5, R9, 0x3000, R5 ;  /* 0x0000300009057824 */ /* 0x000fca00078e0205 */
[----:B------:R-:W-:-:S13]  /*8770*/  R2UR UR8, R5 ;  /* 0x00000000050872ca */ /* 0x000fda00000e0000 */
[----:B------:R-:W-:-:S09]  /*8780*/  UIADD3 UR8, UR8, 0x1c400, URZ ;  /* 0x0001c40008087890 */ /* 0x000fd2000fffe03f */
[----:B------:R2:W-:Y:S01]  /*8790*/  UTMALDG.4D [UR8], [UR4], desc[UR6] ;  /* 0x00000608040075b4 */ /* 0x0005e20008019000 */
[----:B------:R-:W3:Y:S02]  /*87a0*/  SYNCS.PHASECHK.TRANS64.TRYWAIT P2, [R3+URZ+0x22860], R2 ;  /* 0x02286002030075a7 */ /* 0x000ee4000804017f */
[----:B--23--:R-:W-:Y:S05]  /*87b0*/  @!P2 BRA `(.L_x_71) ;  /* 0x0000000c0040a947 */ /* 0x00cfea0003800000 */
.L_x_102:
        /* <DEDUP_REMOVED lines=8> */
.L_x_72:
        /* <DEDUP_REMOVED lines=32> */
[----:B-1----:R-:W-:Y:S01]  /*8a40*/  NOP ;  /* 0x0000000000007918 */ /* 0x002fe20000000000 */
.L_x_67:
[----:B------:R-:W-:Y:S05]  /*8a50*/  BSYNC B1 ;  /* 0x0000000000017941 */ /* 0x000fea0003800000 */
.L_x_66:
[C---:B------:R-:W-:Y:S01]  /*8a60*/  ISETP.GT.AND P2, PT, R8.reuse, 0x1, PT ;  /* 0x000000010800780c */ /* 0x040fe20003f44270 */
[----:B------:R-:W-:Y:S02]  /*8a70*/  VIADD R9, R9, 0x1 ;  /* 0x0000000109097836 */ /* 0x000fe40000000000 */
[----:B------:R-:W-:-:S03]  /*8a80*/  VIADD R8, R8, 0xfffffffe ;  /* 0xfffffffe08087836 */ /* 0x000fc60000000000 */
[----:B------:R-:W-:-:S04]  /*8a90*/  ISETP.NE.AND P1, PT, R9, 0x2, PT ;  /* 0x000000020900780c */ /* 0x000fc80003f25270 */
[----:B------:R-:W-:Y:S02]  /*8aa0*/  SEL R2, RZ, 0x1, P1 ;  /* 0x00000001ff027807 */ /* 0x000fe40000800000 */
[----:B------:R-:W-:Y:S02]  /*8ab0*/  SEL R16, R9, RZ, P1 ;  /* 0x000000ff09107207 */ /* 0x000fe40000800000 */
[----:B------:R-:W-:Y:S01]  /*8ac0*/  LOP3.LUT R17, R17, R2, RZ, 0x3c, !PT ;  /* 0x0000000211117212 */ /* 0x000fe200078e3cff */
[----:B------:R-:W-:Y:S06]  /*8ad0*/  @P2 BRA `(.L_x_73) ;  /* 0xfffffff0009c2947 */ /* 0x000fec000383ffff */
.L_x_58:
[----:B------:R-:W-:Y:S05]  /*8ae0*/  BSYNC B0 ;  /* 0x0000000000007941 */ /* 0x000fea0003800000 */
.L_x_49:
[----:B------:R-:W2:Y:S01]  /*8af0*/  LDL.LU R2, [R1+0xc] ;  /* 0x00000c0001027983 */ /* 0x000ea20000300800 */
[----:B------:R-:W-:-:S03]  /*8b00*/  ULDC UR4, c[0x0][0xda4] ;  /* 0x0003690000047ab9 */ /* 0x000fc60000000800 */
[----:B------:R-:W3:Y:S01]  /*8b10*/  LDL.LU R0, [R1+0x18] ;  /* 0x0000180001007983 */ /* 0x000ee20000300800 */
[----:B--2---:R-:W-:Y:S02]  /*8b20*/  VIADD R2, R2, UR36 ;  /* 0x0000002402027c36 */ /* 0x004fe40008000000 */
[----:B---3--:R-:W-:-:S03]  /*8b30*/  VIADD R0, R0, 0x1 ;  /* 0x0000000100007836 */ /* 0x008fc60000000000 */
[----:B------:R2:W-:Y:S01]  /*8b40*/  STL [R1+0xc], R2 ;  /* 0x00000c0201007387 */ /* 0x0005e20000100800 */
[----:B------:R-:W-:-:S03]  /*8b50*/  ISETP.GE.AND P0, PT, R2, UR4, PT ;  /* 0x0000000402007c0c */ /* 0x000fc6000bf06270 */
[----:B------:R2:W-:Y:S10]  /*8b60*/  STL [R1+0x18], R0 ;  /* 0x0000180001007387 */ /* 0x0005f40000100800 */
[----:B--2---:R-:W-:Y:S05]  /*8b70*/  @!P0 BRA `(.L_x_74) ;  /* 0xffffffd800088947 */ /* 0x004fea000383ffff */
[----:B------:R-:W-:-:S07]  /*8b80*/  LOP3.LUT R2, R0, 0x1, RZ, 0xc, !PT ;  /* 0x0000000100027812 */ /* 0x000fce00078e0cff */
.L_x_32:
[----:B------:R-:W2:Y:S01]  /*8b90*/  S2R R3, SR_CgaCtaId ;  /* 0x0000000000037919 */ /* 0x000ea20000008800 */
[----:B------:R-:W-:Y:S01]  /*8ba0*/  MOV R0, 0x400 ;  /* 0x0000040000007802 */ /* 0x000fe20000000f00 */
[----:B------:R-:W-:Y:S03]  /*8bb0*/  BSSY B0, `(.L_x_75) ;  /* 0x0000005000007945 */ /* 0x000fe60003800000 */
[----:B--2---:R-:W-:Y:S02]  /*8bc0*/  LEA R0, R3, R0, 0x18 ;  /* 0x0000000003007211 */ /* 0x004fe400078ec0ff */
[----:B------:R-:W-:-:S04]  /*8bd0*/  SHF.L.U32 R3, R2, 0x1f, RZ ;  /* 0x0000001f02037819 */ /* 0x000fc800000006ff */
[----:B------:R-:W2:Y:S02]  /*8be0*/  SYNCS.PHASECHK.TRANS64.TRYWAIT P0, [R0+URZ+0x22820], R3 ;  /* 0x02282003000075a7 */ /* 0x000ea4000800017f */
[----:B--2---:R-:W-:Y:S05]  /*8bf0*/  @!P0 BRA `(.L_x_76) ;  /* 0x0000000800448947 */ /* 0x004fea0003800000 */
.L_x_103:
[----:B------:R-:W-:Y:S05]  /*8c00*/  BSYNC B0 ;  /* 0x0000000000007941 */ /* 0x000fea0003800000 */
.L_x_75:
[----:B------:R-:W-:-:S03]  /*8c10*/  UMOV UR4, 0xffffffff ;  /* 0xffffffff00047882 */ /* 0x000fc60000000000 */
[----:B------:R-:W-:Y:S05]  /*8c20*/  BRA.DIV UR4, `(.L_x_77) ;  /* 0x0000000a044c7947 */ /* 0x000fea000b800000 */
[----:B------:R-:W3:Y:S02]  /*8c30*/  S2R R2, SR_TID.X ;  /* 0x0000000000027919 */ /* 0x000ee40000002100 */
[----:B---3--:R-:W-:-:S04]  /*8c40*/  SHF.R.U32.HI R2, RZ, 0x5, R2 ;  /* 0x00000005ff027819 */ /* 0x008fc80000011602 */
[----:B------:R-:W-:-:S05]  /*8c50*/  LOP3.LUT R2, R2, 0x3, RZ, 0xc0, !PT ;  /* 0x0000000302027812 */ /* 0x000fca00078ec0ff */
[----:B------:R3:W4:Y:S02]  /*8c60*/  SHFL.IDX PT, R14, R2, RZ, 0x1f ;  /* 0x00001fff020e7589 */ /* 0x00072400000e0000 */
.L_x_106:
[----:B----4-:R-:W-:Y:S01]  /*8c70*/  ISETP.NE.AND P0, PT, R14, RZ, PT ;  /* 0x000000ff0e00720c */ /* 0x010fe20003f05270 */
[----:B------:R-:W-:-:S12]  /*8c80*/  BSSY B0, `(.L_x_78) ;  /* 0x0000024000007945 */ /* 0x000fd80003800000 */
[----:B------:R-:W-:Y:S05]  /*8c90*/  @P0 BRA `(.L_x_79) ;  /* 0x0000000000880947 */ /* 0x000fea0003800000 */
[----:B------:R-:W-:-:S03]  /*8ca0*/  UMOV UR4, 0xffffffff ;  /* 0xffffffff00047882 */ /* 0x000fc60000000000 */
[----:B------:R-:W-:Y:S05]  /*8cb0*/  BRA.DIV UR4, `(.L_x_80) ;  /* 0x0000000a045c7947 */ /* 0x000fea000b800000 */
[----:B------:R-:W-:-:S13]  /*8cc0*/  ELECT P6, URZ, PT ;  /* 0x00000000003f782f */ /* 0x000fda00038c0000 */
.L_x_109:
[----:B------:R-:W-:Y:S05]  /*8cd0*/  @!P6 BRA `(.L_x_79) ;  /* 0x000000000078e947 */ /* 0x000fea0003800000 */
[----:B------:R-:W-:-:S06]  /*8ce0*/  ULOP3.LUT UR4, UR38, 0x2, URZ, 0xfc, !UPT ;  /* 0x0000000226047892 */ /* 0x000fcc000f8efc3f */
[----:B---3--:R-:W-:-:S04]  /*8cf0*/  MOV R2, UR4 ;  /* 0x0000000400027c02 */ /* 0x008fc80008000f00 */
[----:B------:R-:W-:-:S13]  /*8d00*/  ISETP.NE.AND P2, PT, R2, 0x3, PT ;  /* 0x000000030200780c */ /* 0x000fda0003f45270 */
[----:B------:R-:W-:Y:S05]  /*8d10*/  @!P2 BRA `(.L_x_81) ;  /* 0x000000000004a947 */ /* 0x000fea0003800000 */
[----:B------:R-:W-:Y:S01]  /*8d20*/  BPT.TRAP 0x1 ;  /* 0x000000040000795c */ /* 0x000fe20000300000 */
.L_x_81:
[----:B--2---:R-:W-:Y:S01]  /*8d30*/  VIADD R3, R0, 0x22840 ;  /* 0x0002284000037836 */ /* 0x004fe20000000000 */
[----:B------:R-:W-:Y:S01]  /*8d40*/  SHF.L.U32 R5, R17, 0x1f, RZ ;  /* 0x0000001f11057819 */ /* 0x000fe200000006ff */
[C---:B------:R-:W-:Y:S02]  /*8d50*/  VIADD R2, R16.reuse, 0x1 ;  /* 0x0000000110027836 */ /* 0x040fe40000000000 */
[----:B------:R-:W-:-:S03]  /*8d60*/  IMAD R6, R16, 0x8, R3 ;  /* 0x0000000810067824 */ /* 0x000fc600078e0203 */
[----:B------:R-:W-:Y:S01]  /*8d70*/  ISETP.NE.AND P1, PT, R2, 0x2, PT ;  /* 0x000000020200780c */ /* 0x000fe20003f25270 */
[----:B------:R-:W2:Y:S03]  /*8d80*/  SYNCS.PHASECHK.TRANS64.TRYWAIT P0, [R6+URZ], R5 ;  /* 0x00000005060075a7 */ /* 0x000ea6000800017f */
[----:B------:R-:W-:-:S04]  /*8d90*/  SEL R4, RZ, 0x1, P1 ;  /* 0x00000001ff047807 */ /* 0x000fc80000800000 */
[----:B------:R-:W-:Y:S02]  /*8da0*/  LOP3.LUT R17, R17, R4, RZ, 0x3c, !PT ;  /* 0x0000000411117212 */ /* 0x000fe400078e3cff */
[----:B------:R-:W-:Y:S02]  /*8db0*/  SEL R4, R2, RZ, P1 ;  /* 0x000000ff02047207 */ /* 0x000fe40000800000 */
[----:B------:R-:W-:-:S03]  /*8dc0*/  SHF.L.U32 R2, R17, 0x1f, RZ ;  /* 0x0000001f11027819 */ /* 0x000fc600000006ff */
[----:B------:R-:W-:Y:S01]  /*8dd0*/  IMAD R3, R4, 0x8, R3 ;  /* 0x0000000804037824 */ /* 0x000fe200078e0203 */
[----:B--2---:R-:W-:Y:S06]  /*8de0*/  @!P0 BRA `(.L_x_82) ;  /* 0x0000000800308947 */ /* 0x004fec0003800000 */
.L_x_110:
[----:B------:R-:W3:Y:S02]  /*8df0*/  SYNCS.PHASECHK.TRANS64.TRYWAIT P0, [R3+URZ], R2 ;  /* 0x00000002030075a7 */ /* 0x000ee4000800017f */
[----:B---3--:R-:W-:Y:S05]  /*8e00*/  @!P0 BRA `(.L_x_83) ;  /* 0x00000008003c8947 */ /* 0x008fea0003800000 */
.L_x_111:
[----:B------:R-:W-:Y:S05]  /*8e10*/  @!P2 BRA `(.L_x_84) ;  /* 0x000000000004a947 */ /* 0x000fea0003800000 */
[----:B------:R-:W-:Y:S01]  /*8e20*/  BPT.TRAP 0x1 ;  /* 0x000000040000795c */ /* 0x000fe20000300000 */
.L_x_84:
[----:B---3--:R-:W-:-:S04]  /*8e30*/  VIADD R3, R0, 0x22860 ;  /* 0x0002286000037836 */ /* 0x008fc80000000000 */
[----:B------:R-:W-:-:S04]  /*8e40*/  IMAD R16, R16, 0x8, R3 ;  /* 0x0000000810107824 */ /* 0x000fc800078e0203 */
[----:B------:R-:W3:Y:S02]  /*8e50*/  SYNCS.PHASECHK.TRANS64.TRYWAIT P0, [R16+URZ], R5 ;  /* 0x00000005100075a7 */ /* 0x000ee4000800017f */
[----:B---3--:R-:W-:Y:S05]  /*8e60*/  @!P0 BRA `(.L_x_85) ;  /* 0x0000000800388947 */ /* 0x008fea0003800000 */
.L_x_112:
[----:B------:R-:W-:-:S07]  /*8e70*/  IMAD R3, R4, 0x8, R3 ;  /* 0x0000000804037824 */ /* 0x000fce00078e0203 */
.L_x_86:
[----:B----4-:R4:W1:Y:S02]  /*8e80*/  SYNCS.PHASECHK.TRANS64.TRYWAIT P0, [R3+URZ], R2 ;  /* 0x00000002030075a7 */ /* 0x010864000800017f */
[----:B-1----:R-:W-:Y:S05]  /*8e90*/  @!P0 NANOSLEEP.SYNCS 0x989680 ;  /* 0x009896800000895d */ /* 0x002fea0003900000 */
[----:B------:R-:W1:Y:S02]  /*8ea0*/  @!P0 SYNCS.PHASECHK.TRANS64 P0, [R3+URZ], R2 ;  /* 0x00000002030085a7 */ /* 0x000e64000800007f */
[----:B-1----:R-:W-:Y:S05]  /*8eb0*/  @!P0 BRA `(.L_x_86) ;  /* 0xfffffffc00f08947 */ /* 0x002fea000383ffff */
.L_x_79:
[----:B------:R-:W-:Y:S05]  /*8ec0*/  BSYNC B0 ;  /* 0x0000000000007941 */ /* 0x000fea0003800000 */
.L_x_78:
[----:B------:R-:W-:Y:S05]  /*8ed0*/  EXIT ;  /* 0x000000000000794d */ /* 0x000fea0003800000 */
.L_x_10:
[----:B-1----:R-:W-:-:S04]  /*8ee0*/  MOV R3, UR46 ;  /* 0x0000002e00037c02 */ /* 0x002fc80008000f00 */
[----:B------:R1:W2:Y:S03]  /*8ef0*/  SYNCS.PHASECHK.TRANS64.TRYWAIT P0, [R3+URZ+0x22800], R0 ;  /* 0x02280000030075a7 */ /* 0x0002a6000800017f */
[----:B--2---:R-:W-:Y:S05]  /*8f00*/  @!P0 NANOSLEEP.SYNCS 0x989680 ;  /* 0x009896800000895d */ /* 0x004fea0003900000 */
[----:B------:R-:W2:Y:S02]  /*8f10*/  @!P0 SYNCS.PHASECHK.TRANS64 P0, [R3+URZ+0x22800], R0 ;  /* 0x02280000030085a7 */ /* 0x000ea4000800007f */
[----:B--2---:R-:W-:Y:S05]  /*8f20*/  @!P0 BRA `(.L_x_10) ;  /* 0xfffffffc00ec8947 */ /* 0x004fea000383ffff */
[----:B------:R-:W-:Y:S05]  /*8f30*/  BRA `(.L_x_87) ;  /* 0xffffff8000687947 */ /* 0x000fea000383ffff */
.L_x_14:
[----:B--2---:R-:W-:-:S04]  /*8f40*/  IMAD.U32 R0, RZ, RZ, UR21 ;  /* 0x00000015ff007e24 */ /* 0x004fc8000f8e00ff */
[----:B------:R2:W3:Y:S03]  /*8f50*/  SYNCS.PHASECHK.TRANS64.TRYWAIT P1, [R0+URZ+0x22830], R7 ;  /* 0x02283007000075a7 */ /* 0x0004e6000802017f */
[----:B---3--:R-:W-:Y:S05]  /*8f60*/  @!P1 NANOSLEEP.SYNCS 0x989680 ;  /* 0x009896800000995d */ /* 0x008fea0003900000 */
[----:B------:R-:W3:Y:S02]  /*8f70*/  @!P1 SYNCS.PHASECHK.TRANS64 P1, [R0+URZ+0x22830], R7 ;  /* 0x02283007000095a7 */ /* 0x000ee4000802007f */
[----:B---3--:R-:W-:Y:S05]  /*8f80*/  @!P1 BRA `(.L_x_14) ;  /* 0xfffffffc00ec9947 */ /* 0x008fea000383ffff */
[----:B------:R-:W-:Y:S05]  /*8f90*/  BRA `(.L_x_13) ;  /* 0xffffff80008c7947 */ /* 0x000fea000383ffff */
.L_x_18:
[----:B---3--:R3:W4:Y:S02]  /*8fa0*/  SYNCS.PHASECHK.TRANS64.TRYWAIT P2, [R8+URZ+0x22850], R7 ;  /* 0x02285007080075a7 */ /* 0x008724000804017f */
[----:B----4-:R-:W-:Y:S05]  /*8fb0*/  @!P2 NANOSLEEP.SYNCS 0x989680 ;  /* 0x009896800000a95d */ /* 0x010fea0003900000 */
[----:B------:R-:W4:Y:S02]  /*8fc0*/  @!P2 SYNCS.PHASECHK.TRANS64 P2, [R8+URZ+0x22850], R7 ;  /* 0x022850070800a5a7 */ /* 0x000f24000804007f */
[----:B----4-:R-:W-:Y:S05]  /*8fd0*/  @!P2 BRA `(.L_x_18) ;  /* 0xfffffffc00f0a947 */ /* 0x010fea000383ffff */
[----:B------:R-:W-:Y:S05]  /*8fe0*/  BRA `(.L_x_17) ;  /* 0xffffff9800007947 */ /* 0x000fea000383ffff */
.L_x_23:
[----:B-1----:R-:W-:Y:S02]  /*8ff0*/  IMAD.U32 R0, RZ, RZ, UR23 ;  /* 0x00000017ff007e24 */ /* 0x002fe4000f8e00ff */
[----:B------:R-:W-:-:S04]  /*9000*/  IMAD.U32 R3, RZ, RZ, UR24 ;  /* 0x00000018ff037e24 */ /* 0x000fc8000f8e00ff */
[----:B------:R1:W2:Y:S03]  /*9010*/  SYNCS.PHASECHK.TRANS64.TRYWAIT P3, [R0+URZ+0x22830], R3 ;  /* 0x02283003000075a7 */ /* 0x0002a6000806017f */
[----:B--2---:R-:W-:Y:S05]  /*9020*/  @!P3 NANOSLEEP.SYNCS 0x989680 ;  /* 0x009896800000b95d */ /* 0x004fea0003900000 */
[----:B------:R-:W2:Y:S02]  /*9030*/  @!P3 SYNCS.PHASECHK.TRANS64 P3, [R0+URZ+0x22830], R3 ;  /* 0x022830030000b5a7 */ /* 0x000ea4000806007f */
[----:B--2---:R-:W-:Y:S05]  /*9040*/  @!P3 BRA `(.L_x_23) ;  /* 0xfffffffc00e8b947 */ /* 0x004fea000383ffff */
[----:B------:R-:W-:Y:S05]  /*9050*/  BRA `(.L_x_22) ;  /* 0xffffff9c00087947 */ /* 0x000fea000383ffff */
.L_x_27:
[----:B-1----:R-:W-:-:S04]  /*9060*/  IMAD.U32 R6, RZ, RZ, UR24 ;  /* 0x00000018ff067e24 */ /* 0x002fc8000f8e00ff */
[----:B------:R1:W2:Y:S03]  /*9070*/  SYNCS.PHASECHK.TRANS64.TRYWAIT P3, [R183+URZ+0x22850], R6 ;  /* 0x02285006b70075a7 */ /* 0x0002a6000806017f */
[----:B--2---:R-:W-:Y:S05]  /*9080*/  @!P3 NANOSLEEP.SYNCS 0x989680 ;  /* 0x009896800000b95d */ /* 0x004fea0003900000 */
[----:B------:R-:W2:Y:S02]  /*9090*/  @!P3 SYNCS.PHASECHK.TRANS64 P3, [R183+URZ+0x22850], R6 ;  /* 0x02285006b700b5a7 */ /* 0x000ea4000806007f */
[----:B--2---:R-:W-:Y:S05]  /*90a0*/  @!P3 BRA `(.L_x_27) ;  /* 0xfffffffc00ecb947 */ /* 0x004fea000383ffff */
[----:B------:R-:W-:Y:S05]  /*90b0*/  BRA `(.L_x_26) ;  /* 0xffffffb400247947 */ /* 0x000fea000383ffff */
.L_x_37:
[----:B------:R-:W1:Y:S01]  /*90c0*/  S2R R5, SR_TID.X ;  /* 0x0000000000057919 */ /* 0x000e620000002100 */
[----:B------:R-:W-:Y:S01]  /*90d0*/  BSSY B0, `(.L_x_88) ;  /* 0x000000a000007945 */ /* 0x000fe20003800000 */
[----:B------:R-:W-:Y:S01]  /*90e0*/  IMAD.MOV.U32 R12, RZ, RZ, RZ ;  /* 0x000000ffff0c7224 */ /* 0x000fe200078e00ff */
[----:B------:R-:W-:Y:S01]  /*90f0*/  MOV R15, 0xffffffff ;  /* 0xffffffff000f7802 */ /* 0x000fe20000000f00 */
[----:B------:R-:W-:Y:S01]  /*9100*/  IMAD.MOV.U32 R11, RZ, RZ, 0x1f ;  /* 0x0000001fff0b7424 */ /* 0x000fe200078e00ff */
[----:B-1----:R-:W-:-:S04]  /*9110*/  SHF.R.U32.HI R5, RZ, 0x5, R5 ;  /* 0x00000005ff057819 */ /* 0x002fc80000011605 */
[----:B------:R-:W-:-:S05]  /*9120*/  LOP3.LUT R5, R5, 0x3, RZ, 0xc0, !PT ;  /* 0x0000000305057812 */ /* 0x000fca00078ec0ff */
[----:B------:R-:W-:-:S07]  /*9130*/  IMAD.MOV.U32 R13, RZ, RZ, R5 ;  /* 0x000000ffff0d7224 */ /* 0x000fce00078e0005 */
[----:B------:R-:W-:Y:S05]  /*9140*/  WARPSYNC.COLLECTIVE R15, `(.L_x_89) ;  /* 0x000000000f087348 */ /* 0x000fea0003c00000 */
[----:B------:R1:W2:Y:S02]  /*9150*/  SHFL.IDX P6, R14, R13, R12, R11 ;  /* 0x0000000c0d0e7389 */ /* 0x0002a400000c000b */
[----:B-12---:R-:W-:Y:S01]  /*9160*/  ENDCOLLECTIVE ;  /* 0x000000000000791b */ /* 0x006fe20003800000 */
.L_x_89:
[----:B------:R-:W-:Y:S05]  /*9170*/  BSYNC B0 ;  /* 0x0000000000007941 */ /* 0x000fea0003800000 */
.L_x_88:
[----:B------:R-:W-:Y:S05]  /*9180*/  BRA `(.L_x_90) ;  /* 0xffffffd8009c7947 */ /* 0x000fea000383ffff */
.L_x_38:
[----:B------:R-:W-:Y:S01]  /*9190*/  BSSY B0, `(.L_x_91) ;  /* 0x0000006000007945 */ /* 0x000fe20003800000 */
[----:B------:R-:W-:-:S07]  /*91a0*/  IMAD.MOV.U32 R15, RZ, RZ, -0x1 ;  /* 0xffffffffff0f7424 */ /* 0x000fce00078e00ff */
[----:B------:R-:W-:Y:S05]  /*91b0*/  WARPSYNC.COLLECTIVE R15, `(.L_x_92) ;  /* 0x000000000f0c7348 */ /* 0x000fea0003c00000 */
[----:B------:R-:W-:Y:S02]  /*91c0*/  ELECT P6, UR62, PT ;  /* 0x00000000003e782f */ /* 0x000fe400038c0000 */
[----:B------:R-:W-:Y:S01]  /*91d0*/  MOV R14, UR62 ;  /* 0x0000003e000e7c02 */ /* 0x000fe20008000f00 */
[----:B------:R-:W-:Y:S10]  /*91e0*/  ENDCOLLECTIVE ;  /* 0x000000000000791b */ /* 0x000ff40003800000 */
.L_x_92:
[----:B------:R-:W-:Y:S05]  /*91f0*/  BSYNC B0 ;  /* 0x0000000000007941 */ /* 0x000fea0003800000 */
.L_x_91:
[----:B------:R-:W-:Y:S05]  /*9200*/  BRA `(.L_x_93) ;  /* 0xffffffd800947947 */ /* 0x000fea000383ffff */
.L_x_41:
[----:B--2---:R2:W3:Y:S02]  /*9210*/  SYNCS.PHASECHK.TRANS64.TRYWAIT P1, [R5+URZ+0x22840], R10 ;  /* 0x0228400a050075a7 */ /* 0x0044e4000802017f */
[----:B---3--:R-:W-:Y:S05]  /*9220*/  @!P1 NANOSLEEP.SYNCS 0x989680 ;  /* 0x009896800000995d */ /* 0x008fea0003900000 */
[----:B------:R-:W3:Y:S02]  /*9230*/  @!P1 SYNCS.PHASECHK.TRANS64 P1, [R5+URZ+0x22840], R10 ;  /* 0x0228400a050095a7 */ /* 0x000ee4000802007f */
[----:B---3--:R-:W-:Y:S05]  /*9240*/  @!P1 BRA `(.L_x_41) ;  /* 0xfffffffc00f09947 */ /* 0x008fea000383ffff */
[----:B------:R-:W-:Y:S05]  /*9250*/  BRA `(.L_x_94) ;  /* 0xffffffd800f47947 */ /* 0x000fea000383ffff */
.L_x_44:
[----:B--2---:R-:W2:Y:S01]  /*9260*/  S2R R10, SR_CgaCtaId ;  /* 0x00000000000a7919 */ /* 0x004ea20000008800 */
[----:B------:R-:W-:-:S04]  /*9270*/  MOV R8, 0x400 ;  /* 0x0000040000087802 */ /* 0x000fc80000000f00 */
[----:B--2---:R-:W-:-:S04]  /*9280*/  LEA R8, R10, R8, 0x18 ;  /* 0x000000080a087211 */ /* 0x004fc800078ec0ff */
[----:B------:R2:W3:Y:S03]  /*9290*/  SYNCS.PHASECHK.TRANS64.TRYWAIT P1, [R8+URZ+0x22820], R5 ;  /* 0x02282005080075a7 */ /* 0x0004e6000802017f */
[----:B---3--:R-:W-:Y:S05]  /*92a0*/  @!P1 NANOSLEEP.SYNCS 0x989680 ;  /* 0x009896800000995d */ /* 0x008fea0003900000 */
[----:B------:R-:W3:Y:S02]  /*92b0*/  @!P1 SYNCS.PHASECHK.TRANS64 P1, [R8+URZ+0x22820], R5 ;  /* 0x02282005080095a7 */ /* 0x000ee4000802007f */
[----:B---3--:R-:W-:Y:S05]  /*92c0*/  @!P1 BRA `(.L_x_44) ;  /* 0xfffffffc00e49947 */ /* 0x008fea000383ffff */
[----:B------:R-:W-:Y:S05]  /*92d0*/  BRA `(.L_x_95) ;  /* 0xffffffdc00b87947 */ /* 0x000fea000383ffff */
.L_x_47:
[----:B--2---:R2:W3:Y:S02]  /*92e0*/  SYNCS.PHASECHK.TRANS64.TRYWAIT P1, [R8+URZ+0x22860], R5 ;  /* 0x02286005080075a7 */ /* 0x0044e4000802017f */
[----:B---3--:R-:W-:Y:S05]  /*92f0*/  @!P1 NANOSLEEP.SYNCS 0x989680 ;  /* 0x009896800000995d */ /* 0x008fea0003900000 */
[----:B------:R-:W3:Y:S02]  /*9300*/  @!P1 SYNCS.PHASECHK.TRANS64 P1, [R8+URZ+0x22860], R5 ;  /* 0x02286005080095a7 */ /* 0x000ee4000802007f */
[----:B---3--:R-:W-:Y:S05]  /*9310*/  @!P1 BRA `(.L_x_47) ;  /* 0xfffffffc00f09947 */ /* 0x008fea000383ffff */
[----:B------:R-:W-:Y:S05]  /*9320*/  BRA `(.L_x_96) ;  /* 0xffffffdc00d87947 */ /* 0x000fea000383ffff */
.L_x_54:
[----:B--2---:R2:W3:Y:S02]  /*9330*/  SYNCS.PHASECHK.TRANS64.TRYWAIT P2, [R2+URZ+0x22840], R3 ;  /* 0x02284003020075a7 */ /* 0x0044e4000804017f */
[----:B---3--:R-:W-:Y:S05]  /*9340*/  @!P2 NANOSLEEP.SYNCS 0x989680 ;  /* 0x009896800000a95d */ /* 0x008fea0003900000 */
[----:B------:R-:W3:Y:S02]  /*9350*/  @!P2 SYNCS.PHASECHK.TRANS64 P2, [R2+URZ+0x22840], R3 ;  /* 0x022840030200a5a7 */ /* 0x000ee4000804007f */
[----:B---3--:R-:W-:Y:S05]  /*9360*/  @!P2 BRA `(.L_x_54) ;  /* 0xfffffffc00f0a947 */ /* 0x008fea000383ffff */
[----:B------:R-:W-:Y:S05]  /*9370*/  BRA `(.L_x_97) ;  /* 0xffffffe400307947 */ /* 0x000fea000383ffff */
.L_x_56:
[----:B---3--:R3:W4:Y:S02]  /*9380*/  SYNCS.PHASECHK.TRANS64.TRYWAIT P2, [R2+URZ+0x22860], R3 ;  /* 0x02286003020075a7 */ /* 0x008724000804017f */
[----:B----4-:R-:W-:Y:S05]  /*9390*/  @!P2 NANOSLEEP.SYNCS 0x989680 ;  /* 0x009896800000a95d */ /* 0x010fea0003900000 */
[----:B------:R-:W4:Y:S02]  /*93a0*/  @!P2 SYNCS.PHASECHK.TRANS64 P2, [R2+URZ+0x22860], R3 ;  /* 0x022860030200a5a7 */ /* 0x000f24000804007f */
[----:B----4-:R-:W-:Y:S05]  /*93b0*/  @!P2 BRA `(.L_x_56) ;  /* 0xfffffffc00f0a947 */ /* 0x010fea000383ffff */
[----:B------:R-:W-:Y:S05]  /*93c0*/  BRA `(.L_x_98) ;  /* 0xffffffe4008c7947 */ /* 0x000fea000383ffff */
.L_x_62:
[----:B-1----:R1:W2:Y:S02]  /*93d0*/  SYNCS.PHASECHK.TRANS64.TRYWAIT P2, [R3+URZ+0x22840], R2 ;  /* 0x02284002030075a7 */ /* 0x0022a4000804017f */
[----:B--2---:R-:W-:Y:S05]  /*93e0*/  @!P2 NANOSLEEP.SYNCS 0x989680 ;  /* 0x009896800000a95d */ /* 0x004fea0003900000 */
[----:B------:R-:W2:Y:S02]  /*93f0*/  @!P2 SYNCS.PHASECHK.TRANS64 P2, [R3+URZ+0x22840], R2 ;  /* 0x022840020300a5a7 */ /* 0x000ea4000804007f */
[----:B--2---:R-:W-:Y:S05]  /*9400*/  @!P2 BRA `(.L_x_62) ;  /* 0xfffffffc00f0a947 */ /* 0x004fea000383ffff */
[----:B------:R-:W-:Y:S05]  /*9410*/  BRA `(.L_x_99) ;  /* 0xffffffe800cc7947 */ /* 0x000fea000383ffff */
.L_x_64:
[----:B--2---:R2:W3:Y:S02]  /*9420*/  SYNCS.PHASECHK.TRANS64.TRYWAIT P2, [R3+URZ+0x22860], R2 ;  /* 0x02286002030075a7 */ /* 0x0044e4000804017f */
[----:B---3--:R-:W-:Y:S05]  /*9430*/  @!P2 NANOSLEEP.SYNCS 0x989680 ;  /* 0x009896800000a95d */ /* 0x008fea0003900000 */
[----:B------:R-:W3:Y:S02]  /*9440*/  @!P2 SYNCS.PHASECHK.TRANS64 P2, [R3+URZ+0x22860], R2 ;  /* 0x022860020300a5a7 */ /* 0x000ee4000804007f */
[----:B---3--:R-:W-:Y:S05]  /*9450*/  @!P2 BRA `(.L_x_64) ;  /* 0xfffffffc00f0a947 */ /* 0x008fea000383ffff */
[----:B------:R-:W-:Y:S05]  /*9460*/  BRA `(.L_x_100) ;  /* 0xffffffec00287947 */ /* 0x000fea000383ffff */
.L_x_69:
[----:B-1----:R1:W2:Y:S02]  /*9470*/  SYNCS.PHASECHK.TRANS64.TRYWAIT P2, [R3+URZ+0x22840], R2 ;  /* 0x02284002030075a7 */ /* 0x0022a4000804017f */
[----:B--2---:R-:W-:Y:S05]  /*9480*/  @!P2 NANOSLEEP.SYNCS 0x989680 ;  /* 0x009896800000a95d */ /* 0x004fea0003900000 */
[----:B------:R-:W2:Y:S02]  /*9490*/  @!P2 SYNCS.PHASECHK.TRANS64 P2, [R3+URZ+0x22840], R2 ;  /* 0x022840020300a5a7 */ /* 0x000ea4000804007f */
[----:B--2---:R-:W-:Y:S05]  /*94a0*/  @!P2 BRA `(.L_x_69) ;  /* 0xfffffffc00f0a947 */ /* 0x004fea000383ffff */
[----:B------:R-:W-:Y:S05]  /*94b0*/  BRA `(.L_x_101) ;  /* 0xfffffff000507947 */ /* 0x000fea000383ffff */
.L_x_71:
[----:B--2---:R2:W3:Y:S02]  /*94c0*/  SYNCS.PHASECHK.TRANS64.TRYWAIT P2, [R3+URZ+0x22860], R2 ;  /* 0x02286002030075a7 */ /* 0x0044e4000804017f */
[----:B---3--:R-:W-:Y:S05]  /*94d0*/  @!P2 NANOSLEEP.SYNCS 0x989680 ;  /* 0x009896800000a95d */ /* 0x008fea0003900000 */
[----:B------:R-:W3:Y:S02]  /*94e0*/  @!P2 SYNCS.PHASECHK.TRANS64 P2, [R3+URZ+0x22860], R2 ;  /* 0x022860020300a5a7 */ /* 0x000ee4000804007f */
[----:B---3--:R-:W-:Y:S05]  /*94f0*/  @!P2 BRA `(.L_x_71) ;  /* 0xfffffffc00f0a947 */ /* 0x008fea000383ffff */
[----:B------:R-:W-:Y:S05]  /*9500*/  BRA `(.L_x_102) ;  /* 0xfffffff000ac7947 */ /* 0x000fea000383ffff */
.L_x_76:
[----:B--2---:R2:W3:Y:S02]  /*9510*/  SYNCS.PHASECHK.TRANS64.TRYWAIT P0, [R0+URZ+0x22820], R3 ;  /* 0x02282003000075a7 */ /* 0x0044e4000800017f */
[----:B---3--:R-:W-:Y:S05]  /*9520*/  @!P0 NANOSLEEP.SYNCS 0x989680 ;  /* 0x009896800000895d */ /* 0x008fea0003900000 */
[----:B------:R-:W3:Y:S02]  /*9530*/  @!P0 SYNCS.PHASECHK.TRANS64 P0, [R0+URZ+0x22820], R3 ;  /* 0x02282003000085a7 */ /* 0x000ee4000800007f */
[----:B---3--:R-:W-:Y:S05]  /*9540*/  @!P0 BRA `(.L_x_76) ;  /* 0xfffffffc00f08947 */ /* 0x008fea000383ffff */
[----:B------:R-:W-:Y:S05]  /*9550*/  BRA `(.L_x_103) ;  /* 0xfffffff400a87947 */ /* 0x000fea000383ffff */
.L_x_77:
[----:B------:R-:W3:Y:S01]  /*9560*/  S2R R2, SR_TID.X ;  /* 0x0000000000027919 */ /* 0x000ee20000002100 */
[----:B------:R-:W-:Y:S01]  /*9570*/  BSSY B0, `(.L_x_104) ;  /* 0x000000a000007945 */ /* 0x000fe20003800000 */
[----:B------:R-:W-:Y:S02]  /*9580*/  IMAD.MOV.U32 R12, RZ, RZ, RZ ;  /* 0x000000ffff0c7224 */ /* 0x000fe400078e00ff */
[----:B------:R-:W-:Y:S02]  /*9590*/  IMAD.MOV.U32 R11, RZ, RZ, 0x1f ;  /* 0x0000001fff0b7424 */ /* 0x000fe400078e00ff */
[----:B------:R-:W-:Y:S01]  /*95a0*/  IMAD.MOV.U32 R15, RZ, RZ, -0x1 ;  /* 0xffffffffff0f7424 */ /* 0x000fe200078e00ff */
[----:B---3--:R-:W-:-:S04]  /*95b0*/  SHF.R.U32.HI R2, RZ, 0x5, R2 ;  /* 0x00000005ff027819 */ /* 0x008fc80000011602 */
[----:B------:R-:W-:-:S05]  /*95c0*/  LOP3.LUT R2, R2, 0x3, RZ, 0xc0, !PT ;  /* 0x0000000302027812 */ /* 0x000fca00078ec0ff */
[----:B------:R-:W-:-:S07]  /*95d0*/  IMAD.MOV.U32 R13, RZ, RZ, R2 ;  /* 0x000000ffff0d7224 */ /* 0x000fce00078e0002 */
[----:B-12---:R-:W-:Y:S05]  /*95e0*/  WARPSYNC.COLLECTIVE R15, `(.L_x_105) ;  /* 0x000000000f087348 */ /* 0x006fea0003c00000 */
[----:B------:R3:W4:Y:S02]  /*95f0*/  SHFL.IDX P6, R14, R13, R12, R11 ;  /* 0x0000000c0d0e7389 */ /* 0x00072400000c000b */
[----:B-1234-:R-:W-:Y:S01]  /*9600*/  ENDCOLLECTIVE ;  /* 0x000000000000791b */ /* 0x01efe20003800000 */
.L_x_105:
[----:B------:R-:W-:Y:S05]  /*9610*/  BSYNC B0 ;  /* 0x0000000000007941 */ /* 0x000fea0003800000 */
.L_x_104:
[----:B------:R-:W-:Y:S05]  /*9620*/  BRA `(.L_x_106) ;  /* 0xfffffff400907947 */ /* 0x000fea000383ffff */
.L_x_80:
[----:B------:R-:W-:Y:S01]  /*9630*/  BSSY B1, `(.L_x_107) ;  /* 0x0000006000017945 */ /* 0x000fe20003800000 */
[----:B------:R-:W-:-:S07]  /*9640*/  IMAD.MOV.U32 R15, RZ, RZ, -0x1 ;  /* 0xffffffffff0f7424 */ /* 0x000fce00078e00ff */
[----:B-123--:R-:W-:Y:S05]  /*9650*/  WARPSYNC.COLLECTIVE R15, `(.L_x_108) ;  /* 0x000000000f0c7348 */ /* 0x00efea0003c00000 */
[----:B------:R-:W-:Y:S02]  /*9660*/  ELECT P6, UR62, PT ;  /* 0x00000000003e782f */ /* 0x000fe400038c0000 */
[----:B------:R-:W-:Y:S01]  /*9670*/  MOV R14, UR62 ;  /* 0x0000003e000e7c02 */ /* 0x000fe20008000f00 */
[----:B-123--:R-:W-:Y:S10]  /*9680*/  ENDCOLLECTIVE ;  /* 0x000000000000791b */ /* 0x00eff40003800000 */
.L_x_108:
[----:B------:R-:W-:Y:S05]  /*9690*/  BSYNC B1 ;  /* 0x0000000000017941 */ /* 0x000fea0003800000 */
.L_x_107:
[----:B------:R-:W-:Y:S05]  /*96a0*/  BRA `(.L_x_109) ;  /* 0xfffffff400887947 */ /* 0x000fea000383ffff */
.L_x_82:
[----:B--2---:R2:W3:Y:S02]  /*96b0*/  SYNCS.PHASECHK.TRANS64.TRYWAIT P0, [R6+URZ], R5 ;  /* 0x00000005060075a7 */ /* 0x0044e4000800017f */
[----:B---3--:R-:W-:Y:S05]  /*96c0*/  @!P0 NANOSLEEP.SYNCS 0x989680 ;  /* 0x009896800000895d */ /* 0x008fea0003900000 */
[----:B------:R-:W3:Y:S02]  /*96d0*/  @!P0 SYNCS.PHASECHK.TRANS64 P0, [R6+URZ], R5 ;  /* 0x00000005060085a7 */ /* 0x000ee4000800007f */
[----:B---3--:R-:W-:Y:S05]  /*96e0*/  @!P0 BRA `(.L_x_82) ;  /* 0xfffffffc00f08947 */ /* 0x008fea000383ffff */
[----:B------:R-:W-:Y:S05]  /*96f0*/  BRA `(.L_x_110) ;  /* 0xfffffff400bc7947 */ /* 0x000fea000383ffff */
.L_x_83:
[----:B---3--:R3:W4:Y:S02]  /*9700*/  SYNCS.PHASECHK.TRANS64.TRYWAIT P0, [R3+URZ], R2 ;  /* 0x00000002030075a7 */ /* 0x008724000800017f */
[----:B----4-:R-:W-:Y:S05]  /*9710*/  @!P0 NANOSLEEP.SYNCS 0x989680 ;  /* 0x009896800000895d */ /* 0x010fea0003900000 */
[----:B------:R-:W4:Y:S02]  /*9720*/  @!P0 SYNCS.PHASECHK.TRANS64 P0, [R3+URZ], R2 ;  /* 0x00000002030085a7 */ /* 0x000f24000800007f */
[----:B----4-:R-:W-:Y:S05]  /*9730*/  @!P0 BRA `(.L_x_83) ;  /* 0xfffffffc00f08947 */ /* 0x010fea000383ffff */
[----:B------:R-:W-:Y:S05]  /*9740*/  BRA `(.L_x_111) ;  /* 0xfffffff400b07947 */ /* 0x000fea000383ffff */
.L_x_85:
[----:B---3--:R3:W4:Y:S02]  /*9750*/  SYNCS.PHASECHK.TRANS64.TRYWAIT P0, [R16+URZ], R5 ;  /* 0x00000005100075a7 */ /* 0x008724000800017f */
[----:B----4-:R-:W-:Y:S05]  /*9760*/  @!P0 NANOSLEEP.SYNCS 0x989680 ;  /* 0x009896800000895d */ /* 0x010fea0003900000 */
[----:B------:R-:W4:Y:S02]  /*9770*/  @!P0 SYNCS.PHASECHK.TRANS64 P0, [R16+URZ], R5 ;  /* 0x00000005100085a7 */ /* 0x000f24000800007f */
[----:B----4-:R-:W-:Y:S05]  /*9780*/  @!P0 BRA `(.L_x_85) ;  /* 0xfffffffc00f08947 */ /* 0x010fea000383ffff */
[----:B------:R-:W-:Y:S05]  /*9790*/  BRA `(.L_x_112) ;  /* 0xfffffff400b47947 */ /* 0x000fea000383ffff */
.L_x_113:
[----:B------:R-:W-:-:S00]  /*97a0*/  BRA `(.L_x_113) ;  /* 0xfffffffc00fc7947 */ /* 0x000fc0000383ffff */
[----:B------:R-:W-:-:S00]  /*97b0*/  NOP ;  /* 0x0000000000007918 */ /* 0x000fc00000000000 */
        /* <DEDUP_REMOVED lines=12> */
.L_x_4714:


//--------------------- .text._ZN7cutlass13device_kernelIN5flash11enable_sm90INS1_16FlashAttnFwdSm90INS1_25CollectiveMainloopFwdSm90ILi2EN4cute5tupleIJNS5_1CILi1EEES8_S8_EEENS6_IJNS7_ILi128EEENS7_ILi96EEENS7_ILi64EEEEEELi256ENS_10bfloat16_tEfNS_4arch4Sm90ELb0ELb0ELb0ELb0ELb0ELb0ELb1ELb1ELb0ELb0ELb0ELb0EEENS1_21CollectiveEpilogueFwdINS6_IJSA_NS7_ILi256EEESB_EEES9_SE_SG_Li256ELb0ELb0ELb0ELb0EEENS1_29StaticPersistentTileSchedulerILb0EEEEEEEEEvNT_6ParamsE --------------------------
	.section	.text._ZN7cutlass13device_kernelIN5flash11enable_sm90INS1_16FlashAttnFwdSm90INS1_25CollectiveMainloopFwdSm90ILi2EN4cute5tupleIJNS5_1CILi1EEES8_S8_EEENS6_IJNS7_ILi128EEENS7_ILi96EEENS7_ILi64EEEEEELi256ENS_10bfloat16_tEfNS_4arch4Sm90ELb0ELb0ELb0ELb0ELb0ELb0ELb1ELb1ELb0ELb0ELb0ELb0EEENS1_21CollectiveEpilogueFwdINS6_IJSA_NS7_ILi256EEESB_EEES9_SE_SG_Li256ELb0ELb0ELb0ELb0EEENS1_29StaticPersistentTileSchedulerILb0EEEEEEEEEvNT_6ParamsE,"ax",@progbits
	.align	128
.text._ZN7cutlass13device_kernelIN5flash11enable_sm90INS1_16FlashAttnFwdSm90INS1_25CollectiveMainloopFwdSm90ILi2EN4cute5tupleIJNS5_1CILi1EEES8_S8_EEENS6_IJNS7_ILi128EEENS7_ILi96EEENS7_ILi64EEEEEELi256ENS_10bfloat16_tEfNS_4arch4Sm90ELb0ELb0ELb0ELb0ELb0ELb0ELb1ELb1ELb0ELb0ELb0ELb0EEENS1_21CollectiveEpilogueFwdINS6_IJSA_NS7_ILi256EEESB_EEES9_SE_SG_Li256ELb0ELb0ELb0ELb0EEENS1_29StaticPersistentTileSchedulerILb0EEEEEEEEEvNT_6ParamsE:
        .type           _ZN7cutlass13device_kernelIN5flash11enable_sm90INS1_16FlashAttnFwdSm90INS1_25CollectiveMainloopFwdSm90ILi2EN4cute5tupleIJNS5_1CILi1EEES8_S8_EEENS6_IJNS7_ILi128EEENS7_ILi96EEENS7_ILi64EEEEEELi256ENS_10bfloat16_tEfNS_4arch4Sm90ELb0ELb0ELb0ELb0ELb0ELb0ELb1ELb1ELb0ELb0ELb0ELb0EEENS1_21CollectiveEpilogueFwdINS6_IJSA_NS7_ILi256EEESB_EEES9_SE_SG_Li256ELb0ELb0ELb0ELb0EEENS1_29StaticPersistentTileSchedulerILb0EEEEEEEEEvNT_6ParamsE,@function
        .size           _ZN7cutlass13device_kernelIN5flash11enable_sm90INS1_16FlashAttnFwdSm90INS1_25CollectiveMainloopFwdSm90ILi2EN4cute5tupleIJNS5_1CILi1EEES8_S8_EEENS6_IJNS7_ILi128EEENS7_ILi96EEENS7_ILi64EEEEEELi256ENS_10bfloat16_tEfNS_4arch4Sm90ELb0ELb0ELb0ELb0ELb0ELb0ELb1ELb1ELb0ELb0ELb0ELb0EEENS1_21CollectiveEpilogueFwdINS6_IJSA_NS7_ILi256EEESB_EEES9_SE_SG_Li256ELb0ELb0ELb0ELb0EEENS1_29StaticPersistentTileSchedulerILb0EEEEEEEEEvNT_6ParamsE,(.L_x_4715 - _ZN7cutlass13device_kernelIN5flash11enable_sm90INS1_16FlashAttnFwdSm90INS1_25CollectiveMainloopFwdSm90ILi2EN4cute5tupleIJNS5_1CILi1EEES8_S8_EEENS6_IJNS7_ILi128EEENS7_ILi96EEENS7_ILi64EEEEEELi256ENS_10bfloat16_tEfNS_4arch4Sm90ELb0ELb0ELb0ELb0ELb0ELb0ELb1ELb1ELb0ELb0ELb0ELb0EEENS1_21CollectiveEpilogueFwdINS6_IJSA_NS7_ILi256EEESB_EEES9_SE_SG_Li256ELb0ELb0ELb0ELb0EEENS1_29StaticPersistentTileSchedulerILb0EEEEEEEEEvNT_6ParamsE)
        .other          _ZN7cutlass13device_kernelIN5flash11enable_sm90INS1_16FlashAttnFwdSm90INS1_25CollectiveMainloopFwdSm90ILi2EN4cute5tupleIJNS5_1CILi1EEES8_S8_EEENS6_IJNS7_ILi128EEENS7_ILi96EEENS7_ILi64EEEEEELi256ENS_10bfloat16_tEfNS_4arch4Sm90ELb0ELb0ELb0ELb0ELb0ELb0ELb1ELb1ELb0ELb0ELb0ELb0EEENS1_21CollectiveEpilogueFwdINS6_IJSA_NS7_ILi256EEESB_EEES9_SE_SG_Li256ELb0ELb0ELb0ELb0EEENS1_29StaticPersistentTileSchedulerILb0EEEEEEEEEvNT_6ParamsE,@"STO_CUDA_ENTRY STV_DEFAULT"
_ZN7cutlass13device_kernelIN5flash11enable_sm90INS1_16FlashAttnFwdSm90INS1_25CollectiveMainloopFwdSm90ILi2EN4cute5tupleIJNS5_1CILi1EEES8_S8_EEENS6_IJNS7_ILi128EEENS7_ILi96EEENS7_ILi64EEEEEELi256ENS_10bfloat16_tEfNS_4arch4Sm90ELb0ELb0ELb0ELb0ELb0ELb0ELb1ELb1ELb0ELb0ELb0ELb0EEENS1_21CollectiveEpilogueFwdINS6_IJSA_NS7_ILi256EEESB_EEES9_SE_SG_Li256ELb0ELb0ELb0ELb0EEENS1_29StaticPersistentTileSchedulerILb0EEEEEEEEEvNT_6ParamsE:
        /* <DEDUP_REMOVED lines=15> */
[----:B------:R-:W-:-:S02]  /*00f0*/  UIADD3 UR4, UP4, UR4, 0xaf0, URZ ;  /* 0x00000af004047890 */ /* 0x000fc4000ff9e03f */
[----:B------:R-:W-:Y:S02]  /*0100*/  UIADD3.X UR7, URZ, UR5, URZ, UP0, !UPT ;  /* 0x000000053f077290 */ /* 0x000fe400087fe43f */
[----:B------:R-:W-:Y:S02]  /*0110*/  UIADD3.X UR9, URZ, UR5, URZ, UP1, !UPT ;  /* 0x000000053f097290 */ /* 0x000fe40008ffe43f */
[----:B------:R-:W-:Y:S02]  /*0120*/  UIADD3.X UR11, URZ, UR5, URZ, UP2, !UPT ;  /* 0x000000053f0b7290 */ /* 0x000fe400097fe43f */
[----:B------:R-:W-:Y:S02]  /*0130*/  UIADD3.X UR13, URZ, UR5, URZ, UP3, !UPT ;  /* 0x000000053f0d7290 */ /* 0x000fe40009ffe43f */
[----:B------:R-:W-:Y:S01]  /*0140*/  UIADD3.X UR5, URZ, UR5, URZ, UP4, !UPT ;  /* 0x000000053f057290 */ /* 0x000fe2000a7fe43f */
[----:B------:R1:W-:Y:S02]  /*0150*/  UTMACCTL.PF [UR6] ;  /* 0x00000000060079b9 */ /* 0x0003e40008040000 */
[----:B------:R1:W-:Y:S02]  /*0160*/  UTMACCTL.PF [UR8] ;  /* 0x00000000080079b9 */ /* 0x0003e40008040000 */
[----:B------:R1:W-:Y:S02]  /*0170*/  UTMACCTL.PF [UR10] ;  /* 0x000000000a0079b9 */ /* 0x0003e40008040000 */
[----:B------:R1:W-:Y:S02]  /*0180*/  UTMACCTL.PF [UR12] ;  /* 0x000000000c0079b9 */ /* 0x0003e40008040000 */
[----:B------:R1:W-:Y:S02]  /*0190*/  UTMACCTL.PF [UR4] ;  /* 0x00000000040079b9 */ /* 0x0003e40008040000 */
[----:B-1----:R-:W-:Y:S01]  /*01a0*/  NOP ;  /* 0x0000000000007918 */ /* 0x002fe20000000000 */
.L_x_115:
[----:B------:R-:W-:Y:S05]  /*01b0*/  BSYNC B0 ;  /* 0x0000000000007941 */ /* 0x000fea0003800000 */
.L_x_114:
        /* <DEDUP_REMOVED lines=11> */
[----:B------:R-:W-:Y:S01]  /*0270*/  VOTEU.ANY UP3, P0 ;  /* 0x00000000003f7886 */ /* 0x000fe20000060100 */
[----:B-1----:R-:W-:Y:S01]  /*0280*/  R2UR UR8, R4 ;  /* 0x00000000040872ca */ /* 0x002fe200000e0000 */
[----:B--2---:R-:W-:Y:S01]  /*0290*/  @UP0 ULEA UR6, UR7, UR6, 0x18 ;  /* 0x0000000607060291 */ /* 0x004fe2000f8ec03f */
[----:B---3--:R-:W-:-:S11]  /*02a0*/  ISETP.NE.AND P1, PT, R2, RZ, PT ;  /* 0x000000ff0200720c */ /* 0x008fd60003f25270 */
[----:B------:R-:W-:Y:S01]  /*02b0*/  UISETP.NE.AND UP0, UPT, UR8, URZ, UPT ;  /* 0x0000003f0800728c */ /* 0x000fe2000bf05270 */
[----:B------:R-:W1:Y:S02]  /*02c0*/  FENCE.VIEW.ASYNC.S ;  /* 0x00000000000073c6 */ /* 0x000e640000000000 */
[----:B-1----:R1:W2:Y:S01]  /*02d0*/  @UP1 SYNCS.EXCH.64 URZ, [UR6+0x32400], UR4 ;  /* 0x03240004063f15b2 */ /* 0x0022a20008000100 */
[----:B------:R1:W3:Y:S01]  /*02e0*/  @UP2 SYNCS.EXCH.64 URZ, [UR6+0x32410], UR4 ;  /* 0x03241004063f25b2 */ /* 0x0002e20008000100 */
[----:B------:R1:W4:Y:S01]  /*02f0*/  @UP3 SYNCS.EXCH.64 URZ, [UR6+0x32420], UR4 ;  /* 0x03242004063f35b2 */ /* 0x0003220008000100 */
[----:B------:R-:W-:Y:S05]  /*0300*/  @P1 BRA `(.L_x_116) ;  /* 0x0000000000481947 */ /* 0x000fea0003800000 */
        /* <DEDUP_REMOVED lines=16> */
[----:B------:R1:W1:Y:S01]  /*0410*/  SYNCS.EXCH.64 URZ, [UR8+0x32448], UR4 ;  /* 0x03244804083f75b2 */ /* 0x0002620008000100 */
[----:B------:R-:W-:Y:S01]  /*0420*/  NOP ;  /* 0x0000000000007918 */ /* 0x000fe20000000000 */
.L_x_116:
[----:B------:R-:W5:Y:S01]  /*0430*/  SHFL.IDX PT, R2, R0, RZ, 0x1f ;  /* 0x00001fff00027589 */ /* 0x000f6200000e0000 */
[----:B------:R-:W-:Y:S01]  /*0440*/  NOP ;  /* 0x0000000000007918 */ /* 0x000fe20000000000 */
[----:B-----5:R-:W-:-:S13]  /*0450*/  ISETP.NE.AND P0, PT, R2, RZ, PT ;  /* 0x000000ff0200720c */ /* 0x020fda0003f05270 */
        /* <DEDUP_REMOVED lines=19> */
.L_x_117:
[----:B------:R-:W5:Y:S01]  /*0590*/  SHFL.IDX PT, R2, R0, RZ, 0x1f ;  /* 0x00001fff00027589 */ /* 0x000f6200000e0000 */
[----:B------:R-:W-:Y:S01]  /*05a0*/  NOP ;  /* 0x0000000000007918 */ /* 0x000fe20000000000 */
[----:B-----5:R-:W-:-:S13]  /*05b0*/  ISETP.NE.AND P0, PT, R2, RZ, PT ;  /* 0x000000ff0200720c */ /* 0x020fda0003f05270 */
        /* <DEDUP_REMOVED lines=13> */
[----:B------:R1:W1:Y:S01]  /*0690*/  SYNCS.EXCH.64 URZ, [UR6+0x32488], UR4 ;  /* 0x03248804063f75b2 */ /* 0x0002620008000100 */
[----:B------:R-:W-:Y:S01]  /*06a0*/  NOP ;  /* 0x0000000000007918 */ /* 0x000fe20000000000 */
.L_x_118:
        /* <DEDUP_REMOVED lines=22> */
.L_x_119:
        /* <DEDUP_REMOVED lines=22> */
.L_x_120:
[----:B------:R-:W-:Y:S01]  /*0970*/  PLOP3.LUT P0, PT, PT, PT, UP0, 0x80, 0x0 ;  /* 0x000000000000781c */ /* 0x000fe20003f0f008 */
[----:B------:R-:W-:Y:S01]  /*0980*/  UMOV UR46, 0x1 ;  /* 0x00000001002e7882 */ /* 0x000fe20000000000 */
[----:B------:R-:W-:Y:S01]  /*0990*/  NOP ;  /* 0x0000000000007918 */ /* 0x000fe20000000000 */
[----:B------:R-:W-:Y:S01]  /*09a0*/  USEL UR46, UR46, 0x2, !UP0 ;  /* 0x000000022e2e7887 */ /* 0x000fe2000c000000 */
[----:B------:R-:W-:Y:S01]  /*09b0*/  ULDC.64 UR48, c[0x0][0x208] ;  /* 0x0000820000307ab9 */ /* 0x000fe20000000a00 */
[----:B-1234-:R-:W-:Y:S08]  /*09c0*/  BAR.SYNC.DEFER_BLOCKING 0x0 ;  /* 0x0000000000007b1d */ /* 0x01eff00000010000 */
[----:B------:R-:W-:Y:S05]  /*09d0*/  @!P0 BRA `(.L_x_121) ;  /* 0x0000006400ac8947 */ /* 0x000fea0003800000 */
.L_x_122:
        /* <DEDUP_REMOVED lines=59> */
.L_x_146:
[----:B------:R-:W1:Y:S01]  /*0d90*/  SHFL.IDX PT, R0, R19, RZ, 0x1f ;  /* 0x00001fff13007589 */ /* 0x000e6200000e0000 */
[----:B------:R-:W-:Y:S01]  /*0da0*/  ULDC UR4, c[0x0][0xea8] ;  /* 0x0003aa0000047ab9 */ /* 0x000fe20000000800 */
[----:B------:R-:W-:Y:S01]  /*0db0*/  ULDC.64 UR6, c[0x0][0x3f8] ;  /* 0x0000fe0000067ab9 */ /* 0x000fe20000000a00 */
[----:B------:R-:W-:Y:S02]  /*0dc0*/  UISETP.NE.AND UP1, UPT, UR4, 0x1, UPT ;  /* 0x000000010400788c */ /* 0x000fe4000bf25270 */
[----:B------:R-:W-:Y:S01]  /*0dd0*/  UISETP.NE.U32.AND UP0, UPT, UR6, URZ, UPT ;  /* 0x0000003f0600728c */ /* 0x000fe2000bf05070 */
[----:B------:R-:W-:Y:S01]  /*0de0*/  ULDC UR4, c[0x0][0xeb4] ;  /* 0x0003ad0000047ab9 */ /* 0x000fe20000000800 */
[----:B------:R-:W-:Y:S02]  /*0df0*/  ULDC UR47, c[0x0][0x404] ;  /* 0x00010100002f7ab9 */ /* 0x000fe40000000800 */
[----:B------:R-:W-:Y:S02]  /*0e00*/  UISETP.NE.AND.EX UP0, UPT, UR7, URZ, UPT, UP0 ;  /* 0x0000003f0700728c */ /* 0x000fe4000bf05300 */
[----:B------:R-:W-:-:S02]  /*0e10*/  UIADD3 UR9, UR41, 0x18400, URZ ;  /* 0x0001840029097890 */ /* 0x000fc4000fffe03f */
[----:B------:R-:W-:Y:S02]  /*0e20*/  UISETP.NE.AND UP2, UPT, UR4, 0x1, UPT ;  /* 0x000000010400788c */ /* 0x000fe4000bf45270 */
[----:B------:R-:W-:Y:S01]  /*0e30*/  USEL UR47, UR47, 0x1, UP0 ;  /* 0x000000012f2f7887 */ /* 0x000fe20008000000 */
[----:B------:R-:W-:Y:S01]  /*0e40*/  @UP1 ULDC UR4, c[0x0][0xeac] ;  /* 0x0003ab0000041ab9 */ /* 0x000fe20000000800 */
[----:B------:R-:W-:Y:S01]  /*0e50*/  ULDC UR7, c[0x0][0x2e0] ;  /* 0x0000b80000077ab9 */ /* 0x000fe20000000800 */
[----:B------:R-:W-:Y:S02]  /*0e60*/  ULOP3.LUT UP0, URZ, UR9, 0x1bf, URZ, 0xc0, !UPT ;  /* 0x000001bf093f7892 */ /* 0x000fe4000f80c03f */
[----:B------:R-:W-:Y:S02]  /*0e70*/  UIMAD.WIDE.U32 UR4, UR43, UR4, URZ ;  /* 0x000000042b0472a5 */ /* 0x000fe4000f8e003f */
[----:B------:R-:W-:Y:S01]  /*0e80*/  UIMAD UR47, UR47, UR7, URZ ;  /* 0x000000072f2f72a4 */ /* 0x000fe2000f8e023f */
[----:B-1----:R-:W-:Y:S01]  /*0e90*/  R2UR UR44, R0 ;  /* 0x00000000002c72ca */ /* 0x002fe200000e0000 */
[----:B------:R-:W-:Y:S01]  /*0ea0*/  @UP1 ULDC UR8, c[0x0][0xeb0] ;  /* 0x0003ac0000081ab9 */ /* 0x000fe20000000800 */
[----:B------:R-:W-:Y:S01]  /*0eb0*/  UMOV UR37, UR43 ;  /* 0x0000002b00257c82 */ /* 0x000fe20008000000 */
[----:B------:R-:W-:Y:S01]  /*0ec0*/  @UP1 USHF.R.U32.HI UR37, URZ, UR8, UR5 ;  /* 0x000000083f251299 */ /* 0x000fe20008011605 */
[----:B------:R-:W-:Y:S01]  /*0ed0*/  PLOP3.LUT P0, PT, PT, PT, UP0, 0x80, 0x0 ;  /* 0x000000000000781c */ /* 0x000fe20003f0f008 */
[----:B------:R-:W-:-:S02]  /*0ee0*/  @UP2 ULDC.64 UR10, c[0x0][0xeb8] ;  /* 0x0003ae00000a2ab9 */ /* 0x000fc40000000a00 */
[----:B------:R-:W-:-:S03]  /*0ef0*/  UIMAD.WIDE.U32 UR4, UR37, UR10, URZ ;  /* 0x0000000a250472a5 */ /* 0x000fc6000f8e003f */
[----:B------:R-:W-:Y:S01]  /*0f00*/  UMOV UR36, UR37 ;  /* 0x0000002500247c82 */ /* 0x000fe20008000000 */
[----:B------:R-:W-:Y:S02]  /*0f10*/  @UP2 USHF.R.U32.HI UR36, URZ, UR11, UR5 ;  /* 0x0000000b3f242299 */ /* 0x000fe40008011605 */
[----:B------:R-:W-:-:S04]  /*0f20*/  ULEA.HI UR6, UR44, UR44, URZ, 0x1 ;  /* 0x0000002c2c067291 */ /* 0x000fc8000f8f083f */
[----:B------:R-:W-:-:S04]  /*0f30*/  ULOP3.LUT UR6, UR6, 0xfffffffe, URZ, 0xc0, !UPT ;  /* 0xfffffffe06067892 */ /* 0x000fc8000f8ec03f */
[----:B------:R-:W-:Y:S02]  /*0f40*/  UIADD3 UR44, UR44, -UR6, URZ ;  /* 0x800000062c2c7290 */ /* 0x000fe4000fffe03f */
[----:B------:R-:W-:Y:S02]  /*0f50*/  UIADD3 UR6, UR47, 0x5f, URZ ;  /* 0x0000005f2f067890 */ /* 0x000fe4000fffe03f */
[----:B------:R-:W-:Y:S02]  /*0f60*/  ULEA UR8, UR44, UR41, 0xd ;  /* 0x000000292c087291 */ /* 0x000fe4000f8e683f */
[----:B------:R-:W-:Y:S02]  /*0f70*/  UIMAD.WIDE UR6, UR6, 0x2aaaaaab, URZ ;  /* 0x2aaaaaab060678a5 */ /* 0x000fe4000f8e023f */
[----:B------:R-:W-:Y:S02]  /*0f80*/  UIADD3 UR8, UR8, 0x22400, URZ ;  /* 0x0002240008087890 */ /* 0x000fe4000fffe03f */
[----:B------:R-:W-:-:S02]  /*0f90*/  USHF.R.U32.HI UR45, URZ, 0x1f, UR7 ;  /* 0x0000001f3f2d7899 */ /* 0x000fc40008011607 */
[----:B------:R-:W-:Y:S02]  /*0fa0*/  USHF.R.U32.HI UR8, URZ, 0x4, UR8 ;  /* 0x000000043f087899 */ /* 0x000fe40008011608 */
[----:B------:R-:W-:Y:S02]  /*0fb0*/  ULEA.HI.SX32 UR45, UR7, UR45, 0x1c ;  /* 0x0000002d072d7291 */ /* 0x000fe4000f8fe23f */
[----:B------:R-:W-:Y:S01]  /*0fc0*/  ULOP3.LUT UR52, UR8, 0x3fff, URZ, 0xc0, !UPT ;  /* 0x00003fff08347892 */ /* 0x000fe2000f8ec03f */
        /* <DEDUP_REMOVED lines=17> */
.L_x_123:
[----:B------:R-:W-:Y:S01]  /*10e0*/  ULOP3.LUT UR4, UR40, 0x1, URZ, 0xc0, !UPT ;  /* 0x0000000128047892 */ /* 0x000fe2000f8ec03f */
[----:B------:R-:W-:-:S05]  /*10f0*/  VIADD R187, R18, 0x8 ;  /* 0x0000000812bb7836 */ /* 0x000fca0000000000 */
[----:B------:R-:W-:-:S05]  /*1100*/  IMAD.U32 R0, RZ, RZ, UR4 ;  /* 0x00000004ff007e24 */ /* 0x000fca000f8e00ff */
[----:B------:R-:W-:-:S04]  /*1110*/  SHF.L.U32 R0, R0, 0x1f, RZ ;  /* 0x0000001f00007819 */ /* 0x000fc800000006ff */
[----:B------:R-:W1:Y:S02]  /*1120*/  SYNCS.PHASECHK.TRANS64.TRYWAIT P0, [UR41+0x32400], R0 ;  /* 0x03240000ff0075a7 */ /* 0x000e640008000169 */
[----:B-1----:R-:W-:Y:S05]  /*1130*/  @!P0 BRA `(.L_x_124) ;  /* 0x0000008c00888947 */ /* 0x002fea0003800000 */
.L_x_204:
[----:B-1----:R-:W-:Y:S01]  /*1140*/  MOV R3, UR42 ;  /* 0x0000002a00037c02 */ /* 0x002fe20008000f00 */
[----:B------:R-:W-:Y:S05]  /*1150*/  WARPSYNC.ALL ;  /* 0x0000000000007948 */ /* 0x000fea0003800000 */
[----:B------:R1:W-:Y:S01]  /*1160*/  BAR.SYNC.DEFER_BLOCKING R187, 0x100 ;  /* 0x000400bb0000751d */ /* 0x0003e20000010000 */
[----:B------:R-:W-:-:S13]  /*1170*/  ISETP.NE.AND P0, PT, R3, 0x3, PT ;  /* 0x000000030300780c */ /* 0x000fda0003f05270 */
[----:B-1----:R-:W-:Y:S05]  /*1180*/  @!P0 BRA `(.L_x_125) ;  /* 0x0000000000048947 */ /* 0x002fea0003800000 */
[----:B------:R-:W-:Y:S01]  /*1190*/  BPT.TRAP 0x1 ;  /* 0x000000040000795c */ /* 0x000fe20000300000 */
.L_x_125:
[----:B------:R-:W-:Y:S01]  /*11a0*/  ULEA UR26, UR39, UR41, 0x3 ;  /* 0x00000029271a7291 */ /* 0x000fe2000f8e183f */
[----:B------:R-:W-:-:S05]  /*11b0*/  IMAD.U32 R3, RZ, RZ, UR38 ;  /* 0x00000026ff037e24 */ /* 0x000fca000f8e00ff */
[----:B------:R-:W-:-:S04]  /*11c0*/  SHF.L.U32 R3, R3, 0x1f, RZ ;  /* 0x0000001f03037819 */ /* 0x000fc800000006ff */
[----:B------:R1:W2:Y:S01]  /*11d0*/  SYNCS.PHASECHK.TRANS64.TRYWAIT P1, [UR26+0x32430], R3 ;  /* 0x03243003ff0075a7 */ /* 0x0002a2000802015a */
[----:B------:R-:W-:Y:S05]  /*11e0*/  @!P0 BRA `(.L_x_126) ;  /* 0x0000000000048947 */ /* 0x000fea0003800000 */
[----:B------:R-:W-:Y:S01]  /*11f0*/  BPT.TRAP 0x1 ;  /* 0x000000040000795c */ /* 0x000fe20000300000 */
.L_x_126:
[----:B--2---:R-:W-:Y:S05]  /*1200*/  @P1 BRA `(.L_x_127) ;  /* 0x0000000000081947 */ /* 0x004fea0003800000 */
[----:B------:R-:W2:Y:S02]  /*1210*/  SYNCS.PHASECHK.TRANS64.TRYWAIT P1, [UR26+0x32430], R3 ;  /* 0x03243003ff0075a7 */ /* 0x000ea4000802015a */
[----:B--2---:R-:W-:Y:S05]  /*1220*/  @!P1 BRA `(.L_x_128) ;  /* 0x0000008c00649947 */ /* 0x004fea0003800000 */
.L_x_127:
[----:B------:R-:W-:Y:S01]  /*1230*/  ULEA UR4, UR44, UR41, 0xd ;  /* 0x000000292c047291 */ /* 0x000fe2000f8e683f */
[----:B------:R-:W-:Y:S01]  /*1240*/  WARPGROUP.ARRIVE ;  /* 0x00000000000079c5 */ /* 0x000fe20000000000 */
[----:B------:R-:W-:Y:S02]  /*1250*/  UIADD3 UR5, UR41, 0x1c400, URZ ;  /* 0x0001c40029057890 */ /* 0x000fe4000fffe03f */
[----:B------:R-:W-:Y:S02]  /*1260*/  UIADD3 UR4, UR4, 0x18400, URZ ;  /* 0x0001840004047890 */ /* 0x000fe4000fffe03f */
[----:B------:R-:W-:Y:S02]  /*1270*/  USHF.R.U32.HI UR5, URZ, 0x4, UR5 ;  /* 0x000000043f057899 */ /* 0x000fe40008011605 */
[----:B------:R-:W-:Y:S02]  /*1280*/  USHF.R.U32.HI UR4, URZ, 0x4, UR4 ;  /* 0x000000043f047899 */ /* 0x000fe40008011604 */
[----:B------:R-:W-:-:S02]  /*1290*/  ULOP3.LUT UR5, UR5, 0x3fff, URZ, 0xc0, !UPT ;  /* 0x00003fff05057892 */ /* 0x000fc4000f8ec03f */
[----:B------:R-:W-:Y:S02]  /*12a0*/  ULOP3.LUT UR4, UR4, 0x3fff, URZ, 0xc0, !UPT ;  /* 0x00003fff04047892 */ /* 0x000fe4000f8ec03f */
[----:B------:R-:W-:Y:S02]  /*12b0*/  ULOP3.LUT UR24, UR5, 0x10000, URZ, 0xfc, !UPT ;  /* 0x0001000005187892 */ /* 0x000fe4000f8efc3f */
[----:B------:R-:W-:Y:S02]  /*12c0*/  ULOP3.LUT UR4, UR4, 0x10000, URZ, 0xfc, !UPT ;  /* 0x0001000004047892 */ /* 0x000fe4000f8efc3f */
[----:B------:R-:W-:Y:S01]  /*12d0*/  UIMAD UR6, UR39, 0x300, UR24 ;  /* 0x00000300270678a4 */ /* 0x000fe2000f8e0218 */
[----:B------:R-:W-:Y:S01]  /*12e0*/  UMOV UR5, 0x40000040 ;  /* 0x4000004000057882 */ /* 0x000fe20000000000 */
[----:B------:R-:W-:Y:S01]  /*12f0*/  UMOV UR7, 0x40000040 ;  /* 0x4000004000077882 */ /* 0x000fe20000000000 */
[----:B------:R-:W-:Y:S02]  /*1300*/  UIADD3 UR8, UR4, 0x2, URZ ;  /* 0x0000000204087890 */ /* 0x000fe4000fffe03f */
[----:B------:R-:W-:Y:S01]  /*1310*/  UIADD3 UR10, UR6, 0x2, URZ ;  /* 0x00000002060a7890 */ /* 0x000fe2000fffe03f */
[----:B------:R-:W-:-:S03]  /*1320*/  UMOV UR9, 0x40000040 ;  /* 0x4000004000097882 */ /* 0x000fc60000000000 */
[----:B------:R-:W-:Y:S01]  /*1330*/  HGMMA.64x96x16.F32.BF16 R24, gdesc[UR4], RZ, !UPT, gsb0 ;  /* 0x01600000041879f0 */ /* 0x000fe2000c0018ff */
[----:B------:R-:W-:Y:S01]  /*1340*/  UMOV UR11, 0x40000040 ;  /* 0x40000040000b7882 */ /* 0x000fe20000000000 */
[----:B------:R-:W-:Y:S02]  /*1350*/  UIADD3 UR12, UR4, 0x4, URZ ;  /* 0x00000004040c7890 */ /* 0x000fe4000fffe03f */
[----:B------:R-:W-:Y:S01]  /*1360*/  UIADD3 UR14, UR6, 0x4, URZ ;  /* 0x00000004060e7890 */ /* 0x000fe2000fffe03f */
[----:B------:R-:W-:Y:S01]  /*1370*/  UMOV UR13, 0x40000040 ;  /* 0x40000040000d7882 */ /* 0x000fe20000000000 */
[----:B------:R-:W-:Y:S01]  /*1380*/  UMOV UR15, 0x40000040 ;  /* 0x40000040000f7882 */ /* 0x000fe20000000000 */
[----:B------:R-:W-:Y:S02]  /*1390*/  UIADD3 UR16, UR4, 0x6, URZ ;  /* 0x0000000604107890 */ /* 0x000fe4000fffe03f */
[----:B------:R-:W-:Y:S01]  /*13a0*/  UIADD3 UR18, UR6, 0x6, URZ ;  /* 0x0000000606127890 */ /* 0x000fe2000fffe03f */
[----:B------:R-:W-:Y:S01]  /*13b0*/  UMOV UR17, 0x40000040 ;  /* 0x4000004000117882 */ /* 0x000fe20000000000 */
[----:B------:R-:W-:Y:S01]  /*13c0*/  UMOV UR19, 0x40000040 ;  /* 0x4000004000137882 */ /* 0x000fe20000000000 */
[----:B------:R-:W-:-:S02]  /*13d0*/  WARPGROUP.DEPBAR.LE gsb0, 0x0 ;  /* 0x00008000000079c5 */ /* 0x000fc40000010000 */
[----:B------:R-:W-:-:S06]  /*13e0*/  WARPGROUP.ARRIVE ;  /* 0x00000000000079c5 */ /* 0x000fcc0000000000 */
[----:B------:R-:W-:Y:S03]  /*13f0*/  HGMMA.64x96x16.F32.BF16 R24, gdesc[UR8], R24, gsb0 ;  /* 0x01600000081879f0 */ /* 0x000fe60008001818 */
[----:B------:R-:W-:Y:S02]  /*1400*/  WARPGROUP.DEPBAR.LE gsb0, 0x0 ;  /* 0x00008000000079c5 */ /* 0x000fe40000010000 */
[----:B------:R-:W-:-:S06]  /*1410*/  WARPGROUP.ARRIVE ;  /* 0x00000000000079c5 */ /* 0x000fcc0000000000 */
[----:B------:R-:W-:Y:S03]  /*1420*/  HGMMA.64x96x16.F32.BF16 R24, gdesc[UR12], R24, gsb0 ;  /* 0x016000000c1879f0 */ /* 0x000fe60008001818 */
[----:B------:R-:W-:Y:S02]  /*1430*/  WARPGROUP.DEPBAR.LE gsb0, 0x0 ;  /* 0x00008000000079c5 */ /* 0x000fe40000010000 */
[----:B------:R-:W-:-:S06]  /*1440*/  WARPGROUP.ARRIVE ;  /* 0x00000000000079c5 */ /* 0x000fcc0000000000 */
[----:B------:R-:W-:Y:S03]  /*1450*/  HGMMA.64x96x16.F32.BF16 R24, gdesc[UR16], R24, gsb0 ;  /* 0x01600000101879f0 */ /* 0x000fe60008001818 */
[----:B------:R-:W-:Y:S02]  /*1460*/  WARPGROUP.DEPBAR.LE gsb0, 0x0 ;  /* 0x00008000000079c5 */ /* 0x000fe40000010000 */
[----:B------:R-:W3:Y:S02]  /*1470*/  SYNCS.PHASECHK.TRANS64.TRYWAIT P1, [UR41+0x32410], R0 ;  /* 0x03241000ff0075a7 */ /* 0x000ee40008020169 */
[----:B---3--:R-:W-:Y:S05]  /*1480*/  @!P1 BRA `(.L_x_129) ;  /* 0x0000008800e49947 */ /* 0x008fea0003800000 */
.L_x_205:
[----:B------:R-:W-:Y:S05]  /*1490*/  @!P0 BRA `(.L_x_130) ;  /* 0x0000000000048947 */ /* 0x000fea0003800000 */
[----:B------:R-:W-:Y:S01]  /*14a0*/  BPT.TRAP 0x1 ;  /* 0x000000040000795c */ /* 0x000fe20000300000 */
.L_x_130:
[----:B------:R4:W1:Y:S01]  /*14b0*/  SYNCS.PHASECHK.TRANS64.TRYWAIT P1, [UR26+0x32450], R3 ;  /* 0x03245003ff0075a7 */ /* 0x000862000802015a */
[----:B------:R-:W-:Y:S05]  /*14c0*/  @!P0 BRA `(.L_x_131) ;  /* 0x0000000000048947 */ /* 0x000fea0003800000 */
[----:B------:R-:W-:Y:S01]  /*14d0*/  BPT.TRAP 0x1 ;  /* 0x000000040000795c */ /* 0x000fe20000300000 */
.L_x_131:
[----:B-1----:R-:W-:Y:S05]  /*14e0*/  @P1 BRA `(.L_x_132) ;  /* 0x0000000000081947 */ /* 0x002fea0003800000 */
[----:B------:R-:W1:Y:S02]  /*14f0*/  SYNCS.PHASECHK.TRANS64.TRYWAIT P1, [UR26+0x32450], R3 ;  /* 0x03245003ff0075a7 */ /* 0x000e64000802015a */
[----:B-1----:R-:W-:Y:S05]  /*1500*/  @!P1 BRA `(.L_x_133) ;  /* 0x0000008800dc9947 */ /* 0x002fea0003800000 */
.L_x_132:
[----:B------:R-:W-:Y:S01]  /*1510*/  UIADD3 UR6, UR41, 0x400, URZ ;  /* 0x0000040029067890 */ /* 0x000fe2000fffe03f */
[----:B------:R-:W-:Y:S01]  /*1520*/  WARPGROUP.ARRIVE ;  /* 0x00000000000079c5 */ /* 0x000fe20000000000 */
[----:B------:R-:W-:-:S05]  /*1530*/  ULOP3.LUT UR7, UR52, 0x10000, URZ, 0xfc, !UPT ;  /* 0x0001000034077892 */ /* 0x000fca000f8efc3f */
[----:B------:R-:W5:Y:S01]  /*1540*/  S2R R72, SR_TID.X ;  /* 0x0000000000487919 */ /* 0x000f620000002100 */
[----:B------:R-:W-:Y:S01]  /*1550*/  USHF.R.U32.HI UR6, URZ, 0x4, UR6 ;  /* 0x000000043f067899 */ /* 0x000fe20008011606 */
[----:B------:R-:W-:Y:S01]  /*1560*/  IMAD.U32 R174, RZ, RZ, UR26 ;  /* 0x0000001affae7e24 */ /* 0x000fe2000f8e00ff */
[----:B------:R-:W-:Y:S01]  /*1570*/  UMOV UR21, 0x40000040 ;  /* 0x4000004000157882 */ /* 0x000fe20000000000 */
[----:B------:R-:W-:Y:S01]  /*1580*/  UMOV UR23, 0x40000040 ;  /* 0x4000004000177882 */ /* 0x000fe20000000000 */
[----:B------:R-:W-:Y:S01]  /*1590*/  ULOP3.LUT UR6, UR6, 0x3fff, URZ, 0xc0, !UPT ;  /* 0x00003fff06067892 */ /* 0x000fe2000f8ec03f */
[----:B------:R-:W-:Y:S01]  /*15a0*/  UMOV UR20, UR7 ;  /* 0x0000000700147c82 */ /* 0x000fe20008000000 */
[----:B------:R-:W-:Y:S02]  /*15b0*/  ULDC UR27, c[0x0][0xa80] ;  /* 0x0002a000001b7ab9 */ /* 0x000fe40000000800 */
[----:B------:R-:W-:Y:S02]  /*15c0*/  ULOP3.LUT UR25, UR6, 0x10000, URZ, 0xfc, !UPT ;  /* 0x0001000006197892 */ /* 0x000fe4000f8efc3f */
[----:B------:R-:W-:-:S02]  /*15d0*/  ULOP3.LUT UR26, UR6, 0x3000000, URZ, 0xfc, !UPT ;  /* 0x03000000061a7892 */ /* 0x000fc4000f8efc3f */
[----:B------:R-:W-:Y:S02]  /*15e0*/  UIMAD UR10, UR39, 0xc00, UR25 ;  /* 0x00000c00270a78a4 */ /* 0x000fe4000f8e0219 */
[----:B------:R-:W-:-:S05]  /*15f0*/  UISETP.GE.AND UP0, UPT, UR47, 0x61, UPT ;  /* 0x000000612f00788c */ /* 0x000fca000bf06270 */
[----:B------:R-:W-:Y:S02]  /*1600*/  UMOV UR22, UR10 ;  /* 0x0000000a00167c82 */ /* 0x000fe40008000000 */
[----:B------:R-:W-:Y:S01]  /*1610*/  HGMMA.64x96x16.F32.BF16 R24, gdesc[UR20], R24, gsb0 ;  /* 0x01600000141879f0 */ /* 0x000fe20008001818 */
[----:B------:R-:W-:Y:S02]  /*1620*/  UIADD3 UR20, UR7, 0x2, URZ ;  /* 0x0000000207147890 */ /* 0x000fe4000fffe03f */
[----:B------:R-:W-:Y:S01]  /*1630*/  UIADD3 UR22, UR10, 0x2, URZ ;  /* 0x000000020a167890 */ /* 0x000fe2000fffe03f */
[----:B------:R-:W-:Y:S01]  /*1640*/  UMOV UR21, 0x40000040 ;  /* 0x4000004000157882 */ /* 0x000fe20000000000 */
[----:B------:R-:W-:Y:S01]  /*1650*/  UMOV UR23, 0x40000040 ;  /* 0x4000004000177882 */ /* 0x000fe20000000000 */
[----:B-----5:R-:W-:Y:S01]  /*1660*/  LOP3.LUT R72, R72, 0x7f, RZ, 0xc0, !PT ;  /* 0x0000007f48487812 */ /* 0x020fe200078ec0ff */
[----:B------:R-:W-:Y:S02]  /*1670*/  WARPGROUP.DEPBAR.LE gsb0, 0x0 ;  /* 0x00008000000079c5 */ /* 0x000fe40000010000 */
[----:B------:R-:W-:-:S06]  /*1680*/  WARPGROUP.ARRIVE ;  /* 0x00000000000079c5 */ /* 0x000fcc0000000000 */
[----:B------:R-:W-:Y:S01]  /*1690*/  HGMMA.64x96x16.F32.BF16 R24, gdesc[UR20], R24, gsb0 ;  /* 0x01600000141879f0 */ /* 0x000fe20008001818 */
[----:B------:R-:W-:Y:S02]  /*16a0*/  UIADD3 UR20, UR7, 0x4, URZ ;  /* 0x0000000407147890 */ /* 0x000fe4000fffe03f */
[----:B------:R-:W-:Y:S01]  /*16b0*/  UIADD3 UR22, UR10, 0x4, URZ ;  /* 0x000000040a167890 */ /* 0x000fe2000fffe03f */
[----:B------:R-:W-:Y:S01]  /*16c0*/  UMOV UR21, 0x40000040 ;  /* 0x4000004000157882 */ /* 0x000fe20000000000 */
[----:B------:R-:W-:Y:S01]  /*16d0*/  UMOV UR23, 0x40000040 ;  /* 0x4000004000177882 */ /* 0x000fe20000000000 */
        /* <DEDUP_REMOVED lines=91> */
[----:B------:R-:W-:Y:S02]  /*1c90*/  UIMAD UR7, UR45, -0x60, UR47 ;  /* 0xffffffa02d0778a4 */ /* 0x000fe4000f8e022f */
[----:B------:R-:W-:Y:S02]  /*1ca0*/  UIMAD UR10, UR39, 0xc00, UR26 ;  /* 0x00000c00270a78a4 */ /* 0x000fe4000f8e021a */
[----:B------:R-:W-:-:S05]  /*1cb0*/  UIADD3 UR7, UR7, 0x60, URZ ;  /* 0x0000006007077890 */ /* 0x000fca000fffe03f */
[----:B------:R-:W-:Y:S01]  /*1cc0*/  UMOV UR6, UR10 ;  /* 0x0000000a00067c82 */ /* 0x000fe20008000000 */
[----:B-1-3--:R-:W-:Y:S01]  /*1cd0*/  IMAD.U32 R0, RZ, RZ, UR7 ;  /* 0x00000007ff007e24 */ /* 0x00afe2000f8e00ff */
[----:B------:R-:W-:-:S03]  /*1ce0*/  UMOV UR7, 0x40000040 ;  /* 0x4000004000077882 */ /* 0x000fc60000000000 */
        /* <DEDUP_REMOVED lines=9> */
[----:B------:R-:W-:Y:S03]  /*1d80*/  HGMMA.64x96x16.F32.BF16 R24, gdesc[UR20], R24, gsb0 ;  /* 0x01600000141879f0 */ /* 0x000fe60008001818 */
[----:B------:R-:W-:Y:S02]  /*1d90*/  WARPGROUP.DEPBAR.LE gsb0, 0x0 ;  /* 0x00008000000079c5 */ /* 0x000fe40000010000 */
[----:B------:R-:W-:Y:S02]  /*1da0*/  FSEL R24, R24, -INF , P2 ;  /* 0xff80000018187808 */ /* 0x000fe40001000000 */
[----:B--2---:R-:W-:Y:S02]  /*1db0*/  FSEL R4, R25, -INF , P1 ;  /* 0xff80000019047808 */ /* 0x004fe40000800000 */
[----:B------:R-:W-:Y:S02]  /*1dc0*/  FSEL R28, R28, -INF , P6 ;  /* 0xff8000001c1c7808 */ /* 0x000fe40003000000 */
[----:B----4-:R-:W-:-:S02]  /*1dd0*/  FMNMX.FTZ R3, R24, R4, !PT ;  /* 0x0000000418037209 */ /* 0x010fc40007810000 */
[----:B------:R-:W-:Y:S02]  /*1de0*/  FSEL R73, R26, -INF , P2 ;  /* 0xff8000001a497808 */ /* 0x000fe40001000000 */
[----:B------:R-:W-:Y:S02]  /*1df0*/  FSEL R26, R29, -INF , P5 ;  /* 0xff8000001d1a7808 */ /* 0x000fe40002800000 */
[----:B------:R-:W-:Y:S02]  /*1e00*/  FMNMX.FTZ R3, R28, R3, !PT ;  /* 0x000000031c037209 */ /* 0x000fe40007810000 */
[----:B------:R-:W-:Y:S02]  /*1e10*/  FSEL R182, R32, -INF , P4 ;  /* 0xff80000020b67808 */ /* 0x000fe40002000000 */
[----:B------:R-:W-:Y:S02]  /*1e20*/  FMNMX.FTZ R3, R26, R3, !PT ;  /* 0x000000031a037209 */ /* 0x000fe40007810000 */
        /* <DEDUP_REMOVED lines=8> */
[----:B------:R-:W-:Y:S02]  /*1eb0*/  FMNMX.FTZ R10, R73, R27, !PT ;  /* 0x0000001b490a7209 */ /* 0x000fe40007810000 */
[----:B------:R-:W-:Y:S02]  /*1ec0*/  ISETP.GT.AND P6, PT, R0, 0x20, PT ;  /* 0x000000200000780c */ /* 0x000fe40003fc4270 */
[----:B------:R-:W-:Y:S02]  /*1ed0*/  FSEL R196, R37, -INF , P1 ;  /* 0xff80000025c47808 */ /* 0x000fe40000800000 */
[----:B------:R-:W-:Y:S02]  /*1ee0*/  FMNMX.FTZ R3, R186, R3, !PT ;  /* 0x00000003ba037209 */ /* 0x000fe40007810000 */
[----:B------:R-:W-:-:S02]  /*1ef0*/  FSEL R31, R31, -INF , P5 ;  /* 0xff8000001f1f7808 */ /* 0x000fc40002800000 */
[----:B------:R-:W-:Y:S02]  /*1f00*/  FMNMX.FTZ R10, R25, R10, !PT ;  /* 0x0000000a190a7209 */ /* 0x000fe40007810000 */
[----:B------:R-:W-:Y:S02]  /*1f10*/  ISETP.GT.AND P5, PT, R0, 0x21, PT ;  /* 0x000000210000780c */ /* 0x000fe40003fa4270 */
[----:B------:R-:W-:Y:S02]  /*1f20*/  FSEL R188, R40, -INF , P6 ;  /* 0xff80000028bc7808 */ /* 0x000fe40003000000 */
[----:B------:R-:W-:Y:S02]  /*1f30*/  FMNMX.FTZ R9, R196, R3, !PT ;  /* 0x00000003c4097209 */ /* 0x000fe40007810000 */
[----:B------:R-:W-:Y:S02]  /*1f40*/  FSEL R6, R34, -INF , P4 ;  /* 0xff80000022067808 */ /* 0x000fe40002000000 */
[----:B------:R-:W-:-:S02]  /*1f50*/  FMNMX.FTZ R3, R31, R10, !PT ;  /* 0x0000000a1f037209 */ /* 0x000fc40007810000 */
[----:B------:R-:W-:Y:S02]  /*1f60*/  ISETP.GT.AND P4, PT, R0, 0x28, PT ;  /* 0x000000280000780c */ /* 0x000fe40003f84270 */
        /* <DEDUP_REMOVED lines=8> */
[----:B------:R-:W-:Y:S02]  /*1ff0*/  FMNMX.FTZ R12, R189, R10, !PT ;  /* 0x0000000abd0c7209 */ /* 0x000fe40007810000 */
[----:B------:R-:W-:Y:S02]  /*2000*/  ISETP.GT.AND P2, PT, R0, 0x30, PT ;  /* 0x000000300000780c */ /* 0x000fe40003f44270 */
[----:B------:R-:W-:-:S02]  /*2010*/  FSEL R194, R45, -INF , P3 ;  /* 0xff8000002dc27808 */ /* 0x000fc40001800000 */
[----:B------:R-:W-:Y:S02]  /*2020*/  FMNMX.FTZ R3, R192, R3, !PT ;  /* 0x00000003c0037209 */ /* 0x000fe40007810000 */
[----:B------:R-:W-:Y:S02]  /*2030*/  FSEL R193, R39, -INF , P1 ;  /* 0xff80000027c17808 */ /* 0x000fe40000800000 */
[----:B------:R-:W-:Y:S02]  /*2040*/  FMNMX.FTZ R14, R191, R12, !PT ;  /* 0x0000000cbf0e7209 */ /* 0x000fe40007810000 */
        /* <DEDUP_REMOVED lines=30> */
[----:B------:R-:W-:Y:S02]  /*2230*/  FSEL R15, R54, -INF , P6 ;  /* 0xff800000360f7808 */ /* 0x000fe40003000000 */
[----:B------:R-:W-:Y:S02]  /*2240*/  ISETP.GT.AND P6, PT, R0, 0x49, PT ;  /* 0x000000490000780c */ /* 0x000fe40003fc4270 */
[----:B------:R-:W-:-:S02]  /*2250*/  FSEL R158, R60, -INF , P2 ;  /* 0xff8000003c9e7808 */ /* 0x000fc40001000000 */
[----:B------:R-:W-:Y:S02]  /*2260*/  FMNMX.FTZ R29, R21, R32, !PT ;  /* 0x00000020151d7209 */ /* 0x000fe40007810000 */
        /* <DEDUP_REMOVED lines=21> */
[----:B------:R-:W-:Y:S02]  /*23c0*/  FMNMX.FTZ R30, R163, R0, !PT ;  /* 0x00000000a31e7209 */ /* 0x000fe40007810000 */
[----:B------:R-:W-:-:S02]  /*23d0*/  FSEL R179, R63, -INF , P6 ;  /* 0xff8000003fb37808 */ /* 0x000fc40003000000 */
[----:B------:R-:W-:Y:S02]  /*23e0*/  FMNMX.FTZ R0, R176, R3, !PT ;  /* 0x00000003b0007209 */ /* 0x000fe40007810000 */
[----:B------:R-:W-:Y:S02]  /*23f0*/  FSEL R175, R66, -INF , P1 ;  /* 0xff80000042af7808 */ /* 0x000fe40000800000 */
[----:B------:R-:W-:Y:S02]  /*2400*/  FMNMX.FTZ R0, R179, R0, !PT ;  /* 0x00000000b3007209 */ /* 0x000fe40007810000 */
[----:B------:R-:W-:Y:S02]  /*2410*/  FSEL R177, R67, -INF , P5 ;  /* 0xff80000043b17808 */ /* 0x000fe40002800000 */
[----:B------:R-:W-:Y:S02]  /*2420*/  FMNMX.FTZ R0, R175, R0, !PT ;  /* 0x00000000af007209 */ /* 0x000fe40007810000 */
[----:B------:R-:W-:-:S02]  /*2430*/  FSEL R165, R69, -INF , P3 ;  /* 0xff80000045a57808 */ /* 0x000fc40001800000 */
[----:B------:R-:W-:Y:S02]  /*2440*/  FSEL R178, R70, -INF , P4 ;  /* 0xff80000046b27808 */ /* 0x000fe40002000000 */
[----:B------:R-:W-:Y:S02]  /*2450*/  FMNMX.FTZ R3, R177, R0, !PT ;  /* 0x00000000b1037209 */ /* 0x000fe40007810000 */
[----:B------:R-:W-:Y:S02]  /*2460*/  FMNMX.FTZ R30, R165, R30, !PT ;  /* 0x0000001ea51e7209 */ /* 0x000fe40007810000 */
[----:B------:R-:W-:Y:S02]  /*2470*/  FSEL R183, R71, -INF , P3 ;  /* 0xff80000047b77808 */ /* 0x000fe40001800000 */
[----:B------:R-:W-:Y:S01]  /*2480*/  FMNMX.FTZ R0, R178, R3, !PT ;  /* 0x00000003b2007209 */ /* 0x000fe20007810000 */
[----:B------:R-:W1:Y:S01]  /*2490*/  SHFL.BFLY PT, R29, R30, 0x2, 0x1f ;  /* 0x0c401f001e1d7f89 */ /* 0x000e6200000e0000 */
[----:B------:R-:W-:-:S02]  /*24a0*/  PLOP3.LUT P2, PT, PT, PT, UP0, 0x80, 0x0 ;  /* 0x000000000000781c */ /* 0x000fc40003f4f008 */
[----:B------:R-:W-:-:S05]  /*24b0*/  FMNMX.FTZ R3, R183, R0, !PT ;  /* 0x00000000b7037209 */ /* 0x000fca0007810000 */
[----:B------:R-:W2:Y:S01]  /*24c0*/  SHFL.BFLY PT, R32, R3, 0x2, 0x1f ;  /* 0x0c401f0003207f89 */ /* 0x000ea200000e0000 */
[----:B-1----:R-:W-:-:S05]  /*24d0*/  FMNMX.FTZ R29, R30, R29, !PT ;  /* 0x0000001d1e1d7209 */ /* 0x002fca0007810000 */
[----:B------:R-:W1:Y:S01]  /*24e0*/  SHFL.BFLY PT, R0, R29, 0x1, 0x1f ;  /* 0x0c201f001d007f89 */ /* 0x000e6200000e0000 */
[----:B--2---:R-:W-:-:S05]  /*24f0*/  FMNMX.FTZ R32, R3, R32, !PT ;  /* 0x0000002003207209 */ /* 0x004fca0007810000 */
[----:B------:R-:W2:Y:S01]  /*2500*/  SHFL.BFLY PT, R33, R32, 0x1, 0x1f ;  /* 0x0c201f0020217f89 */ /* 0x000ea200000e0000 */
[----:B-1----:R-:W-:-:S04]  /*2510*/  FMNMX.FTZ R0, R29, R0, !PT ;  /* 0x000000001d007209 */ /* 0x002fc80007810000 */
[C---:B------:R-:W-:Y:S01]  /*2520*/  FSETP.NEU.FTZ.AND P1, PT, R0.reuse, -INF , PT ;  /* 0xff8000000000780b */ /* 0x040fe20003f3d000 */
[----:B------:R-:W-:Y:S01]  /*2530*/  FMUL.FTZ R181, R0, UR27 ;  /* 0x0000001b00b57c20 */ /* 0x000fe20008410000 */
[----:B--2---:R-:W-:-:S04]  /*2540*/  FMNMX.FTZ R3, R32, R33, !PT ;  /* 0x0000002120037209 */ /* 0x004fc80007810000 */
[----:B------:R-:W-:Y:S02]  /*2550*/  FSEL R181, R181, RZ, P1 ;  /* 0x000000ffb5b57208 */ /* 0x000fe40000800000 */
[C---:B------:R-:W-:Y:S01]  /*2560*/  FSETP.NEU.FTZ.AND P1, PT, R3.reuse, -INF , PT ;  /* 0xff8000000300780b */ /* 0x040fe20003f3d000 */
[----:B------:R-:W-:Y:S02]  /*2570*/  FMUL.FTZ R180, R3, UR27 ;  /* 0x0000001b03b47c20 */ /* 0x000fe40008410000 */
[--C-:B------:R-:W-:Y:S01]  /*2580*/  FFMA.FTZ R167, R24, UR27, -R181.reuse ;  /* 0x0000001b18a77c23 */ /* 0x100fe200080108b5 */
[--C-:B------:R-:W-:Y:S01]  /*2590*/  FFMA.FTZ R166, R4, UR27, -R181.reuse ;  /* 0x0000001b04a67c23 */ /* 0x100fe200080108b5 */
[----:B------:R-:W-:Y:S01]  /*25a0*/  IADD3 R4, -R18, 0xb, RZ ;  /* 0x0000000b12047810 */ /* 0x000fe20007ffe1ff */
[--C-:B------:R-:W-:Y:S01]  /*25b0*/  FFMA.FTZ R169, R28, UR27, -R181.reuse ;  /* 0x0000001b1ca97c23 */ /* 0x100fe200080108b5 */
[----:B------:R-:W-:Y:S01]  /*25c0*/  FSEL R180, R180, RZ, P1 ;  /* 0x000000ffb4b47208 */ /* 0x000fe20000800000 */
[--C-:B------:R-:W-:Y:S01]  /*25d0*/  FFMA.FTZ R172, R26, UR27, -R181.reuse ;  /* 0x0000001b1aac7c23 */ /* 0x100fe200080108b5 */
[----:B------:R-:W-:Y:S01]  /*25e0*/  ISETP.NE.AND P1, PT, R72, RZ, PT ;  /* 0x000000ff4800720c */ /* 0x000fe20003f25270 */
[----:B------:R-:W-:Y:S01]  /*25f0*/  MUFU.EX2 R167, R167 ;  /* 0x000000a700a77308 */ /* 0x000fe20000000800 */
[--C-:B------:R-:W-:Y:S01]  /*2600*/  FFMA.FTZ R185, R184, UR27, -R181.reuse ;  /* 0x0000001bb8b97c23 */ /* 0x100fe200080108b5 */
[--C-:B------:R-:W-:Y:S01]  /*2610*/  FFMA.FTZ R168, R73, UR27, -R180.reuse ;  /* 0x0000001b49a87c23 */ /* 0x100fe200080108b4 */
[--C-:B------:R-:W-:Y:S01]  /*2620*/  FFMA.FTZ R173, R27, UR27, -R180.reuse ;  /* 0x0000001b1bad7c23 */ /* 0x100fe200080108b4 */
[--C-:B------:R-:W-:Y:S01]  /*2630*/  FFMA.FTZ R170, R25, UR27, -R180.reuse ;  /* 0x0000001b19aa7c23 */ /* 0x100fe200080108b4 */
[--C-:B------:R-:W-:Y:S01]  /*2640*/  FFMA.FTZ R171, R31, UR27, -R180.reuse ;  /* 0x0000001b1fab7c23 */ /* 0x100fe200080108b4 */
[--C-:B------:R-:W-:Y:S01]  /*2650*/  FFMA.FTZ R184, R186, UR27, -R181.reuse ;  /* 0x0000001bbab87c23 */ /* 0x100fe200080108b5 */
[--C-:B------:R-:W-:Y:S01]  /*2660*/  FFMA.FTZ R186, R191, UR27, -R180.reuse ;  /* 0x0000001bbfba7c23 */ /* 0x100fe200080108b4 */
[----:B------:R-:W1:Y:S01]  /*2670*/  MUFU.EX2 R166, R166 ;  /* 0x000000a600a67308 */ /* 0x000e620000000800 */
[----:B------:R-:W-:Y:S01]  /*2680*/  FFMA.FTZ R182, R182, UR27, -R181 ;  /* 0x0000001bb6b67c23 */ /* 0x000fe200080108b5 */
[--C-:B------:R-:W-:Y:S01]  /*2690*/  FFMA.FTZ R6, R6, UR27, -R180.reuse ;  /* 0x0000001b06067c23 */ /* 0x100fe200080108b4 */
[----:B------:R-:W-:Y:S01]  /*26a0*/  FFMA.FTZ R189, R189, UR27, -R180 ;  /* 0x0000001bbdbd7c23 */ /* 0x000fe200080108b4 */
[----:B------:R-:W-:-:S02]  /*26b0*/  @!P1 VIADD R24, R174, 0x32440 ;  /* 0x00032440ae189836 */ /* 0x000fc40000000000 */
[----:B------:R-:W-:Y:S01]  /*26c0*/  FFMA.FTZ R191, R193, UR27, -R180 ;  /* 0x0000001bc1bf7c23 */ /* 0x000fe200080108b4 */
[--C-:B------:R-:W-:Y:S01]  /*26d0*/  FFMA.FTZ R193, R190, UR27, -R181.reuse ;  /* 0x0000001bbec17c23 */ /* 0x100fe200080108b5 */
[--C-:B------:R-:W-:Y:S01]  /*26e0*/  FFMA.FTZ R190, R192, UR27, -R181.reuse ;  /* 0x0000001bc0be7c23 */ /* 0x100fe200080108b5 */
[----:B------:R-:W-:Y:S01]  /*26f0*/  MUFU.EX2 R169, R169 ;  /* 0x000000a900a97308 */ /* 0x000fe20000000800 */
[----:B------:R-:W-:Y:S01]  /*2700*/  @!P1 PRMT R24, RZ, 0x654, R24 ;  /* 0x00000654ff189816 */ /* 0x000fe20000000018 */
[----:B------:R2:W-:Y:S06]  /*2710*/  BAR.ARV R4, 0x100 ;  /* 0x000400040000751d */ /* 0x0005ec0000002000 */
[----:B------:R3:W-:Y:S01]  /*2720*/  @!P1 SYNCS.ARRIVE.TRANS64.RED.A1T0 RZ, [R24+URZ], RZ ;  /* 0x000000ff18ff99a7 */ /* 0x0007e2000810043f */
[----:B------:R-:W4:Y:S01]  /*2730*/  MUFU.EX2 R172, R172 ;  /* 0x000000ac00ac7308 */ /* 0x000f220000000800 */
[----:B------:R5:W-:Y:S01]  /*2740*/  BAR.SYNC.DEFER_BLOCKING R187, 0x100 ;  /* 0x000400bb0000751d */ /* 0x000be20000010000 */
[----:B-1----:R-:W-:Y:S01]  /*2750*/  F2FP.BF16.F32.PACK_AB R152, R166, R167 ;  /* 0x000000a7a698723e */ /* 0x002fe200000010ff */
[--C-:B------:R-:W-:Y:S01]  /*2760*/  FFMA.FTZ R192, R7, UR27, -R180.reuse ;  /* 0x0000001b07c07c23 */ /* 0x100fe200080108b4 */
[--C-:B------:R-:W-:Y:S01]  /*2770*/  FFMA.FTZ R7, R8, UR27, -R180.reuse ;  /* 0x0000001b08077c23 */ /* 0x100fe200080108b4 */
[--C-:B------:R-:W-:Y:S01]  /*2780*/  FFMA.FTZ R188, R188, UR27, -R181.reuse ;  /* 0x0000001bbcbc7c23 */ /* 0x100fe200080108b5 */
[--C-:B------:R-:W-:Y:S01]  /*2790*/  FFMA.FTZ R195, R194, UR27, -R181.reuse ;  /* 0x0000001bc2c37c23 */ /* 0x100fe200080108b5 */
[--C-:B------:R-:W-:Y:S01]  /*27a0*/  FFMA.FTZ R5, R5, UR27, -R180.reuse ;  /* 0x0000001b05057c23 */ /* 0x100fe200080108b4 */
[----:B------:R-:W-:Y:S01]  /*27b0*/  MUFU.EX2 R168, R168 ;  /* 0x000000a800a87308 */ /* 0x000fe20000000800 */
[--C-:B-----5:R-:W-:Y:S01]  /*27c0*/  FFMA.FTZ R187, R196, UR27, -R181.reuse ;  /* 0x0000001bc4bb7c23 */ /* 0x120fe200080108b5 */
[--C-:B------:R-:W-:Y:S01]  /*27d0*/  FFMA.FTZ R8, R11, UR27, -R180.reuse ;  /* 0x0000001b0b087c23 */ /* 0x100fe200080108b4 */
[--C-:B------:R-:W-:Y:S01]  /*27e0*/  FFMA.FTZ R11, R13, UR27, -R181.reuse ;  /* 0x0000001b0d0b7c23 */ /* 0x100fe200080108b5 */
[--C-:B------:R-:W-:Y:S01]  /*27f0*/  FFMA.FTZ R13, R20, UR27, -R181.reuse ;  /* 0x0000001b140d7c23 */ /* 0x100fe200080108b5 */
[--C-:B------:R-:W-:Y:S01]  /*2800*/  FFMA.FTZ R10, R10, UR27, -R181.reuse ;  /* 0x0000001b0a0a7c23 */ /* 0x100fe200080108b5 */
[--C-:B------:R-:W-:Y:S01]  /*2810*/  FFMA.FTZ R20, R157, UR27, -R181.reuse ;  /* 0x0000001b9d147c23 */ /* 0x100fe200080108b5 */
[--C-:B------:R-:W-:Y:S01]  /*2820*/  FFMA.FTZ R9, R9, UR27, -R180.reuse ;  /* 0x0000001b09097c23 */ /* 0x100fe200080108b4 */
[----:B------:R-:W1:Y:S01]  /*2830*/  MUFU.EX2 R173, R173 ;  /* 0x000000ad00ad7308 */ /* 0x000e620000000800 */
[----:B----4-:R-:W-:Y:S01]  /*2840*/  F2FP.BF16.F32.PACK_AB R154, R172, R169 ;  /* 0x000000a9ac9a723e */ /* 0x010fe200000010ff */
[--C-:B------:R-:W-:Y:S01]  /*2850*/  FFMA.FTZ R12, R12, UR27, -R180.reuse ;  /* 0x0000001b0c0c7c23 */ /* 0x100fe200080108b4 */
[--C-:B------:R-:W-:Y:S01]  /*2860*/  FFMA.FTZ R15, R15, UR27, -R180.reuse ;  /* 0x0000001b0f0f7c23 */ /* 0x100fe200080108b4 */
[--C-:B------:R-:W-:Y:S01]  /*2870*/  FFMA.FTZ R194, R161, UR27, -R180.reuse ;  /* 0x0000001ba1c27c23 */ /* 0x100fe200080108b4 */
[--C-:B------:R-:W-:Y:S01]  /*2880*/  FFMA.FTZ R157, R158, UR27, -R181.reuse ;  /* 0x0000001b9e9d7c23 */ /* 0x100fe200080108b5 */
[--C-:B------:R-:W-:Y:S01]  /*2890*/  FFMA.FTZ R158, R162, UR27, -R181.reuse ;  /* 0x0000001ba29e7c23 */ /* 0x100fe200080108b5 */
[--C-:B------:R-:W-:Y:S01]  /*28a0*/  FFMA.FTZ R162, R164, UR27, -R180.reuse ;  /* 0x0000001ba4a27c23 */ /* 0x100fe200080108b4 */
        /* <DEDUP_REMOVED lines=8> */
[----:B------:R-:W4:Y:S01]  /*2930*/  MUFU.EX2 R171, R171 ;  /* 0x000000ab00ab7308 */ /* 0x000f220000000800 */
[----:B-1----:R-:W-:Y:S01]  /*2940*/  F2FP.BF16.F32.PACK_AB R153, R173, R168 ;  /* 0x000000a8ad99723e */ /* 0x002fe200000010ff */
[--C-:B------:R-:W-:Y:S01]  /*2950*/  FFMA.FTZ R163, R165, UR27, -R181.reuse ;  /* 0x0000001ba5a37c23 */ /* 0x100fe200080108b5 */
[--C-:B------:R-:W-:Y:S01]  /*2960*/  FFMA.FTZ R165, R175, UR27, -R180.reuse ;  /* 0x0000001bafa57c23 */ /* 0x100fe200080108b4 */
[--C-:B------:R-:W-:Y:S01]  /*2970*/  FFMA.FTZ R175, R178, UR27, -R180.reuse ;  /* 0x0000001bb2af7c23 */ /* 0x100fe200080108b4 */
[----:B------:R-:W-:Y:S01]  /*2980*/  FFMA.FTZ R156, R156, UR27, -R181 ;  /* 0x0000001b9c9c7c23 */ /* 0x000fe200080108b5 */
[--C-:B------:R-:W-:Y:S01]  /*2990*/  FFMA.FTZ R176, R177, UR27, -R180.reuse ;  /* 0x0000001bb1b07c23 */ /* 0x100fe200080108b4 */
[----:B------:R-:W-:Y:S01]  /*29a0*/  FFMA.FTZ R178, R183, UR27, -R180 ;  /* 0x0000001bb7b27c23 */ /* 0x000fe200080108b4 */
[----:B------:R-:W-:Y:S01]  /*29b0*/  MUFU.EX2 R182, R182 ;  /* 0x000000b600b67308 */ /* 0x000fe20000000800 */
[----:B------:R-:W-:Y:S01]  /*29c0*/  FADD.FTZ R166, R167, R166 ;  /* 0x000000a6a7a67221 */ /* 0x000fe20000010000 */
[----:B------:R-:W-:Y:S01]  /*29d0*/  FADD.FTZ R173, R168, R173 ;  /* 0x000000ada8ad7221 */ /* 0x000fe20000010000 */
[----:B------:R-:W-:-:S02]  /*29e0*/  @!P1 VIADD R174, R174, 0x32460 ;  /* 0x00032460aeae9836 */ /* 0x000fc40000000000 */
[----:B------:R-:W-:-:S03]  /*29f0*/  FADD.FTZ R169, R169, R166 ;  /* 0x000000a6a9a97221 */ /* 0x000fc60000010000 */
[----:B------:R-:W1:Y:S01]  /*2a00*/  MUFU.EX2 R185, R185 ;  /* 0x000000b900b97308 */ /* 0x000e620000000800 */
[C---:B----4-:R-:W-:Y:S01]  /*2a10*/  F2FP.BF16.F32.PACK_AB R155, R171.reuse, R170 ;  /* 0x000000aaab9b723e */ /* 0x050fe200000010ff */
[----:B------:R-:W-:Y:S01]  /*2a20*/  FADD.FTZ R170, R170, R173 ;  /* 0x000000adaaaa7221 */ /* 0x000fe20000010000 */
[----:B------:R-:W-:Y:S01]  /*2a30*/  FADD.FTZ R169, R172, R169 ;  /* 0x000000a9aca97221 */ /* 0x000fe20000010000 */
[----:B------:R-:W-:Y:S01]  /*2a40*/  @!P1 PRMT R174, RZ, 0x654, R174 ;  /* 0x00000654ffae9816 */ /* 0x000fe200000000ae */
[----:B---3--:R-:W-:Y:S01]  /*2a50*/  WARPGROUP.ARRIVE ;  /* 0x00000000000079c5 */ /* 0x008fe20000000000 */
[----:B------:R-:W-:Y:S02]  /*2a60*/  FADD.FTZ R171, R171, R170 ;  /* 0x000000aaabab7221 */ /* 0x000fe40000010000 */
[----:B------:R-:W-:Y:S03]  /*2a70*/  MUFU.EX2 R184, R184 ;  /* 0x000000b800b87308 */ /* 0x000fe60000000800 */
[----:B------:R-:W-:Y:S01]  /*2a80*/  HGMMA.64x256x16.F32.BF16 R24, R152, gdesc[UR4].tnspB, RZ, !UPT, gsb0 ;  /* 0x43e0000498187df0 */ /* 0x000fe2000c0018ff */
[----:B------:R-:W-:Y:S01]  /*2a90*/  UIADD3 UR6, UR10, 0x80, URZ ;  /* 0x000000800a067890 */ /* 0x000fe2000fffe03f */
[----:B------:R-:W-:-:S03]  /*2aa0*/  UMOV UR7, 0x40000040 ;  /* 0x4000004000077882 */ /* 0x000fc60000000000 */
[----:B------:R-:W-:Y:S08]  /*2ab0*/  MUFU.EX2 R187, R187 ;  /* 0x000000bb00bb7308 */ /* 0x000ff00000000800 */
[----:B------:R-:W-:Y:S08]  /*2ac0*/  MUFU.EX2 R6, R6 ;  /* 0x0000000600067308 */ /* 0x000ff00000000800 */
[----:B------:R-:W3:Y:S08]  /*2ad0*/  MUFU.EX2 R189, R189 ;  /* 0x000000bd00bd7308 */ /* 0x000ef00000000800 */
[----:B------:R-:W-:Y:S08]  /*2ae0*/  MUFU.EX2 R186, R186 ;  /* 0x000000ba00ba7308 */ /* 0x000ff00000000800 */
[----:B------:R-:W4:Y:S08]  /*2af0*/  MUFU.EX2 R191, R191 ;  /* 0x000000bf00bf7308 */ /* 0x000f300000000800 */
[----:B------:R-:W-:Y:S08]  /*2b00*/  MUFU.EX2 R188, R188 ;  /* 0x000000bc00bc7308 */ /* 0x000ff00000000800 */
[----:B------:R-:W5:Y:S08]  /*2b10*/  MUFU.EX2 R193, R193 ;  /* 0x000000c100c17308 */ /* 0x000f700000000800 */
[----:B------:R-:W-:Y:S08]  /*2b20*/  MUFU.EX2 R190, R190 ;  /* 0x000000be00be7308 */ /* 0x000ff00000000800 */
[----:B------:R-:W-:Y:S08]  /*2b30*/  MUFU.EX2 R195, R195 ;  /* 0x000000c300c37308 */ /* 0x000ff00000000800 */
[----:B------:R-:W-:Y:S08]  /*2b40*/  MUFU.EX2 R5, R5 ;  /* 0x0000000500057308 */ /* 0x000ff00000000800 */
[----:B------:R-:W2:Y:S08]  /*2b50*/  MUFU.EX2 R192, R192 ;  /* 0x000000c000c07308 */ /* 0x000eb00000000800 */
[----:B------:R-:W-:Y:S08]  /*2b60*/  MUFU.EX2 R7, R7 ;  /* 0x0000000700077308 */ /* 0x000ff00000000800 */
[----:B------:R-:W2:Y:S08]  /*2b70*/  MUFU.EX2 R8, R8 ;  /* 0x0000000800087308 */ /* 0x000eb00000000800 */
[----:B------:R-:W-:Y:S08]  /*2b80*/  MUFU.EX2 R10, R10 ;  /* 0x0000000a000a7308 */ /* 0x000ff00000000800 */
[----:B------:R-:W2:Y:S08]  /*2b90*/  MUFU.EX2 R11, R11 ;  /* 0x0000000b000b7308 */ /* 0x000eb00000000800 */
        /* <DEDUP_REMOVED lines=18> */
[----:B------:R-:W-:Y:S01]  /*2cc0*/  MUFU.EX2 R165, R165 ;  /* 0x000000a500a57308 */ /* 0x000fe20000000800 */
[----:B------:R-:W-:-:S02]  /*2cd0*/  WARPGROUP.DEPBAR.LE gsb0, 0x0 ;  /* 0x00008000000079c5 */ /* 0x000fc40000010000 */
[----:B-1----:R-:W-:Y:S01]  /*2ce0*/  F2FP.BF16.F32.PACK_AB R152, R185, R182 ;  /* 0x000000b6b998723e */ /* 0x002fe200000010ff */
[----:B------:R-:W-:Y:S01]  /*2cf0*/  FADD.FTZ R182, R182, R169 ;  /* 0x000000a9b6b67221 */ /* 0x000fe20000010000 */
[----:B---3--:R-:W-:Y:S01]  /*2d00*/  F2FP.BF16.F32.PACK_AB R153, R189, R6 ;  /* 0x00000006bd99723e */ /* 0x008fe200000010ff */
[----:B------:R-:W-:Y:S01]  /*2d10*/  FADD.FTZ R6, R6, R171 ;  /* 0x000000ab06067221 */ /* 0x000fe20000010000 */
[----:B------:R-:W-:Y:S01]  /*2d20*/  F2FP.BF16.F32.PACK_AB R154, R187, R184 ;  /* 0x000000b8bb9a723e */ /* 0x000fe200000010ff */
[----:B------:R-:W1:Y:S01]  /*2d30*/  MUFU.EX2 R176, R176 ;  /* 0x000000b000b07308 */ /* 0x000e620000000800 */
[----:B----4-:R-:W-:Y:S01]  /*2d40*/  F2FP.BF16.F32.PACK_AB R155, R191, R186 ;  /* 0x000000babf9b723e */ /* 0x010fe200000010ff */
[----:B------:R-:W-:Y:S01]  /*2d50*/  FADD.FTZ R185, R185, R182 ;  /* 0x000000b6b9b97221 */ /* 0x000fe20000010000 */
[----:B------:R-:W-:Y:S02]  /*2d60*/  FADD.FTZ R189, R189, R6 ;  /* 0x00000006bdbd7221 */ /* 0x000fe40000010000 */
[----:B------:R-:W-:Y:S01]  /*2d70*/  WARPGROUP.ARRIVE ;  /* 0x00000000000079c5 */ /* 0x000fe20000000000 */
[----:B------:R-:W-:Y:S01]  /*2d80*/  FADD.FTZ R184, R184, R185 ;  /* 0x000000b9b8b87221 */ /* 0x000fe20000010000 */
[----:B------:R-:W-:Y:S01]  /*2d90*/  FADD.FTZ R186, R186, R189 ;  /* 0x000000bdbaba7221 */ /* 0x000fe20000010000 */
[----:B------:R-:W-:Y:S02]  /*2da0*/  MUFU.EX2 R175, R175 ;  /* 0x000000af00af7308 */ /* 0x000fe40000000800 */
[----:B------:R-:W-:Y:S01]  /*2db0*/  FADD.FTZ R187, R187, R184 ;  /* 0x000000b8bbbb7221 */ /* 0x000fe20000010000 */
[----:B------:R-:W-:Y:S01]  /*2dc0*/  HGMMA.64x256x16.F32.BF16 R24, R152, gdesc[UR4].tnspB, R24, gsb0 ;  /* 0x43e0000498187df0 */ /* 0x000fe20008001818 */
[----:B------:R-:W-:Y:S01]  /*2dd0*/  UIADD3 UR6, UR10, 0x100, URZ ;  /* 0x000001000a067890 */ /* 0x000fe2000fffe03f */
[----:B------:R-:W-:Y:S01]  /*2de0*/  FADD.FTZ R186, R191, R186 ;  /* 0x000000babfba7221 */ /* 0x000fe20000010000 */
[----:B------:R-:W-:-:S02]  /*2df0*/  UMOV UR7, 0x40000040 ;  /* 0x4000004000077882 */ /* 0x000fc40000000000 */
[----:B------:R-:W3:Y:S01]  /*2e00*/  MUFU.EX2 R178, R178 ;  /* 0x000000b200b27308 */ /* 0x000ee20000000800 */
[----:B------:R-:W-:Y:S02]  /*2e10*/  WARPGROUP.DEPBAR.LE gsb0, 0x0 ;  /* 0x00008000000079c5 */ /* 0x000fe40000010000 */
[----:B-----5:R-:W-:Y:S01]  /*2e20*/  F2FP.BF16.F32.PACK_AB R152, R193, R188 ;  /* 0x000000bcc198723e */ /* 0x020fe200000010ff */
[----:B------:R-:W-:Y:S01]  /*2e30*/  FADD.FTZ R188, R188, R187 ;  /* 0x000000bbbcbc7221 */ /* 0x000fe20000010000 */
[----:B--2---:R-:W-:Y:S01]  /*2e40*/  F2FP.BF16.F32.PACK_AB R153, R192, R5 ;  /* 0x00000005c099723e */ /* 0x004fe200000010ff */
[----:B------:R-:W-:Y:S01]  /*2e50*/  FADD.FTZ R5, R5, R186 ;  /* 0x000000ba05057221 */ /* 0x000fe20000010000 */
[----:B------:R-:W-:Y:S01]  /*2e60*/  F2FP.BF16.F32.PACK_AB R154, R195, R190 ;  /* 0x000000bec39a723e */ /* 0x000fe200000010ff */
[----:B------:R-:W-:Y:S01]  /*2e70*/  FADD.FTZ R193, R193, R188 ;  /* 0x000000bcc1c17221 */ /* 0x000fe20000010000 */
[----:B------:R-:W-:Y:S01]  /*2e80*/  F2FP.BF16.F32.PACK_AB R155, R8, R7 ;  /* 0x00000007089b723e */ /* 0x000fe200000010ff */
[----:B------:R-:W-:-:S02]  /*2e90*/  FADD.FTZ R192, R192, R5 ;  /* 0x00000005c0c07221 */ /* 0x000fc40000010000 */
[----:B------:R-:W-:Y:S01]  /*2ea0*/  FADD.FTZ R190, R190, R193 ;  /* 0x000000c1bebe7221 */ /* 0x000fe20000010000 */
[----:B------:R-:W-:Y:S01]  /*2eb0*/  WARPGROUP.ARRIVE ;  /* 0x00000000000079c5 */ /* 0x000fe20000000000 */
[----:B------:R-:W-:Y:S02]  /*2ec0*/  FADD.FTZ R7, R7, R192 ;  /* 0x000000c007077221 */ /* 0x000fe40000010000 */
[----:B------:R-:W-:Y:S02]  /*2ed0*/  FADD.FTZ R195, R195, R190 ;  /* 0x000000bec3c37221 */ /* 0x000fe40000010000 */
[----:B------:R-:W-:-:S05]  /*2ee0*/  FADD.FTZ R8, R8, R7 ;  /* 0x0000000708087221 */ /* 0x000fca0000010000 */
[----:B------:R-:W-:Y:S01]  /*2ef0*/  HGMMA.64x256x16.F32.BF16 R24, R152, gdesc[UR4].tnspB, R24, gsb0 ;  /* 0x43e0000498187df0 */ /* 0x000fe20008001818 */
[----:B------:R-:W-:Y:S01]  /*2f00*/  UIADD3 UR6, UR10, 0x180, URZ ;  /* 0x000001800a067890 */ /* 0x000fe2000fffe03f */
[----:B------:R-:W-:Y:S01]  /*2f10*/  UMOV UR7, 0x40000040 ;  /* 0x4000004000077882 */ /* 0x000fe20000000000 */
[----:B------:R-:W-:Y:S02]  /*2f20*/  WARPGROUP.DEPBAR.LE gsb0, 0x0 ;  /* 0x00008000000079c5 */ /* 0x000fe40000010000 */
[----:B------:R-:W-:Y:S01]  /*2f30*/  F2FP.BF16.F32.PACK_AB R152, R11, R10 ;  /* 0x0000000a0b98723e */ /* 0x000fe200000010ff */
[----:B------:R-:W-:Y:S01]  /*2f40*/  FADD.FTZ R10, R10, R195 ;  /* 0x000000c30a0a7221 */ /* 0x000fe20000010000 */
[----:B------:R-:W-:Y:S01]  /*2f50*/  F2FP.BF16.F32.PACK_AB R153, R12, R9 ;  /* 0x000000090c99723e */ /* 0x000fe200000010ff */
        /* <DEDUP_REMOVED lines=9> */
[----:B------:R-:W-:-:S08]  /*2ff0*/  FADD.FTZ R194, R194, R15 ;  /* 0x0000000fc2c27221 */ /* 0x000fd00000010000 */
        /* <DEDUP_REMOVED lines=23> */
[----:B-1----:R-:W-:Y:S01]  /*3170*/  F2FP.BF16.F32.PACK_AB R153, R176, R165 ;  /* 0x000000a5b099723e */ /* 0x002fe200000010ff */
[----:B------:R-:W-:Y:S01]  /*3180*/  FADD.FTZ R165, R165, R164 ;  /* 0x000000a4a5a57221 */ /* 0x000fe20000010000 */
[----:B------:R-:W-:Y:S01]  /*3190*/  F2FP.BF16.F32.PACK_AB R154, R163, R160 ;  /* 0x000000a0a39a723e */ /* 0x000fe200000010ff */
[----:B------:R-:W-:Y:S01]  /*31a0*/  FADD.FTZ R179, R179, R156 ;  /* 0x0000009cb3b37221 */ /* 0x000fe20000010000 */
[----:B---3--:R-:W-:Y:S01]  /*31b0*/  F2FP.BF16.F32.PACK_AB R155, R178, R175 ;  /* 0x000000afb29b723e */ /* 0x008fe200000010ff */
[----:B------:R-:W-:-:S02]  /*31c0*/  FADD.FTZ R176, R176, R165 ;  /* 0x000000a5b0b07221 */ /* 0x000fc40000010000 */
[----:B------:R-:W-:Y:S01]  /*31d0*/  FADD.FTZ R160, R160, R179 ;  /* 0x000000b3a0a07221 */ /* 0x000fe20000010000 */
[----:B------:R-:W-:Y:S01]  /*31e0*/  WARPGROUP.ARRIVE ;  /* 0x00000000000079c5 */ /* 0x000fe20000000000 */
[----:B------:R-:W-:Y:S02]  /*31f0*/  FADD.FTZ R7, R175, R176 ;  /* 0x000000b0af077221 */ /* 0x000fe40000010000 */
[----:B------:R-:W-:Y:S02]  /*3200*/  FADD.FTZ R5, R163, R160 ;  /* 0x000000a0a3057221 */ /* 0x000fe40000010000 */
[----:B------:R-:W-:-:S08]  /*3210*/  FADD.FTZ R7, R178, R7 ;  /* 0x00000007b2077221 */ /* 0x000fd00000010000 */
[----:B------:R-:W-:Y:S03]  /*3220*/  HGMMA.64x256x16.F32.BF16 R24, R152, gdesc[UR4].tnspB, R24, gsb0 ;  /* 0x43e0000498187df0 */ /* 0x000fe60008001818 */
[----:B------:R-:W-:Y:S02]  /*3230*/  WARPGROUP.DEPBAR.LE gsb0, 0x0 ;  /* 0x00008000000079c5 */ /* 0x000fe40000010000 */
[----:B------:R1:W-:Y:S01]  /*3240*/  @!P1 SYNCS.ARRIVE.TRANS64.RED.A1T0 RZ, [R174+URZ], RZ ;  /* 0x000000ffaeff99a7 */ /* 0x0003e2000810043f */
[----:B------:R-:W-:Y:S05]  /*3250*/  @!P2 BRA `(.L_x_134) ;  /* 0x0000002000f8a947 */ /* 0x000fea0003800000 */
[----:B------:R-:W-:Y:S01]  /*3260*/  IMAD.MOV.U32 R12, RZ, RZ, R3 ;  /* 0x000000ffff0c7224 */ /* 0x000fe200078e0003 */
[----:B------:R-:W-:Y:S01]  /*3270*/  UIADD3 UR45, UR45, -0x2, URZ ;  /* 0xfffffffe2d2d7890 */ /* 0x000fe2000fffe03f */
[----:B------:R-:W-:Y:S01]  /*3280*/  IMAD.MOV.U32 R9, RZ, RZ, R0 ;  /* 0x000000ffff097224 */ /* 0x000fe200078e0000 */
[----:B------:R-:W-:-:S10]  /*3290*/  ULDC UR27, c[0x0][0xa80] ;  /* 0x0002a000001b7ab9 */ /* 0x000fd40000000800 */
.L_x_143:
        /* <DEDUP_REMOVED lines=8> */
[----:B--2---:R-:W-:Y:S11]  /*3320*/  @!P0 BRA `(.L_x_135) ;  /* 0x0000000000048947 */ /* 0x004ff60003800000 */
[----:B------:R-:W-:Y:S01]  /*3330*/  BPT.TRAP 0x1 ;  /* 0x000000040000795c */ /* 0x000fe20000300000 */
.L_x_135:
[----:B------:R-:W-:Y:S01]  /*3340*/  ULEA UR28, UR39, UR41, 0x3 ;  /* 0x00000029271c7291 */ /* 0x000fe2000f8e183f */
[----:B------:R-:W-:-:S04]  /*3350*/  MOV R0, UR38 ;  /* 0x0000002600007c02 */ /* 0x000fc80008000f00 */
[----:B------:R-:W-:-:S04]  /*3360*/  SHF.L.U32 R0, R0, 0x1f, RZ ;  /* 0x0000001f00007819 */ /* 0x000fc800000006ff */
[----:B------:R2:W3:Y:S01]  /*3370*/  SYNCS.PHASECHK.TRANS64.TRYWAIT P3, [UR28+0x32430], R0 ;  /* 0x03243000ff0075a7 */ /* 0x0004e2000806015c */
[----:B------:R-:W-:Y:S05]  /*3380*/  @!P0 BRA `(.L_x_136) ;  /* 0x0000000000048947 */ /* 0x000fea0003800000 */
[----:B------:R-:W-:Y:S01]  /*3390*/  BPT.TRAP 0x1 ;  /* 0x000000040000795c */ /* 0x000fe20000300000 */
.L_x_136:
[----:B---3--:R-:W-:Y:S05]  /*33a0*/  @P3 BRA `(.L_x_137) ;  /* 0x0000000000083947 */ /* 0x008fea0003800000 */
[----:B------:R-:W3:Y:S02]  /*33b0*/  SYNCS.PHASECHK.TRANS64.TRYWAIT P3, [UR28+0x32430], R0 ;  /* 0x03243000ff0075a7 */ /* 0x000ee4000806015c */
[----:B---3--:R-:W-:Y:S05]  /*33c0*/  @!P3 BRA `(.L_x_138) ;  /* 0x0000006c0044b947 */ /* 0x008fea0003800000 */
.L_x_137:
[----:B------:R-:W-:Y:S01]  /*33d0*/  UIMAD UR6, UR39, 0x300, UR24 ;  /* 0x00000300270678a4 */ /* 0x000fe2000f8e0218 */
[----:B-1----:R-:W-:Y:S01]  /*33e0*/  WARPGROUP.ARRIVE ;  /* 0x00000000000079c5 */ /* 0x002fe20000000000 */
        /* <DEDUP_REMOVED lines=18> */
[----:B------:R-:W-:Y:S05]  /*3510*/  @!P0 BRA `(.L_x_139) ;  /* 0x0000000000048947 */ /* 0x000fea0003800000 */
[----:B------:R-:W-:Y:S01]  /*3520*/  BPT.TRAP 0x1 ;  /* 0x000000040000795c */ /* 0x000fe20000300000 */
.L_x_139:
[----:B------:R1:W4:Y:S01]  /*3530*/  SYNCS.PHASECHK.TRANS64.TRYWAIT P3, [UR28+0x32450], R0 ;  /* 0x03245000ff0075a7 */ /* 0x000322000806015c */
[----:B------:R-:W-:Y:S05]  /*3540*/  @!P0 BRA `(.L_x_140) ;  /* 0x0000000000048947 */ /* 0x000fea0003800000 */
[----:B------:R-:W-:Y:S01]  /*3550*/  BPT.TRAP 0x1 ;  /* 0x000000040000795c */ /* 0x000fe20000300000 */
.L_x_140:
[----:B----4-:R-:W-:Y:S05]  /*3560*/  @P3 BRA `(.L_x_141) ;  /* 0x0000000000083947 */ /* 0x010fea0003800000 */
[----:B------:R-:W4:Y:S02]  /*3570*/  SYNCS.PHASECHK.TRANS64.TRYWAIT P3, [UR28+0x32450], R0 ;  /* 0x03245000ff0075a7 */ /* 0x000f24000806015c */
[----:B----4-:R-:W-:Y:S05]  /*3580*/  @!P3 BRA `(.L_x_142) ;  /* 0x0000006800ecb947 */ /* 0x010fea0003800000 */
.L_x_141:
[----:B------:R-:W-:Y:S01]  /*3590*/  ULEA UR6, UR44, UR41, 0xd ;  /* 0x000000292c067291 */ /* 0x000fe2000f8e683f */
[----:B------:R-:W-:Y:S01]  /*35a0*/  WARPGROUP.ARRIVE ;  /* 0x00000000000079c5 */ /* 0x000fe20000000000 */
[----:B------:R-:W-:Y:S01]  /*35b0*/  UIMAD UR7, UR39, 0xc00, UR25 ;  /* 0x00000c00270778a4 */ /* 0x000fe2000f8e0219 */
[----:B------:R-:W-:Y:S01]  /*35c0*/  IMAD.U32 R20, RZ, RZ, UR28 ;  /* 0x0000001cff147e24 */ /* 0x000fe2000f8e00ff */
[----:B------:R-:W-:Y:S01]  /*35d0*/  UIADD3 UR6, UR6, 0x22400, URZ ;  /* 0x0002240006067890 */ /* 0x000fe2000fffe03f */
[----:B------:R-:W-:Y:S01]  /*35e0*/  UMOV UR23, 0x40000040 ;  /* 0x4000004000177882 */ /* 0x000fe20000000000 */
[----:B------:R-:W-:Y:S02]  /*35f0*/  UMOV UR21, 0x40000040 ;  /* 0x4000004000157882 */ /* 0x000fe40000000000 */
[----:B------:R-:W-:Y:S01]  /*3600*/  USHF.R.U32.HI UR6, URZ, 0x4, UR6 ;  /* 0x000000043f067899 */ /* 0x000fe20008011606 */
[C---:B------:R-:W-:Y:S01]  /*3610*/  @!P1 VIADD R21, R20.reuse, 0x32440 ;  /* 0x0003244014159836 */ /* 0x040fe20000000000 */
[----:B------:R-:W-:Y:S01]  /*3620*/  UMOV UR22, UR7 ;  /* 0x0000000700167c82 */ /* 0x000fe20008000000 */
[----:B------:R-:W-:Y:S01]  /*3630*/  UIMAD UR10, UR39, 0xc00, UR26 ;  /* 0x00000c00270a78a4 */ /* 0x000fe2000f8e021a */
[----:B------:R-:W-:Y:S01]  /*3640*/  @!P1 VIADD R20, R20, 0x32460 ;  /* 0x0003246014149836 */ /* 0x000fe20000000000 */
[----:B------:R-:W-:-:S04]  /*3650*/  ULOP3.LUT UR6, UR6, 0x3fff, URZ, 0xc0, !UPT ;  /* 0x00003fff06067892 */ /* 0x000fc8000f8ec03f */
[----:B------:R-:W-:Y:S01]  /*3660*/  ULOP3.LUT UR6, UR6, 0x10000, URZ, 0xfc, !UPT ;  /* 0x0001000006067892 */ /* 0x000fe2000f8efc3f */
[----:B------:R-:W-:-:S06]  /*3670*/  @!P1 PRMT R20, RZ, 0x654, R20 ;  /* 0x00000654ff149816 */ /* 0x000fcc0000000014 */
[----:B------:R-:W-:Y:S02]  /*3680*/  UMOV UR20, UR6 ;  /* 0x0000000600147c82 */ /* 0x000fe40008000000 */
        /* <DEDUP_REMOVED lines=103> */
[----:B------:R-:W-:Y:S01]  /*3d00*/  UMOV UR6, UR10 ;  /* 0x0000000a00067c82 */ /* 0x000fe20008000000 */
[----:B------:R-:W-:Y:S01]  /*3d10*/  UMOV UR7, 0x40000040 ;  /* 0x4000004000077882 */ /* 0x000fe20000000000 */
[----:B------:R-:W-:Y:S02]  /*3d20*/  WARPGROUP.DEPBAR.LE gsb0, 0x0 ;  /* 0x00008000000079c5 */ /* 0x000fe40000010000 */
[----:B------:R-:W-:-:S06]  /*3d30*/  WARPGROUP.ARRIVE ;  /* 0x00000000000079c5 */ /* 0x000fcc0000000000 */
[----:B------:R-:W-:Y:S03]  /*3d40*/  HGMMA.64x96x16.F32.BF16 R152, gdesc[UR20], R152, gsb0 ;  /* 0x01600000149879f0 */ /* 0x000fe60008001898 */
[----:B------:R-:W-:Y:S02]  /*3d50*/  WARPGROUP.DEPBAR.LE gsb0, 0x0 ;  /* 0x00008000000079c5 */ /* 0x000fe40000010000 */
[----:B-123--:R-:W-:-:S04]  /*3d60*/  FMNMX.FTZ R0, R152, R9, !PT ;  /* 0x0000000998007209 */ /* 0x00efc80007810000 */
[----:B------:R-:W-:-:S04]  /*3d70*/  FMNMX.FTZ R3, R153, R0, !PT ;  /* 0x0000000099037209 */ /* 0x000fc80007810000 */
[----:B------:R-:W-:-:S04]  /*3d80*/  FMNMX.FTZ R0, R156, R3, !PT ;  /* 0x000000039c007209 */ /* 0x000fc80007810000 */
[----:B------:R-:W-:-:S04]  /*3d90*/  FMNMX.FTZ R3, R157, R0, !PT ;  /* 0x000000009d037209 */ /* 0x000fc80007810000 */
[----:B------:R-:W-:-:S04]  /*3da0*/  FMNMX.FTZ R0, R160, R3, !PT ;  /* 0x00000003a0007209 */ /* 0x000fc80007810000 */
[----:B------:R-:W-:Y:S02]  /*3db0*/  FMNMX.FTZ R3, R161, R0, !PT ;  /* 0x00000000a1037209 */ /* 0x000fe40007810000 */
[----:B------:R-:W-:Y:S02]  /*3dc0*/  FMNMX.FTZ R0, R154, R12, !PT ;  /* 0x0000000c9a007209 */ /* 0x000fe40007810000 */
[----:B------:R-:W-:Y:S02]  /*3dd0*/  FMNMX.FTZ R4, R164, R3, !PT ;  /* 0x00000003a4047209 */ /* 0x000fe40007810000 */
[----:B------:R-:W-:Y:S02]  /*3de0*/  FMNMX.FTZ R3, R155, R0, !PT ;  /* 0x000000009b037209 */ /* 0x000fe40007810000 */
[----:B------:R-:W-:Y:S02]  /*3df0*/  FMNMX.FTZ R11, R165, R4, !PT ;  /* 0x00000004a50b7209 */ /* 0x000fe40007810000 */
[----:B------:R-:W-:-:S02]  /*3e00*/  FMNMX.FTZ R0, R158, R3, !PT ;  /* 0x000000039e007209 */ /* 0x000fc40007810000 */
        /* <DEDUP_REMOVED lines=31> */
[----:B------:R-:W-:-:S03]  /*4000*/  FMNMX.FTZ R0, R190, R3, !PT ;  /* 0x00000003be007209 */ /* 0x000fc60007810000 */
[----:B------:R-:W1:Y:S01]  /*4010*/  SHFL.BFLY PT, R11, R4, 0x2, 0x1f ;  /* 0x0c401f00040b7f89 */ /* 0x000e6200000e0000 */
[----:B------:R-:W-:-:S04]  /*4020*/  FMNMX.FTZ R3, R191, R0, !PT ;  /* 0x00000000bf037209 */ /* 0x000fc80007810000 */
[----:B------:R-:W-:-:S04]  /*4030*/  FMNMX.FTZ R0, R194, R3, !PT ;  /* 0x00000003c2007209 */ /* 0x000fc80007810000 */
[----:B------:R-:W-:-:S04]  /*4040*/  FMNMX.FTZ R3, R195, R0, !PT ;  /* 0x00000000c3037209 */ /* 0x000fc80007810000 */
[----:B------:R-:W-:-:S04]  /*4050*/  FMNMX.FTZ R0, R198, R3, !PT ;  /* 0x00000003c6007209 */ /* 0x000fc80007810000 */
[----:B------:R-:W-:-:S05]  /*4060*/  FMNMX.FTZ R3, R199, R0, !PT ;  /* 0x00000000c7037209 */ /* 0x000fca0007810000 */
[----:B------:R-:W2:Y:S01]  /*4070*/  SHFL.BFLY PT, R0, R3, 0x2, 0x1f ;  /* 0x0c401f0003007f89 */ /* 0x000ea200000e0000 */
[----:B-1----:R-:W-:-:S05]  /*4080*/  FMNMX.FTZ R8, R4, R11, !PT ;  /* 0x0000000b04087209 */ /* 0x002fca0007810000 */
[----:B------:R-:W1:Y:S01]  /*4090*/  SHFL.BFLY PT, R11, R8, 0x1, 0x1f ;  /* 0x0c201f00080b7f89 */ /* 0x000e6200000e0000 */
[----:B--2---:R-:W-:-:S05]  /*40a0*/  FMNMX.FTZ R10, R3, R0, !PT ;  /* 0x00000000030a7209 */ /* 0x004fca0007810000 */
[----:B------:R-:W2:Y:S01]  /*40b0*/  SHFL.BFLY PT, R13, R10, 0x1, 0x1f ;  /* 0x0c201f000a0d7f89 */ /* 0x000ea200000e0000 */
[----:B-1----:R-:W-:-:S05]  /*40c0*/  FMNMX.FTZ R0, R8, R11, !PT ;  /* 0x0000000b08007209 */ /* 0x002fca0007810000 */
[C---:B------:R-:W-:Y:S01]  /*40d0*/  FADD.FTZ R4, -R0.reuse, R9 ;  /* 0x0000000900047221 */ /* 0x040fe20000010100 */
[----:B------:R-:W-:-:S03]  /*40e0*/  FMUL.FTZ R11, R0, UR27 ;  /* 0x0000001b000b7c20 */ /* 0x000fc60008410000 */
[----:B------:R-:W-:Y:S01]  /*40f0*/  FMUL.FTZ R4, R4, UR27 ;  /* 0x0000001b04047c20 */ /* 0x000fe20008410000 */
[--C-:B------:R-:W-:Y:S01]  /*4100*/  FFMA.FTZ R156, R156, UR27, -R11.reuse ;  /* 0x0000001b9c9c7c23 */ /* 0x100fe2000801080b */
[--C-:B------:R-:W-:Y:S01]  /*4110*/  FFMA.FTZ R9, R152, UR27, -R11.reuse ;  /* 0x0000001b98097c23 */ /* 0x100fe2000801080b */
[----:B------:R-:W-:Y:S01]  /*4120*/  FFMA.FTZ R8, R153, UR27, -R11 ;  /* 0x0000001b99087c23 */ /* 0x000fe2000801080b */
[----:B------:R1:W3:Y:S01]  /*4130*/  MUFU.EX2 R6, R4 ;  /* 0x0000000400067308 */ /* 0x0002e20000000800 */
[----:B------:R-:W-:Y:S01]  /*4140*/  VIADD R153, R18, 0x8 ;  /* 0x0000000812997836 */ /* 0x000fe20000000000 */
[----:B------:R-:W-:-:S06]  /*4150*/  @!P1 PRMT R152, RZ, 0x654, R21 ;  /* 0x00000654ff989816 */ /* 0x000fcc0000000015 */
[----:B------:R-:W-:Y:S01]  /*4160*/  MUFU.EX2 R9, R9 ;  /* 0x0000000900097308 */ /* 0x000fe20000000800 */
[----:B--2---:R-:W-:Y:S01]  /*4170*/  FMNMX.FTZ R3, R10, R13, !PT ;  /* 0x0000000d0a037209 */ /* 0x004fe20007810000 */
[----:B------:R-:W-:Y:S01]  /*4180*/  FFMA.FTZ R13, R157, UR27, -R11 ;  /* 0x0000001b9d0d7c23 */ /* 0x000fe2000801080b */
[----:B-1----:R-:W-:-:S03]  /*4190*/  IADD3 R4, -R18, 0xb, RZ ;  /* 0x0000000b12047810 */ /* 0x002fc60007ffe1ff */
[C---:B------:R-:W-:Y:S01]  /*41a0*/  FADD.FTZ R12, -R3.reuse, R12 ;  /* 0x0000000c030c7221 */ /* 0x040fe20000010100 */
[----:B------:R-:W-:Y:S01]  /*41b0*/  FMUL.FTZ R157, R3, UR27 ;  /* 0x0000001b039d7c20 */ /* 0x000fe20008410000 */
[----:B------:R1:W-:Y:S01]  /*41c0*/  MUFU.EX2 R10, R156 ;  /* 0x0000009c000a7308 */ /* 0x0003e20000000800 */
[----:B------:R2:W-:Y:S06]  /*41d0*/  BAR.ARV R4, 0x100 ;  /* 0x000400040000751d */ /* 0x0005ec0000002000 */
[----:B------:R-:W-:Y:S01]  /*41e0*/  FMUL.FTZ R12, R12, UR27 ;  /* 0x0000001b0c0c7c20 */ /* 0x000fe20008410000 */
[--C-:B------:R-:W-:Y:S01]  /*41f0*/  FFMA.FTZ R15, R154, UR27, -R157.reuse ;  /* 0x0000001b9a0f7c23 */ /* 0x100fe2000801089d */
[--C-:B------:R-:W-:Y:S01]  /*4200*/  FFMA.FTZ R14, R155, UR27, -R157.reuse ;  /* 0x0000001b9b0e7c23 */ /* 0x100fe2000801089d */
[--C-:B-1----:R-:W-:Y:S01]  /*4210*/  FFMA.FTZ R156, R159, UR27, -R157.reuse ;  /* 0x0000001b9f9c7c23 */ /* 0x102fe2000801089d */
[----:B------:R-:W-:Y:S01]  /*4220*/  FFMA.FTZ R158, R158, UR27, -R157 ;  /* 0x0000001b9e9e7c23 */ /* 0x000fe2000801089d */
[----:B------:R1:W-:Y:S01]  /*4230*/  @!P1 SYNCS.ARRIVE.TRANS64.RED.A1T0 RZ, [R152+URZ], RZ ;  /* 0x000000ff98ff99a7 */ /* 0x0003e2000810043f */
[----:B------:R-:W4:Y:S01]  /*4240*/  MUFU.EX2 R12, R12 ;  /* 0x0000000c000c7308 */ /* 0x000f220000000800 */
[-C--:B---3--:R-:W-:Y:S01]  /*4250*/  FMUL.FTZ R24, R24, R6.reuse ;  /* 0x0000000618187220 */ /* 0x088fe20000410000 */
[-C--:B------:R-:W-:Y:S01]  /*4260*/  FMUL.FTZ R25, R25, R6.reuse ;  /* 0x0000000619197220 */ /* 0x080fe20000410000 */
[-C--:B------:R-:W-:Y:S01]  /*4270*/  FMUL.FTZ R28, R28, R6.reuse ;  /* 0x000000061c1c7220 */ /* 0x080fe20000410000 */
[-C--:B------:R-:W-:Y:S01]  /*4280*/  FMUL.FTZ R29, R29, R6.reuse ;  /* 0x000000061d1d7220 */ /* 0x080fe20000410000 */
[-C--:B------:R-:W-:Y:S01]  /*4290*/  FMUL.FTZ R32, R32, R6.reuse ;  /* 0x0000000620207220 */ /* 0x080fe20000410000 */
[-C--:B------:R-:W-:Y:S01]  /*42a0*/  FMUL.FTZ R33, R33, R6.reuse ;  /* 0x0000000621217220 */ /* 0x080fe20000410000 */
[-C--:B------:R-:W-:Y:S01]  /*42b0*/  FMUL.FTZ R36, R36, R6.reuse ;  /* 0x0000000624247220 */ /* 0x080fe20000410000 */
[----:B------:R-:W1:Y:S01]  /*42c0*/  MUFU.EX2 R8, R8 ;  /* 0x0000000800087308 */ /* 0x000e620000000800 */
[-C--:B------:R-:W-:Y:S01]  /*42d0*/  FMUL.FTZ R37, R37, R6.reuse ;  /* 0x0000000625257220 */ /* 0x080fe20000410000 */
[-C--:B------:R-:W-:Y:S01]  /*42e0*/  FMUL.FTZ R40, R40, R6.reuse ;  /* 0x0000000628287220 */ /* 0x080fe20000410000 */
[-C--:B------:R-:W-:Y:S01]  /*42f0*/  FMUL.FTZ R41, R41, R6.reuse ;  /* 0x0000000629297220 */ /* 0x080fe20000410000 */
[-C--:B------:R-:W-:Y:S01]  /*4300*/  FMUL.FTZ R44, R44, R6.reuse ;  /* 0x000000062c2c7220 */ /* 0x080fe20000410000 */
[-C--:B------:R-:W-:Y:S01]  /*4310*/  FMUL.FTZ R45, R45, R6.reuse ;  /* 0x000000062d2d7220 */ /* 0x080fe20000410000 */
[-C--:B------:R-:W-:Y:S01]  /*4320*/  FMUL.FTZ R48, R48, R6.reuse ;  /* 0x0000000630307220 */ /* 0x080fe20000410000 */
[-C--:B------:R-:W-:Y:S01]  /*4330*/  FMUL.FTZ R49, R49, R6.reuse ;  /* 0x0000000631317220 */ /* 0x080fe20000410000 */
[----:B------:R-:W3:Y:S01]  /*4340*/  MUFU.EX2 R13, R13 ;  /* 0x0000000d000d7308 */ /* 0x000ee20000000800 */
        /* <DEDUP_REMOVED lines=15> */
[----:B------:R-:W5:Y:S01]  /*4440*/  MUFU.EX2 R14, R14 ;  /* 0x0000000e000e7308 */ /* 0x000f620000000800 */
[----:B------:R5:W-:Y:S01]  /*4450*/  BAR.SYNC.DEFER_BLOCKING R153, 0x100 ;  /* 0x000400990000751d */ /* 0x000be20000010000 */
[-C--:B------:R-:W-:Y:S01]  /*4460*/  FMUL.FTZ R80, R80, R6.reuse ;  /* 0x0000000650507220 */ /* 0x080fe20000410000 */
[-C--:B------:R-:W-:Y:S01]  /*4470*/  FMUL.FTZ R81, R81, R6.reuse ;  /* 0x0000000651517220 */ /* 0x080fe20000410000 */
[-C--:B------:R-:W-:Y:S01]  /*4480*/  FMUL.FTZ R84, R84, R6.reuse ;  /* 0x0000000654547220 */ /* 0x080fe20000410000 */
[-C--:B------:R-:W-:Y:S01]  /*4490*/  FMUL.FTZ R85, R85, R6.reuse ;  /* 0x0000000655557220 */ /* 0x080fe20000410000 */
[-C--:B------:R-:W-:Y:S01]  /*44a0*/  FMUL.FTZ R88, R88, R6.reuse ;  /* 0x0000000658587220 */ /* 0x080fe20000410000 */
[-C--:B------:R-:W-:Y:S01]  /*44b0*/  FMUL.FTZ R89, R89, R6.reuse ;  /* 0x0000000659597220 */ /* 0x080fe20000410000 */
[----:B------:R2:W-:Y:S01]  /*44c0*/  MUFU.EX2 R21, R158 ;  /* 0x0000009e00157308 */ /* 0x0005e20000000800 */
        /* <DEDUP_REMOVED lines=31> */
[-C--:B----4-:R-:W-:Y:S01]  /*46c0*/  FMUL.FTZ R26, R26, R12.reuse ;  /* 0x0000000c1a1a7220 */ /* 0x090fe20000410000 */
        /* <DEDUP_REMOVED lines=63> */
[----:B-1----:R-:W-:Y:S01]  /*4ac0*/  F2FP.BF16.F32.PACK_AB R152, R8, R9 ;  /* 0x000000090898723e */ /* 0x002fe200000010ff */
[--C-:B--2---:R-:W-:Y:S01]  /*4ad0*/  FFMA.FTZ R158, R160, UR27, -R11.reuse ;  /* 0x0000001ba09e7c23 */ /* 0x104fe2000801080b */
[----:B---3--:R-:W-:Y:S01]  /*4ae0*/  F2FP.BF16.F32.PACK_AB R154, R13, R10 ;  /* 0x0000000a0d9a723e */ /* 0x008fe200000010ff */
[--C-:B------:R-:W-:Y:S01]  /*4af0*/  FFMA.FTZ R159, R161, UR27, -R11.reuse ;  /* 0x0000001ba19f7c23 */ /* 0x100fe2000801080b */
[----:B-----5:R-:W-:Y:S01]  /*4b00*/  F2FP.BF16.F32.PACK_AB R153, R14, R15 ;  /* 0x0000000f0e99723e */ /* 0x020fe200000010ff */
[--C-:B------:R-:W-:Y:S01]  /*4b10*/  FFMA.FTZ R160, R164, UR27, -R11.reuse ;  /* 0x0000001ba4a07c23 */ /* 0x100fe2000801080b */
[----:B------:R-:W-:Y:S01]  /*4b20*/  F2FP.BF16.F32.PACK_AB R155, R156, R21 ;  /* 0x000000159c9b723e */ /* 0x000fe200000010ff */
[----:B------:R-:W-:Y:S01]  /*4b30*/  FFMA.FTZ R161, R165, UR27, -R11 ;  /* 0x0000001ba5a17c23 */ /* 0x000fe2000801080b */
[--C-:B------:R-:W-:Y:S01]  /*4b40*/  FFMA.FTZ R162, R162, UR27, -R157.reuse ;  /* 0x0000001ba2a27c23 */ /* 0x100fe2000801089d */
[--C-:B------:R-:W-:Y:S01]  /*4b50*/  FFMA.FTZ R163, R163, UR27, -R157.reuse ;  /* 0x0000001ba3a37c23 */ /* 0x100fe2000801089d */
[----:B------:R-:W-:Y:S01]  /*4b60*/  WARPGROUP.ARRIVE ;  /* 0x00000000000079c5 */ /* 0x000fe20000000000 */
[--C-:B------:R-:W-:Y:S01]  /*4b70*/  FFMA.FTZ R164, R166, UR27, -R157.reuse ;  /* 0x0000001ba6a47c23 */ /* 0x100fe2000801089d */
[----:B------:R-:W-:Y:S01]  /*4b80*/  FFMA.FTZ R165, R167, UR27, -R157 ;  /* 0x0000001ba7a57c23 */ /* 0x000fe2000801089d */
[----:B------:R-:W-:Y:S01]  /*4b90*/  MUFU.EX2 R158, R158 ;  /* 0x0000009e009e7308 */ /* 0x000fe20000000800 */
[--C-:B------:R-:W-:Y:S01]  /*4ba0*/  FFMA.FTZ R166, R168, UR27, -R11.reuse ;  /* 0x0000001ba8a67c23 */ /* 0x100fe2000801080b */
[--C-:B------:R-:W-:Y:S01]  /*4bb0*/  FFMA.FTZ R167, R169, UR27, -R11.reuse ;  /* 0x0000001ba9a77c23 */ /* 0x100fe2000801080b */
[----:B------:R-:W-:Y:S01]  /*4bc0*/  HGMMA.64x256x16.F32.BF16 R24, R152, gdesc[UR4].tnspB, R24, gsb0 ;  /* 0x43e0000498187df0 */ /* 0x000fe20008001818 */
[----:B------:R-:W-:Y:S01]  /*4bd0*/  UIADD3 UR6, UR10, 0x80, URZ ;  /* 0x000000800a067890 */ /* 0x000fe2000fffe03f */
[--C-:B------:R-:W-:Y:S01]  /*4be0*/  FFMA.FTZ R168, R172, UR27, -R11.reuse ;  /* 0x0000001baca87c23 */ /* 0x100fe2000801080b */
[----:B------:R-:W-:Y:S01]  /*4bf0*/  UMOV UR7, 0x40000040 ;  /* 0x4000004000077882 */ /* 0x000fe20000000000 */
[----:B------:R-:W-:Y:S01]  /*4c00*/  FFMA.FTZ R169, R173, UR27, -R11 ;  /* 0x0000001bada97c23 */ /* 0x000fe2000801080b */
[----:B------:R-:W1:Y:S01]  /*4c10*/  MUFU.EX2 R159, R159 ;  /* 0x0000009f009f7308 */ /* 0x000e620000000800 */
[--C-:B------:R-:W-:Y:S01]  /*4c20*/  FFMA.FTZ R170, R170, UR27, -R157.reuse ;  /* 0x0000001baaaa7c23 */ /* 0x100fe2000801089d */
[--C-:B------:R-:W-:Y:S01]  /*4c30*/  FFMA.FTZ R171, R171, UR27, -R157.reuse ;  /* 0x0000001babab7c23 */ /* 0x100fe2000801089d */
[--C-:B------:R-:W-:Y:S01]  /*4c40*/  FFMA.FTZ R172, R174, UR27, -R157.reuse ;  /* 0x0000001baeac7c23 */ /* 0x100fe2000801089d */
[----:B------:R-:W-:Y:S01]  /*4c50*/  FFMA.FTZ R173, R175, UR27, -R157 ;  /* 0x0000001bafad7c23 */ /* 0x000fe2000801089d */
[--C-:B------:R-:W-:Y:S01]  /*4c60*/  FFMA.FTZ R174, R176, UR27, -R11.reuse ;  /* 0x0000001bb0ae7c23 */ /* 0x100fe2000801080b */
[--C-:B------:R-:W-:Y:S01]  /*4c70*/  FFMA.FTZ R175, R177, UR27, -R11.reuse ;  /* 0x0000001bb1af7c23 */ /* 0x100fe2000801080b */
[--C-:B------:R-:W-:Y:S01]  /*4c80*/  FFMA.FTZ R176, R180, UR27, -R11.reuse ;  /* 0x0000001bb4b07c23 */ /* 0x100fe2000801080b */
[----:B------:R-:W-:Y:S01]  /*4c90*/  MUFU.EX2 R160, R160 ;  /* 0x000000a000a07308 */ /* 0x000fe20000000800 */
[----:B------:R-:W-:Y:S01]  /*4ca0*/  FFMA.FTZ R177, R181, UR27, -R11 ;  /* 0x0000001bb5b17c23 */ /* 0x000fe2000801080b */
[--C-:B------:R-:W-:Y:S01]  /*4cb0*/  FFMA.FTZ R178, R178, UR27, -R157.reuse ;  /* 0x0000001bb2b27c23 */ /* 0x100fe2000801089d */
[--C-:B------:R-:W-:Y:S01]  /*4cc0*/  FFMA.FTZ R179, R179, UR27, -R157.reuse ;  /* 0x0000001bb3b37c23 */ /* 0x100fe2000801089d */
[--C-:B------:R-:W-:Y:S01]  /*4cd0*/  FFMA.FTZ R180, R182, UR27, -R157.reuse ;  /* 0x0000001bb6b47c23 */ /* 0x100fe2000801089d */
[----:B------:R-:W-:Y:S01]  /*4ce0*/  FFMA.FTZ R181, R183, UR27, -R157 ;  /* 0x0000001bb7b57c23 */ /* 0x000fe2000801089d */
[--C-:B------:R-:W-:Y:S01]  /*4cf0*/  FFMA.FTZ R182, R184, UR27, -R11.reuse ;  /* 0x0000001bb8b67c23 */ /* 0x100fe2000801080b */
[--C-:B------:R-:W-:Y:S01]  /*4d00*/  FFMA.FTZ R183, R185, UR27, -R11.reuse ;  /* 0x0000001bb9b77c23 */ /* 0x100fe2000801080b */
[----:B------:R-:W-:Y:S01]  /*4d10*/  MUFU.EX2 R161, R161 ;  /* 0x000000a100a17308 */ /* 0x000fe20000000800 */
[--C-:B------:R-:W-:Y:S01]  /*4d20*/  FFMA.FTZ R184, R188, UR27, -R11.reuse ;  /* 0x0000001bbcb87c23 */ /* 0x100fe2000801080b */
[----:B------:R-:W-:Y:S01]  /*4d30*/  FFMA.FTZ R185, R189, UR27, -R11 ;  /* 0x0000001bbdb97c23 */ /* 0x000fe2000801080b */
[--C-:B------:R-:W-:Y:S01]  /*4d40*/  FFMA.FTZ R186, R186, UR27, -R157.reuse ;  /* 0x0000001bbaba7c23 */ /* 0x100fe2000801089d */
[--C-:B------:R-:W-:Y:S01]  /*4d50*/  FFMA.FTZ R187, R187, UR27, -R157.reuse ;  /* 0x0000001bbbbb7c23 */ /* 0x100fe2000801089d */
[--C-:B------:R-:W-:Y:S01]  /*4d60*/  FFMA.FTZ R188, R190, UR27, -R157.reuse ;  /* 0x0000001bbebc7c23 */ /* 0x100fe2000801089d */
[----:B------:R-:W-:Y:S01]  /*4d70*/  FFMA.FTZ R189, R191, UR27, -R157 ;  /* 0x0000001bbfbd7c23 */ /* 0x000fe2000801089d */
[--C-:B------:R-:W-:Y:S01]  /*4d80*/  FFMA.FTZ R191, R193, UR27, -R11.reuse ;  /* 0x0000001bc1bf7c23 */ /* 0x100fe2000801080b */
[----:B------:R-:W-:Y:S01]  /*4d90*/  MUFU.EX2 R162, R162 ;  /* 0x000000a200a27308 */ /* 0x000fe20000000800 */
[----:B------:R-:W-:Y:S01]  /*4da0*/  FFMA.FTZ R190, R192, UR27, -R11 ;  /* 0x0000001bc0be7c23 */ /* 0x000fe2000801080b */
[----:B------:R-:W-:Y:S01]  /*4db0*/  FFMA.FTZ R193, R194, UR27, -R157 ;  /* 0x0000001bc2c17c23 */ /* 0x000fe2000801089d */
[----:B------:R-:W-:Y:S01]  /*4dc0*/  FFMA.FTZ R192, R196, UR27, -R11 ;  /* 0x0000001bc4c07c23 */ /* 0x000fe2000801080b */
[----:B------:R-:W-:Y:S01]  /*4dd0*/  FFMA.FTZ R194, R195, UR27, -R157 ;  /* 0x0000001bc3c27c23 */ /* 0x000fe2000801089d */
[----:B------:R-:W-:Y:S01]  /*4de0*/  FFMA.FTZ R11, R197, UR27, -R11 ;  /* 0x0000001bc50b7c23 */ /* 0x000fe2000801080b */
[--C-:B------:R-:W-:Y:S01]  /*4df0*/  FFMA.FTZ R195, R198, UR27, -R157.reuse ;  /* 0x0000001bc6c37c23 */ /* 0x100fe2000801089d */
[----:B------:R-:W-:Y:S01]  /*4e00*/  FFMA.FTZ R196, R199, UR27, -R157 ;  /* 0x0000001bc7c47c23 */ /* 0x000fe2000801089d */
[----:B------:R-:W2:Y:S01]  /*4e10*/  MUFU.EX2 R163, R163 ;  /* 0x000000a300a37308 */ /* 0x000ea20000000800 */
[----:B------:R-:W-:Y:S01]  /*4e20*/  FFMA.FTZ R5, R6, R5, R9 ;  /* 0x0000000506057223 */ /* 0x000fe20000010009 */
[----:B------:R-:W-:Y:S01]  /*4e30*/  FFMA.FTZ R7, R12, R7, R15 ;  /* 0x000000070c077223 */ /* 0x000fe2000001000f */
[----:B------:R-:W-:-:S02]  /*4e40*/  IMAD.MOV.U32 R12, RZ, RZ, R3 ;  /* 0x000000ffff0c7224 */ /* 0x000fc400078e0003 */
[----:B------:R-:W-:Y:S01]  /*4e50*/  FADD.FTZ R5, R8, R5 ;  /* 0x0000000508057221 */ /* 0x000fe20000010000 */
[----:B------:R-:W-:Y:S01]  /*4e60*/  FADD.FTZ R14, R14, R7 ;  /* 0x000000070e0e7221 */ /* 0x000fe20000010000 */
[----:B------:R-:W-:Y:S01]  /*4e70*/  IMAD.MOV.U32 R9, RZ, RZ, R0 ;  /* 0x000000ffff097224 */ /* 0x000fe200078e0000 */
[----:B------:R-:W-:Y:S01]  /*4e80*/  MUFU.EX2 R164, R164 ;  /* 0x000000a400a47308 */ /* 0x000fe20000000800 */
[----:B------:R-:W-:Y:S01]  /*4e90*/  FADD.FTZ R10, R10, R5 ;  /* 0x000000050a0a7221 */ /* 0x000fe20000010000 */
[----:B------:R-:W-:-:S03]  /*4ea0*/  FADD.FTZ R21, R21, R14 ;  /* 0x0000000e15157221 */ /* 0x000fc60000010000 */
[----:B------:R-:W-:Y:S01]  /*4eb0*/  FADD.FTZ R13, R13, R10 ;  /* 0x0000000a0d0d7221 */ /* 0x000fe20000010000 */
[----:B------:R-:W-:Y:S02]  /*4ec0*/  FADD.FTZ R21, R156, R21 ;  /* 0x000000159c157221 */ /* 0x000fe40000010000 */
[----:B------:R-:W3:Y:S08]  /*4ed0*/  MUFU.EX2 R165, R165 ;  /* 0x000000a500a57308 */ /* 0x000ef00000000800 */
[----:B------:R-:W-:Y:S08]  /*4ee0*/  MUFU.EX2 R166, R166 ;  /* 0x000000a600a67308 */ /* 0x000ff00000000800 */
[----:B------:R-:W4:Y:S08]  /*4ef0*/  MUFU.EX2 R167, R167 ;  /* 0x000000a700a77308 */ /* 0x000f300000000800 */
[----:B------:R-:W-:Y:S08]  /*4f00*/  MUFU.EX2 R168, R168 ;  /* 0x000000a800a87308 */ /* 0x000ff00000000800 */
[----:B------:R-:W-:Y:S08]  /*4f10*/  MUFU.EX2 R169, R169 ;  /* 0x000000a900a97308 */ /* 0x000ff00000000800 */
[----:B------:R-:W-:Y:S08]  /*4f20*/  MUFU.EX2 R170, R170 ;  /* 0x000000aa00aa7308 */ /* 0x000ff00000000800 */
[----:B------:R-:W5:Y:S08]  /*4f30*/  MUFU.EX2 R171, R171 ;  /* 0x000000ab00ab7308 */ /* 0x000f700000000800 */
[----:B------:R-:W-:Y:S08]  /*4f40*/  MUFU.EX2 R172, R172 ;  /* 0x000000ac00ac7308 */ /* 0x000ff00000000800 */
[----:B------:R-:W5:Y:S08]  /*4f50*/  MUFU.EX2 R173, R173 ;  /* 0x000000ad00ad7308 */ /* 0x000f700000000800 */
[----:B------:R-:W-:Y:S08]  /*4f60*/  MUFU.EX2 R174, R174 ;  /* 0x000000ae00ae7308 */ /* 0x000ff00000000800 */
[----:B------:R-:W5:Y:S08]  /*4f70*/  MUFU.EX2 R175, R175 ;  /* 0x000000af00af7308 */ /* 0x000f700000000800 */
        /* <DEDUP_REMOVED lines=16> */
[----:B------:R-:W-:Y:S01]  /*5080*/  MUFU.EX2 R192, R192 ;  /* 0x000000c000c07308 */ /* 0x000fe20000000800 */
[----:B------:R-:W-:-:S02]  /*5090*/  WARPGROUP.DEPBAR.LE gsb0, 0x0 ;  /* 0x00008000000079c5 */ /* 0x000fc40000010000 */
[----:B-1----:R-:W-:Y:S01]  /*50a0*/  F2FP.BF16.F32.PACK_AB R152, R159, R158 ;  /* 0x0000009e9f98723e */ /* 0x002fe200000010ff */
[----:B------:R-:W-:Y:S01]  /*50b0*/  FADD.FTZ R158, R158, R13 ;  /* 0x0000000d9e9e7221 */ /* 0x000fe20000010000 */
[----:B--2---:R-:W-:Y:S01]  /*50c0*/  F2FP.BF16.F32.PACK_AB R153, R163, R162 ;  /* 0x000000a2a399723e */ /* 0x004fe200000010ff */
[----:B------:R-:W-:Y:S01]  /*50d0*/  FADD.FTZ R162, R162, R21 ;  /* 0x00000015a2a27221 */ /* 0x000fe20000010000 */
[----:B------:R-:W-:Y:S01]  /*50e0*/  F2FP.BF16.F32.PACK_AB R154, R161, R160 ;  /* 0x000000a0a19a723e */ /* 0x000fe200000010ff */
[----:B------:R-:W-:Y:S01]  /*50f0*/  MUFU.EX2 R11, R11 ;  /* 0x0000000b000b7308 */ /* 0x000fe20000000800 */
[----:B---3--:R-:W-:Y:S01]  /*5100*/  F2FP.BF16.F32.PACK_AB R155, R165, R164 ;  /* 0x000000a4a59b723e */ /* 0x008fe200000010ff */
        /* <DEDUP_REMOVED lines=11> */
[----:B------:R-:W1:Y:S08]  /*51c0*/  MUFU.EX2 R194, R194 ;  /* 0x000000c200c27308 */ /* 0x000e700000000800 */
[----:B------:R-:W-:Y:S08]  /*51d0*/  MUFU.EX2 R195, R195 ;  /* 0x000000c300c37308 */ /* 0x000ff00000000800 */
[----:B------:R-:W2:Y:S01]  /*51e0*/  MUFU.EX2 R196, R196 ;  /* 0x000000c400c47308 */ /* 0x000ea20000000800 */
[----:B------:R-:W-:-:S02]  /*51f0*/  WARPGROUP.DEPBAR.LE gsb0, 0x0 ;  /* 0x00008000000079c5 */ /* 0x000fc40000010000 */
[----:B----4-:R-:W-:Y:S01]  /*5200*/  F2FP.BF16.F32.PACK_AB R152, R167, R166 ;  /* 0x000000a6a798723e */ /* 0x010fe200000010ff */
[----:B------:R-:W-:Y:S01]  /*5210*/  FADD.FTZ R166, R166, R161 ;  /* 0x000000a1a6a67221 */ /* 0x000fe20000010000 */
[----:B-----5:R-:W-:Y:S01]  /*5220*/  F2FP.BF16.F32.PACK_AB R153, R171, R170 ;  /* 0x000000aaab99723e */ /* 0x020fe200000010ff */
[----:B------:R-:W-:Y:S01]  /*5230*/  FADD.FTZ R170, R170, R165 ;  /* 0x000000a5aaaa7221 */ /* 0x000fe20000010000 */
[----:B------:R-:W-:Y:S01]  /*5240*/  F2FP.BF16.F32.PACK_AB R154, R169, R168 ;  /* 0x000000a8a99a723e */ /* 0x000fe200000010ff */
[----:B------:R-:W-:Y:S01]  /*5250*/  FADD.FTZ R167, R167, R166 ;  /* 0x000000a6a7a77221 */ /* 0x000fe20000010000 */
[----:B------:R-:W-:Y:S01]  /*5260*/  F2FP.BF16.F32.PACK_AB R155, R173, R172 ;  /* 0x000000acad9b723e */ /* 0x000fe200000010ff */
[----:B------:R-:W-:Y:S02]  /*5270*/  FADD.FTZ R171, R171, R170 ;  /* 0x000000aaabab7221 */ /* 0x000fe40000010000 */
[----:B------:R-:W-:Y:S01]  /*5280*/  FADD.FTZ R168, R168, R167 ;  /* 0x000000a7a8a87221 */ /* 0x000fe20000010000 */
[----:B------:R-:W-:Y:S01]  /*5290*/  WARPGROUP.ARRIVE ;  /* 0x00000000000079c5 */ /* 0x000fe20000000000 */
[----:B------:R-:W-:-:S02]  /*52a0*/  FADD.FTZ R172, R172, R171 ;  /* 0x000000abacac7221 */ /* 0x000fc40000010000 */
[----:B------:R-:W-:Y:S02]  /*52b0*/  FADD.FTZ R169, R169, R168 ;  /* 0x000000a8a9a97221 */ /* 0x000fe40000010000 */
[----:B------:R-:W-:Y:S01]  /*52c0*/  FADD.FTZ R173, R173, R172 ;  /* 0x000000acadad7221 */ /* 0x000fe20000010000 */
        /* <DEDUP_REMOVED lines=44> */
[----:B--2---:R-:W-:Y:S01]  /*5590*/  F2FP.BF16.F32.PACK_AB R155, R196, R195 ;  /* 0x000000c3c49b723e */ /* 0x004fe200000010ff */
        /* <DEDUP_REMOVED lines=9> */
[----:B------:R-:W-:Y:S05]  /*5630*/  @P2 BRA `(.L_x_143) ;  /* 0xffffffdc00182947 */ /* 0x000fea000383ffff */
.L_x_134:
[----:B------:R-:W3:Y:S01]  /*5640*/  SHFL.BFLY PT, R6, R5, 0x2, 0x1f ;  /* 0x0c401f0005067f89 */ /* 0x000ee200000e0000 */
[C---:B------:R-:W-:Y:S01]  /*5650*/  IADD3 R10, P0, R16.reuse, 0x20, RZ ;  /* 0x00000020100a7810 */ /* 0x040fe20007f1e0ff */
[----:B------:R-:W-:Y:S01]  /*5660*/  UIADD3 UR34, -UR37, URZ, URZ ;  /* 0x0000003f25227290 */ /* 0x000fe2000fffe13f */
[----:B------:R-:W-:Y:S01]  /*5670*/  IADD3 R165, P3, R16, 0x4000, RZ ;  /* 0x0000400010a57810 */ /* 0x000fe20007f7e0ff */
[----:B------:R-:W4:Y:S01]  /*5680*/  SHFL.BFLY PT, R8, R7, 0x2, 0x1f ;  /* 0x0c401f0007087f89 */ /* 0x000f2200000e0000 */
[----:B------:R-:W-:Y:S01]  /*5690*/  LOP3.LUT R9, R10, 0x380, RZ, 0xc0, !PT ;  /* 0x000003800a097812 */ /* 0x000fe200078ec0ff */
[----:B------:R-:W-:Y:S01]  /*56a0*/  ULDC UR4, c[0x0][0xea8] ;  /* 0x0003aa0000047ab9 */ /* 0x000fe20000000800 */
[C---:B------:R-:W-:Y:S01]  /*56b0*/  IADD3 R11, P2, R16.reuse, 0x4060, RZ ;  /* 0x00004060100b7810 */ /* 0x040fe20007f5e0ff */
[----:B------:R-:W-:Y:S01]  /*56c0*/  UIADD3 UR35, -UR36, URZ, URZ ;  /* 0x0000003f24237290 */ /* 0x000fe2000fffe13f */
[----:B------:R-:W-:Y:S01]  /*56d0*/  LOP3.LUT R164, R165, 0x380, RZ, 0xc0, !PT ;  /* 0x00000380a5a47812 */ /* 0x000fe200078ec0ff */
[----:B------:R-:W-:Y:S01]  /*56e0*/  UIMAD UR34, UR4, UR34, UR43 ;  /* 0x00000022042272a4 */ /* 0x000fe2000f8e022b */
[----:B------:R-:W-:Y:S01]  /*56f0*/  IADD3 R163, P1, R16, 0x40, RZ ;  /* 0x0000004010a37810 */ /* 0x000fe20007f3e0ff */
[----:B------:R-:W-:Y:S01]  /*5700*/  ULDC.64 UR8, c[0x0][0xc70] ;  /* 0x00031c0000087ab9 */ /* 0x000fe20000000a00 */
[----:B------:R-:W-:Y:S01]  /*5710*/  SHF.R.U64 R164, R164, 0x3, RZ ;  /* 0x00000003a4a47819 */ /* 0x000fe200000012ff */
[----:B------:R-:W-:Y:S01]  /*5720*/  ULDC UR4, c[0x0][0xeb4] ;  /* 0x0003ad0000047ab9 */ /* 0x000fe20000000800 */
[----:B------:R-:W-:Y:S01]  /*5730*/  IADD3 R12, P4, R16, 0x60, RZ ;  /* 0x00000060100c7810 */ /* 0x000fe20007f9e0ff */
[----:B------:R-:W-:Y:S01]  /*5740*/  UIMAD UR35, UR4, UR35, UR37 ;  /* 0x00000023042372a4 */ /* 0x000fe2000f8e0225 */
[----:B------:R-:W-:Y:S01]  /*5750*/  LOP3.LUT R164, R164, R165, RZ, 0x3c, !PT ;  /* 0x000000a5a4a47212 */ /* 0x000fe200078e3cff */
[----:B------:R-:W-:Y:S01]  /*5760*/  IMAD.X R165, RZ, RZ, R17, P3 ;  /* 0x000000ffffa57224 */ /* 0x000fe200018e0611 */
[----:B------:R-:W-:Y:S01]  /*5770*/  IADD3 R177, P3, R16, 0x8060, RZ ;  /* 0x0000806010b17810 */ /* 0x000fe20007f7e0ff */
[----:B------:R-:W-:Y:S01]  /*5780*/  USHF.L.U32 UR34, UR34, 0x7, URZ ;  /* 0x0000000722227899 */ /* 0x000fe2000800063f */
[----:B------:R-:W-:Y:S01]  /*5790*/  LOP3.LUT R162, R163, 0x380, RZ, 0xc0, !PT ;  /* 0x00000380a3a27812 */ /* 0x000fe200078ec0ff */
[----:B------:R-:W-:Y:S01]  /*57a0*/  USHF.R.S32.HI UR4, URZ, 0x1f, UR35 ;  /* 0x0000001f3f047899 */ /* 0x000fe20008011423 */
[----:B------:R-:W-:Y:S01]  /*57b0*/  LOP3.LUT R176, R177, 0x380, RZ, 0xc0, !PT ;  /* 0x00000380b1b07812 */ /* 0x000fe200078ec0ff */
[----:B---3--:R-:W-:Y:S01]  /*57c0*/  FADD.FTZ R6, R6, R5 ;  /* 0x0000000506067221 */ /* 0x008fe20000010000 */
[----:B------:R-:W-:Y:S01]  /*57d0*/  LOP3.LUT R5, R12, 0x380, RZ, 0xc0, !PT ;  /* 0x000003800c057812 */ /* 0x000fe200078ec0ff */
[----:B------:R-:W-:Y:S01]  /*57e0*/  UIMAD UR6, UR4, UR8, URZ ;  /* 0x00000008040672a4 */ /* 0x000fe2000f8e023f */
[----:B------:R-:W-:Y:S01]  /*57f0*/  SHF.R.U64 R176, R176, 0x3, RZ ;  /* 0x00000003b0b07819 */ /* 0x000fe200000012ff */
[----:B----4-:R-:W-:Y:S01]  /*5800*/  FADD.FTZ R8, R8, R7 ;  /* 0x0000000708087221 */ /* 0x010fe20000010000 */
[----:B------:R-:W3:Y:S01]  /*5810*/  SHFL.BFLY PT, R169, R6, 0x1, 0x1f ;  /* 0x0c201f0006a97f89 */ /* 0x000ee200000e0000 */
[----:B------:R-:W-:Y:S01]  /*5820*/  SHF.R.U64 R7, R9, 0x3, RZ ;  /* 0x0000000309077819 */ /* 0x000fe200000012ff */
[----:B------:R-:W-:Y:S01]  /*5830*/  UIMAD.WIDE.U32 UR4, UR35, UR8, URZ ;  /* 0x00000008230472a5 */ /* 0x000fe2000f8e003f */
[----:B------:R-:W-:Y:S01]  /*5840*/  IADD3 R9, P6, R16, 0x4020, RZ ;  /* 0x0000402010097810 */ /* 0x000fe20007fde0ff */
[----:B------:R-:W4:Y:S01]  /*5850*/  SHFL.BFLY PT, R167, R8, 0x1, 0x1f ;  /* 0x0c201f0008a77f89 */ /* 0x000f2200000e0000 */
[----:B------:R-:W-:Y:S01]  /*5860*/  SHF.R.U64 R162, R162, 0x3, RZ ;  /* 0x00000003a2a27819 */ /* 0x000fe200000012ff */
[----:B------:R-:W-:Y:S01]  /*5870*/  ULDC UR7, c[0x0][0xb88] ;  /* 0x0002e20000077ab9 */ /* 0x000fe20000000800 */
[----:B------:R-:W-:Y:S01]  /*5880*/  SHF.R.U64 R5, R5, 0x3, RZ ;  /* 0x0000000305057819 */ /* 0x000fe200000012ff */
[----:B------:R5:W-:Y:S06]  /*5890*/  BAR.ARV R4, 0x100 ;  /* 0x000400040000751d */ /* 0x000bec0000002000 */
[----:B------:R-:W-:Y:S01]  /*58a0*/  LOP3.LUT R176, R176, R177, RZ, 0x3c, !PT ;  /* 0x000000b1b0b07212 */ /* 0x000fe200078e3cff */
[----:B------:R-:W-:Y:S01]  /*58b0*/  UIMAD UR6, UR35, UR9, UR6 ;  /* 0x00000009230672a4 */ /* 0x000fe2000f8e0206 */
[----:B------:R-:W-:Y:S01]  /*58c0*/  LOP3.LUT R162, R162, R163, RZ, 0x3c, !PT ;  /* 0x000000a3a2a27212 */ /* 0x000fe200078e3cff */
[----:B------:R-:W-:Y:S01]  /*58d0*/  IMAD.X R163, RZ, RZ, R17, P1 ;  /* 0x000000ffffa37224 */ /* 0x000fe200008e0611 */
[----:B------:R-:W-:Y:S01]  /*58e0*/  IADD3.X R177, RZ, R17, RZ, P3, !PT ;  /* 0x00000011ffb17210 */ /* 0x000fe20001ffe4ff */
[----:B------:R-:W-:Y:S06]  /*58f0*/  BAR.ARV 0x8, 0x120 ;  /* 0x0204800000007b1d */ /* 0x000fec0000002000 */
[----:B---3--:R-:W-:Y:S01]  /*5900*/  FADD.FTZ R169, R6, R169 ;  /* 0x000000a906a97221 */ /* 0x008fe20000010000 */
[----:B------:R-:W-:Y:S01]  /*5910*/  LOP3.LUT R6, R7, R10, RZ, 0x3c, !PT ;  /* 0x0000000a07067212 */ /* 0x000fe200078e3cff */
[----:B------:R-:W-:Y:S01]  /*5920*/  IMAD.X R7, RZ, RZ, R17, P0 ;  /* 0x000000ffff077224 */ /* 0x000fe200000e0611 */
[----:B------:R-:W-:Y:S01]  /*5930*/  LOP3.LUT R10, R11, 0x380, RZ, 0xc0, !PT ;  /* 0x000003800b0a7812 */ /* 0x000fe200078ec0ff */
[----:B----4-:R-:W-:Y:S01]  /*5940*/  FADD.FTZ R167, R8, R167 ;  /* 0x000000a708a77221 */ /* 0x010fe20000010000 */
[----:B------:R-:W-:Y:S01]  /*5950*/  LOP3.LUT R8, R9, 0x380, RZ, 0xc0, !PT ;  /* 0x0000038009087812 */ /* 0x000fe200078ec0ff */
[----:B------:R-:W-:Y:S01]  /*5960*/  BAR.SYNC.DEFER_BLOCKING 0x1, 0x100 ;  /* 0x0044000000007b1d */ /* 0x000fe20000010000 */
[----:B------:R-:W-:-:S02]  /*5970*/  SHF.R.U64 R10, R10, 0x3, RZ ;  /* 0x000000030a0a7819 */ /* 0x000fc400000012ff */
[----:B------:R-:W-:Y:S02]  /*5980*/  IADD3 R13, P0, R16, 0x8000, RZ ;  /* 0x00008000100d7810 */ /* 0x000fe40007f1e0ff */
[----:B------:R-:W-:Y:S01]  /*5990*/  LOP3.LUT R10, R10, R11, RZ, 0x3c, !PT ;  /* 0x0000000b0a0a7212 */ /* 0x000fe200078e3cff */
[----:B------:R-:W-:Y:S01]  /*59a0*/  IMAD.X R11, RZ, RZ, R17, P2 ;  /* 0x000000ffff0b7224 */ /* 0x000fe200010e0611 */
[----:B------:R-:W-:Y:S02]  /*59b0*/  IADD3 R173, P2, R16, 0xc040, RZ ;  /* 0x0000c04010ad7810 */ /* 0x000fe40007f5e0ff */
[----:B------:R-:W-:Y:S02]  /*59c0*/  SHF.R.U64 R8, R8, 0x3, RZ ;  /* 0x0000000308087819 */ /* 0x000fe400000012ff */
[----:B------:R-:W-:Y:S02]  /*59d0*/  LOP3.LUT R172, R173, 0x380, RZ, 0xc0, !PT ;  /* 0x00000380adac7812 */ /* 0x000fe400078ec0ff */
[----:B------:R-:W-:-:S02]  /*59e0*/  FSETP.NE.FTZ.AND P3, PT, R169, RZ, PT ;  /* 0x000000ffa900720b */ /* 0x000fc40003f75000 */
[----:B------:R-:W-:Y:S02]  /*59f0*/  SHF.R.U64 R172, R172, 0x3, RZ ;  /* 0x00000003acac7819 */ /* 0x000fe400000012ff */
[----:B-----5:R-:W-:Y:S02]  /*5a00*/  LOP3.LUT R4, R5, R12, RZ, 0x3c, !PT ;  /* 0x0000000c05047212 */ /* 0x020fe400078e3cff */
[----:B------:R-:W-:Y:S02]  /*5a10*/  IADD3.X R5, RZ, R17, RZ, P4, !PT ;  /* 0x00000011ff057210 */ /* 0x000fe400027fe4ff */
[----:B------:R-:W-:Y:S02]  /*5a20*/  LOP3.LUT R12, R13, 0x380, RZ, 0xc0, !PT ;  /* 0x000003800d0c7812 */ /* 0x000fe400078ec0ff */
[----:B------:R-:W-:Y:S01]  /*5a30*/  LOP3.LUT R172, R172, R173, RZ, 0x3c, !PT ;  /* 0x000000adacac7212 */ /* 0x000fe200078e3cff */
[--C-:B------:R-:W-:Y:S01]  /*5a40*/  IMAD.X R173, RZ, RZ, R17.reuse, P2 ;  /* 0x000000ffffad7224 */ /* 0x100fe200010e0611 */
[----:B------:R-:W-:Y:S01]  /*5a50*/  LOP3.LUT R8, R8, R9, RZ, 0x3c, !PT ;  /* 0x0000000908087212 */ /* 0x000fe200078e3cff */
[----:B------:R-:W-:Y:S01]  /*5a60*/  IMAD.X R9, RZ, RZ, R17, P6 ;  /* 0x000000ffff097224 */ /* 0x000fe200030e0611 */
[----:B------:R-:W-:-:S02]  /*5a70*/  FSETP.NE.FTZ.AND P2, PT, R167, RZ, PT ;  /* 0x000000ffa700720b */ /* 0x000fc40003f55000 */
[----:B------:R-:W-:Y:S02]  /*5a80*/  MOV R162, R162 ;  /* 0x000000a200a27202 */ /* 0x000fe40000000f00 */
[----:B------:R-:W-:Y:S02]  /*5a90*/  SHF.R.U64 R12, R12, 0x3, RZ ;  /* 0x000000030c0c7819 */ /* 0x000fe400000012ff */
[C---:B------:R-:W-:Y:S02]  /*5aa0*/  IADD3 R155, P6, R16.reuse, 0xc000, RZ ;  /* 0x0000c000109b7810 */ /* 0x040fe40007fde0ff */
[----:B------:R-:W-:Y:S01]  /*5ab0*/  MOV R163, R4 ;  /* 0x0000000400a37202 */ /* 0x000fe20000000f00 */
[----:B------:R-:W-:Y:S01]  /*5ac0*/  IMAD.MOV.U32 R4, RZ, RZ, RZ ;  /* 0x000000ffff047224 */ /* 0x000fe200078e00ff */
[----:B------:R-:W-:Y:S02]  /*5ad0*/  IADD3 R159, P5, R16, 0x4040, RZ ;  /* 0x00004040109f7810 */ /* 0x000fe40007fbe0ff */
[----:B------:R-:W-:Y:S01]  /*5ae0*/  LOP3.LUT R12, R12, R13, RZ, 0x3c, !PT ;  /* 0x0000000d0c0c7212 */ /* 0x000fe200078e3cff */
[----:B------:R-:W-:Y:S01]  /*5af0*/  IMAD.X R13, RZ, RZ, R17, P0 ;  /* 0x000000ffff0d7224 */ /* 0x000fe200000e0611 */
[----:B------:R-:W-:Y:S01]  /*5b00*/  LOP3.LUT R154, R155, 0x380, RZ, 0xc0, !PT ;  /* 0x000003809b9a7812 */ /* 0x000fe200078ec0ff */
[----:B------:R-:W3:Y:S01]  /*5b10*/  @P3 MUFU.RCP R4, R169 ;  /* 0x000000a900043308 */ /* 0x000ee20000001000 */
[----:B------:R-:W-:Y:S01]  /*5b20*/  MOV R161, R6 ;  /* 0x0000000600a17202 */ /* 0x000fe20000000f00 */
[----:B------:R-:W-:Y:S01]  /*5b30*/  IMAD.MOV.U32 R6, RZ, RZ, RZ ;  /* 0x000000ffff067224 */ /* 0x000fe200078e00ff */
[----:B------:R-:W-:-:S02]  /*5b40*/  IADD3 R21, P1, R16, 0x8020, RZ ;  /* 0x0000802010157810 */ /* 0x000fc40007f3e0ff */
[----:B------:R-:W-:Y:S02]  /*5b50*/  IADD3 R171, P0, R16, 0xc060, RZ ;  /* 0x0000c06010ab7810 */ /* 0x000fe40007f1e0ff */
[----:B------:R-:W-:Y:S01]  /*5b60*/  LOP3.LUT R158, R159, 0x380, RZ, 0xc0, !PT ;  /* 0x000003809f9e7812 */ /* 0x000fe200078ec0ff */
[----:B------:R-:W4:Y:S01]  /*5b70*/  @P2 MUFU.RCP R6, R167 ;  /* 0x000000a700062308 */ /* 0x000f220000001000 */
[----:B------:R-:W-:Y:S02]  /*5b80*/  SHF.R.U64 R154, R154, 0x3, RZ ;  /* 0x000000039a9a7819 */ /* 0x000fe400000012ff */
[----:B--2---:R-:W-:Y:S02]  /*5b90*/  LOP3.LUT R20, R21, 0x380, RZ, 0xc0, !PT ;  /* 0x0000038015147812 */ /* 0x004fe400078ec0ff */
[----:B------:R-:W-:Y:S02]  /*5ba0*/  LOP3.LUT R15, R16, 0x380, RZ, 0xc0, !PT ;  /* 0x00000380100f7812 */ /* 0x000fe400078ec0ff */
[----:B------:R-:W-:Y:S01]  /*5bb0*/  LOP3.LUT R170, R171, 0x380, RZ, 0xc0, !PT ;  /* 0x00000380abaa7812 */ /* 0x000fe200078ec0ff */
[----:B------:R-:W2:Y:S01]  /*5bc0*/  @P3 MUFU.LG2 R169, R169 ;  /* 0x000000a900a93308 */ /* 0x000ea20000000c00 */
[----:B------:R-:W-:Y:S01]  /*5bd0*/  SHF.R.U64 R158, R158, 0x3, RZ ;  /* 0x000000039e9e7819 */ /* 0x000fe200000012ff */
[-C--:B---3--:R-:W-:Y:S01]  /*5be0*/  FMUL.FTZ R168, R32, R4.reuse ;  /* 0x0000000420a87220 */ /* 0x088fe20000410000 */
[----:B------:R-:W-:Y:S01]  /*5bf0*/  LOP3.LUT R154, R154, R155, RZ, 0x3c, !PT ;  /* 0x0000009b9a9a7212 */ /* 0x000fe200078e3cff */
[--C-:B------:R-:W-:Y:S01]  /*5c00*/  IMAD.X R155, RZ, RZ, R17.reuse, P6 ;  /* 0x000000ffff9b7224 */ /* 0x100fe200030e0611 */
[----:B------:R-:W-:Y:S01]  /*5c10*/  SHF.R.U64 R20, R20, 0x3, RZ ;  /* 0x0000000314147819 */ /* 0x000fe200000012ff */
[-C--:B------:R-:W-:Y:S01]  /*5c20*/  FMUL.FTZ R7, R37, R4.reuse ;  /* 0x0000000425077220 */ /* 0x080fe20000410000 */
[----:B------:R-:W-:Y:S01]  /*5c30*/  SHF.R.U64 R15, R15, 0x3, RZ ;  /* 0x000000030f0f7819 */ /* 0x000fe200000012ff */
[----:B------:R-:W3:Y:S01]  /*5c40*/  @P2 MUFU.LG2 R167, R167 ;  /* 0x000000a700a72308 */ /* 0x000ee20000000c00 */
[----:B------:R-:W-:Y:S01]  /*5c50*/  SHF.R.U64 R170, R170, 0x3, RZ ;  /* 0x00000003aaaa7819 */ /* 0x000fe200000012ff */
[----:B------:R-:W-:Y:S01]  /*5c60*/  FMUL.FTZ R166, R36, R4 ;  /* 0x0000000424a67220 */ /* 0x000fe20000410000 */
[----:B------:R-:W-:Y:S01]  /*5c70*/  LOP3.LUT R158, R158, R159, RZ, 0x3c, !PT ;  /* 0x0000009f9e9e7212 */ /* 0x000fe200078e3cff */
[--C-:B------:R-:W-:Y:S01]  /*5c80*/  IMAD.X R159, RZ, RZ, R17.reuse, P5 ;  /* 0x000000ffff9f7224 */ /* 0x100fe200028e0611 */
[----:B------:R-:W-:Y:S01]  /*5c90*/  LOP3.LUT R20, R20, R21, RZ, 0x3c, !PT ;  /* 0x0000001514147212 */ /* 0x000fe200078e3cff */
[--C-:B------:R-:W-:Y:S01]  /*5ca0*/  IMAD.X R21, RZ, RZ, R17.reuse, P1 ;  /* 0x000000ffff157224 */ /* 0x100fe200008e0611 */
[----:B------:R-:W-:Y:S01]  /*5cb0*/  LOP3.LUT R14, R15, R16, RZ, 0x3c, !PT ;  /* 0x000000100f0e7212 */ /* 0x000fe200078e3cff */
[--C-:B------:R-:W-:Y:S01]  /*5cc0*/  IMAD.MOV.U32 R15, RZ, RZ, R17.reuse ;  /* 0x000000ffff0f7224 */ /* 0x100fe200078e0011 */
[----:B------:R-:W-:Y:S01]  /*5cd0*/  LOP3.LUT R170, R170, R171, RZ, 0x3c, !PT ;  /* 0x000000abaaaa7212 */ /* 0x000fe200078e3cff */
[----:B------:R-:W-:Y:S01]  /*5ce0*/  IMAD.X R171, RZ, RZ, R17, P0 ;  /* 0x000000ffffab7224 */ /* 0x000fe200000e0611 */
[----:B------:R-:W-:Y:S01]  /*5cf0*/  MOV R155, R154 ;  /* 0x0000009a009b7202 */ /* 0x000fe20000000f00 */
[----:B------:R-:W-:Y:S01]  /*5d00*/  VIADD R154, R200, UR34 ;  /* 0x00000022c89a7c36 */ /* 0x000fe20008000000 */
[----:B------:R-:W-:Y:S01]  /*5d10*/  MOV R158, R158 ;  /* 0x0000009e009e7202 */ /* 0x000fe20000000f00 */
[----:B------:R-:W-:Y:S01]  /*5d20*/  FMUL.FTZ R25, R25, R4 ;  /* 0x0000000419197220 */ /* 0x000fe20000410000 */
[----:B------:R-:W-:Y:S01]  /*5d30*/  MOV R14, R14 ;  /* 0x0000000e000e7202 */ /* 0x000fe20000000f00 */
        /* <DEDUP_REMOVED lines=15> */
[----:B------:R-:W-:Y:S01]  /*5e30*/  MOV R40, UR27 ;  /* 0x0000001b00287c02 */ /* 0x000fe20008000f00 */
        /* <DEDUP_REMOVED lines=55> */
[-C--:B----4-:R-:W-:Y:S01]  /*61b0*/  FMUL.FTZ R43, R43, R6.reuse ;  /* 0x000000062b2b7220 */ /* 0x090fe20000410000 */
[----:B------:R-:W-:Y:S01]  /*61c0*/  FMUL.FTZ R42, R42, R6 ;  /* 0x000000062a2a7220 */ /* 0x000fe20000410000 */
[----:B------:R-:W-:-:S02]  /*61d0*/  IMAD.U32 R5, RZ, RZ, UR5 ;  /* 0x00000005ff057e24 */ /* 0x000fc4000f8e00ff */
        /* <DEDUP_REMOVED lines=8> */
[----:B--2---:R-:W-:Y:S01]  /*6260*/  @P3 FMUL.FTZ R26, R169, 0.69314718246459960938 ;  /* 0x3f317218a91a3820 */ /* 0x004fe20000410000 */
        /* <DEDUP_REMOVED lines=21> */
[----:B-1----:R-:W-:Y:S01]  /*63c0*/  LOP3.LUT R174, R175, 0x380, RZ, 0xc0, !PT ;  /* 0x00000380afae7812 */ /* 0x002fe200078ec0ff */
        /* <DEDUP_REMOVED lines=50> */
[----:B---3--:R-:W-:Y:S01]  /*66f0*/  @P2 FMUL.FTZ R30, R167, 0.69314718246459960938 ;  /* 0x3f317218a71e2820 */ /* 0x008fe20000410000 */
        /* <DEDUP_REMOVED lines=142> */
.L_x_145:
[----:B------:R-:W-:Y:S05]  /*6fe0*/  BSYNC B0 ;  /* 0x0000000000007941 */ /* 0x000fea0003800000 */
.L_x_144:
        /* <DEDUP_REMOVED lines=10> */
.L_x_121:
[----:B------:R-:W-:-:S08]  /*7090*/  NOP ;  /* 0x0000000000007918 */ /* 0x000fd00000000000 */
[----:B------:R-:W1:-:S00]  /*70a0*/  USETMAXREG.DEALLOC.CTAPOOL 0x18 ;  /* 0x00000018000079c8 */ /* 0x000e4000080e0500 */
[----:B-1----:R-:W-:-:S06]  /*70b0*/  LOP3.LUT R0, R0, 0x3, RZ, 0xc0, !PT ;  /* 0x0000000300007812 */ /* 0x002fcc00078ec0ff */
[----:B------:R-:W1:Y:S02]  /*70c0*/  SHFL.IDX PT, R0, R0, RZ, 0x1f ;  /* 0x00001fff00007589 */ /* 0x000e6400000e0000 */
[----:B-1----:R-:W-:-:S13]  /*70d0*/  ISETP.NE.AND P0, PT, R0, RZ, PT ;  /* 0x000000ff0000720c */ /* 0x002fda0003f05270 */
[----:B------:R-:W-:Y:S05]  /*70e0*/  @P0 EXIT ;  /* 0x000000000000094d */ /* 0x000fea0003800000 */
[----:B------:R-:W1:Y:S01]  /*70f0*/  S2UR UR4, SR_CTAID.X ;  /* 0x00000000000479c3 */ /* 0x000e620000002500 */
[----:B------:R-:W-:Y:S01]  /*7100*/  MOV R16, RZ ;  /* 0x000000ff00107202 */ /* 0x000fe20000000f00 */
[----:B------:R-:W-:Y:S02]  /*7110*/  IMAD.MOV.U32 R2, RZ, RZ, 0x1 ;  /* 0x00000001ff027424 */ /* 0x000fe400078e00ff */
[----:B------:R-:W-:-:S04]  /*7120*/  IMAD.MOV.U32 R17, RZ, RZ, 0x1 ;  /* 0x00000001ff117424 */ /* 0x000fc800078e00ff */
        /* <DEDUP_REMOVED lines=10> */
.L_x_191:
        /* <DEDUP_REMOVED lines=14> */
[----:B--2---:R-:W-:-:S04]  /*72b0*/  @P0 IMAD.HI.U32 R0, R2, R0, RZ ;  /* 0x0000000002000227 */ /* 0x004fc800078e00ff */
[----:B------:R-:W-:Y:S01]  /*72c0*/  IMAD.MOV.U32 R4, RZ, RZ, R2 ;  /* 0x000000ffff047224 */ /* 0x000fe200078e0002 */
        /* <DEDUP_REMOVED lines=8> */
[----:B------:R2:W-:Y:S01]  /*7350*/  STL [R1+0x14], R7 ;  /* 0x0000140701007387 */ /* 0x0005e20000100800 */
[----:B------:R-:W-:Y:S01]  /*7360*/  IADD3 R0, R7, 0x5f, RZ ;  /* 0x0000005f07007810 */ /* 0x000fe20007ffe0ff */
[----:B----4-:R-:W-:Y:S02]  /*7370*/  @P1 IMAD.HI.U32 R2, R4, R2, RZ ;  /* 0x0000000204021227 */ /* 0x010fe400078e00ff */
[----:B------:R2:W-:Y:S03]  /*7380*/  STL [R1], R6 ;  /* 0x0000000601007387 */ /* 0x0005e60000100800 */
        /* <DEDUP_REMOVED lines=26> */
.L_x_148:
        /* <DEDUP_REMOVED lines=20> */
.L_x_150:
[----:B------:R-:W-:Y:S01]  /*7670*/  MOV R2, 0x0 ;  /* 0x0000000000027802 */ /* 0x000fe20000000f00 */
[----:B------:R-:W-:Y:S01]  /*7680*/  ULDC.64 UR6, c[0x4][0x90] ;  /* 0x0100240000067ab9 */ /* 0x000fe20000000a00 */
[----:B------:R-:W-:Y:S01]  /*7690*/  ULDC.64 UR8, c[0x4][0x98] ;  /* 0x0100260000087ab9 */ /* 0x000fe20000000a00 */
[----:B------:R-:W-:Y:S01]  /*76a0*/  ULDC.64 UR4, c[0x4][0x18] ;  /* 0x0100060000047ab9 */ /* 0x000fe20000000a00 */
[----:B------:R-:W-:Y:S01]  /*76b0*/  IMAD.U32 R4, RZ, RZ, UR6 ;  /* 0x00000006ff047e24 */ /* 0x000fe2000f8e00ff */
        /* <DEDUP_REMOVED lines=11> */
.L_x_149:
[----:B------:R-:W2:Y:S01]  /*7770*/  LDL.LU R5, [R1+0x4] ;  /* 0x0000040001057983 */ /* 0x000ea20000300800 */
[----:B------:R-:W1:Y:S01]  /*7780*/  LDC R0, c[0x0][0x428] ;  /* 0x00010a00ff007b82 */ /* 0x000e620000000800 */
[----:B------:R-:W-:Y:S02]  /*7790*/  ULDC.64 UR4, c[0x0][0xaf0] ;  /* 0x0002bc0000047ab9 */ /* 0x000fe40000000a00 */
[----:B------:R-:W3:Y:S01]  /*77a0*/  LDL R4, [R1+0xc] ;  /* 0x00000c0001047983 */ /* 0x000ee20000100800 */
[----:B------:R-:W-:Y:S01]  /*77b0*/  ISETP.NE.U32.AND P0, PT, RZ, UR4, PT ;  /* 0x00000004ff007c0c */ /* 0x000fe2000bf05070 */
[----:B------:R-:W-:Y:S01]  /*77c0*/  ULDC UR4, c[0x0][0xea8] ;  /* 0x0003aa0000047ab9 */ /* 0x000fe20000000800 */
[----:B------:R-:W-:Y:S01]  /*77d0*/  MOV R6, R18 ;  /* 0x0000001200067202 */ /* 0x000fe20000000f00 */
[----:B------:R-:W4:Y:S01]  /*77e0*/  S2R R7, SR_TID.X ;  /* 0x0000000000077919 */ /* 0x000f220000002100 */
[----:B------:R-:W-:Y:S02]  /*77f0*/  ISETP.NE.AND.EX P0, PT, RZ, UR5, PT, P0 ;  /* 0x00000005ff007c0c */ /* 0x000fe4000bf05300 */
[----:B-1----:R-:W-:Y:S01]  /*7800*/  ISETP.NE.AND P1, PT, R0, 0x1, PT ;  /* 0x000000010000780c */ /* 0x002fe20003f25270 */
[----:B------:R-:W-:-:S12]  /*7810*/  IMAD.MOV.U32 R0, RZ, RZ, R19 ;  /* 0x000000ffff007224 */ /* 0x000fd800078e0013 */
[----:B------:R-:W1:Y:S01]  /*7820*/  @P1 LDC R2, c[0x0][0x42c] ;  /* 0x00010b00ff021b82 */ /* 0x000e620000000800 */
[----:B----4-:R-:W-:-:S07]  /*7830*/  LOP3.LUT R7, R7, 0x1f, RZ, 0xc0, !PT ;  /* 0x0000001f07077812 */ /* 0x010fce00078ec0ff */
[----:B------:R-:W4:Y:S01]  /*7840*/  @P1 LDC R3, c[0x0][0x430] ;  /* 0x00010c00ff031b82 */ /* 0x000f220000000800 */
[----:B-1----:R-:W-:-:S05]  /*7850*/  @P1 IMAD.HI.U32 R2, R19, R2, RZ ;  /* 0x0000000213021227 */ /* 0x002fca00078e00ff */
[----:B----4-:R-:W-:Y:S02]  /*7860*/  @P1 SHF.R.U32.HI R0, RZ, R3, R2 ;  /* 0x00000003ff001219 */ /* 0x010fe40000011602 */
[----:B------:R-:W1:Y:S01]  /*7870*/  @P0 LDC.64 R2, c[0x0][0xaf0] ;  /* 0x0002bc00ff020b82 */ /* 0x000e620000000a00 */
[----:B------:R-:W-:-:S04]  /*7880*/  ISETP.NE.AND P1, PT, R7, RZ, PT ;  /* 0x000000ff0700720c */ /* 0x000fc80003f25270 */
[----:B------:R-:W-:-:S09]  /*7890*/  PLOP3.LUT P2, PT, P1, PT, PT, 0x8, 0x0 ;  /* 0x000000000000781c */ /* 0x000fd20000f4e170 */
[----:B------:R-:W-:-:S05]  /*78a0*/  VOTEU.ALL UP1, P1 ;  /* 0x00000000003f7886 */ /* 0x000fca0000820000 */
[----:B------:R-:W-:Y:S01]  /*78b0*/  @!UP1 UIADD3 UR8, UP0, UR50, 0x270, URZ ;  /* 0x0000027032089890 */ /* 0x000fe2000ff1e03f */
[----:B-1----:R-:W-:-:S03]  /*78c0*/  @P0 IMAD.WIDE R2, R18, 0x4, R2 ;  /* 0x0000000412020825 */ /* 0x002fc600078e0202 */
[----:B------:R-:W-:Y:S02]  /*78d0*/  @!UP1 UIADD3.X UR9, URZ, UR51, URZ, UP0, !UPT ;  /* 0x000000333f099290 */ /* 0x000fe400087fe43f */
[----:B------:R1:W5:Y:S01]  /*78e0*/  @P0 LDG.E R6, desc[UR48][R2.64] ;  /* 0x0000003002060981 */ /* 0x000362000c1e1900 */
[----:B------:R-:W-:Y:S01]  /*78f0*/  PLOP3.LUT P0, PT, PT, PT, PT, 0x80, 0x0 ;  /* 0x000000000000781c */ /* 0x000fe20003f0f070 */
[----:B------:R-:W-:Y:S01]  /*7900*/  VOTEU.ALL UP0, P1 ;  /* 0x00000000003f7886 */ /* 0x000fe20000800000 */
[----:B--2---:R-:W-:-:S04]  /*7910*/  IMAD.MOV R8, RZ, RZ, -R5 ;  /* 0x000000ffff087224 */ /* 0x004fc800078e0a05 */
[----:B---3--:R-:W-:-:S04]  /*7920*/  IMAD R8, R8, UR4, R4 ;  /* 0x0000000408087c24 */ /* 0x008fc8000f8e0204 */
[----:B-1----:R-:W-:-:S07]  /*7930*/  IMAD.SHL.U32 R8, R8, 0x80, RZ ;  /* 0x0000008008087824 */ /* 0x002fce00078e00ff */
.L_x_151:
[----:B------:R-:W-:Y:S02]  /*7940*/  PLOP3.LUT P0, PT, P0, P2, PT, 0xa2, 0x0 ;  /* 0x000000000000781c */ /* 0x000fe40000705472 */
[----:B------:R-:W-:Y:S01]  /*7950*/  @P2 R2UR P0, UR7, R18 ;  /* 0x00000000120722ca */ /* 0x000fe20000000000 */
[----:B------:R-:W-:-:S07]  /*7960*/  UMOV UR4, URZ ;  /* 0x0000003f00047c82 */ /* 0x000fce0008000000 */
[----:B------:R-:W-:Y:S02]  /*7970*/  PLOP3.LUT P0, PT, P0, P2, PT, 0xa2, 0x0 ;  /* 0x000000000000781c */ /* 0x000fe40000705472 */
[----:B------:R-:W-:-:S08]  /*7980*/  @P2 R2UR.OR P0, UR6, R19 ;  /* 0x00000000130622ca */ /* 0x000fd00000100000 */
[----:B------:R-:W-:Y:S02]  /*7990*/  PLOP3.LUT P0, PT, P0, P2, PT, 0xa2, 0x0 ;  /* 0x000000000000781c */ /* 0x000fe40000705472 */
[----:B------:R-:W-:-:S08]  /*79a0*/  @P2 R2UR.OR P0, UR5, R8 ;  /* 0x00000000080522ca */ /* 0x000fd00000100000 */
[----:B------:R-:W-:Y:S02]  /*79b0*/  @P2 PLOP3.LUT P2, PT, P0, PT, PT, 0x80, 0x0 ;  /* 0x000000000000281c */ /* 0x000fe4000074f070 */
[----:B------:R-:W-:-:S03]  /*79c0*/  PLOP3.LUT P0, PT, PT, PT, PT, 0x80, 0x0 ;  /* 0x000000000000781c */ /* 0x000fc60003f0f070 */
        /* <DEDUP_REMOVED lines=8> */
.L_x_208:
[----:B------:R-:W2:Y:S01]  /*7a50*/  LDL R5, [R1+0x8] ;  /* 0x0000080001057983 */ /* 0x000ea20000100800 */
[----:B------:R-:W-:Y:S01]  /*7a60*/  UMOV UR4, 0xffffffff ;  /* 0xffffffff00047882 */ /* 0x000fe20000000000 */
[----:B------:R-:W-:Y:S01]  /*7a70*/  SHF.R.S32.HI R7, RZ, 0x1f, R6 ;  /* 0x0000001fff077819 */ /* 0x000fe20000011406 */
[----:B--2---:R-:W-:Y:S01]  /*7a80*/  VIADD R9, R5, 0xffffffff ;  /* 0xffffffff05097836 */ /* 0x004fe20000000000 */
[----:B------:R-:W-:Y:S06]  /*7a90*/  BRA.DIV UR4, `(.L_x_153) ;  /* 0x0000002604f47947 */ /* 0x000fec000b800000 */
[----:B------:R-:W-:-:S13]  /*7aa0*/  ELECT P6, URZ, PT ;  /* 0x00000000003f782f */ /* 0x000fda00038c0000 */
.L_x_211:
        /* <DEDUP_REMOVED lines=11> */
[----:B------:R-:W-:-:S04]  /*7b60*/  IMAD R10, R7, UR4, RZ ;  /* 0x00000004070a7c24 */ /* 0x000fc8000f8e02ff */
[----:B------:R-:W-:Y:S02]  /*7b70*/  IMAD.MOV R5, RZ, RZ, -R4 ;  /* 0x000000ffff057224 */ /* 0x000fe400078e0a04 */
[----:B------:R-:W-:Y:S02]  /*7b80*/  IMAD R10, R6, UR5, R10 ;  /* 0x00000005060a7c24 */ /* 0x000fe4000f8e020a */
        /* <DEDUP_REMOVED lines=8> */
.L_x_155:
[----:B--2---:R-:W2:Y:S01]  /*7c10*/  S2R R10, SR_CgaCtaId ;  /* 0x00000000000a7919 */ /* 0x004ea20000008800 */
[----:B------:R-:W-:-:S04]  /*7c20*/  MOV R5, 0x400 ;  /* 0x0000040000057802 */ /* 0x000fc80000000f00 */
[----:B--2---:R-:W-:Y:S02]  /*7c30*/  LEA R5, R10, R5, 0x18 ;  /* 0x000000050a057211 */ /* 0x004fe400078ec0ff */
[----:B------:R-:W-:Y:S02]  /*7c40*/  SHF.L.U32 R10, R17, 0x1f, RZ ;  /* 0x0000001f110a7819 */ /* 0x000fe400000006ff */
[----:B------:R-:W-:-:S04]  /*7c50*/  LEA R5, R16, R5, 0x3 ;  /* 0x0000000510057211 */ /* 0x000fc800078e18ff */
[----:B------:R-:W2:Y:S02]  /*7c60*/  SYNCS.PHASECHK.TRANS64.TRYWAIT P1, [R5+URZ+0x32440], R10 ;  /* 0x0324400a050075a7 */ /* 0x000ea4000802017f */
[----:B--2---:R-:W-:Y:S05]  /*7c70*/  @!P1 BRA `(.L_x_156) ;  /* 0x00000024009c9947 */ /* 0x004fea0003800000 */
.L_x_212:
        /* <DEDUP_REMOVED lines=11> */
.L_x_157:
        /* <DEDUP_REMOVED lines=20> */
.L_x_154:
[----:B------:R-:W2:Y:S01]  /*7e70*/  S2R R11, SR_CgaCtaId ;  /* 0x00000000000b7919 */ /* 0x000ea20000008800 */
[----:B------:R-:W-:Y:S05]  /*7e80*/  WARPSYNC.ALL ;  /* 0x0000000000007948 */ /* 0x000fea0003800000 */
[----:B------:R-:W-:Y:S01]  /*7e90*/  BAR.SYNC.DEFER_BLOCKING 0x8, 0x120 ;  /* 0x0204800000007b1d */ /* 0x000fe20000010000 */
[----:B------:R-:W-:Y:S02]  /*7ea0*/  ELECT P1, URZ, PT ;  /* 0x00000000003f782f */ /* 0x000fe40003820000 */
[----:B------:R-:W-:-:S03]  /*7eb0*/  MOV R10, 0x400 ;  /* 0x00000400000a7802 */ /* 0x000fc60000000f00 */
[----:B------:R-:W-:Y:S01]  /*7ec0*/  BSSY B0, `(.L_x_158) ;  /* 0x0000032000007945 */ /* 0x000fe20003800000 */
[----:B--2---:R-:W-:-:S07]  /*7ed0*/  LEA R10, R11, R10, 0x18 ;  /* 0x0000000a0b0a7211 */ /* 0x004fce00078ec0ff */
[----:B------:R-:W-:Y:S05]  /*7ee0*/  @!P1 BRA `(.L_x_159) ;  /* 0x0000000000bc9947 */ /* 0x000fea0003800000 */
[----:B------:R-:W-:Y:S01]  /*7ef0*/  R2UR UR16, R10 ;  /* 0x000000000a1072ca */ /* 0x000fe200000e0000 */
[----:B------:R-:W-:Y:S01]  /*7f00*/  UIADD3 UR4, UP0, UR50, 0x270, URZ ;  /* 0x0000027032047890 */ /* 0x000fe2000ff1e03f */
[----:B------:R-:W-:Y:S01]  /*7f10*/  R2UR UR11, R8 ;  /* 0x00000000080b72ca */ /* 0x000fe200000e0000 */
[----:B------:R-:W-:Y:S01]  /*7f20*/  IMAD.MOV.U32 R5, RZ, RZ, 0x4000 ;  /* 0x00004000ff057424 */ /* 0x000fe200078e00ff */
[----:B------:R-:W-:Y:S01]  /*7f30*/  R2UR UR12, R19 ;  /* 0x00000000130c72ca */ /* 0x000fe200000e0000 */
[----:B------:R-:W-:Y:S01]  /*7f40*/  UIADD3.X UR5, URZ, UR51, URZ, UP0, !UPT ;  /* 0x000000333f057290 */ /* 0x000fe200087fe43f */
[----:B------:R-:W-:Y:S01]  /*7f50*/  R2UR UR13, R18 ;  /* 0x00000000120d72ca */ /* 0x000fe200000e0000 */
[----:B------:R-:W-:Y:S01]  /*7f60*/  UIADD3 UR6, UP0, UR50, 0x770, URZ ;  /* 0x0000077032067890 */ /* 0x000fe2000ff1e03f */
[----:B------:R2:W-:Y:S01]  /*7f70*/  SYNCS.ARRIVE.TRANS64 RZ, [R10+URZ+0x32400], R5 ;  /* 0x032400050aff79a7 */ /* 0x0005e2000800003f */
[----:B------:R-:W-:Y:S01]  /*7f80*/  UMOV UR14, 0x0 ;  /* 0x00000000000e7882 */ /* 0x000fe20000000000 */
[----:B------:R-:W-:Y:S01]  /*7f90*/  UMOV UR15, 0x12f00000 ;  /* 0x12f00000000f7882 */ /* 0x000fe20000000000 */
[----:B------:R-:W-:-:S02]  /*7fa0*/  UIADD3.X UR7, URZ, UR51, URZ, UP0, !UPT ;  /* 0x000000333f077290 */ /* 0x000fc400087fe43f */
[----:B------:R-:W-:Y:S02]  /*7fb0*/  UIADD3 UR8, UR16, 0x18400, URZ ;  /* 0x0001840010087890 */ /* 0x000fe4000fffe03f */
[----:B------:R-:W-:Y:S02]  /*7fc0*/  UIADD3 UR9, UR16, 0x32400, URZ ;  /* 0x0003240010097890 */ /* 0x000fe4000fffe03f */
[----:B------:R-:W-:Y:S01]  /*7fd0*/  UIADD3 UR40, UR16, 0x22400, URZ ;  /* 0x0002240010287890 */ /* 0x000fe2000fffe03f */
[----:B--2---:R-:W-:Y:S01]  /*7fe0*/  IMAD.MOV.U32 R5, RZ, RZ, 0x10000 ;  /* 0x00010000ff057424 */ /* 0x004fe200078e00ff */
[----:B------:R-:W-:Y:S02]  /*7ff0*/  UIADD3 UR41, UR16, 0x32410, URZ ;  /* 0x0003241010297890 */ /* 0x000fe4000fffe03f */
[----:B------:R-:W-:Y:S02]  /*8000*/  UIADD3 UR32, UR16, 0x26400, URZ ;  /* 0x0002640010207890 */ /* 0x000fe4000fffe03f */
[----:B------:R-:W-:-:S02]  /*8010*/  UIADD3 UR24, UR16, 0x2a400, URZ ;  /* 0x0002a40010187890 */ /* 0x000fc4000fffe03f */
[----:B------:R-:W-:Y:S01]  /*8020*/  UIADD3 UR16, UR16, 0x2e400, URZ ;  /* 0x0002e40010107890 */ /* 0x000fe2000fffe03f */
[----:B------:R-:W-:Y:S01]  /*8030*/  UMOV UR10, URZ ;  /* 0x0000003f000a7c82 */ /* 0x000fe20008000000 */
[----:B------:R-:W-:Y:S01]  /*8040*/  UMOV UR43, UR11 ;  /* 0x0000000b002b7c82 */ /* 0x000fe20008000000 */
[----:B------:R2:W-:Y:S01]  /*8050*/  UTMALDG.4D [UR8], [UR4], desc[UR14] ;  /* 0x00000e08040075b4 */ /* 0x0005e20008019000 */
[----:B------:R-:W-:Y:S01]  /*8060*/  UMOV UR44, UR12 ;  /* 0x0000000c002c7c82 */ /* 0x000fe20008000000 */
[----:B------:R-:W-:Y:S01]  /*8070*/  UMOV UR45, UR13 ;  /* 0x0000000d002d7c82 */ /* 0x000fe20008000000 */
[----:B------:R-:W-:Y:S01]  /*8080*/  UMOV UR42, UR10 ;  /* 0x0000000a002a7c82 */ /* 0x000fe20008000000 */
[----:B------:R2:W-:Y:S01]  /*8090*/  SYNCS.ARRIVE.TRANS64 RZ, [R10+URZ+0x32410], R5 ;  /* 0x032410050aff79a7 */ /* 0x0005e2000800003f */
[----:B------:R-:W-:Y:S01]  /*80a0*/  UMOV UR34, 0x40 ;  /* 0x0000004000227882 */ /* 0x000fe20000000000 */
[----:B------:R-:W-:Y:S01]  /*80b0*/  UMOV UR35, UR11 ;  /* 0x0000000b00237c82 */ /* 0x000fe20008000000 */
[----:B------:R-:W-:Y:S01]  /*80c0*/  UMOV UR36, UR12 ;  /* 0x0000000c00247c82 */ /* 0x000fe20008000000 */
[----:B------:R-:W-:Y:S01]  /*80d0*/  UMOV UR37, UR13 ;  /* 0x0000000d00257c82 */ /* 0x000fe20008000000 */
[----:B------:R-:W-:Y:S01]  /*80e0*/  UMOV UR33, UR41 ;  /* 0x0000002900217c82 */ /* 0x000fe20008000000 */
[----:B------:R-:W-:Y:S01]  /*80f0*/  UMOV UR26, 0x80 ;  /* 0x00000080001a7882 */ /* 0x000fe20000000000 */
[----:B------:R-:W-:Y:S01]  /*8100*/  UMOV UR27, UR11 ;  /* 0x0000000b001b7c82 */ /* 0x000fe20008000000 */
[----:B------:R2:W-:Y:S01]  /*8110*/  UTMALDG.4D [UR40], [UR6], desc[UR14] ;  /* 0x00000e28060075b4 */ /* 0x0005e20008019000 */
[----:B------:R-:W-:Y:S01]  /*8120*/  UMOV UR28, UR12 ;  /* 0x0000000c001c7c82 */ /* 0x000fe20008000000 */
[----:B------:R-:W-:Y:S01]  /*8130*/  UMOV UR29, UR13 ;  /* 0x0000000d001d7c82 */ /* 0x000fe20008000000 */
[----:B------:R-:W-:Y:S01]  /*8140*/  UMOV UR25, UR41 ;  /* 0x0000002900197c82 */ /* 0x000fe20008000000 */
[----:B------:R-:W-:Y:S01]  /*8150*/  UMOV UR18, 0xc0 ;  /* 0x000000c000127882 */ /* 0x000fe20000000000 */
[----:B------:R-:W-:Y:S01]  /*8160*/  UMOV UR19, UR11 ;  /* 0x0000000b00137c82 */ /* 0x000fe20008000000 */
[----:B------:R-:W-:Y:S01]  /*8170*/  UMOV UR20, UR12 ;  /* 0x0000000c00147c82 */ /* 0x000fe20008000000 */
[----:B------:R-:W-:Y:S01]  /*8180*/  UMOV UR21, UR13 ;  /* 0x0000000d00157c82 */ /* 0x000fe20008000000 */
[----:B------:R2:W-:Y:S01]  /*8190*/  UTMALDG.4D [UR32], [UR6], desc[UR14] ;  /* 0x00000e20060075b4 */ /* 0x0005e20008019000 */
[----:B------:R-:W-:Y:S01]  /*81a0*/  UMOV UR17, UR41 ;  /* 0x0000002900117c82 */ /* 0x000fe20008000000 */
[----:B------:R2:W-:Y:S01]  /*81b0*/  UTMALDG.4D [UR24], [UR6], desc[UR14] ;  /* 0x00000e18060075b4 */ /* 0x0005e20008019000 */
[----:B------:R2:W-:Y:S02]  /*81c0*/  UTMALDG.4D [UR16], [UR6], desc[UR14] ;  /* 0x00000e10060075b4 */ /* 0x0005e40008019000 */
[----:B--2---:R-:W-:Y:S01]  /*81d0*/  NOP ;  /* 0x0000000000007918 */ /* 0x004fe20000000000 */
.L_x_159:
[----:B------:R-:W-:Y:S05]  /*81e0*/  BSYNC B0 ;  /* 0x0000000000007941 */ /* 0x000fea0003800000 */
.L_x_158:
[----:B------:R-:W2:Y:S01]  /*81f0*/  LDL R5, [R1+0x18] ;  /* 0x0000180001057983 */ /* 0x000ea20000100800 */
[----:B------:R-:W-:Y:S01]  /*8200*/  ULDC.64 UR38, c[0x0][0x408] ;  /* 0x0001020000267ab9 */ /* 0x000fe20000000a00 */
[----:B------:R-:W-:Y:S01]  /*8210*/  BSSY B0, `(.L_x_160) ;  /* 0x0000005000007945 */ /* 0x000fe20003800000 */
[----:B--2---:R-:W-:-:S04]  /*8220*/  LOP3.LUT R5, R5, 0x1, RZ, 0xc, !PT ;  /* 0x0000000105057812 */ /* 0x004fc800078e0cff */
[----:B------:R-:W-:-:S04]  /*8230*/  SHF.L.U32 R5, R5, 0x1f, RZ ;  /* 0x0000001f05057819 */ /* 0x000fc800000006ff */
[----:B------:R-:W2:Y:S02]  /*8240*/  SYNCS.PHASECHK.TRANS64.TRYWAIT P1, [R10+URZ+0x32420], R5 ;  /* 0x032420050a0075a7 */ /* 0x000ea4000802017f */
[----:B--2---:R-:W-:Y:S05]  /*8250*/  @!P1 BRA `(.L_x_161) ;  /* 0x0000002000389947 */ /* 0x004fea0003800000 */
.L_x_213:
[----:B------:R-:W-:Y:S05]  /*8260*/  BSYNC B0 ;  /* 0x0000000000007941 */ /* 0x000fea0003800000 */
.L_x_160:
        /* <DEDUP_REMOVED lines=12> */
.L_x_214:
        /* <DEDUP_REMOVED lines=8> */
.L_x_165:
        /* <DEDUP_REMOVED lines=19> */
[----:B------:R-:W-:Y:S01]  /*84e0*/  UIADD3 UR14, UR14, 0x9400, URZ ;  /* 0x000094000e0e7890 */ /* 0x000fe2000fffe03f */
[----:B---3--:R-:W-:-:S13]  /*84f0*/  R2UR UR11, R10 ;  /* 0x000000000a0b72ca */ /* 0x008fda00000e0000 */
[----:B------:R-:W-:-:S09]  /*8500*/  UIMAD UR11, UR11, 0x60, URZ ;  /* 0x000000600b0b78a4 */ /* 0x000fd2000f8e023f */
        /* <DEDUP_REMOVED lines=13> */
.L_x_163:
[----:B------:R-:W-:Y:S05]  /*85e0*/  BSYNC B0 ;  /* 0x0000000000007941 */ /* 0x000fea0003800000 */
.L_x_162:
        /* <DEDUP_REMOVED lines=9> */
[----:B------:R-:W-:Y:S01]  /*8680*/  MOV R5, 0x1 ;  /* 0x0000000100057802 */ /* 0x000fe20000000f00 */
[----:B--2---:R-:W-:Y:S02]  /*8690*/  IMAD.MOV R10, RZ, RZ, -R11 ;  /* 0x000000ffff0a7224 */ /* 0x004fe400078e0a0b */
        /* <DEDUP_REMOVED lines=26> */
.L_x_170:
        /* <DEDUP_REMOVED lines=10> */
.L_x_215:
[----:B------:R-:W-:Y:S05]  /*88e0*/  @P1 BRA `(.L_x_172) ;  /* 0x00000000001c1947 */ /* 0x000fea0003800000 */
[----:B------:R-:W3:Y:S01]  /*88f0*/  S2R R11, SR_TID.X ;  /* 0x00000000000b7919 */ /* 0x000ee20000002100 */
[----:B------:R-:W-:-:S04]  /*8900*/  IMAD.MOV.U32 R5, RZ, RZ, 0x3000 ;  /* 0x00003000ff057424 */ /* 0x000fc800078e00ff */
[----:B------:R4:W-:Y:S01]  /*8910*/  SYNCS.ARRIVE.TRANS64 RZ, [R2+URZ+0x32430], R5 ;  /* 0x0324300502ff79a7 */ /* 0x0009e2000800003f */
[----:B---3--:R-:W-:-:S04]  /*8920*/  LOP3.LUT R11, R11, 0x1f, RZ, 0xc0, !PT ;  /* 0x0000001f0b0b7812 */ /* 0x008fc800078ec0ff */
[----:B------:R-:W-:-:S13]  /*8930*/  ISETP.NE.AND P2, PT, R11, RZ, PT ;  /* 0x000000ff0b00720c */ /* 0x000fda0003f45270 */
[----:B----4-:R-:W-:Y:S05]  /*8940*/  @!P2 BRA `(.L_x_172) ;  /* 0x000000000004a947 */ /* 0x010fea0003800000 */
[----:B------:R-:W-:Y:S01]  /*8950*/  BPT.TRAP 0x1 ;  /* 0x000000040000795c */ /* 0x000fe20000300000 */
.L_x_172:
        /* <DEDUP_REMOVED lines=20> */
.L_x_216:
[----:B------:R-:W-:Y:S05]  /*8aa0*/  @P1 BRA `(.L_x_174) ;  /* 0x00000000001c1947 */ /* 0x000fea0003800000 */
[----:B------:R-:W4:Y:S01]  /*8ab0*/  S2R R5, SR_TID.X ;  /* 0x0000000000057919 */ /* 0x000f220000002100 */
[----:B--23--:R-:W-:-:S04]  /*8ac0*/  MOV R3, 0xc000 ;  /* 0x0000c00000037802 */ /* 0x00cfc80000000f00 */
[----:B------:R2:W-:Y:S01]  /*8ad0*/  SYNCS.ARRIVE.TRANS64 RZ, [R2+URZ+0x32450], R3 ;  /* 0x0324500302ff79a7 */ /* 0x0005e2000800003f */
[----:B----4-:R-:W-:-:S04]  /*8ae0*/  LOP3.LUT R5, R5, 0x1f, RZ, 0xc0, !PT ;  /* 0x0000001f05057812 */ /* 0x010fc800078ec0ff */
[----:B------:R-:W-:-:S13]  /*8af0*/  ISETP.NE.AND P1, PT, R5, RZ, PT ;  /* 0x000000ff0500720c */ /* 0x000fda0003f25270 */
[----:B--2---:R-:W-:Y:S05]  /*8b00*/  @!P1 BRA `(.L_x_174) ;  /* 0x0000000000049947 */ /* 0x004fea0003800000 */
[----:B------:R-:W-:Y:S01]  /*8b10*/  BPT.TRAP 0x1 ;  /* 0x000000040000795c */ /* 0x000fe20000300000 */
.L_x_174:
        /* <DEDUP_REMOVED lines=33> */
.L_x_169:
[----:B------:R-:W-:Y:S05]  /*8d30*/  BSYNC B0 ;  /* 0x0000000000007941 */ /* 0x000fea0003800000 */
.L_x_168:
[----:B------:R-:W2:Y:S01]  /*8d40*/  LDL.LU R3, [R1+0x8] ;  /* 0x0000080001037983 */ /* 0x000ea20000300800 */
[----:B------:R-:W-:-:S05]  /*8d50*/  VIADD R16, R16, 0x1 ;  /* 0x0000000110107836 */ /* 0x000fca0000000000 */
[----:B------:R-:W-:-:S04]  /*8d60*/  ISETP.NE.AND P1, PT, R16, 0x2, PT ;  /* 0x000000021000780c */ /* 0x000fc80003f25270 */
[----:B------:R-:W-:Y:S02]  /*8d70*/  SEL R2, RZ, 0x1, P1 ;  /* 0x00000001ff027807 */ /* 0x000fe40000800000 */
[----:B------:R-:W-:Y:S02]  /*8d80*/  SEL R16, R16, RZ, P1 ;  /* 0x000000ff10107207 */ /* 0x000fe40000800000 */
[----:B------:R-:W-:Y:S01]  /*8d90*/  LOP3.LUT R17, R17, R2, RZ, 0x3c, !PT ;  /* 0x0000000211117212 */ /* 0x000fe200078e3cff */
[----:B--2---:R-:W-:-:S07]  /*8da0*/  VIADD R8, R3, 0xfffffffd ;  /* 0xfffffffd03087836 */ /* 0x004fce0000000000 */
.L_x_167:
[----:B------:R-:W-:Y:S01]  /*8db0*/  IMAD.MOV R10, RZ, RZ, -R10 ;  /* 0x000000ffff0a7224 */ /* 0x000fe200078e0a0a */
[----:B------:R-:W-:Y:S04]  /*8dc0*/  BSSY B0, `(.L_x_166) ;  /* 0x00000da000007945 */ /* 0x000fe80003800000 */
[----:B------:R-:W-:-:S13]  /*8dd0*/  ISETP.NE.AND P1, PT, R9, R10, PT ;  /* 0x0000000a0900720c */ /* 0x000fda0003f25270 */
[----:B------:R-:W-:Y:S05]  /*8de0*/  @!P1 BRA `(.L_x_175) ;  /* 0x0000000c005c9947 */ /* 0x000fea0003800000 */
.L_x_190:
[----:B------:R-:W-:Y:S04]  /*8df0*/  BSSY B1, `(.L_x_176) ;  /* 0x0000064000017945 */ /* 0x000fe80003800000 */
[----:B------:R-:W-:Y:S05]  /*8e00*/  @!P6 BRA `(.L_x_177) ;  /* 0x000000040088e947 */ /* 0x000fea0003800000 */
[----:B-1----:R-:W-:Y:S01]  /*8e10*/  IMAD.MOV.U32 R9, RZ, RZ, R8 ;  /* 0x000000ffff097224 */ /* 0x002fe200078e0008 */
[----:B------:R-:W-:Y:S06]  /*8e20*/  @!P0 BRA `(.L_x_178) ;  /* 0x0000000000448947 */ /* 0x000fec0003800000 */
[----:B------:R-:W1:Y:S01]  /*8e30*/  LDC R10, c[0x0][0x41c] ;  /* 0x00010700ff0a7b82 */ /* 0x000e620000000800 */
        /* <DEDUP_REMOVED lines=11> */
[----:B------:R-:W-:Y:S02]  /*8ef0*/  IMAD.IADD R11, R11, 0x1, R3 ;  /* 0x000000010b0b7824 */ /* 0x000fe400078e0203 */
[----:B------:R-:W-:Y:S01]  /*8f00*/  IMAD R9, R10, R9, R8 ;  /* 0x000000090a097224 */ /* 0x000fe200078e0208 */
[----:B-1----:R-:W-:-:S04]  /*8f10*/  LEA R4, P1, R2, R4, 0x2 ;  /* 0x0000000402047211 */ /* 0x002fc800078210ff */
[----:B------:R-:W-:-:S05]  /*8f20*/  LEA.HI.X R5, R2, R5, R11, 0x2, P1 ;  /* 0x0000000502057211 */ /* 0x000fca00008f140b */
[----:B------:R1:W5:Y:S04]  /*8f30*/  LDG.E R4, desc[UR48][R4.64] ;  /* 0x0000003004047981 */ /* 0x000368000c1e1900 */
.L_x_178:
[----:B------:R-:W2:Y:S01]  /*8f40*/  S2R R3, SR_CgaCtaId ;  /* 0x0000000000037919 */ /* 0x000ea20000008800 */
[----:B------:R-:W-:Y:S01]  /*8f50*/  MOV R2, 0x400 ;  /* 0x0000040000027802 */ /* 0x000fe20000000f00 */
[----:B-1----:R-:W1:Y:S03]  /*8f60*/  S2R R5, SR_TID.X ;  /* 0x0000000000057919 */ /* 0x002e660000002100 */
[----:B--2---:R-:W-:-:S04]  /*8f70*/  LEA R2, R3, R2, 0x18 ;  /* 0x0000000203027211 */ /* 0x004fc800078ec0ff */
[----:B------:R-:W-:Y:S02]  /*8f80*/  LEA R3, R16, R2, 0x3 ;  /* 0x0000000210037211 */ /* 0x000fe400078e18ff */
[----:B------:R-:W-:Y:S02]  /*8f90*/  SHF.L.U32 R2, R17, 0x1f, RZ ;  /* 0x0000001f11027819 */ /* 0x000fe400000006ff */
[----:B-1----:R-:W-:Y:S02]  /*8fa0*/  LOP3.LUT R5, R5, 0x7f, RZ, 0xc0, !PT ;  /* 0x0000007f05057812 */ /* 0x002fe400078ec0ff */
[----:B------:R-:W1:Y:S02]  /*8fb0*/  SYNCS.PHASECHK.TRANS64.TRYWAIT P2, [R3+URZ+0x32440], R2 ;  /* 0x03244002030075a7 */ /* 0x000e64000804017f */
[----:B------:R-:W-:Y:S01]  /*8fc0*/  ISETP.NE.AND P1, PT, R5, RZ, PT ;  /* 0x000000ff0500720c */ /* 0x000fe20003f25270 */
[----:B-1----:R-:W-:-:S12]  /*8fd0*/  @!P2 BRA `(.L_x_179) ;  /* 0x000000140034a947 */ /* 0x002fd80003800000 */
.L_x_217:
        /* <DEDUP_REMOVED lines=8> */
.L_x_180:
        /* <DEDUP_REMOVED lines=20> */
.L_x_218:
        /* <DEDUP_REMOVED lines=8> */
.L_x_182:
        /* <DEDUP_REMOVED lines=33> */
.L_x_177:
[----:B------:R-:W-:Y:S05]  /*9430*/  BSYNC B1 ;  /* 0x0000000000017941 */ /* 0x000fea0003800000 */
.L_x_176:
        /* <DEDUP_REMOVED lines=21> */
[----:B------:R-:W-:-:S04]  /*9590*/  IMAD.WIDE.U32 R2, R6, UR38, R2 ;  /* 0x0000002606027c25 */ /* 0x000fc8000f8e0002 */
[----:B------:R-:W-:Y:S01]  /*95a0*/  IMAD.IADD R11, R11, 0x1, R3 ;  /* 0x000000010b0b7824 */ /* 0x000fe200078e0203 */
[----:B-1----:R-:W-:-:S04]  /*95b0*/  LEA R4, P1, R2, R4, 0x2 ;  /* 0x0000000402047211 */ /* 0x002fc800078210ff */
[----:B------:R-:W-:-:S05]  /*95c0*/  LEA.HI.X R5, R2, R5, R11, 0x2, P1 ;  /* 0x0000000502057211 */ /* 0x000fca00008f140b */
[----:B------:R1:W5:Y:S04]  /*95d0*/  LDG.E R4, desc[UR48][R4.64] ;  /* 0x0000003004047981 */ /* 0x000368000c1e1900 */
.L_x_185:
        /* <DEDUP_REMOVED lines=10> */
.L_x_219:
        /* <DEDUP_REMOVED lines=8> */
.L_x_187:
        /* <DEDUP_REMOVED lines=20> */
.L_x_220:
        /* <DEDUP_REMOVED lines=8> */
.L_x_189:
        /* <DEDUP_REMOVED lines=33> */
.L_x_184:
[----:B------:R-:W-:Y:S05]  /*9ad0*/  BSYNC B1 ;  /* 0x0000000000017941 */ /* 0x000fea0003800000 */
.L_x_183:
        /* <DEDUP_REMOVED lines=8> */
.L_x_175:
[----:B------:R-:W-:Y:S05]  /*9b60*/  BSYNC B0 ;  /* 0x0000000000007941 */ /* 0x000fea0003800000 */
.L_x_166:
        /* <DEDUP_REMOVED lines=10> */
.L_x_147:
[----:B------:R-:W2:Y:S01]  /*9c10*/  S2R R3, SR_CgaCtaId ;  /* 0x0000000000037919 */ /* 0x000ea20000008800 */
[----:B------:R-:W-:Y:S01]  /*9c20*/  MOV R0, 0x400 ;  /* 0x0000040000007802 */ /* 0x000fe20000000f00 */
[----:B------:R-:W-:Y:S03]  /*9c30*/  BSSY B0, `(.L_x_192) ;  /* 0x0000005000007945 */ /* 0x000fe60003800000 */
[----:B--2---:R-:W-:Y:S02]  /*9c40*/  LEA R0, R3, R0, 0x18 ;  /* 0x0000000003007211 */ /* 0x004fe400078ec0ff */
[----:B------:R-:W-:-:S04]  /*9c50*/  SHF.L.U32 R3, R2, 0x1f, RZ ;  /* 0x0000001f02037819 */ /* 0x000fc800000006ff */
[----:B------:R-:W2:Y:S02]  /*9c60*/  SYNCS.PHASECHK.TRANS64.TRYWAIT P0, [R0+URZ+0x32420], R3 ;  /* 0x03242003000075a7 */ /* 0x000ea4000800017f */
[----:B--2---:R-:W-:Y:S05]  /*9c70*/  @!P0 BRA `(.L_x_193) ;  /* 0x00000008005c8947 */ /* 0x004fea0003800000 */
.L_x_221:
[----:B------:R-:W-:Y:S05]  /*9c80*/  BSYNC B0 ;  /* 0x0000000000007941 */ /* 0x000fea0003800000 */
.L_x_192:
[----:B------:R-:W-:-:S03]  /*9c90*/  UMOV UR4, 0xffffffff ;  /* 0xffffffff00047882 */ /* 0x000fc60000000000 */
[----:B------:R-:W-:Y:S05]  /*9ca0*/  BRA.DIV UR4, `(.L_x_194) ;  /* 0x0000000a04647947 */ /* 0x000fea000b800000 */
[----:B------:R-:W3:Y:S02]  /*9cb0*/  S2R R2, SR_TID.X ;  /* 0x0000000000027919 */ /* 0x000ee40000002100 */
[----:B---3--:R-:W-:-:S04]  /*9cc0*/  SHF.R.U32.HI R2, RZ, 0x5, R2 ;  /* 0x00000005ff027819 */ /* 0x008fc80000011602 */
[----:B------:R-:W-:-:S05]  /*9cd0*/  LOP3.LUT R2, R2, 0x3, RZ, 0xc0, !PT ;  /* 0x0000000302027812 */ /* 0x000fca00078ec0ff */
[----:B------:R3:W4:Y:S02]  /*9ce0*/  SHFL.IDX PT, R14, R2, RZ, 0x1f ;  /* 0x00001fff020e7589 */ /* 0x00072400000e0000 */
.L_x_224:
[----:B----4-:R-:W-:Y:S01]  /*9cf0*/  ISETP.NE.AND P0, PT, R14, RZ, PT ;  /* 0x000000ff0e00720c */ /* 0x010fe20003f05270 */
[----:B------:R-:W-:-:S12]  /*9d00*/  BSSY B0, `(.L_x_195) ;  /* 0x0000024000007945 */ /* 0x000fd80003800000 */
[----:B------:R-:W-:Y:S05]  /*9d10*/  @P0 BRA `(.L_x_196) ;  /* 0x0000000000880947 */ /* 0x000fea0003800000 */
[----:B------:R-:W-:-:S03]  /*9d20*/  UMOV UR4, 0xffffffff ;  /* 0xffffffff00047882 */ /* 0x000fc60000000000 */
[----:B------:R-:W-:Y:S05]  /*9d30*/  BRA.DIV UR4, `(.L_x_197) ;  /* 0x0000000a04747947 */ /* 0x000fea000b800000 */
[----:B------:R-:W-:-:S13]  /*9d40*/  ELECT P6, URZ, PT ;  /* 0x00000000003f782f */ /* 0x000fda00038c0000 */
.L_x_227:
[----:B------:R-:W-:Y:S05]  /*9d50*/  @!P6 BRA `(.L_x_196) ;  /* 0x000000000078e947 */ /* 0x000fea0003800000 */
[----:B------:R-:W-:-:S06]  /*9d60*/  ULOP3.LUT UR4, UR46, 0x2, URZ, 0xfc, !UPT ;  /* 0x000000022e047892 */ /* 0x000fcc000f8efc3f */
[----:B---3--:R-:W-:-:S05]  /*9d70*/  IMAD.U32 R2, RZ, RZ, UR4 ;  /* 0x00000004ff027e24 */ /* 0x008fca000f8e00ff */
[----:B------:R-:W-:-:S13]  /*9d80*/  ISETP.NE.AND P2, PT, R2, 0x3, PT ;  /* 0x000000030200780c */ /* 0x000fda0003f45270 */
[----:B------:R-:W-:Y:S05]  /*9d90*/  @!P2 BRA `(.L_x_198) ;  /* 0x000000000004a947 */ /* 0x000fea0003800000 */
[----:B------:R-:W-:Y:S01]  /*9da0*/  BPT.TRAP 0x1 ;  /* 0x000000040000795c */ /* 0x000fe20000300000 */
.L_x_198:
[----:B--2---:R-:W-:Y:S01]  /*9db0*/  IADD3 R3, R0, 0x32440, RZ ;  /* 0x0003244000037810 */ /* 0x004fe20007ffe0ff */
[----:B------:R-:W-:Y:S01]  /*9dc0*/  VIADD R2, R16, 0x1 ;  /* 0x0000000110027836 */ /* 0x000fe20000000000 */
[----:B------:R-:W-:-:S03]  /*9dd0*/  SHF.L.U32 R5, R17, 0x1f, RZ ;  /* 0x0000001f11057819 */ /* 0x000fc600000006ff */
[----:B------:R-:W-:Y:S01]  /*9de0*/  IMAD R6, R16, 0x8, R3 ;  /* 0x0000000810067824 */ /* 0x000fe200078e0203 */
[----:B------:R-:W-:-:S03]  /*9df0*/  ISETP.NE.AND P1, PT, R2, 0x2, PT ;  /* 0x000000020200780c */ /* 0x000fc60003f25270 */
[----:B------:R-:W2:Y:S01]  /*9e00*/  SYNCS.PHASECHK.TRANS64.TRYWAIT P0, [R6+URZ], R5 ;  /* 0x00000005060075a7 */ /* 0x000ea2000800017f */
[----:B------:R-:W-:-:S04]  /*9e10*/  SEL R4, RZ, 0x1, P1 ;  /* 0x00000001ff047807 */ /* 0x000fc80000800000 */
[----:B------:R-:W-:Y:S02]  /*9e20*/  LOP3.LUT R17, R17, R4, RZ, 0x3c, !PT ;  /* 0x0000000411117212 */ /* 0x000fe400078e3cff */
[----:B------:R-:W-:Y:S02]  /*9e30*/  SEL R4, R2, RZ, P1 ;  /* 0x000000ff02047207 */ /* 0x000fe40000800000 */
[----:B------:R-:W-:-:S03]  /*9e40*/  SHF.L.U32 R2, R17, 0x1f, RZ ;  /* 0x0000001f11027819 */ /* 0x000fc600000006ff */
[----:B------:R-:W-:Y:S01]  /*9e50*/  IMAD R3, R4, 0x8, R3 ;  /* 0x0000000804037824 */ /* 0x000fe200078e0203 */
[----:B--2---:R-:W-:Y:S06]  /*9e60*/  @!P0 BRA `(.L_x_199) ;  /* 0x0000000800488947 */ /* 0x004fec0003800000 */
.L_x_228:
[----:B------:R-:W3:Y:S02]  /*9e70*/  SYNCS.PHASECHK.TRANS64.TRYWAIT P0, [R3+URZ], R2 ;  /* 0x00000002030075a7 */ /* 0x000ee4000800017f */
[----:B---3--:R-:W-:Y:S05]  /*9e80*/  @!P0 BRA `(.L_x_200) ;  /* 0x0000000800548947 */ /* 0x008fea0003800000 */
.L_x_229:
[----:B------:R-:W-:Y:S05]  /*9e90*/  @!P2 BRA `(.L_x_201) ;  /* 0x000000000004a947 */ /* 0x000fea0003800000 */
[----:B------:R-:W-:Y:S01]  /*9ea0*/  BPT.TRAP 0x1 ;  /* 0x000000040000795c */ /* 0x000fe20000300000 */
.L_x_201:
[----:B---3--:R-:W-:-:S04]  /*9eb0*/  VIADD R3, R0, 0x32460 ;  /* 0x0003246000037836 */ /* 0x008fc80000000000 */
[----:B------:R-:W-:-:S04]  /*9ec0*/  IMAD R16, R16, 0x8, R3 ;  /* 0x0000000810107824 */ /* 0x000fc800078e0203 */
[----:B------:R-:W3:Y:S02]  /*9ed0*/  SYNCS.PHASECHK.TRANS64.TRYWAIT P0, [R16+URZ], R5 ;  /* 0x00000005100075a7 */ /* 0x000ee4000800017f */
[----:B---3--:R-:W-:Y:S05]  /*9ee0*/  @!P0 BRA `(.L_x_202) ;  /* 0x0000000800508947 */ /* 0x008fea0003800000 */
.L_x_230:
[----:B------:R-:W-:-:S07]  /*9ef0*/  IMAD R3, R4, 0x8, R3 ;  /* 0x0000000804037824 */ /* 0x000fce00078e0203 */
.L_x_203:
[----:B----4-:R4:W1:Y:S02]  /*9f00*/  SYNCS.PHASECHK.TRANS64.TRYWAIT P0, [R3+URZ], R2 ;  /* 0x00000002030075a7 */ /* 0x010864000800017f */
[----:B-1----:R-:W-:Y:S05]  /*9f10*/  @!P0 NANOSLEEP.SYNCS 0x989680 ;  /* 0x009896800000895d */ /* 0x002fea0003900000 */
[----:B------:R-:W1:Y:S02]  /*9f20*/  @!P0 SYNCS.PHASECHK.TRANS64 P0, [R3+URZ], R2 ;  /* 0x00000002030085a7 */ /* 0x000e64000800007f */
[----:B-1----:R-:W-:Y:S05]  /*9f30*/  @!P0 BRA `(.L_x_203) ;  /* 0xfffffffc00f08947 */ /* 0x002fea000383ffff */
.L_x_196:
[----:B------:R-:W-:Y:S05]  /*9f40*/  BSYNC B0 ;  /* 0x0000000000007941 */ /* 0x000fea0003800000 */
.L_x_195:
[----:B------:R-:W-:Y:S05]  /*9f50*/  EXIT ;  /* 0x000000000000794d */ /* 0x000fea0003800000 */
.L_x_124:
[----:B-1----:R-:W-:-:S04]  /*9f60*/  IMAD.U32 R3, RZ, RZ, UR41 ;  /* 0x00000029ff037e24 */ /* 0x002fc8000f8e00ff */
[----:B------:R1:W2:Y:S03]  /*9f70*/  SYNCS.PHASECHK.TRANS64.TRYWAIT P0, [R3+URZ+0x32400], R0 ;  /* 0x03240000030075a7 */ /* 0x0002a6000800017f */
[----:B--2---:R-:W-:Y:S05]  /*9f80*/  @!P0 NANOSLEEP.SYNCS 0x989680 ;  /* 0x009896800000895d */ /* 0x004fea0003900000 */
[----:B------:R-:W2:Y:S02]  /*9f90*/  @!P0 SYNCS.PHASECHK.TRANS64 P0, [R3+URZ+0x32400], R0 ;  /* 0x03240000030085a7 */ /* 0x000ea4000800007f */
[----:B--2---:R-:W-:Y:S05]  /*9fa0*/  @!P0 BRA `(.L_x_124) ;  /* 0xfffffffc00ec8947 */ /* 0x004fea000383ffff */
[----:B------:R-:W-:Y:S05]  /*9fb0*/  BRA `(.L_x_204) ;  /* 0xffffff7000607947 */ /* 0x000fea000383ffff */
.L_x_128:
[----:B--2---:R-:W-:-:S04]  /*9fc0*/  MOV R4, UR26 ;  /* 0x0000001a00047c02 */ /* 0x004fc80008000f00 */
[----:B------:R2:W3:Y:S03]  /*9fd0*/  SYNCS.PHASECHK.TRANS64.TRYWAIT P1, [R4+URZ+0x32430], R3 ;  /* 0x03243003040075a7 */ /* 0x0004e6000802017f */
[----:B---3--:R-:W-:Y:S05]  /*9fe0*/  @!P1 NANOSLEEP.SYNCS 0x989680 ;  /* 0x009896800000995d */ /* 0x008fea0003900000 */
[----:B------:R-:W3:Y:S02]  /*9ff0*/  @!P1 SYNCS.PHASECHK.TRANS64 P1, [R4+URZ+0x32430], R3 ;  /* 0x03243003040095a7 */ /* 0x000ee4000802007f */
[----:B---3--:R-:W-:Y:S05]  /*a000*/  @!P1 BRA `(.L_x_128) ;  /* 0xfffffffc00ec9947 */ /* 0x008fea000383ffff */
[----:B------:R-:W-:Y:S05]  /*a010*/  BRA `(.L_x_127) ;  /* 0xffffff7000847947 */ /* 0x000fea000383ffff */
.L_x_129:
[----:B---3--:R-:W-:-:S04]  /*a020*/  IMAD.U32 R5, RZ, RZ, UR41 ;  /* 0x00000029ff057e24 */ /* 0x008fc8000f8e00ff */
[----:B------:R3:W4:Y:S03]  /*a030*/  SYNCS.PHASECHK.TRANS64.TRYWAIT P1, [R5+URZ+0x32410], R0 ;  /* 0x03241000050075a7 */ /* 0x000726000802017f */
[----:B----4-:R-:W-:Y:S05]  /*a040*/  @!P1 NANOSLEEP.SYNCS 0x989680 ;  /* 0x009896800000995d */ /* 0x010fea0003900000 */
[----:B------:R-:W4:Y:S02]  /*a050*/  @!P1 SYNCS.PHASECHK.TRANS64 P1, [R5+URZ+0x32410], R0 ;  /* 0x03241000050095a7 */ /* 0x000f24000802007f */
[----:B----4-:R-:W-:Y:S05]  /*a060*/  @!P1 BRA `(.L_x_129) ;  /* 0xfffffffc00ec9947 */ /* 0x010fea000383ffff */
[----:B------:R-:W-:Y:S05]  /*a070*/  BRA `(.L_x_205) ;  /* 0xffffff7400047947 */ /* 0x000fea000383ffff */
.L_x_133:
[----:B-1-3--:R-:W-:-:S04]  /*a080*/  IMAD.U32 R0, RZ, RZ, UR26 ;  /* 0x0000001aff007e24 */ /* 0x00afc8000f8e00ff */
[----:B------:R1:W3:Y:S03]  /*a090*/  SYNCS.PHASECHK.TRANS64.TRYWAIT P1, [R0+URZ+0x32450], R3 ;  /* 0x03245003000075a7 */ /* 0x0002e6000802017f */
[----:B---3--:R-:W-:Y:S05]  /*a0a0*/  @!P1 NANOSLEEP.SYNCS 0x989680 ;  /* 0x009896800000995d */ /* 0x008fea0003900000 */
[----:B------:R-:W3:Y:S02]  /*a0b0*/  @!P1 SYNCS.PHASECHK.TRANS64 P1, [R0+URZ+0x32450], R3 ;  /* 0x03245003000095a7 */ /* 0x000ee4000802007f */
[----:B---3--:R-:W-:Y:S05]  /*a0c0*/  @!P1 BRA `(.L_x_133) ;  /* 0xfffffffc00ec9947 */ /* 0x008fea000383ffff */
[----:B------:R-:W-:Y:S05]  /*a0d0*/  BRA `(.L_x_132) ;  /* 0xffffff74000c7947 */ /* 0x000fea000383ffff */
.L_x_138:
[----:B---3--:R-:W-:-:S04]  /*a0e0*/  IMAD.U32 R3, RZ, RZ, UR28 ;  /* 0x0000001cff037e24 */ /* 0x008fc8000f8e00ff */
[----:B------:R3:W4:Y:S03]  /*a0f0*/  SYNCS.PHASECHK.TRANS64.TRYWAIT P3, [R3+URZ+0x32430], R0 ;  /* 0x03243000030075a7 */ /* 0x000726000806017f */
[----:B----4-:R-:W-:Y:S05]  /*a100*/  @!P3 NANOSLEEP.SYNCS 0x989680 ;  /* 0x009896800000b95d */ /* 0x010fea0003900000 */
[----:B------:R-:W4:Y:S02]  /*a110*/  @!P3 SYNCS.PHASECHK.TRANS64 P3, [R3+URZ+0x32430], R0 ;  /* 0x032430000300b5a7 */ /* 0x000f24000806007f */
[----:B----4-:R-:W-:Y:S05]  /*a120*/  @!P3 BRA `(.L_x_138) ;  /* 0xfffffffc00ecb947 */ /* 0x010fea000383ffff */
[----:B------:R-:W-:Y:S05]  /*a130*/  BRA `(.L_x_137) ;  /* 0xffffff9000a47947 */ /* 0x000fea000383ffff */
.L_x_142:
[----:B---3--:R-:W-:-:S04]  /*a140*/  IMAD.U32 R3, RZ, RZ, UR28 ;  /* 0x0000001cff037e24 */ /* 0x008fc8000f8e00ff */
[----:B------:R3:W4:Y:S03]  /*a150*/  SYNCS.PHASECHK.TRANS64.TRYWAIT P3, [R3+URZ+0x32450], R0 ;  /* 0x03245000030075a7 */ /* 0x000726000806017f */
[----:B----4-:R-:W-:Y:S05]  /*a160*/  @!P3 NANOSLEEP.SYNCS 0x989680 ;  /* 0x009896800000b95d */ /* 0x010fea0003900000 */
[----:B------:R-:W4:Y:S02]  /*a170*/  @!P3 SYNCS.PHASECHK.TRANS64 P3, [R3+URZ+0x32450], R0 ;  /* 0x032450000300b5a7 */ /* 0x000f24000806007f */
[----:B----4-:R-:W-:Y:S05]  /*a180*/  @!P3 BRA `(.L_x_142) ;  /* 0xfffffffc00ecb947 */ /* 0x010fea000383ffff */
[----:B------:R-:W-:Y:S05]  /*a190*/  BRA `(.L_x_141) ;  /* 0xffffff9000fc7947 */ /* 0x000fea000383ffff */
.L_x_152:
        /* <DEDUP_REMOVED lines=11> */
.L_x_207:
[----:B------:R-:W-:Y:S05]  /*a250*/  BSYNC B0 ;  /* 0x0000000000007941 */ /* 0x000fea0003800000 */
.L_x_206:
[----:B------:R-:W-:Y:S05]  /*a260*/  BRA `(.L_x_208) ;  /* 0xffffffd400f87947 */ /* 0x000fea000383ffff */
.L_x_153:
[----:B------:R-:W-:Y:S01]  /*a270*/  BSSY B0, `(.L_x_209) ;  /* 0x0000006000007945 */ /* 0x000fe20003800000 */
[----:B------:R-:W-:-:S07]  /*a280*/  IMAD.MOV.U32 R15, RZ, RZ, -0x1 ;  /* 0xffffffffff0f7424 */ /* 0x000fce00078e00ff */
[----:B------:R-:W-:Y:S05]  /*a290*/  WARPSYNC.COLLECTIVE R15, `(.L_x_210) ;  /* 0x000000000f0c7348 */ /* 0x000fea0003c00000 */
[----:B------:R-:W-:Y:S02]  /*a2a0*/  ELECT P6, UR62, PT ;  /* 0x00000000003e782f */ /* 0x000fe400038c0000 */
[----:B------:R-:W-:Y:S01]  /*a2b0*/  MOV R14, UR62 ;  /* 0x0000003e000e7c02 */ /* 0x000fe20008000f00 */
[----:B------:R-:W-:Y:S10]  /*a2c0*/  ENDCOLLECTIVE ;  /* 0x000000000000791b */ /* 0x000ff40003800000 */
.L_x_210:
[----:B------:R-:W-:Y:S05]  /*a2d0*/  BSYNC B0 ;  /* 0x0000000000007941 */ /* 0x000fea0003800000 */
.L_x_209:
[----:B------:R-:W-:Y:S05]  /*a2e0*/  BRA `(.L_x_211) ;  /* 0xffffffd400f07947 */ /* 0x000fea000383ffff */
.L_x_156:
[----:B--2---:R2:W3:Y:S02]  /*a2f0*/  SYNCS.PHASECHK.TRANS64.TRYWAIT P1, [R5+URZ+0x32440], R10 ;  /* 0x0324400a050075a7 */ /* 0x0044e4000802017f */
[----:B---3--:R-:W-:Y:S05]  /*a300*/  @!P1 NANOSLEEP.SYNCS 0x989680 ;  /* 0x009896800000995d */ /* 0x008fea0003900000 */
[----:B------:R-:W3:Y:S02]  /*a310*/  @!P1 SYNCS.PHASECHK.TRANS64 P1, [R5+URZ+0x32440], R10 ;  /* 0x0324400a050095a7 */ /* 0x000ee4000802007f */
[----:B---3--:R-:W-:Y:S05]  /*a320*/  @!P1 BRA `(.L_x_156) ;  /* 0xfffffffc00f09947 */ /* 0x008fea000383ffff */
[----:B------:R-:W-:Y:S05]  /*a330*/  BRA `(.L_x_212) ;  /* 0xffffffd800507947 */ /* 0x000fea000383ffff */
.L_x_161:
        /* <DEDUP_REMOVED lines=8> */
.L_x_164:
[----:B--2---:R2:W3:Y:S02]  /*a3c0*/  SYNCS.PHASECHK.TRANS64.TRYWAIT P1, [R8+URZ+0x32460], R5 ;  /* 0x03246005080075a7 */ /* 0x0044e4000802017f */
[----:B---3--:R-:W-:Y:S05]  /*a3d0*/  @!P1 NANOSLEEP.SYNCS 0x989680 ;  /* 0x009896800000995d */ /* 0x008fea0003900000 */
[----:B------:R-:W3:Y:S02]  /*a3e0*/  @!P1 SYNCS.PHASECHK.TRANS64 P1, [R8+URZ+0x32460], R5 ;  /* 0x03246005080095a7 */ /* 0x000ee4000802007f */
[----:B---3--:R-:W-:Y:S05]  /*a3f0*/  @!P1 BRA `(.L_x_164) ;  /* 0xfffffffc00f09947 */ /* 0x008fea000383ffff */
[----:B------:R-:W-:Y:S05]  /*a400*/  BRA `(.L_x_214) ;  /* 0xffffffdc00c87947 */ /* 0x000fea000383ffff */
.L_x_171:
[----:B--2---:R2:W3:Y:S02]  /*a410*/  SYNCS.PHASECHK.TRANS64.TRYWAIT P2, [R2+URZ+0x32440], R3 ;  /* 0x03244003020075a7 */ /* 0x0044e4000804017f */
[----:B---3--:R-:W-:Y:S05]  /*a420*/  @!P2 NANOSLEEP.SYNCS 0x989680 ;  /* 0x009896800000a95d */ /* 0x008fea0003900000 */
[----:B------:R-:W3:Y:S02]  /*a430*/  @!P2 SYNCS.PHASECHK.TRANS64 P2, [R2+URZ+0x32440], R3 ;  /* 0x032440030200a5a7 */ /* 0x000ee4000804007f */
[----:B---3--:R-:W-:Y:S05]  /*a440*/  @!P2 BRA `(.L_x_171) ;  /* 0xfffffffc00f0a947 */ /* 0x008fea000383ffff */
[----:B------:R-:W-:Y:S05]  /*a450*/  BRA `(.L_x_215) ;  /* 0xffffffe400207947 */ /* 0x000fea000383ffff */
.L_x_173:
[----:B---3--:R3:W4:Y:S02]  /*a460*/  SYNCS.PHASECHK.TRANS64.TRYWAIT P2, [R2+URZ+0x32460], R3 ;  /* 0x03246003020075a7 */ /* 0x008724000804017f */
[----:B----4-:R-:W-:Y:S05]  /*a470*/  @!P2 NANOSLEEP.SYNCS 0x989680 ;  /* 0x009896800000a95d */ /* 0x010fea0003900000 */
[----:B------:R-:W4:Y:S02]  /*a480*/  @!P2 SYNCS.PHASECHK.TRANS64 P2, [R2+URZ+0x32460], R3 ;  /* 0x032460030200a5a7 */ /* 0x000f24000804007f */
[----:B----4-:R-:W-:Y:S05]  /*a490*/  @!P2 BRA `(.L_x_173) ;  /* 0xfffffffc00f0a947 */ /* 0x010fea000383ffff */
[----:B------:R-:W-:Y:S05]  /*a4a0*/  BRA `(.L_x_216) ;  /* 0xffffffe4007c7947 */ /* 0x000fea000383ffff */
.L_x_179:
[----:B-1----:R1:W2:Y:S02]  /*a4b0*/  SYNCS.PHASECHK.TRANS64.TRYWAIT P2, [R3+URZ+0x32440], R2 ;  /* 0x03244002030075a7 */ /* 0x0022a4000804017f */
[----:B--2---:R-:W-:Y:S05]  /*a4c0*/  @!P2 NANOSLEEP.SYNCS 0x989680 ;  /* 0x009896800000a95d */ /* 0x004fea0003900000 */
[----:B------:R-:W2:Y:S02]  /*a4d0*/  @!P2 SYNCS.PHASECHK.TRANS64 P2, [R3+URZ+0x32440], R2 ;  /* 0x032440020300a5a7 */ /* 0x000ea4000804007f */
[----:B--2---:R-:W-:Y:S05]  /*a4e0*/  @!P2 BRA `(.L_x_179) ;  /* 0xfffffffc00f0a947 */ /* 0x004fea000383ffff */
[----:B------:R-:W-:Y:S05]  /*a4f0*/  BRA `(.L_x_217) ;  /* 0xffffffe800b87947 */ /* 0x000fea000383ffff */
.L_x_181:
[----:B--2---:R2:W3:Y:S02]  /*a500*/  SYNCS.PHASECHK.TRANS64.TRYWAIT P2, [R3+URZ+0x32460], R2 ;  /* 0x03246002030075a7 */ /* 0x0044e4000804017f */
[----:B---3--:R-:W-:Y:S05]  /*a510*/  @!P2 NANOSLEEP.SYNCS 0x989680 ;  /* 0x009896800000a95d */ /* 0x008fea0003900000 */
[----:B------:R-:W3:Y:S02]  /*a520*/  @!P2 SYNCS.PHASECHK.TRANS64 P2, [R3+URZ+0x32460], R2 ;  /* 0x032460020300a5a7 */ /* 0x000ee4000804007f */
[----:B---3--:R-:W-:Y:S05]  /*a530*/  @!P2 BRA `(.L_x_181) ;  /* 0xfffffffc00f0a947 */ /* 0x008fea000383ffff */
[----:B------:R-:W-:Y:S05]  /*a540*/  BRA `(.L_x_218) ;  /* 0xffffffec00147947 */ /* 0x000fea000383ffff */
.L_x_186:
[----:B-1----:R1:W2:Y:S02]  /*a550*/  SYNCS.PHASECHK.TRANS64.TRYWAIT P2, [R3+URZ+0x32440], R2 ;  /* 0x03244002030075a7 */ /* 0x0022a4000804017f */
[----:B--2---:R-:W-:Y:S05]  /*a560*/  @!P2 NANOSLEEP.SYNCS 0x989680 ;  /* 0x009896800000a95d */ /* 0x004fea0003900000 */
[----:B------:R-:W2:Y:S02]  /*a570*/  @!P2 SYNCS.PHASECHK.TRANS64 P2, [R3+URZ+0x32440], R2 ;  /* 0x032440020300a5a7 */ /* 0x000ea4000804007f */
[----:B--2---:R-:W-:Y:S05]  /*a580*/  @!P2 BRA `(.L_x_186) ;  /* 0xfffffffc00f0a947 */ /* 0x004fea000383ffff */
[----:B------:R-:W-:Y:S05]  /*a590*/  BRA `(.L_x_219) ;  /* 0xfffffff000387947 */ /* 0x000fea000383ffff */
.L_x_188:
[----:B--2---:R2:W3:Y:S02]  /*a5a0*/  SYNCS.PHASECHK.TRANS64.TRYWAIT P2, [R3+URZ+0x32460], R2 ;  /* 0x03246002030075a7 */ /* 0x0044e4000804017f */
[----:B---3--:R-:W-:Y:S05]  /*a5b0*/  @!P2 NANOSLEEP.SYNCS 0x989680 ;  /* 0x009896800000a95d */ /* 0x008fea0003900000 */
[----:B------:R-:W3:Y:S02]  /*a5c0*/  @!P2 SYNCS.PHASECHK.TRANS64 P2, [R3+URZ+0x32460], R2 ;  /* 0x032460020300a5a7 */ /* 0x000ee4000804007f */
[----:B---3--:R-:W-:Y:S05]  /*a5d0*/  @!P2 BRA `(.L_x_188) ;  /* 0xfffffffc00f0a947 */ /* 0x008fea000383ffff */
[----:B------:R-:W-:Y:S05]  /*a5e0*/  BRA `(.L_x_220) ;  /* 0xfffffff000947947 */ /* 0x000fea000383ffff */
.L_x_193:
[----:B--2---:R2:W3:Y:S02]  /*a5f0*/  SYNCS.PHASECHK.TRANS64.TRYWAIT P0, [R0+URZ+0x32420], R3 ;  /* 0x03242003000075a7 */ /* 0x0044e4000800017f */
[----:B---3--:R-:W-:Y:S05]  /*a600*/  @!P0 NANOSLEEP.SYNCS 0x989680 ;  /* 0x009896800000895d */ /* 0x008fea0003900000 */
[----:B------:R-:W3:Y:S02]  /*a610*/  @!P0 SYNCS.PHASECHK.TRANS64 P0, [R0+URZ+0x32420], R3 ;  /* 0x03242003000085a7 */ /* 0x000ee4000800007f */
[----:B---3--:R-:W-:Y:S05]  /*a620*/  @!P0 BRA `(.L_x_193) ;  /* 0xfffffffc00f08947 */ /* 0x008fea000383ffff */
[----:B------:R-:W-:Y:S05]  /*a630*/  BRA `(.L_x_221) ;  /* 0xfffffff400907947 */ /* 0x000fea000383ffff */
.L_x_194:
        /* <DEDUP_REMOVED lines=11> */
.L_x_223:
[----:B------:R-:W-:Y:S05]  /*a6f0*/  BSYNC B0 ;  /* 0x0000000000007941 */ /* 0x000fea0003800000 */
.L_x_222:
[----:B------:R-:W-:Y:S05]  /*a700*/  BRA `(.L_x_224) ;  /* 0xfffffff400787947 */ /* 0x000fea000383ffff */
.L_x_197:
[----:B------:R-:W-:Y:S01]  /*a710*/  BSSY B1, `(.L_x_225) ;  /* 0x0000006000017945 */ /* 0x000fe20003800000 */
[----:B------:R-:W-:-:S07]  /*a720*/  IMAD.MOV.U32 R15, RZ, RZ, -0x1 ;  /* 0xffffffffff0f7424 */ /* 0x000fce00078e00ff */
[----:B-123--:R-:W-:Y:S05]  /*a730*/  WARPSYNC.COLLECTIVE R15, `(.L_x_226) ;  /* 0x000000000f0c7348 */ /* 0x00efea0003c00000 */
[----:B------:R-:W-:Y:S02]  /*a740*/  ELECT P6, UR62, PT ;  /* 0x00000000003e782f */ /* 0x000fe400038c0000 */
[----:B------:R-:W-:Y:S01]  /*a750*/  MOV R14, UR62 ;  /* 0x0000003e000e7c02 */ /* 0x000fe20008000f00 */
[----:B-123--:R-:W-:Y:S10]  /*a760*/  ENDCOLLECTIVE ;  /* 0x000000000000791b */ /* 0x00eff40003800000 */
.L_x_226:
[----:B------:R-:W-:Y:S05]  /*a770*/  BSYNC B1 ;  /* 0x0000000000017941 */ /* 0x000fea0003800000 */
.L_x_225:
[----:B------:R-:W-:Y:S05]  /*a780*/  BRA `(.L_x_227) ;  /* 0xfffffff400707947 */ /* 0x000fea000383ffff */
.L_x_199:
[----:B--2---:R2:W3:Y:S02]  /*a790*/  SYNCS.PHASECHK.TRANS64.TRYWAIT P0, [R6+URZ], R5 ;  /* 0x00000005060075a7 */ /* 0x0044e4000800017f */
[----:B---3--:R-:W-:Y:S05]  /*a7a0*/  @!P0 NANOSLEEP.SYNCS 0x989680 ;  /* 0x009896800000895d */ /* 0x008fea0003900000 */
[----:B------:R-:W3:Y:S02]  /*a7b0*/  @!P0 SYNCS.PHASECHK.TRANS64 P0, [R6+URZ], R5 ;  /* 0x00000005060085a7 */ /* 0x000ee4000800007f */
[----:B---3--:R-:W-:Y:S05]  /*a7c0*/  @!P0 BRA `(.L_x_199) ;  /* 0xfffffffc00f08947 */ /* 0x008fea000383ffff */
[----:B------:R-:W-:Y:S05]  /*a7d0*/  BRA `(.L_x_228) ;  /* 0xfffffff400a47947 */ /* 0x000fea000383ffff */
.L_x_200:
[----:B---3--:R3:W4:Y:S02]  /*a7e0*/  SYNCS.PHASECHK.TRANS64.TRYWAIT P0, [R3+URZ], R2 ;  /* 0x00000002030075a7 */ /* 0x008724000800017f */
[----:B----4-:R-:W-:Y:S05]  /*a7f0*/  @!P0 NANOSLEEP.SYNCS 0x989680 ;  /* 0x009896800000895d */ /* 0x010fea0003900000 */
[----:B------:R-:W4:Y:S02]  /*a800*/  @!P0 SYNCS.PHASECHK.TRANS64 P0, [R3+URZ], R2 ;  /* 0x00000002030085a7 */ /* 0x000f24000800007f */
[----:B----4-:R-:W-:Y:S05]  /*a810*/  @!P0 BRA `(.L_x_200) ;  /* 0xfffffffc00f08947 */ /* 0x010fea000383ffff */
[----:B------:R-:W-:Y:S05]  /*a820*/  BRA `(.L_x_229) ;  /* 0xfffffff400987947 */ /* 0x000fea000383ffff */
.L_x_202:
[----:B---3--:R3:W4:Y:S02]  /*a830*/  SYNCS.PHASECHK.TRANS64.TRYWAIT P0, [R16+URZ], R5 ;  /* 0x00000005100075a7 */ /* 0x008724000800017f */
[----:B----4-:R-:W-:Y:S05]  /*a840*/  @!P0 NANOSLEEP.SYNCS 0x989680 ;  /* 0x009896800000895d */ /* 0x010fea0003900000 */
[----:B------:R-:W4:Y:S02]  /*a850*/  @!P0 SYNCS.PHASECHK.TRANS64 P0, [R16+URZ], R5 ;  /* 0x00000005100085a7 */ /* 0x000f24000800007f */
[----:B----4-:R-:W-:Y:S05]  /*a860*/  @!P0 BRA `(.L_x_202) ;  /* 0xfffffffc00f08947 */ /* 0x010fea000383ffff */
[----:B------:R-:W-:Y:S05]  /*a870*/  BRA `(.L_x_230) ;  /* 0xfffffff4009c7947 */ /* 0x000fea000383ffff */
.L_x_231:
        /* <DEDUP_REMOVED lines=16> */
.L_x_4715:


//--------------------- .text._ZN7cutlass13device_kernelIN5flash11enable_sm90INS1_16FlashAttnFwdSm90INS1_25CollectiveMainloopFwdSm90ILi2EN4cute5tupleIJNS5_1CILi1EEES8_S8_EEENS6_IJNS7_ILi128EEENS7_ILi96EEENS7_ILi64EEEEEELi256ENS_10bfloat16_tEfNS_4arch4Sm90ELb0ELb0ELb0ELb1ELb0ELb0ELb0ELb1ELb0ELb0ELb0ELb0EEENS1_21CollectiveEpilogueFwdINS6_IJSA_NS7_ILi256EEESB_EEES9_SE_SG_Li256ELb1ELb0ELb0ELb0EEENS1_36VarlenDynamicPersistentTileSchedulerILi128ELi96ELi256ELi32ELb0ELb0ELb1ELb0ELb1ELb1EEEEEEEEEvNT_6ParamsE --------------------------
	.section	.text._ZN7cutlass13device_kernelIN5flash11enable_sm90INS1_16FlashAttnFwdSm90INS1_25CollectiveMainloopFwdSm90ILi2EN4cute5tupleIJNS5_1CILi1EEES8_S8_EEENS6_IJNS7_ILi128EEENS7_ILi96EEENS7_ILi64EEEEEELi256ENS_10bfloat16_tEfNS_4arch4Sm90ELb0ELb0ELb0ELb1ELb0ELb0ELb0ELb1ELb0ELb0ELb0ELb0EEENS1_21CollectiveEpilogueFwdINS6_IJSA_NS7_ILi256EEESB_EEES9_SE_SG_Li256ELb1ELb0ELb0ELb0EEENS1_36VarlenDynamicPersistentTileSchedulerILi128ELi96ELi256ELi32ELb0ELb0ELb1ELb0ELb1ELb1EEEEEEEEEvNT_6ParamsE,"ax",@progbits
	.align	128
.text._ZN7cutlass13device_kernelIN5flash11enable_sm90INS1_16FlashAttnFwdSm90INS1_25CollectiveMainloopFwdSm90ILi2EN4cute5tupleIJNS5_1CILi1EEES8_S8_EEENS6_IJNS7_ILi128EEENS7_ILi96EEENS7_ILi64EEEEEELi256ENS_10bfloat16_tEfNS_4arch4Sm90ELb0ELb0ELb0ELb1ELb0ELb0ELb0ELb1ELb0ELb0ELb0ELb0EEENS1_21CollectiveEpilogueFwdINS6_IJSA_NS7_ILi256EEESB_EEES9_SE_SG_Li256ELb1ELb0ELb0ELb0EEENS1_36VarlenDynamicPersistentTileSchedulerILi128ELi96ELi256ELi32ELb0ELb0ELb1ELb0ELb1ELb1EEEEEEEEEvNT_6ParamsE:
        .type           _ZN7cutlass13device_kernelIN5flash11enable_sm90INS1_16FlashAttnFwdSm90INS1_25CollectiveMainloopFwdSm90ILi2EN4cute5tupleIJNS5_1CILi1EEES8_S8_EEENS6_IJNS7_ILi128EEENS7_ILi96EEENS7_ILi64EEEEEELi256ENS_10bfloat16_tEfNS_4arch4Sm90ELb0ELb0ELb0ELb1ELb0ELb0ELb0ELb1ELb0ELb0ELb0ELb0EEENS1_21CollectiveEpilogueFwdINS6_IJSA_NS7_ILi256EEESB_EEES9_SE_SG_Li256ELb1ELb0ELb0ELb0EEENS1_36VarlenDynamicPersistentTileSchedulerILi128ELi96ELi256ELi32ELb0ELb0ELb1ELb0ELb1ELb1EEEEEEEEEvNT_6ParamsE,@function
        .size           _ZN7cutlass13device_kernelIN5flash11enable_sm90INS1_16FlashAttnFwdSm90INS1_25CollectiveMainloopFwdSm90ILi2EN4cute5tupleIJNS5_1CILi1EEES8_S8_EEENS6_IJNS7_ILi128EEENS7_ILi96EEENS7_ILi64EEEEEELi256ENS_10bfloat16_tEfNS_4arch4Sm90ELb0ELb0ELb0ELb1ELb0ELb0ELb0ELb1ELb0ELb0ELb0ELb0EEENS1_21CollectiveEpilogueFwdINS6_IJSA_NS7_ILi256EEESB_EEES9_SE_SG_Li256ELb1ELb0ELb0ELb0EEENS1_36VarlenDynamicPersistentTileSchedulerILi128ELi96ELi256ELi32ELb0ELb0ELb1ELb0ELb1ELb1EEEEEEEEEvNT_6ParamsE,(.L_x_4716 - _ZN7cutlass13device_kernelIN5flash11enable_sm90INS1_16FlashAttnFwdSm90INS1_25CollectiveMainloopFwdSm90ILi2EN4cute5tupleIJNS5_1CILi1EEES8_S8_EEENS6_IJNS7_ILi128EEENS7_ILi96EEENS7_ILi64EEEEEELi256ENS_10bfloat16_tEfNS_4arch4Sm90ELb0ELb0ELb0ELb1ELb0ELb0ELb0ELb1ELb0ELb0ELb0ELb0EEENS1_21CollectiveEpilogueFwdINS6_IJSA_NS7_ILi256EEESB_EEES9_SE_SG_Li256ELb1ELb0ELb0ELb0EEENS1_36VarlenDynamicPersistentTileSchedulerILi128ELi96ELi256ELi32ELb0ELb0ELb1ELb0ELb1ELb1EEEEEEEEEvNT_6ParamsE)
        .other          _ZN7cutlass13device_kernelIN5flash11enable_sm90INS1_16FlashAttnFwdSm90INS1_25CollectiveMainloopFwdSm90ILi2EN4cute5tupleIJNS5_1CILi1EEES8_S8_EEENS6_IJNS7_ILi128EEENS7_ILi96EEENS7_ILi64EEEEEELi256ENS_10bfloat16_tEfNS_4arch4Sm90ELb0ELb0ELb0ELb1ELb0ELb0ELb0ELb1ELb0ELb0ELb0ELb0EEENS1_21CollectiveEpilogueFwdINS6_IJSA_NS7_ILi256EEESB_EEES9_SE_SG_Li256ELb1ELb0ELb0ELb0EEENS1_36VarlenDynamicPersistentTileSchedulerILi128ELi96ELi256ELi32ELb0ELb0ELb1ELb0ELb1ELb1EEEEEEEEEvNT_6ParamsE,@"STO_CUDA_ENTRY STV_DEFAULT"
_ZN7cutlass13device_kernelIN5flash11enable_sm90INS1_16FlashAttnFwdSm90INS1_25CollectiveMainloopFwdSm90ILi2EN4cute5tupleIJNS5_1CILi1EEES8_S8_EEENS6_IJNS7_ILi128EEENS7_ILi96EEENS7_ILi64EEEEEELi256ENS_10bfloat16_tEfNS_4arch4Sm90ELb0ELb0ELb0ELb1ELb0ELb0ELb0ELb1ELb0ELb0ELb0ELb0EEENS1_21CollectiveEpilogueFwdINS6_IJSA_NS7_ILi256EEESB_EEES9_SE_SG_Li256ELb1ELb0ELb0ELb0EEENS1_36VarlenDynamicPersistentTileSchedulerILi128ELi96ELi256ELi32ELb0ELb0ELb1ELb0ELb1ELb1EEEEEEEEEvNT_6ParamsE:
[----:B------:R-:W0:Y:S02]  /*0000*/  LDC R1, c[0x0][0x28] ;  /* 0x00000a00ff017b82 */ /* 0x000e240000000800 */
[----:B0-----:R-:W-:Y:S01]  /*0010*/  VIADD R1, R1, 0xffffffd0 ;  /* 0xffffffd001017836 */ /* 0x001fe20000000000 */
[----:B------:R-:W0:Y:S01]  /*0020*/  S2R R3, SR_TID.X ;  /* 0x0000000000037919 */ /* 0x000e220000002100 */
[----:B------:R-:W-:Y:S01]  /*0030*/  ELECT P0, URZ, PT ;  /* 0x00000000003f782f */ /* 0x000fe20003800000 */
[----:B------:R-:W-:Y:S01]  /*0040*/  BSSY B0, `(.L_x_232) ;  /* 0x0000011000007945 */ /* 0x000fe20003800000 */
[--C-:B0-----:R-:W-:Y:S02]  /*0050*/  SHF.R.U32.HI R0, RZ, 0x5, R3.reuse ;  /* 0x00000005ff007819 */ /* 0x101fe40000011603 */
[----:B------:R-:W-:-:S03]  /*0060*/  SHF.R.U32.HI R22, RZ, 0x7, R3 ;  /* 0x00000007ff167819 */ /* 0x000fc60000011603 */
[----:B------:R-:W0:Y:S02]  /*0070*/  SHFL.IDX PT, R2, R0, RZ, 0x1f ;  /* 0x00001fff00027589 */ /* 0x000e2400000e0000 */
[----:B0-----:R-:W-:-:S13]  /*0080*/  ISETP.EQ.AND P0, PT, R2, RZ, P0 ;  /* 0x000000ff0200720c */ /* 0x001fda0000702270 */
[----:B------:R-:W-:Y:S05]  /*0090*/  @!P0 BRA `(.L_x_233) ;  /* 0x00000000002c8947 */ /* 0x000fea0003800000 */
[----:B------:R-:W-:Y:S02]  /*00a0*/  ULDC.64 UR4, c[0x0][0x198] ;  /* 0x0000660000047ab9 */ /* 0x000fe40000000a00 */
[----:B------:R-:W-:Y:S02]  /*00b0*/  UIADD3 UR6, UP0, UR4, 0x270, URZ ;  /* 0x0000027004067890 */ /* 0x000fe4000ff1e03f */
[----:B------:R-:W-:Y:S02]  /*00c0*/  UIADD3 UR8, UP1, UR4, 0x370, URZ ;  /* 0x0000037004087890 */ /* 0x000fe4000ff3e03f */
[----:B------:R-:W-:Y:S02]  /*00d0*/  UIADD3 UR4, UP2, UR4, 0x470, URZ ;  /* 0x0000047004047890 */ /* 0x000fe4000ff5e03f */
[----:B------:R-:W-:Y:S02]  /*00e0*/  UIADD3.X UR7, URZ, UR5, URZ, UP0, !UPT ;  /* 0x000000053f077290 */ /* 0x000fe400087fe43f */
[----:B------:R-:W-:-:S02]  /*00f0*/  UIADD3.X UR9, URZ, UR5, URZ, UP1, !UPT ;  /* 0x000000053f097290 */ /* 0x000fc40008ffe43f */
[----:B------:R-:W-:-:S05]  /*0100*/  UIADD3.X UR5, URZ, UR5, URZ, UP2, !UPT ;  /* 0x000000053f057290 */ /* 0x000fca00097fe43f */
[----:B------:R0:W-:Y:S02]  /*0110*/  UTMACCTL.PF [UR6] ;  /* 0x00000000060079b9 */ /* 0x0001e40008040000 */
[----:B------:R0:W-:Y:S02]  /*0120*/  UTMACCTL.PF [UR8] ;  /* 0x00000000080079b9 */ /* 0x0001e40008040000 */
[----:B------:R0:W-:Y:S02]  /*0130*/  UTMACCTL.PF [UR4] ;  /* 0x00000000040079b9 */ /* 0x0001e40008040000 */
[----:B0-----:R-:W-:Y:S01]  /*0140*/  NOP ;  /* 0x0000000000007918 */ /* 0x001fe20000000000 */
.L_x_233:
[----:B------:R-:W-:Y:S05]  /*0150*/  BSYNC B0 ;  /* 0x0000000000007941 */ /* 0x000fea0003800000 */
.L_x_232:
[----:B------:R-:W-:Y:S01]  /*0160*/  VOTEU.ANY UP0, P0 ;  /* 0x00000000003f7886 */ /* 0x000fe20000000100 */
[----:B------:R-:W0:Y:S01]  /*0170*/  SHFL.IDX PT, R3, R22, RZ, 0x1f ;  /* 0x00001fff16037589 */ /* 0x000e2200000e0000 */
[----:B------:R-:W-:Y:S01]  /*0180*/  UMOV UR4, 0x1 ;  /* 0x0000000100047882 */ /* 0x000fe20000000000 */
[----:B------:R-:W-:Y:S01]  /*0190*/  UMOV UR7, 0x100 ;  /* 0x0000010000077882 */ /* 0x000fe20000000000 */
[----:B------:R-:W-:Y:S01]  /*01a0*/  VOTEU.ANY UP1, P0 ;  /* 0x00000000003f7886 */ /* 0x000fe20000020100 */
[----:B------:R-:W1:Y:S01]  /*01b0*/  @UP0 S2UR UR8, SR_CgaCtaId ;  /* 0x00000000000809c3 */ /* 0x000e620000008800 */
[----:B------:R-:W2:Y:S01]  /*01c0*/  SHFL.IDX PT, R2, R0, RZ, 0x1f ;  /* 0x00001fff00027589 */ /* 0x000ea200000e0000 */
[----:B------:R-:W-:Y:S01]  /*01d0*/  @UP0 UMOV UR6, 0x400 ;  /* 0x0000040000060882 */ /* 0x000fe20000000000 */
[----:B------:R-:W-:-:S04]  /*01e0*/  @UP0 UIADD3 UR4, -UR4, 0x100000, URZ ;  /* 0x0010000004040890 */ /* 0x000fc8000fffe13f */
[----:B------:R-:W-:Y:S02]  /*01f0*/  @UP0 USHF.L.U32 UR5, UR4, 0xb, URZ ;  /* 0x0000000b04050899 */ /* 0x000fe4000800063f */
[----:B------:R-:W-:Y:S01]  /*0200*/  @UP0 USHF.L.U32 UR4, UR4, 0x1, URZ ;  /* 0x0000000104040899 */ /* 0x000fe2000800063f */
[----:B------:R-:W-:Y:S01]  /*0210*/  VOTEU.ANY UP2, P0 ;  /* 0x00000000003f7886 */ /* 0x000fe20000040100 */
[----:B0-----:R-:W-:Y:S01]  /*0220*/  R2UR UR9, R3 ;  /* 0x00000000030972ca */ /* 0x001fe200000e0000 */
[----:B-1----:R-:W-:Y:S01]  /*0230*/  @UP0 ULEA UR8, UR8, UR6, 0x18 ;  /* 0x0000000608080291 */ /* 0x002fe2000f8ec03f */
[----:B--2---:R-:W-:Y:S01]  /*0240*/  ISETP.NE.AND P1, PT, R2, RZ, PT ;  /* 0x000000ff0200720c */ /* 0x004fe20003f25270 */
[----:B------:R-:W-:-:S04]  /*0250*/  @UP0 UIADD3 UR6, -UR7, 0x100000, URZ ;  /* 0x0010000007060890 */ /* 0x000fc8000fffe13f */
[----:B------:R-:W-:Y:S02]  /*0260*/  @UP0 USHF.L.U32 UR7, UR6, 0xb, URZ ;  /* 0x0000000b06070899 */ /* 0x000fe4000800063f */
[----:B------:R-:W-:-:S04]  /*0270*/  @UP0 USHF.L.U32 UR6, UR6, 0x1, URZ ;  /* 0x0000000106060899 */ /* 0x000fc8000800063f */
[----:B------:R-:W-:Y:S01]  /*0280*/  UISETP.NE.AND UP0, UPT, UR9, URZ, UPT ;  /* 0x0000003f0900728c */ /* 0x000fe2000bf05270 */
[----:B------:R-:W0:Y:S02]  /*0290*/  FENCE.VIEW.ASYNC.S ;  /* 0x00000000000073c6 */ /* 0x000e240000000000 */
[----:B0-----:R0:W1:Y:S05]  /*02a0*/  @UP1 SYNCS.EXCH.64 URZ, [UR8+0x22800], UR4 ;  /* 0x02280004083f15b2 */ /* 0x00106a0008000100 */
[----:B------:R0:W2:Y:S01]  /*02b0*/  @UP2 SYNCS.EXCH.64 URZ, [UR8+0x22820], UR6 ;  /* 0x02282006083f25b2 */ /* 0x0000a20008000100 */
[----:B------:R-:W-:Y:S05]  /*02c0*/  @P1 BRA `(.L_x_234) ;  /* 0x0000000000481947 */ /* 0x000fea0003800000 */
[----:B0-----:R-:W0:Y:S01]  /*02d0*/  S2UR UR5, SR_CgaCtaId ;  /* 0x00000000000579c3 */ /* 0x001e220000008800 */
[----:B------:R-:W-:Y:S01]  /*02e0*/  UMOV UR4, 0x400 ;  /* 0x0000040000047882 */ /* 0x000fe20000000000 */
[----:B------:R-:W-:Y:S01]  /*02f0*/  UMOV UR6, 0x1 ;  /* 0x0000000100067882 */ /* 0x000fe20000000000 */
[----:B------:R-:W-:Y:S01]  /*0300*/  UMOV UR9, 0x2 ;  /* 0x0000000200097882 */ /* 0x000fe20000000000 */
[----:B------:R-:W-:-:S04]  /*0310*/  UIADD3 UR6, -UR6, 0x100000, URZ ;  /* 0x0010000006067890 */ /* 0x000fc8000fffe13f */
[----:B------:R-:W-:Y:S02]  /*0320*/  USHF.L.U32 UR7, UR6, 0xb, URZ ;  /* 0x0000000b06077899 */ /* 0x000fe4000800063f */
[----:B------:R-:W-:Y:S01]  /*0330*/  USHF.L.U32 UR6, UR6, 0x1, URZ ;  /* 0x0000000106067899 */ /* 0x000fe2000800063f */
[----:B------:R-:W-:Y:S01]  /*0340*/  ELECT P0, URZ, PT ;  /* 0x00000000003f782f */ /* 0x000fe20003800000 */
[----:B0-----:R-:W-:Y:S02]  /*0350*/  ULEA UR8, UR5, UR4, 0x18 ;  /* 0x0000000405087291 */ /* 0x001fe4000f8ec03f */
[----:B------:R-:W-:-:S04]  /*0360*/  UIADD3 UR4, -UR9, 0x100000, URZ ;  /* 0x0010000009047890 */ /* 0x000fc8000fffe13f */
[----:B------:R-:W-:Y:S02]  /*0370*/  USHF.L.U32 UR5, UR4, 0xb, URZ ;  /* 0x0000000b04057899 */ /* 0x000fe4000800063f */
[----:B------:R-:W-:Y:S01]  /*0380*/  USHF.L.U32 UR4, UR4, 0x1, URZ ;  /* 0x0000000104047899 */ /* 0x000fe2000800063f */
[----:B------:R-:W0:Y:S03]  /*0390*/  FENCE.VIEW.ASYNC.S ;  /* 0x00000000000073c6 */ /* 0x000e260000000000 */
[----:B0-----:R3:W4:Y:S08]  /*03a0*/  SYNCS.EXCH.64 URZ, [UR8+0x22830], UR6 ;  /* 0x02283006083f75b2 */ /* 0x0017300008000100 */
[----:B------:R3:W0:Y:S01]  /*03b0*/  SYNCS.EXCH.64 URZ, [UR8+0x22840], UR4 ;  /* 0x02284004083f75b2 */ /* 0x0006220008000100 */
[----:B------:R3:W0:Y:S01]  /*03c0*/  SYNCS.EXCH.64 URZ, [UR8+0x22838], UR6 ;  /* 0x02283806083f75b2 */ /* 0x0006220008000100 */
[----:B------:R3:W0:Y:S02]  /*03d0*/  SYNCS.EXCH.64 URZ, [UR8+0x22848], UR4 ;  /* 0x02284804083f75b2 */ /* 0x0006240008000100 */
[----:B---3--:R-:W-:Y:S01]  /*03e0*/  NOP ;  /* 0x0000000000007918 */ /* 0x008fe20000000000 */
.L_x_234:
[----:B------:R-:W3:Y:S01]  /*03f0*/  SHFL.IDX PT, R2, R0, RZ, 0x1f ;  /* 0x00001fff00027589 */ /* 0x000ee200000e0000 */
[----:B------:R-:W-:Y:S01]  /*0400*/  NOP ;  /* 0x0000000000007918 */ /* 0x000fe20000000000 */
[----:B---3--:R-:W-:-:S13]  /*0410*/  ISETP.NE.AND P0, PT, R2, RZ, PT ;  /* 0x000000ff0200720c */ /* 0x008fda0003f05270 */
[----:B------:R-:W-:Y:S05]  /*0420*/  @P0 BRA `(.L_x_235) ;  /* 0x0000000000480947 */ /* 0x000fea0003800000 */
[----:B0-----:R-:W0:Y:S01]  /*0430*/  S2UR UR5, SR_CgaCtaId ;  /* 0x00000000000579c3 */ /* 0x001e220000008800 */
[----:B------:R-:W-:Y:S01]  /*0440*/  UMOV UR4, 0x400 ;  /* 0x0000040000047882 */ /* 0x000fe20000000000 */
[----:B------:R-:W-:Y:S01]  /*0450*/  UMOV UR6, 0x1 ;  /* 0x0000000100067882 */ /* 0x000fe20000000000 */
[----:B------:R-:W-:Y:S01]  /*0460*/  UMOV UR7, 0x2 ;  /* 0x0000000200077882 */ /* 0x000fe20000000000 */
[----:B------:R-:W-:Y:S01]  /*0470*/  ELECT P0, URZ, PT ;  /* 0x00000000003f782f */ /* 0x000fe20003800000 */
[----:B0-----:R-:W-:Y:S02]  /*0480*/  ULEA UR8, UR5, UR4, 0x18 ;  /* 0x0000000405087291 */ /* 0x001fe4000f8ec03f */
[----:B------:R-:W-:-:S04]  /*0490*/  UIADD3 UR4, -UR6, 0x100000, URZ ;  /* 0x0010000006047890 */ /* 0x000fc8000fffe13f */
[----:B------:R-:W-:Y:S02]  /*04a0*/  USHF.L.U32 UR5, UR4, 0xb, URZ ;  /* 0x0000000b04057899 */ /* 0x000fe4000800063f */
[----:B------:R-:W-:Y:S02]  /*04b0*/  USHF.L.U32 UR4, UR4, 0x1, URZ ;  /* 0x0000000104047899 */ /* 0x000fe4000800063f */
[----:B------:R-:W-:-:S04]  /*04c0*/  UIADD3 UR6, -UR7, 0x100000, URZ ;  /* 0x0010000007067890 */ /* 0x000fc8000fffe13f */
[----:B------:R-:W-:Y:S02]  /*04d0*/  USHF.L.U32 UR7, UR6, 0xb, URZ ;  /* 0x0000000b06077899 */ /* 0x000fe4000800063f */
[----:B------:R-:W-:Y:S01]  /*04e0*/  USHF.L.U32 UR6, UR6, 0x1, URZ ;  /* 0x0000000106067899 */ /* 0x000fe2000800063f */
[----:B------:R-:W0:Y:S03]  /*04f0*/  FENCE.VIEW.ASYNC.S ;  /* 0x00000000000073c6 */ /* 0x000e260000000000 */
[----:B0-----:R3:W0:Y:S08]  /*0500*/  SYNCS.EXCH.64 URZ, [UR8+0x22850], UR4 ;  /* 0x02285004083f75b2 */ /* 0x0016300008000100 */
[----:B------:R3:W0:Y:S01]  /*0510*/  SYNCS.EXCH.64 URZ, [UR8+0x22860], UR6 ;  /* 0x02286006083f75b2 */ /* 0x0006220008000100 */
[----:B------:R3:W0:Y:S01]  /*0520*/  SYNCS.EXCH.64 URZ, [UR8+0x22858], UR4 ;  /* 0x02285804083f75b2 */ /* 0x0006220008000100 */
[----:B------:R3:W0:Y:S02]  /*0530*/  SYNCS.EXCH.64 URZ, [UR8+0x22868], UR6 ;  /* 0x02286806083f75b2 */ /* 0x0006240008000100 */
[----:B---3--:R-:W-:Y:S01]  /*0540*/  NOP ;  /* 0x0000000000007918 */ /* 0x008fe20000000000 */
.L_x_235:
[----:B------:R-:W3:Y:S01]  /*0550*/  SHFL.IDX PT, R2, R0, RZ, 0x1f ;  /* 0x00001fff00027589 */ /* 0x000ee200000e0000 */
[----:B------:R-:W-:Y:S01]  /*0560*/  NOP ;  /* 0x0000000000007918 */ /* 0x000fe20000000000 */
[----:B---3--:R-:W-:-:S13]  /*0570*/  ISETP.NE.AND P0, PT, R2, RZ, PT ;  /* 0x000000ff0200720c */ /* 0x008fda0003f05270 */
[----:B------:R-:W-:Y:S05]  /*0580*/  @P0 BRA `(.L_x_236) ;  /* 0x0000000000380947 */ /* 0x000fea0003800000 */
[----:B0-----:R-:W0:Y:S01]  /*0590*/  S2UR UR5, SR_CgaCtaId ;  /* 0x00000000000579c3 */ /* 0x001e220000008800 */
[----:B------:R-:W-:Y:S01]  /*05a0*/  UMOV UR4, 0x400 ;  /* 0x0000040000047882 */ /* 0x000fe20000000000 */
[----:B------:R-:W-:Y:S01]  /*05b0*/  UMOV UR7, 0x1 ;  /* 0x0000000100077882 */ /* 0x000fe20000000000 */
[----:B------:R-:W-:Y:S01]  /*05c0*/  ELECT P0, URZ, PT ;  /* 0x00000000003f782f */ /* 0x000fe20003800000 */
[----:B0-----:R-:W-:Y:S02]  /*05d0*/  ULEA UR6, UR5, UR4, 0x18 ;  /* 0x0000000405067291 */ /* 0x001fe4000f8ec03f */
[----:B------:R-:W-:-:S04]  /*05e0*/  UIADD3 UR4, -UR7, 0x100000, URZ ;  /* 0x0010000007047890 */ /* 0x000fc8000fffe13f */
[----:B------:R-:W-:Y:S02]  /*05f0*/  USHF.L.U32 UR5, UR4, 0xb, URZ ;  /* 0x0000000b04057899 */ /* 0x000fe4000800063f */
[----:B------:R-:W-:Y:S01]  /*0600*/  USHF.L.U32 UR4, UR4, 0x1, URZ ;  /* 0x0000000104047899 */ /* 0x000fe2000800063f */
[----:B------:R-:W0:Y:S11]  /*0610*/  FENCE.VIEW.ASYNC.S ;  /* 0x00000000000073c6 */ /* 0x000e360000000000 */
[----:B0-----:R3:W0:Y:S01]  /*0620*/  SYNCS.EXCH.64 URZ, [UR6+0x22870], UR4 ;  /* 0x02287004063f75b2 */ /* 0x0016220008000100 */
[----:B------:R3:W0:Y:S01]  /*0630*/  SYNCS.EXCH.64 URZ, [UR6+0x22880], UR4 ;  /* 0x02288004063f75b2 */ /* 0x0006220008000100 */
[----:B------:R3:W0:Y:S01]  /*0640*/  SYNCS.EXCH.64 URZ, [UR6+0x22878], UR4 ;  /* 0x02287804063f75b2 */ /* 0x0006220008000100 */
[----:B------:R3:W0:Y:S02]  /*0650*/  SYNCS.EXCH.64 URZ, [UR6+0x22888], UR4 ;  /* 0x02288804063f75b2 */ /* 0x0006240008000100 */
[----:B---3--:R-:W-:Y:S01]  /*0660*/  NOP ;  /* 0x0000000000007918 */ /* 0x008fe20000000000 */
.L_x_236:
        /* <DEDUP_REMOVED lines=22> */
.L_x_237:
        /* <DEDUP_REMOVED lines=22> */
.L_x_238:
[----:B------:R-:W-:Y:S01]  /*0930*/  PLOP3.LUT P0, PT, PT, PT, UP0, 0x80, 0x0 ;  /* 0x000000000000781c */ /* 0x000fe20003f0f008 */
[----:B------:R-:W-:Y:S01]  /*0940*/  UMOV UR36, 0x1 ;  /* 0x0000000100247882 */ /* 0x000fe20000000000 */
[----:B------:R-:W-:Y:S01]  /*0950*/  NOP ;  /* 0x0000000000007918 */ /* 0x000fe20000000000 */
[----:B------:R-:W-:Y:S01]  /*0960*/  USEL UR36, UR36, 0x2, !UP0 ;  /* 0x0000000224247887 */ /* 0x000fe2000c000000 */
[----:B------:R-:W-:Y:S01]  /*0970*/  ULDC.64 UR40, c[0x0][0x208] ;  /* 0x0000820000287ab9 */ /* 0x000fe20000000a00 */
[----:B012-4-:R-:W-:Y:S08]  /*0980*/  BAR.SYNC.DEFER_BLOCKING 0x0 ;  /* 0x0000000000007b1d */ /* 0x017ff00000010000 */
[----:B------:R-:W-:Y:S05]  /*0990*/  @!P0 BRA `(.L_x_239) ;  /* 0x0000007800948947 */ /* 0x000fea0003800000 */
.L_x_240:
[----:B------:R-:W-:-:S08]  /*09a0*/  NOP ;  /* 0x0000000000007918 */ /* 0x000fd00000000000 */
[----:B------:R-:W0:Y:S02]  /*09b0*/  USETMAXREG.TRY_ALLOC.CTAPOOL UP0, 0xf0 ;  /* 0x000000f0000079c8 */ /* 0x000e240008000600 */
[----:B0-----:R-:W-:-:S13]  /*09c0*/  PLOP3.LUT P0, PT, PT, PT, UP0, 0x80, 0x0 ;  /* 0x000000000000781c */ /* 0x001fda0003f0f008 */
[----:B------:R-:W-:Y:S05]  /*09d0*/  @!P0 BRA `(.L_x_240) ;  /* 0xfffffffc00f08947 */ /* 0x000fea000383ffff */
[----:B------:R-:W-:Y:S06]  /*09e0*/  BAR.ARV 0x8, 0x120 ;  /* 0x0204800000007b1d */ /* 0x000fec0000002000 */
[----:B------:R-:W-:Y:S02]  /*09f0*/  ISETP.NE.AND P0, PT, R22, 0x1, PT ;  /* 0x000000011600780c */ /* 0x000fe40003f05270 */
[----:B------:R-:W0:Y:S01]  /*0a00*/  S2UR UR5, SR_CgaCtaId ;  /* 0x00000000000579c3 */ /* 0x000e220000008800 */
[----:B------:R-:W-:-:S10]  /*0a10*/  UMOV UR4, 0x400 ;  /* 0x0000040000047882 */ /* 0x000fd40000000000 */
[----:B------:R-:W-:Y:S08]  /*0a20*/  @!P0 BAR.ARV 0x9, 0x100 ;  /* 0x0244000000008b1d */ /* 0x000ff00000002000 */
[----:B------:R-:W-:Y:S01]  /*0a30*/  BAR.SYNC.DEFER_BLOCKING 0x5, 0x120 ;  /* 0x0144800000007b1d */ /* 0x000fe20000010000 */
[----:B0-----:R-:W-:-:S09]  /*0a40*/  ULEA UR4, UR5, UR4, 0x18 ;  /* 0x0000000405047291 */ /* 0x001fd2000f8ec03f */
[----:B------:R-:W0:Y:S01]  /*0a50*/  LDS.128 R40, [UR4+0x228d0] ;  /* 0x0228d004ff287984 */ /* 0x000e220008000c00 */
[----:B------:R-:W-:Y:S01]  /*0a60*/  ULDC UR4, c[0x0][0xc14] ;  /* 0x0003050000047ab9 */ /* 0x000fe20000000800 */
[----:B------:R-:W-:Y:S06]  /*0a70*/  BAR.ARV 0x4, 0x120 ;  /* 0x0104800000007b1d */ /* 0x000fec0000002000 */
[----:B0-----:R-:W-:-:S13]  /*0a80*/  ISETP.GE.AND P0, PT, R43, UR4, PT ;  /* 0x000000042b007c0c */ /* 0x001fda000bf06270 */
[----:B------:R-:W-:Y:S05]  /*0a90*/  @P0 EXIT ;  /* 0x000000000000094d */ /* 0x000fea0003800000 */
[----:B------:R-:W0:Y:S01]  /*0aa0*/  S2R R0, SR_TID.X ;  /* 0x0000000000007919 */ /* 0x000e220000002100 */
[----:B------:R-:W-:Y:S01]  /*0ab0*/  R2UR UR5, R42 ;  /* 0x000000002a0572ca */ /* 0x000fe200000e0000 */
[----:B------:R-:W-:Y:S01]  /*0ac0*/  ULOP3.LUT UR47, UR36, 0x1, URZ, 0xfc, !UPT ;  /* 0x00000001242f7892 */ /* 0x000fe2000f8efc3f */
[----:B------:R-:W-:Y:S01]  /*0ad0*/  UMOV UR39, URZ ;  /* 0x0000003f00277c82 */ /* 0x000fe20008000000 */
[----:B------:R-:W-:Y:S01]  /*0ae0*/  UMOV UR38, URZ ;  /* 0x0000003f00267c82 */ /* 0x000fe20008000000 */
[----:B------:R-:W-:Y:S01]  /*0af0*/  UMOV UR37, URZ ;  /* 0x0000003f00257c82 */ /* 0x000fe20008000000 */
[----:B0-----:R-:W-:-:S05]  /*0b00*/  VIADD R203, R0, 0xffffff80 ;  /* 0xffffff8000cb7836 */ /* 0x001fca0000000000 */
[----:B------:R-:W-:-:S04]  /*0b10*/  SHF.R.S32.HI R0, RZ, 0x1f, R203 ;  /* 0x0000001fff007819 */ /* 0x000fc800000114cb */
[CC--:B------:R-:W-:Y:S02]  /*0b20*/  LEA.HI R2, R0.reuse, R203.reuse, RZ, 0x7 ;  /* 0x000000cb00027211 */ /* 0x0c0fe400078f38ff */
[----:B------:R-:W-:Y:S02]  /*0b30*/  LEA.HI R3, R0, R203, RZ, 0x4 ;  /* 0x000000cb00037211 */ /* 0x000fe400078f20ff */
[C---:B------:R-:W-:Y:S02]  /*0b40*/  LOP3.LUT R4, R2.reuse, 0xffffff80, RZ, 0xc0, !PT ;  /* 0xffffff8002047812 */ /* 0x040fe400078ec0ff */
[----:B------:R-:W-:Y:S02]  /*0b50*/  SHF.R.S32.HI R23, RZ, 0x7, R2 ;  /* 0x00000007ff177819 */ /* 0x000fe40000011402 */
[----:B------:R-:W-:Y:S01]  /*0b60*/  SHF.R.S32.HI R6, RZ, 0x4, R3 ;  /* 0x00000004ff067819 */ /* 0x000fe20000011403 */
[----:B------:R-:W-:Y:S01]  /*0b70*/  IMAD.IADD R19, R203, 0x1, -R4 ;  /* 0x00000001cb137824 */ /* 0x000fe200078e0a04 */
[----:B------:R-:W-:-:S04]  /*0b80*/  LEA.HI R2, R2, R23, RZ, 0x1 ;  /* 0x0000001702027211 */ /* 0x000fc800078f08ff */
[----:B------:R-:W-:Y:S02]  /*0b90*/  SHF.R.S32.HI R8, RZ, 0x1f, R19 ;  /* 0x0000001fff087819 */ /* 0x000fe40000011413 */
[----:B------:R-:W-:Y:S02]  /*0ba0*/  LOP3.LUT R2, R2, 0x3fffffe, RZ, 0xc0, !PT ;  /* 0x03fffffe02027812 */ /* 0x000fe400078ec0ff */
[CC--:B------:R-:W-:Y:S02]  /*0bb0*/  LEA.HI R7, R8.reuse, R19.reuse, RZ, 0x2 ;  /* 0x0000001308077211 */ /* 0x0c0fe400078f10ff */
[----:B------:R-:W-:Y:S01]  /*0bc0*/  LEA.HI R8, R8, R19, RZ, 0x5 ;  /* 0x0000001308087211 */ /* 0x000fe200078f28ff */
[----:B------:R-:W-:Y:S01]  /*0bd0*/  IMAD.IADD R2, R23, 0x1, -R2 ;  /* 0x0000000117027824 */ /* 0x000fe200078e0a02 */
[--C-:B------:R-:W-:Y:S02]  /*0be0*/  SHF.R.S32.HI R9, RZ, 0x2, R7.reuse ;  /* 0x00000002ff097819 */ /* 0x100fe40000011407 */
[----:B------:R-:W-:-:S02]  /*0bf0*/  SHF.R.S32.HI R4, RZ, 0x1f, R7 ;  /* 0x0000001fff047819 */ /* 0x000fc40000011407 */
[----:B------:R-:W-:Y:S02]  /*0c00*/  SHF.R.S32.HI R8, RZ, 0x5, R8 ;  /* 0x00000005ff087819 */ /* 0x000fe40000011408 */
[----:B------:R-:W-:Y:S02]  /*0c10*/  LEA.HI R5, R4, R9, RZ, 0x3 ;  /* 0x0000000904057211 */ /* 0x000fe400078f18ff */
[CC--:B------:R-:W-:Y:S02]  /*0c20*/  LEA.HI R4, R0.reuse, R203.reuse, RZ, 0x5 ;  /* 0x000000cb00047211 */ /* 0x0c0fe400078f28ff */
[----:B------:R-:W-:Y:S02]  /*0c30*/  LOP3.LUT R10, R5, 0xfffffff8, RZ, 0xc0, !PT ;  /* 0xfffffff8050a7812 */ /* 0x000fe400078ec0ff */
[----:B------:R-:W-:Y:S01]  /*0c40*/  LEA.HI R0, R0, R203, RZ, 0x3 ;  /* 0x000000cb00007211 */ /* 0x000fe200078f18ff */
[----:B------:R-:W-:Y:S01]  /*0c50*/  IMAD.SHL.U32 R5, R4, 0x20, RZ ;  /* 0x0000002004057824 */ /* 0x000fe200078e00ff */
[----:B------:R-:W-:Y:S01]  /*0c60*/  LOP3.LUT R4, R3, 0x3fffff0, RZ, 0xc0, !PT ;  /* 0x03fffff003047812 */ /* 0x000fe200078ec0ff */
[----:B------:R-:W-:Y:S01]  /*0c70*/  IMAD.IADD R9, R9, 0x1, -R10 ;  /* 0x0000000109097824 */ /* 0x000fe200078e0a0a */
[----:B------:R-:W-:-:S02]  /*0c80*/  LEA.HI R3, R3, R6, RZ, 0x1 ;  /* 0x0000000603037211 */ /* 0x000fc400078f08ff */
[----:B------:R-:W-:Y:S01]  /*0c90*/  LOP3.LUT R5, R5, 0xfffffc00, RZ, 0xc0, !PT ;  /* 0xfffffc0005057812 */ /* 0x000fe200078ec0ff */
[----:B------:R-:W-:Y:S01]  /*0ca0*/  IMAD R9, R8, 0x10, R9 ;  /* 0x0000001008097824 */ /* 0x000fe200078e0209 */
[----:B------:R-:W-:Y:S01]  /*0cb0*/  LOP3.LUT R3, R3, 0x1ffffffe, RZ, 0xc0, !PT ;  /* 0x1ffffffe03037812 */ /* 0x000fe200078ec0ff */
[----:B------:R-:W-:Y:S01]  /*0cc0*/  IMAD.IADD R4, R203, 0x1, -R4 ;  /* 0x00000001cb047824 */ /* 0x000fe200078e0a04 */
[----:B------:R-:W-:Y:S01]  /*0cd0*/  LOP3.LUT R200, R7, 0x7ffffffc, RZ, 0xc0, !PT ;  /* 0x7ffffffc07c87812 */ /* 0x000fe200078ec0ff */
[----:B------:R-:W-:Y:S01]  /*0ce0*/  IMAD R201, R2, 0x40, R9 ;  /* 0x0000004002c97824 */ /* 0x000fe200078e0209 */
[----:B------:R-:W-:Y:S01]  /*0cf0*/  LOP3.LUT R2, R0, 0x1ffffff8, RZ, 0xc0, !PT ;  /* 0x1ffffff800027812 */ /* 0x000fe200078ec0ff */
[----:B------:R-:W-:Y:S01]  /*0d00*/  IMAD R4, R4, 0x40, R5 ;  /* 0x0000004004047824 */ /* 0x000fe200078e0205 */
[----:B------:R-:W-:Y:S01]  /*0d10*/  SHF.R.S32.HI R16, RZ, 0x3, R0 ;  /* 0x00000003ff107819 */ /* 0x000fe20000011400 */
[----:B------:R-:W-:Y:S02]  /*0d20*/  IMAD.IADD R3, R6, 0x1, -R3 ;  /* 0x0000000106037824 */ /* 0x000fe400078e0a03 */
[----:B------:R-:W-:-:S02]  /*0d30*/  IMAD.IADD R2, R203, 0x1, -R2 ;  /* 0x00000001cb027824 */ /* 0x000fc400078e0a02 */
[----:B------:R-:W-:Y:S02]  /*0d40*/  IMAD R202, R3, 0x8, R4 ;  /* 0x0000000803ca7824 */ /* 0x000fe400078e0204 */
[----:B------:R-:W-:Y:S02]  /*0d50*/  IMAD.SHL.U32 R2, R2, 0x8, RZ ;  /* 0x0000000802027824 */ /* 0x000fe400078e00ff */
[----:B------:R-:W-:-:S07]  /*0d60*/  IMAD.IADD R200, R19, 0x1, -R200 ;  /* 0x0000000113c87824 */ /* 0x000fce00078e0ac8 */
.L_x_282:
[----:B0---45:R-:W0:Y:S01]  /*0d70*/  LDC.64 R4, c[0x0][0xc60] ;  /* 0x00031800ff047b82 */ /* 0x031e220000000a00 */
[----:B------:R-:W-:Y:S01]  /*0d80*/  ULDC.64 UR6, c[0x0][0xa28] ;  /* 0x00028a0000067ab9 */ /* 0x000fe20000000a00 */
[----:B------:R-:W-:Y:S01]  /*0d90*/  ULDC.64 UR8, c[0x0][0xa20] ;  /* 0x0002880000087ab9 */ /* 0x000fe20000000a00 */
[----:B------:R-:W-:Y:S01]  /*0da0*/  ULDC UR4, c[0x0][0x404] ;  /* 0x0001010000047ab9 */ /* 0x000fe20000000800 */
[----:B0-----:R-:W-:-:S06]  /*0db0*/  IMAD.WIDE R4, R43, 0x4, R4 ;  /* 0x000000042b047825 */ /* 0x001fcc00078e0204 */
[----:B--2---:R-:W2:Y:S01]  /*0dc0*/  LDG.E R4, desc[UR40][R4.64] ;  /* 0x0000002804047981 */ /* 0x004ea2000c1e1900 */
[----:B------:R-:W-:Y:S02]  /*0dd0*/  UISETP.NE.U32.AND UP0, UPT, UR6, URZ, UPT ;  /* 0x0000003f0600728c */ /* 0x000fe4000bf05070 */
[----:B------:R-:W-:Y:S02]  /*0de0*/  UISETP.NE.U32.AND UP1, UPT, UR8, URZ, UPT ;  /* 0x0000003f0800728c */ /* 0x000fe4000bf25070 */
[----:B------:R-:W-:Y:S02]  /*0df0*/  UISETP.NE.AND.EX UP0, UPT, UR7, URZ, UPT, UP0 ;  /* 0x0000003f0700728c */ /* 0x000fe4000bf05300 */
[----:B------:R-:W-:-:S04]  /*0e00*/  UISETP.NE.AND.EX UP1, UPT, UR9, URZ, UPT, UP1 ;  /* 0x0000003f0900728c */ /* 0x000fc8000bf25310 */
[----:B------:R-:W-:Y:S02]  /*0e10*/  PLOP3.LUT P0, PT, PT, PT, UP0, 0x80, 0x0 ;  /* 0x000000000000781c */ /* 0x000fe40003f0f008 */
[----:B------:R-:W-:Y:S02]  /*0e20*/  PLOP3.LUT P1, PT, PT, PT, UP1, 0x80, 0x0 ;  /* 0x000000000000781c */ /* 0x000fe40003f2f018 */
[----:B--2---:R-:W-:-:S13]  /*0e30*/  R2UR UR46, R4 ;  /* 0x00000000042e72ca */ /* 0x004fda00000e0000 */
[----:B------:R-:W-:Y:S02]  /*0e40*/  USHF.R.S32.HI UR45, URZ, 0x1f, UR46 ;  /* 0x0000001f3f2d7899 */ /* 0x000fe4000801142e */
[----:B------:R-:W-:Y:S02]  /*0e50*/  @UP0 ULEA UR6, UP2, UR46, UR6, 0x2 ;  /* 0x000000062e060291 */ /* 0x000fe4000f84103f */
[----:B------:R-:W-:Y:S02]  /*0e60*/  @UP1 ULEA UR8, UP3, UR46, UR8, 0x2 ;  /* 0x000000082e081291 */ /* 0x000fe4000f86103f */
[----:B------:R-:W-:Y:S02]  /*0e70*/  @UP0 ULEA.HI.X UR7, UR46, UR7, UR45, 0x2, UP2 ;  /* 0x000000072e070291 */ /* 0x000fe400090f142d */
[----:B------:R-:W-:Y:S01]  /*0e80*/  @UP1 ULEA.HI.X UR9, UR46, UR9, UR45, 0x2, UP3 ;  /* 0x000000092e091291 */ /* 0x000fe200098f142d */
[----:B------:R-:W-:Y:S02]  /*0e90*/  IMAD.U32 R4, RZ, RZ, UR6 ;  /* 0x00000006ff047e24 */ /* 0x000fe4000f8e00ff */
[----:B---3--:R-:W-:-:S02]  /*0ea0*/  IMAD.U32 R6, RZ, RZ, UR8 ;  /* 0x00000008ff067e24 */ /* 0x008fc4000f8e00ff */
[----:B------:R-:W-:Y:S01]  /*0eb0*/  IMAD.U32 R5, RZ, RZ, UR7 ;  /* 0x00000007ff057e24 */ /* 0x000fe2000f8e00ff */
[----:B------:R-:W-:Y:S01]  /*0ec0*/  ULDC.64 UR6, c[0x0][0x3f8] ;  /* 0x0000fe0000067ab9 */ /* 0x000fe20000000a00 */
[----:B------:R-:W-:-:S03]  /*0ed0*/  IMAD.U32 R7, RZ, RZ, UR9 ;  /* 0x00000009ff077e24 */ /* 0x000fc6000f8e00ff */
[----:B------:R-:W2:Y:S04]  /*0ee0*/  @P0 LDG.E R4, desc[UR40][R4.64] ;  /* 0x0000002804040981 */ /* 0x000ea8000c1e1900 */
[----:B------:R-:W3:Y:S01]  /*0ef0*/  @P1 LDG.E R6, desc[UR40][R6.64] ;  /* 0x0000002806061981 */ /* 0x000ee2000c1e1900 */
[----:B------:R-:W-:Y:S01]  /*0f00*/  UISETP.NE.U32.AND UP0, UPT, UR6, URZ, UPT ;  /* 0x0000003f0600728c */ /* 0x000fe2000bf05070 */
[----:B------:R-:W-:Y:S01]  /*0f10*/  IMAD.MOV.U32 R18, RZ, RZ, R41 ;  /* 0x000000ffff127224 */ /* 0x000fe200078e0029 */
[----:B------:R-:W-:Y:S01]  /*0f20*/  UMOV UR43, URZ ;  /* 0x0000003f002b7c82 */ /* 0x000fe20008000000 */
[----:B------:R-:W-:Y:S01]  /*0f30*/  ULDC UR6, c[0x0][0x2e0] ;  /* 0x0000b80000067ab9 */ /* 0x000fe20000000800 */
[----:B------:R-:W-:Y:S01]  /*0f40*/  UISETP.NE.AND.EX UP0, UPT, UR7, URZ, UPT, UP0 ;  /* 0x0000003f0700728c */ /* 0x000fe2000bf05300 */
[----:B------:R-:W-:Y:S01]  /*0f50*/  CS2R R44, SRZ ;  /* 0x00000000002c7805 */ /* 0x000fe2000001ff00 */
[----:B------:R-:W-:Y:S01]  /*0f60*/  UMOV UR44, UR5 ;  /* 0x00000005002c7c82 */ /* 0x000fe20008000000 */
[----:B------:R-:W-:Y:S01]  /*0f70*/  CS2R R150, SRZ ;  /* 0x0000000000967805 */ /* 0x000fe2000001ff00 */
[----:B------:R-:W-:Y:S01]  /*0f80*/  USEL UR4, UR4, 0x1, UP0 ;  /* 0x0000000104047887 */ /* 0x000fe20008000000 */
[----:B------:R-:W-:-:S02]  /*0f90*/  CS2R R148, SRZ ;  /* 0x0000000000947805 */ /* 0x000fc4000001ff00 */
[----:B------:R-:W-:Y:S02]  /*0fa0*/  CS2R R146, SRZ ;  /* 0x0000000000927805 */ /* 0x000fe4000001ff00 */
[----:B------:R-:W-:Y:S01]  /*0fb0*/  CS2R R144, SRZ ;  /* 0x0000000000907805 */ /* 0x000fe2000001ff00 */
[----:B------:R-:W-:Y:S01]  /*0fc0*/  UIMAD UR4, UR4, UR6, URZ ;  /* 0x00000006040472a4 */ /* 0x000fe2000f8e023f */
[----:B------:R-:W-:Y:S02]  /*0fd0*/  CS2R R142, SRZ ;  /* 0x00000000008e7805 */ /* 0x000fe4000001ff00 */
[----:B------:R-:W-:Y:S02]  /*0fe0*/  CS2R R140, SRZ ;  /* 0x00000000008c7805 */ /* 0x000fe4000001ff00 */
[----:B------:R-:W-:Y:S02]  /*0ff0*/  CS2R R138, SRZ ;  /* 0x00000000008a7805 */ /* 0x000fe4000001ff00 */
[----:B------:R-:W-:-:S02]  /*1000*/  CS2R R136, SRZ ;  /* 0x0000000000887805 */ /* 0x000fc4000001ff00 */
[----:B------:R-:W-:Y:S02]  /*1010*/  CS2R R134, SRZ ;  /* 0x0000000000867805 */ /* 0x000fe4000001ff00 */
[----:B------:R-:W-:Y:S02]  /*1020*/  CS2R R132, SRZ ;  /* 0x0000000000847805 */ /* 0x000fe4000001ff00 */
        /* <DEDUP_REMOVED lines=32> */
[----:B-1----:R-:W-:Y:S02]  /*1230*/  CS2R R68, SRZ ;  /* 0x0000000000447805 */ /* 0x002fe4000001ff00 */
[----:B------:R-:W-:-:S02]  /*1240*/  CS2R R166, SRZ ;  /* 0x0000000000a67805 */ /* 0x000fc4000001ff00 */
[----:B------:R-:W-:Y:S01]  /*1250*/  CS2R R154, SRZ ;  /* 0x00000000009a7805 */ /* 0x000fe2000001ff00 */
[----:B------:R-:W-:Y:S01]  /*1260*/  IMAD.MOV.U32 R28, RZ, RZ, RZ ;  /* 0x000000ffff1c7224 */ /* 0x000fe200078e00ff */
[----:B------:R-:W-:Y:S01]  /*1270*/  CS2R R60, SRZ ;  /* 0x00000000003c7805 */ /* 0x000fe2000001ff00 */
[----:B------:R-:W-:Y:S01]  /*1280*/  IMAD.MOV.U32 R3, RZ, RZ, RZ ;  /* 0x000000ffff037224 */ /* 0x000fe200078e00ff */
[----:B------:R-:W-:Y:S02]  /*1290*/  CS2R R24, SRZ ;  /* 0x0000000000187805 */ /* 0x000fe4000001ff00 */
[----:B------:R-:W-:Y:S02]  /*12a0*/  CS2R R168, SRZ ;  /* 0x0000000000a87805 */ /* 0x000fe4000001ff00 */
[----:B------:R-:W-:Y:S02]  /*12b0*/  CS2R R156, SRZ ;  /* 0x00000000009c7805 */ /* 0x000fe4000001ff00 */
[----:B------:R-:W-:-:S02]  /*12c0*/  CS2R R14, SRZ ;  /* 0x00000000000e7805 */ /* 0x000fc4000001ff00 */
[----:B------:R-:W-:Y:S02]  /*12d0*/  CS2R R12, SRZ ;  /* 0x00000000000c7805 */ /* 0x000fe4000001ff00 */
[----:B------:R-:W-:Y:S02]  /*12e0*/  CS2R R170, SRZ ;  /* 0x0000000000aa7805 */ /* 0x000fe4000001ff00 */
[----:B------:R-:W-:Y:S02]  /*12f0*/  CS2R R158, SRZ ;  /* 0x00000000009e7805 */ /* 0x000fe4000001ff00 */
[----:B------:R-:W-:Y:S01]  /*1300*/  CS2R R10, SRZ ;  /* 0x00000000000a7805 */ /* 0x000fe2000001ff00 */
[----:B------:R-:W-:Y:S01]  /*1310*/  IMAD.MOV.U32 R8, RZ, RZ, RZ ;  /* 0x000000ffff087224 */ /* 0x000fe200078e00ff */
[----:B--2---:R-:W-:Y:S02]  /*1320*/  @P0 R2UR UR43, R4 ;  /* 0x00000000042b02ca */ /* 0x004fe400000e0000 */
[----:B------:R-:W-:-:S02]  /*1330*/  PLOP3.LUT P0, PT, PT, PT, PT, 0x80, 0x0 ;  /* 0x000000000000781c */ /* 0x000fc40003f0f070 */
[----:B---3--:R-:W-:Y:S01]  /*1340*/  @P1 R2UR UR4, R6 ;  /* 0x00000000060412ca */ /* 0x008fe200000e0000 */
[----:B------:R-:W-:-:S14]  /*1350*/  @P1 BRA `(.L_x_241) ;  /* 0x0000000000341947 */ /* 0x000fdc0003800000 */
[----:B------:R-:W-:Y:S02]  /*1360*/  ULDC.64 UR6, c[0x0][0xa08] ;  /* 0x0002820000067ab9 */ /* 0x000fe40000000a00 */
[----:B------:R-:W-:-:S04]  /*1370*/  ISETP.NE.U32.AND P1, PT, RZ, UR6, PT ;  /* 0x00000006ff007c0c */ /* 0x000fc8000bf25070 */
[----:B------:R-:W-:-:S13]  /*1380*/  ISETP.NE.AND.EX P1, PT, RZ, UR7, PT, P1 ;  /* 0x00000007ff007c0c */ /* 0x000fda000bf25310 */
[----:B------:R-:W-:Y:S05]  /*1390*/  @!P1 BRA `(.L_x_241) ;  /* 0x0000000000249947 */ /* 0x000fea0003800000 */
[----:B------:R-:W-:Y:S02]  /*13a0*/  ULDC.64 UR4, c[0x0][0xa08] ;  /* 0x0002820000047ab9 */ /* 0x000fe40000000a00 */
[----:B------:R-:W-:-:S06]  /*13b0*/  UIMAD.WIDE UR4, UR46, 0x4, UR4 ;  /* 0x000000042e0478a5 */ /* 0x000fcc000f8e0204 */
[----:B------:R-:W-:Y:S02]  /*13c0*/  IMAD.U32 R4, RZ, RZ, UR4 ;  /* 0x00000004ff047e24 */ /* 0x000fe4000f8e00ff */
[----:B------:R-:W-:-:S05]  /*13d0*/  IMAD.U32 R5, RZ, RZ, UR5 ;  /* 0x00000005ff057e24 */ /* 0x000fca000f8e00ff */
[----:B------:R-:W2:Y:S04]  /*13e0*/  LDG.E R6, desc[UR40][R4.64] ;  /* 0x0000002804067981 */ /* 0x000ea8000c1e1900 */
[----:B------:R-:W3:Y:S01]  /*13f0*/  LDG.E R0, desc[UR40][R4.64+0x4] ;  /* 0x0000042804007981 */ /* 0x000ee2000c1e1900 */
[----:B--2---:R-:W-:Y:S02]  /*1400*/  R2UR UR4, R6 ;  /* 0x00000000060472ca */ /* 0x004fe400000e0000 */
[----:B---3--:R-:W-:-:S13]  /*1410*/  R2UR UR5, R0 ;  /* 0x00000000000572ca */ /* 0x008fda00000e0000 */
[----:B------:R-:W-:-:S12]  /*1420*/  UIADD3 UR4, -UR4, UR5, URZ ;  /* 0x0000000504047290 */ /* 0x000fd8000fffe13f */
.L_x_241:
[----:B------:R-:W-:Y:S01]  /*1430*/  UIADD3 UR43, -UR43, UR4, URZ ;  /* 0x000000042b2b7290 */ /* 0x000fe2000fffe13f */
[----:B------:R-:W-:Y:S01]  /*1440*/  IMAD.MOV.U32 R9, RZ, RZ, RZ ;  /* 0x000000ffff097224 */ /* 0x000fe200078e00ff */
[----:B------:R-:W-:Y:S02]  /*1450*/  CS2R R174, SRZ ;  /* 0x0000000000ae7805 */ /* 0x000fe4000001ff00 */
[----:B------:R-:W-:Y:S01]  /*1460*/  CS2R R172, SRZ ;  /* 0x0000000000ac7805 */ /* 0x000fe2000001ff00 */
[----:B------:R-:W-:Y:S01]  /*1470*/  UISETP.GE.AND UP0, UPT, UR43, 0x1, UPT ;  /* 0x000000012b00788c */ /* 0x000fe2000bf06270 */
[----:B------:R-:W-:Y:S01]  /*1480*/  CS2R R36, SRZ ;  /* 0x0000000000247805 */ /* 0x000fe2000001ff00 */
[----:B------:R-:W-:Y:S01]  /*1490*/  UIADD3 UR4, UR43, 0x5f, URZ ;  /* 0x0000005f2b047890 */ /* 0x000fe2000fffe03f */
[----:B------:R-:W-:Y:S02]  /*14a0*/  CS2R R176, SRZ ;  /* 0x0000000000b07805 */ /* 0x000fe4000001ff00 */
[----:B------:R-:W-:Y:S01]  /*14b0*/  CS2R R32, SRZ ;  /* 0x0000000000207805 */ /* 0x000fe2000001ff00 */
[----:B------:R-:W-:Y:S01]  /*14c0*/  IMAD.MOV.U32 R26, RZ, RZ, RZ ;  /* 0x000000ffff1a7224 */ /* 0x000fe200078e00ff */
[----:B------:R-:W-:Y:S01]  /*14d0*/  PLOP3.LUT P1, PT, PT, PT, UP0, 0x80, 0x0 ;  /* 0x000000000000781c */ /* 0x000fe20003f2f008 */
[----:B------:R-:W-:Y:S01]  /*14e0*/  UIMAD.WIDE UR4, UR4, 0x2aaaaaab, URZ ;  /* 0x2aaaaaab040478a5 */ /* 0x000fe2000f8e023f */
[----:B------:R-:W-:Y:S01]  /*14f0*/  IMAD.MOV.U32 R29, RZ, RZ, RZ ;  /* 0x000000ffff1d7224 */ /* 0x000fe200078e00ff */
[----:B------:R-:W-:Y:S01]  /*1500*/  CS2R R4, SRZ ;  /* 0x0000000000047805 */ /* 0x000fe2000001ff00 */
[----:B------:R-:W-:Y:S01]  /*1510*/  IMAD.MOV.U32 R6, RZ, RZ, RZ ;  /* 0x000000ffff067224 */ /* 0x000fe200078e00ff */
[----:B------:R-:W-:Y:S01]  /*1520*/  USHF.R.U32.HI UR42, URZ, 0x1f, UR5 ;  /* 0x0000001f3f2a7899 */ /* 0x000fe20008011605 */
[----:B------:R-:W-:-:S03]  /*1530*/  IMAD.MOV.U32 R179, RZ, RZ, RZ ;  /* 0x000000ffffb37224 */ /* 0x000fc600078e00ff */
[----:B------:R-:W-:-:S04]  /*1540*/  ULEA.HI.SX32 UR42, UR5, UR42, 0x1c ;  /* 0x0000002a052a7291 */ /* 0x000fc8000f8fe23f */
[----:B------:R-:W-:Y:S08]  /*1550*/  @!P1 BRA `(.L_x_242) ;  /* 0x0000004000f89947 */ /* 0x000ff00003800000 */
[----:B------:R-:W0:Y:S01]  /*1560*/  SHFL.IDX PT, R0, R23, RZ, 0x1f ;  /* 0x00001fff17007589 */ /* 0x000e2200000e0000 */
[----:B------:R-:W1:Y:S01]  /*1570*/  S2UR UR7, SR_CgaCtaId ;  /* 0x00000000000779c3 */ /* 0x000e620000008800 */
[----:B------:R-:W-:Y:S01]  /*1580*/  UMOV UR6, 0x400 ;  /* 0x0000040000067882 */ /* 0x000fe20000000000 */
[----:B0-----:R-:W-:Y:S01]  /*1590*/  R2UR UR4, R0 ;  /* 0x00000000000472ca */ /* 0x001fe200000e0000 */
[----:B-1----:R-:W-:-:S04]  /*15a0*/  ULEA UR6, UR7, UR6, 0x18 ;  /* 0x0000000607067291 */ /* 0x002fc8000f8ec03f */
[----:B------:R-:W-:-:S04]  /*15b0*/  UIADD3 UR6, UR6, 0x18400, URZ ;  /* 0x0001840006067890 */ /* 0x000fc8000fffe03f */
[----:B------:R-:W-:-:S04]  /*15c0*/  ULOP3.LUT UP0, URZ, UR6, 0x1bf, URZ, 0xc0, !UPT ;  /* 0x000001bf063f7892 */ /* 0x000fc8000f80c03f */
[----:B------:R-:W-:Y:S02]  /*15d0*/  ULEA.HI UR5, UR4, UR4, URZ, 0x1 ;  /* 0x0000000404057291 */ /* 0x000fe4000f8f083f */
[----:B------:R-:W-:Y:S02]  /*15e0*/  PLOP3.LUT P0, PT, PT, PT, UP0, 0x80, 0x0 ;  /* 0x000000000000781c */ /* 0x000fe40003f0f008 */
[----:B------:R-:W-:-:S04]  /*15f0*/  ULOP3.LUT UR5, UR5, 0x1e, URZ, 0xc0, !UPT ;  /* 0x0000001e05057892 */ /* 0x000fc8000f8ec03f */
[----:B------:R-:W-:-:S04]  /*1600*/  UIADD3 UR5, UR4, -UR5, URZ ;  /* 0x8000000504057290 */ /* 0x000fc8000fffe03f */
[----:B------:R-:W-:-:S04]  /*1610*/  ULEA UR5, UR5, UR6, 0xd ;  /* 0x0000000605057291 */ /* 0x000fc8000f8e683f */
[----:B------:R-:W-:-:S04]  /*1620*/  USHF.R.U32.HI UR5, URZ, 0x4, UR5 ;  /* 0x000000043f057899 */ /* 0x000fc80008011605 */
[----:B------:R-:W-:Y:S01]  /*1630*/  ULOP3.LUT UR48, UR5, 0x3fff, URZ, 0xc0, !UPT ;  /* 0x00003fff05307892 */ /* 0x000fe2000f8ec03f */
[----:B------:R-:W-:Y:S11]  /*1640*/  @!P0 BRA `(.L_x_243) ;  /* 0x0000000000408947 */ /* 0x000ff60003800000 */
[----:B------:R-:W-:Y:S01]  /*1650*/  MOV R0, 0x0 ;  /* 0x0000000000007802 */ /* 0x000fe20000000f00 */
[----:B------:R-:W-:Y:S01]  /*1660*/  ULDC.64 UR4, c[0x4][0x90] ;  /* 0x0100240000047ab9 */ /* 0x000fe20000000a00 */
[----:B------:R-:W-:Y:S01]  /*1670*/  ULDC.64 UR6, c[0x4][0x28] ;  /* 0x01000a0000067ab9 */ /* 0x000fe20000000a00 */
[----:B------:R-:W-:Y:S01]  /*1680*/  IMAD.U32 R4, RZ, RZ, UR4 ;  /* 0x00000004ff047e24 */ /* 0x000fe2000f8e00ff */
[----:B------:R0:W1:Y:S01]  /*1690*/  LDC.64 R14, c[0x4][R0] ;  /* 0x01000000000e7b82 */ /* 0x0000620000000a00 */
[----:B------:R-:W-:Y:S01]  /*16a0*/  IMAD.U32 R5, RZ, RZ, UR5 ;  /* 0x00000005ff057e24 */ /* 0x000fe2000f8e00ff */
[----:B------:R-:W-:Y:S01]  /*16b0*/  ULDC.64 UR4, c[0x4][0x98] ;  /* 0x0100260000047ab9 */ /* 0x000fe20000000a00 */
[----:B------:R-:W-:Y:S02]  /*16c0*/  IMAD.U32 R10, RZ, RZ, UR6 ;  /* 0x00000006ff0a7e24 */ /* 0x000fe4000f8e00ff */
[----:B------:R-:W-:Y:S02]  /*16d0*/  IMAD.U32 R6, RZ, RZ, UR4 ;  /* 0x00000004ff067e24 */ /* 0x000fe4000f8e00ff */
[----:B------:R-:W-:-:S02]  /*16e0*/  IMAD.U32 R7, RZ, RZ, UR5 ;  /* 0x00000005ff077e24 */ /* 0x000fc4000f8e00ff */
[----:B------:R-:W-:Y:S02]  /*16f0*/  IMAD.U32 R11, RZ, RZ, UR7 ;  /* 0x00000007ff0b7e24 */ /* 0x000fe4000f8e00ff */
[----:B------:R-:W-:Y:S02]  /*1700*/  IMAD.MOV.U32 R8, RZ, RZ, 0x70 ;  /* 0x00000070ff087424 */ /* 0x000fe400078e00ff */
[----:B------:R-:W-:Y:S02]  /*1710*/  IMAD.MOV.U32 R12, RZ, RZ, 0x1 ;  /* 0x00000001ff0c7424 */ /* 0x000fe400078e00ff */
[----:B0-----:R-:W-:-:S07]  /*1720*/  IMAD.MOV.U32 R13, RZ, RZ, RZ ;  /* 0x000000ffff0d7224 */ /* 0x001fce00078e00ff */
[----:B------:R-:W-:-:S07]  /*1730*/  LEPC R20, `(.L_x_243) ;  /* 0x000000001014794e */ /* 0x000fce0000000000 */
[----:B-1----:R-:W-:Y:S05]  /*1740*/  CALL.ABS.NOINC R14 ;  /* 0x000000000e007343 */ /* 0x002fea0003c00000 */
.L_x_243:
[----:B------:R-:W0:Y:S01]  /*1750*/  S2R R3, SR_CgaCtaId ;  /* 0x0000000000037919 */ /* 0x000e220000008800 */
[----:B------:R-:W-:Y:S01]  /*1760*/  ULEA.HI UR4, UR39, UR39, URZ, 0x1 ;  /* 0x0000002727047291 */ /* 0x000fe2000f8f083f */
[----:B------:R-:W-:Y:S01]  /*1770*/  MOV R6, 0x400 ;  /* 0x0000040000067802 */ /* 0x000fe20000000f00 */
[----:B------:R-:W-:Y:S02]  /*1780*/  VIADD R8, R22, 0x8 ;  /* 0x0000000816087836 */ /* 0x000fe40000000000 */
[----:B------:R-:W-:-:S04]  /*1790*/  ULOP3.LUT UR4, UR4, 0xfffffffe, URZ, 0xc0, !UPT ;  /* 0xfffffffe04047892 */ /* 0x000fc8000f8ec03f */
[----:B------:R-:W-:-:S06]  /*17a0*/  UIADD3 UR4, UR39, -UR4, URZ ;  /* 0x8000000427047290 */ /* 0x000fcc000fffe03f */
[----:B------:R-:W-:Y:S01]  /*17b0*/  IMAD.U32 R0, RZ, RZ, UR4 ;  /* 0x00000004ff007e24 */ /* 0x000fe2000f8e00ff */
[----:B0-----:R-:W-:-:S04]  /*17c0*/  LEA R6, R3, R6, 0x18 ;  /* 0x0000000603067211 */ /* 0x001fc800078ec0ff */
[----:B------:R-:W-:-:S04]  /*17d0*/  SHF.L.U32 R3, R0, 0x1f, RZ ;  /* 0x0000001f00037819 */ /* 0x000fc800000006ff */
[----:B------:R-:W0:Y:S02]  /*17e0*/  SYNCS.PHASECHK.TRANS64.TRYWAIT P0, [R6+URZ+0x22800], R3 ;  /* 0x02280003060075a7 */ /* 0x000e24000800017f */
[----:B0-----:R-:W-:Y:S05]  /*17f0*/  @!P0 BRA `(.L_x_244) ;  /* 0x000000b000b08947 */ /* 0x001fea0003800000 */
.L_x_366:
[----:B------:R-:W-:Y:S01]  /*1800*/  IMAD.U32 R0, RZ, RZ, UR47 ;  /* 0x0000002fff007e24 */ /* 0x000fe2000f8e00ff */
[----:B------:R-:W-:Y:S05]  /*1810*/  WARPSYNC.ALL ;  /* 0x0000000000007948 */ /* 0x000fea0003800000 */
[----:B------:R1:W-:Y:S01]  /*1820*/  BAR.SYNC.DEFER_BLOCKING R8, 0x100 ;  /* 0x000400080000751d */ /* 0x0003e20000010000 */
[----:B------:R-:W-:-:S13]  /*1830*/  ISETP.NE.AND P0, PT, R0, 0x3, PT ;  /* 0x000000030000780c */ /* 0x000fda0003f05270 */
[----:B-1----:R-:W-:Y:S05]  /*1840*/  @!P0 BRA `(.L_x_245) ;  /* 0x0000000000048947 */ /* 0x002fea0003800000 */
[----:B------:R-:W-:Y:S01]  /*1850*/  BPT.TRAP 0x1 ;  /* 0x000000040000795c */ /* 0x000fe20000300000 */
.L_x_245:
[----:B------:R-:W-:Y:S02]  /*1860*/  IMAD.U32 R10, RZ, RZ, UR38 ;  /* 0x00000026ff0a7e24 */ /* 0x000fe4000f8e00ff */
[----:B------:R-:W-:-:S03]  /*1870*/  IMAD.U32 R5, RZ, RZ, UR37 ;  /* 0x00000025ff057e24 */ /* 0x000fc6000f8e00ff */
[----:B------:R-:W-:Y:S01]  /*1880*/  SHF.L.U32 R10, R10, 0x1f, RZ ;  /* 0x0000001f0a0a7819 */ /* 0x000fe200000006ff */
[----:B------:R-:W-:-:S04]  /*1890*/  IMAD R5, R5, 0x8, R6 ;  /* 0x0000000805057824 */ /* 0x000fc800078e0206 */
[----:B------:R1:W2:Y:S01]  /*18a0*/  SYNCS.PHASECHK.TRANS64.TRYWAIT P1, [R5+URZ+0x22830], R10 ;  /* 0x0228300a050075a7 */ /* 0x0002a2000802017f */
[----:B------:R-:W-:Y:S05]  /*18b0*/  @!P0 BRA `(.L_x_246) ;  /* 0x0000000000048947 */ /* 0x000fea0003800000 */
[----:B------:R-:W-:Y:S01]  /*18c0*/  BPT.TRAP 0x1 ;  /* 0x000000040000795c */ /* 0x000fe20000300000 */
.L_x_246:
[----:B--2---:R-:W-:Y:S05]  /*18d0*/  @P1 BRA `(.L_x_247) ;  /* 0x0000000000081947 */ /* 0x004fea0003800000 */
[----:B------:R-:W2:Y:S02]  /*18e0*/  SYNCS.PHASECHK.TRANS64.TRYWAIT P1, [R5+URZ+0x22830], R10 ;  /* 0x0228300a050075a7 */ /* 0x000ea4000802017f */
[----:B--2---:R-:W-:Y:S05]  /*18f0*/  @!P1 BRA `(.L_x_248) ;  /* 0x000000b000849947 */ /* 0x004fea0003800000 */
.L_x_247:
[----:B------:R-:W-:Y:S01]  /*1900*/  R2UR UR4, R6 ;  /* 0x00000000060472ca */ /* 0x000fe200000e0000 */
[----:B------:R-:W-:Y:S01]  /*1910*/  WARPGROUP.ARRIVE ;  /* 0x00000000000079c5 */ /* 0x000fe20000000000 */
[----:B------:R-:W-:Y:S01]  /*1920*/  UMOV UR5, 0x40000040 ;  /* 0x4000004000057882 */ /* 0x000fe20000000000 */
[----:B------:R-:W-:Y:S01]  /*1930*/  UMOV UR7, 0x40000040 ;  /* 0x4000004000077882 */ /* 0x000fe20000000000 */
[----:B------:R-:W-:Y:S01]  /*1940*/  UMOV UR9, 0x40000040 ;  /* 0x4000004000097882 */ /* 0x000fe20000000000 */
[----:B------:R-:W-:Y:S01]  /*1950*/  UMOV UR11, 0x40000040 ;  /* 0x40000040000b7882 */ /* 0x000fe20000000000 */
[----:B------:R-:W-:Y:S01]  /*1960*/  UMOV UR13, 0x40000040 ;  /* 0x40000040000d7882 */ /* 0x000fe20000000000 */
[----:B------:R-:W-:Y:S01]  /*1970*/  UMOV UR15, 0x40000040 ;  /* 0x40000040000f7882 */ /* 0x000fe20000000000 */
[----:B------:R-:W-:Y:S01]  /*1980*/  UMOV UR17, 0x40000040 ;  /* 0x4000004000117882 */ /* 0x000fe20000000000 */
[----:B------:R-:W-:Y:S01]  /*1990*/  UMOV UR19, 0x40000040 ;  /* 0x4000004000137882 */ /* 0x000fe20000000000 */
[----:B------:R-:W-:Y:S01]  /*19a0*/  P2R R12, PR, RZ, 0x1 ;  /* 0x00000001ff0c7803 */ /* 0x000fe20000000000 */
[----:B------:R-:W3:Y:S01]  /*19b0*/  S2R R13, SR_TID.X ;  /* 0x00000000000d7919 */ /* 0x000ee20000002100 */
[----:B------:R-:W-:Y:S01]  /*19c0*/  IADD3 R176, -R22, 0xb, RZ ;  /* 0x0000000b16b07810 */ /* 0x000fe20007ffe1ff */
[----:B------:R-:W-:-:S04]  /*19d0*/  UIADD3 UR4, UR4, 0x1c400, URZ ;  /* 0x0001c40004047890 */ /* 0x000fc8000fffe03f */
[----:B------:R-:W-:-:S04]  /*19e0*/  USHF.R.U32.HI UR4, URZ, 0x4, UR4 ;  /* 0x000000043f047899 */ /* 0x000fc80008011604 */
[----:B------:R-:W-:-:S04]  /*19f0*/  ULOP3.LUT UR4, UR4, 0x3fff, URZ, 0xc0, !UPT ;  /* 0x00003fff04047892 */ /* 0x000fc8000f8ec03f */
[----:B------:R-:W-:Y:S02]  /*1a00*/  ULOP3.LUT UR20, UR4, 0x10000, URZ, 0xfc, !UPT ;  /* 0x0001000004147892 */ /* 0x000fe4000f8efc3f */
[----:B------:R-:W-:Y:S02]  /*1a10*/  ULOP3.LUT UR4, UR48, 0x10000, URZ, 0xfc, !UPT ;  /* 0x0001000030047892 */ /* 0x000fe4000f8efc3f */
[----:B------:R-:W-:Y:S02]  /*1a20*/  UIMAD UR6, UR37, 0x300, UR20 ;  /* 0x00000300250678a4 */ /* 0x000fe4000f8e0214 */
[----:B------:R-:W-:Y:S02]  /*1a30*/  UIADD3 UR8, UR4, 0x2, URZ ;  /* 0x0000000204087890 */ /* 0x000fe4000fffe03f */
[----:B------:R-:W-:Y:S02]  /*1a40*/  UIADD3 UR10, UR6, 0x2, URZ ;  /* 0x00000002060a7890 */ /* 0x000fe4000fffe03f */
[----:B------:R-:W-:-:S02]  /*1a50*/  UIADD3 UR12, UR4, 0x4, URZ ;  /* 0x00000004040c7890 */ /* 0x000fc4000fffe03f */
[----:B------:R-:W-:Y:S02]  /*1a60*/  UIADD3 UR14, UR6, 0x4, URZ ;  /* 0x00000004060e7890 */ /* 0x000fe4000fffe03f */
[----:B------:R-:W-:Y:S01]  /*1a70*/  HGMMA.64x96x16.F32.BF16 R24, gdesc[UR4], RZ, !UPT, gsb0 ;  /* 0x01600000041879f0 */ /* 0x000fe2000c0018ff */
[----:B------:R-:W-:Y:S02]  /*1a80*/  UIADD3 UR16, UR4, 0x6, URZ ;  /* 0x0000000604107890 */ /* 0x000fe4000fffe03f */
[----:B------:R-:W-:Y:S02]  /*1a90*/  UIADD3 UR18, UR6, 0x6, URZ ;  /* 0x0000000606127890 */ /* 0x000fe4000fffe03f */
[----:B------:R-:W-:-:S04]  /*1aa0*/  UIMAD UR6, UR42, -0x60, UR43 ;  /* 0xffffffa02a0678a4 */ /* 0x000fc8000f8e022b */
[----:B------:R-:W-:-:S06]  /*1ab0*/  UIADD3 UR6, UR6, 0x60, URZ ;  /* 0x0000006006067890 */ /* 0x000fcc000fffe03f */
[----:B0-----:R-:W-:-:S04]  /*1ac0*/  IMAD.U32 R3, RZ, RZ, UR6 ;  /* 0x00000006ff037e24 */ /* 0x001fc8000f8e00ff */
        /* <DEDUP_REMOVED lines=104> */
[----:B------:R-:W0:Y:S01]  /*2150*/  SHFL.BFLY PT, R0, R7, 0x2, 0x1f ;  /* 0x0c401f0007007f89 */ /* 0x000e2200000e0000 */
[----:B------:R-:W-:Y:S02]  /*2160*/  FSEL R67, R67, -INF , P3 ;  /* 0xff80000043437808 */ /* 0x000fe40001800000 */
[----:B------:R-:W-:-:S02]  /*2170*/  FSEL R70, R70, -INF , P2 ;  /* 0xff80000046467808 */ /* 0x000fc40001000000 */
[----:B------:R-:W-:Y:S02]  /*2180*/  FSEL R71, R71, -INF , P1 ;  /* 0xff80000047477808 */ /* 0x000fe40000800000 */
[----:B0-----:R-:W-:-:S05]  /*2190*/  FMNMX.FTZ R9, R7, R0, !PT ;  /* 0x0000000007097209 */ /* 0x001fca0007810000 */
[----:B------:R-:W0:Y:S02]  /*21a0*/  SHFL.BFLY PT, R0, R9, 0x1, 0x1f ;  /* 0x0c201f0009007f89 */ /* 0x000e2400000e0000 */
[----:B0-----:R-:W-:Y:S01]  /*21b0*/  FMNMX.FTZ R0, R9, R0, !PT ;  /* 0x0000000009007209 */ /* 0x001fe20007810000 */
[----:B------:R0:W-:Y:S06]  /*21c0*/  BAR.ARV R176, 0x100 ;  /* 0x000400b00000751d */ /* 0x0001ec0000002000 */
[C---:B------:R-:W-:Y:S01]  /*21d0*/  FMUL.FTZ R3, R0.reuse, UR10 ;  /* 0x0000000a00037c20 */ /* 0x040fe20008410000 */
[----:B------:R-:W-:-:S04]  /*21e0*/  FSETP.NEU.FTZ.AND P0, PT, R0, -INF , PT ;  /* 0xff8000000000780b */ /* 0x000fc80003f1d000 */
        /* <DEDUP_REMOVED lines=17> */
[----:B------:R-:W4:Y:S01]  /*2300*/  MUFU.EX2 R25, R25 ;  /* 0x0000001900197308 */ /* 0x000f220000000800 */
        /* <DEDUP_REMOVED lines=15> */
[----:B------:R-:W5:Y:S01]  /*2400*/  MUFU.EX2 R29, R29 ;  /* 0x0000001d001d7308 */ /* 0x000f620000000800 */
[--C-:B------:R-:W-:Y:S01]  /*2410*/  FFMA.FTZ R61, R61, UR10, -R11.reuse ;  /* 0x0000000a3d3d7c23 */ /* 0x100fe2000801080b */
[--C-:B------:R-:W-:Y:S01]  /*2420*/  FFMA.FTZ R64, R64, UR10, -R11.reuse ;  /* 0x0000000a40407c23 */ /* 0x100fe2000801080b */
[----:B------:R-:W-:Y:S01]  /*2430*/  FMNMX.FTZ R4, R46, R3, !PT ;  /* 0x000000032e047209 */ /* 0x000fe20007810000 */
[--C-:B------:R-:W-:Y:S01]  /*2440*/  FFMA.FTZ R65, R65, UR10, -R11.reuse ;  /* 0x0000000a41417c23 */ /* 0x100fe2000801080b */
[--C-:B------:R-:W-:Y:S01]  /*2450*/  FFMA.FTZ R68, R68, UR10, -R11.reuse ;  /* 0x0000000a44447c23 */ /* 0x100fe2000801080b */
[----:B------:R-:W-:Y:S01]  /*2460*/  FFMA.FTZ R11, R69, UR10, -R11 ;  /* 0x0000000a450b7c23 */ /* 0x000fe2000801080b */
[----:B------:R-:W-:Y:S01]  /*2470*/  FMNMX.FTZ R3, R47, R4, !PT ;  /* 0x000000042f037209 */ /* 0x000fe20007810000 */
[----:B------:R-:W-:Y:S01]  /*2480*/  MUFU.EX2 R32, R32 ;  /* 0x0000002000207308 */ /* 0x000fe20000000800 */
[----:B----4-:R-:W-:-:S02]  /*2490*/  F2FP.BF16.F32.PACK_AB R168, R25, R24 ;  /* 0x0000001819a8723e */ /* 0x010fc400000010ff */
[----:B------:R-:W-:-:S04]  /*24a0*/  FMNMX.FTZ R4, R50, R3, !PT ;  /* 0x0000000332047209 */ /* 0x000fc80007810000 */
[----:B------:R-:W-:Y:S01]  /*24b0*/  FMNMX.FTZ R3, R51, R4, !PT ;  /* 0x0000000433037209 */ /* 0x000fe20007810000 */
[----:B------:R-:W4:Y:S01]  /*24c0*/  MUFU.EX2 R33, R33 ;  /* 0x0000002100217308 */ /* 0x000f220000000800 */
[----:B-----5:R-:W-:Y:S02]  /*24d0*/  F2FP.BF16.F32.PACK_AB R170, R29, R28 ;  /* 0x0000001c1daa723e */ /* 0x020fe400000010ff */
[----:B------:R-:W-:-:S04]  /*24e0*/  FMNMX.FTZ R4, R54, R3, !PT ;  /* 0x0000000336047209 */ /* 0x000fc80007810000 */
[----:B------:R-:W-:Y:S01]  /*24f0*/  FMNMX.FTZ R3, R55, R4, !PT ;  /* 0x0000000437037209 */ /* 0x000fe20007810000 */
[----:B------:R-:W-:Y:S03]  /*2500*/  MUFU.EX2 R36, R36 ;  /* 0x0000002400247308 */ /* 0x000fe60000000800 */
[----:B------:R-:W-:-:S04]  /*2510*/  FMNMX.FTZ R4, R58, R3, !PT ;  /* 0x000000033a047209 */ /* 0x000fc80007810000 */
[----:B------:R-:W-:Y:S01]  /*2520*/  FMNMX.FTZ R3, R59, R4, !PT ;  /* 0x000000043b037209 */ /* 0x000fe20007810000 */
[----:B------:R-:W5:Y:S01]  /*2530*/  MUFU.EX2 R37, R37 ;  /* 0x0000002500257308 */ /* 0x000f620000000800 */
[----:B----4-:R-:W-:Y:S02]  /*2540*/  F2FP.BF16.F32.PACK_AB R164, R33, R32 ;  /* 0x0000002021a4723e */ /* 0x010fe400000010ff */
[----:B------:R-:W-:-:S04]  /*2550*/  FMNMX.FTZ R4, R62, R3, !PT ;  /* 0x000000033e047209 */ /* 0x000fc80007810000 */
[----:B------:R-:W-:Y:S01]  /*2560*/  FMNMX.FTZ R3, R63, R4, !PT ;  /* 0x000000043f037209 */ /* 0x000fe20007810000 */
[----:B------:R-:W-:Y:S03]  /*2570*/  MUFU.EX2 R40, R40 ;  /* 0x0000002800287308 */ /* 0x000fe60000000800 */
[----:B------:R-:W-:-:S04]  /*2580*/  FMNMX.FTZ R4, R66, R3, !PT ;  /* 0x0000000342047209 */ /* 0x000fc80007810000 */
[----:B------:R-:W-:Y:S01]  /*2590*/  FMNMX.FTZ R3, R67, R4, !PT ;  /* 0x0000000443037209 */ /* 0x000fe20007810000 */
[----:B------:R-:W4:Y:S01]  /*25a0*/  MUFU.EX2 R41, R41 ;  /* 0x0000002900297308 */ /* 0x000f220000000800 */
[----:B-----5:R-:W-:Y:S02]  /*25b0*/  F2FP.BF16.F32.PACK_AB R166, R37, R36 ;  /* 0x0000002425a6723e */ /* 0x020fe400000010ff */
[----:B------:R-:W-:-:S04]  /*25c0*/  FMNMX.FTZ R4, R70, R3, !PT ;  /* 0x0000000346047209 */ /* 0x000fc80007810000 */
[----:B------:R-:W-:Y:S01]  /*25d0*/  FMNMX.FTZ R4, R71, R4, !PT ;  /* 0x0000000447047209 */ /* 0x000fe20007810000 */
[----:B------:R-:W-:Y:S04]  /*25e0*/  MUFU.EX2 R44, R44 ;  /* 0x0000002c002c7308 */ /* 0x000fe80000000800 */
[----:B------:R-:W5:Y:S04]  /*25f0*/  SHFL.BFLY PT, R3, R4, 0x2, 0x1f ;  /* 0x0c401f0004037f89 */ /* 0x000f6800000e0000 */
[----:B------:R-:W1:Y:S01]  /*2600*/  MUFU.EX2 R45, R45 ;  /* 0x0000002d002d7308 */ /* 0x000e620000000800 */
[----:B----4-:R-:W-:-:S07]  /*2610*/  F2FP.BF16.F32.PACK_AB R160, R41, R40 ;  /* 0x0000002829a0723e */ /* 0x010fce00000010ff */
[----:B------:R-:W-:Y:S08]  /*2620*/  MUFU.EX2 R48, R48 ;  /* 0x0000003000307308 */ /* 0x000ff00000000800 */
[----:B------:R-:W4:Y:S01]  /*2630*/  MUFU.EX2 R49, R49 ;  /* 0x0000003100317308 */ /* 0x000f220000000800 */
[----:B-1----:R-:W-:Y:S02]  /*2640*/  F2FP.BF16.F32.PACK_AB R162, R45, R44 ;  /* 0x0000002c2da2723e */ /* 0x002fe400000010ff */
[----:B-----5:R-:W-:-:S05]  /*2650*/  FMNMX.FTZ R3, R4, R3, !PT ;  /* 0x0000000304037209 */ /* 0x020fca0007810000 */
[----:B------:R-:W-:Y:S01]  /*2660*/  MUFU.EX2 R52, R52 ;  /* 0x0000003400347308 */ /* 0x000fe20000000800 */
[----:B------:R-:W1:Y:S07]  /*2670*/  SHFL.BFLY PT, R4, R3, 0x1, 0x1f ;  /* 0x0c201f0003047f89 */ /* 0x000e6e00000e0000 */
[----:B------:R-:W5:Y:S01]  /*2680*/  MUFU.EX2 R53, R53 ;  /* 0x0000003500357308 */ /* 0x000f620000000800 */
[----:B----4-:R-:W-:-:S07]  /*2690*/  F2FP.BF16.F32.PACK_AB R156, R49, R48 ;  /* 0x00000030319c723e */ /* 0x010fce00000010ff */
[----:B------:R-:W-:Y:S08]  /*26a0*/  MUFU.EX2 R56, R56 ;  /* 0x0000003800387308 */ /* 0x000ff00000000800 */
[----:B------:R-:W-:Y:S01]  /*26b0*/  MUFU.EX2 R57, R57 ;  /* 0x0000003900397308 */ /* 0x000fe20000000800 */
[----:B-1----:R-:W-:Y:S02]  /*26c0*/  FMNMX.FTZ R7, R3, R4, !PT ;  /* 0x0000000403077209 */ /* 0x002fe40007810000 */
[----:B-----5:R-:W-:-:S02]  /*26d0*/  F2FP.BF16.F32.PACK_AB R158, R53, R52 ;  /* 0x00000034359e723e */ /* 0x020fc400000010ff */
[C---:B------:R-:W-:Y:S01]  /*26e0*/  FSETP.NEU.FTZ.AND P1, PT, R7.reuse, -INF , PT ;  /* 0xff8000000700780b */ /* 0x040fe20003f3d000 */
[----:B------:R-:W-:Y:S02]  /*26f0*/  FMUL.FTZ R3, R7, UR10 ;  /* 0x0000000a07037c20 */ /* 0x000fe40008410000 */
[----:B------:R-:W-:Y:S03]  /*2700*/  MUFU.EX2 R60, R60 ;  /* 0x0000003c003c7308 */ /* 0x000fe60000000800 */
[----:B------:R-:W-:Y:S01]  /*2710*/  FSEL R4, R3, RZ, P1 ;  /* 0x000000ff03047208 */ /* 0x000fe20000800000 */
[----:B------:R-:W-:Y:S01]  /*2720*/  FADD.FTZ R3, R24, R25 ;  /* 0x0000001918037221 */ /* 0x000fe20000010000 */
[----:B---3--:R-:W-:-:S03]  /*2730*/  LOP3.LUT P1, RZ, R13, 0x7f, RZ, 0xc0, !PT ;  /* 0x0000007f0dff7812 */ /* 0x008fc6000782c0ff */
[--C-:B------:R-:W-:Y:S01]  /*2740*/  FFMA.FTZ R26, R26, UR10, -R4.reuse ;  /* 0x0000000a1a1a7c23 */ /* 0x100fe20008010804 */
[--C-:B------:R-:W-:Y:S01]  /*2750*/  FFMA.FTZ R27, R27, UR10, -R4.reuse ;  /* 0x0000000a1b1b7c23 */ /* 0x100fe20008010804 */
[--C-:B------:R-:W-:Y:S01]  /*2760*/  FFMA.FTZ R30, R30, UR10, -R4.reuse ;  /* 0x0000000a1e1e7c23 */ /* 0x100fe20008010804 */
[--C-:B------:R-:W-:Y:S01]  /*2770*/  FFMA.FTZ R31, R31, UR10, -R4.reuse ;  /* 0x0000000a1f1f7c23 */ /* 0x100fe20008010804 */
[--C-:B------:R-:W-:Y:S01]  /*2780*/  FFMA.FTZ R34, R34, UR10, -R4.reuse ;  /* 0x0000000a22227c23 */ /* 0x100fe20008010804 */
[----:B------:R-:W-:Y:S01]  /*2790*/  FADD.FTZ R12, R28, R3 ;  /* 0x000000031c0c7221 */ /* 0x000fe20000010000 */
[----:B------:R-:W-:Y:S01]  /*27a0*/  MUFU.EX2 R26, R26 ;  /* 0x0000001a001a7308 */ /* 0x000fe20000000800 */
[--C-:B------:R-:W-:Y:S01]  /*27b0*/  FFMA.FTZ R35, R35, UR10, -R4.reuse ;  /* 0x0000000a23237c23 */ /* 0x100fe20008010804 */
[----:B------:R-:W-:Y:S01]  /*27c0*/  FFMA.FTZ R38, R38, UR10, -R4 ;  /* 0x0000000a26267c23 */ /* 0x000fe20008010804 */
[----:B------:R-:W-:Y:S01]  /*27d0*/  FADD.FTZ R3, R29, R12 ;  /* 0x0000000c1d037221 */ /* 0x000fe20000010000 */
[--C-:B------:R-:W-:Y:S01]  /*27e0*/  FFMA.FTZ R39, R39, UR10, -R4.reuse ;  /* 0x0000000a27277c23 */ /* 0x100fe20008010804 */
[--C-:B------:R-:W-:Y:S01]  /*27f0*/  FFMA.FTZ R42, R42, UR10, -R4.reuse ;  /* 0x0000000a2a2a7c23 */ /* 0x100fe20008010804 */
[--C-:B------:R-:W-:Y:S01]  /*2800*/  FFMA.FTZ R43, R43, UR10, -R4.reuse ;  /* 0x0000000a2b2b7c23 */ /* 0x100fe20008010804 */
[----:B------:R-:W-:Y:S01]  /*2810*/  FADD.FTZ R12, R32, R3 ;  /* 0x00000003200c7221 */ /* 0x000fe20000010000 */
[----:B------:R-:W1:Y:S01]  /*2820*/  MUFU.EX2 R27, R27 ;  /* 0x0000001b001b7308 */ /* 0x000e620000000800 */
[--C-:B------:R-:W-:Y:S01]  /*2830*/  FFMA.FTZ R46, R46, UR10, -R4.reuse ;  /* 0x0000000a2e2e7c23 */ /* 0x100fe20008010804 */
[----:B------:R-:W-:Y:S01]  /*2840*/  FFMA.FTZ R47, R47, UR10, -R4 ;  /* 0x0000000a2f2f7c23 */ /* 0x000fe20008010804 */
[----:B------:R-:W-:Y:S01]  /*2850*/  FADD.FTZ R9, R33, R12 ;  /* 0x0000000c21097221 */ /* 0x000fe20000010000 */
[--C-:B------:R-:W-:Y:S01]  /*2860*/  FFMA.FTZ R50, R50, UR10, -R4.reuse ;  /* 0x0000000a32327c23 */ /* 0x100fe20008010804 */
[--C-:B------:R-:W-:Y:S01]  /*2870*/  FFMA.FTZ R51, R51, UR10, -R4.reuse ;  /* 0x0000000a33337c23 */ /* 0x100fe20008010804 */
[--C-:B------:R-:W-:Y:S01]  /*2880*/  FFMA.FTZ R54, R54, UR10, -R4.reuse ;  /* 0x0000000a36367c23 */ /* 0x100fe20008010804 */
[----:B------:R-:W-:Y:S01]  /*2890*/  FADD.FTZ R14, R36, R9 ;  /* 0x00000009240e7221 */ /* 0x000fe20000010000 */
[----:B------:R-:W3:Y:S01]  /*28a0*/  MUFU.EX2 R30, R30 ;  /* 0x0000001e001e7308 */ /* 0x000ee20000000800 */
[--C-:B------:R-:W-:Y:S01]  /*28b0*/  FFMA.FTZ R55, R55, UR10, -R4.reuse ;  /* 0x0000000a37377c23 */ /* 0x100fe20008010804 */
[----:B------:R-:W-:Y:S01]  /*28c0*/  FFMA.FTZ R58, R58, UR10, -R4 ;  /* 0x0000000a3a3a7c23 */ /* 0x000fe20008010804 */
[----:B------:R-:W-:Y:S01]  /*28d0*/  FADD.FTZ R13, R37, R14 ;  /* 0x0000000e250d7221 */ /* 0x000fe20000010000 */
[--C-:B------:R-:W-:Y:S01]  /*28e0*/  FFMA.FTZ R59, R59, UR10, -R4.reuse ;  /* 0x0000000a3b3b7c23 */ /* 0x100fe20008010804 */
[--C-:B------:R-:W-:Y:S01]  /*28f0*/  FFMA.FTZ R62, R62, UR10, -R4.reuse ;  /* 0x0000000a3e3e7c23 */ /* 0x100fe20008010804 */
[--C-:B------:R-:W-:Y:S01]  /*2900*/  FFMA.FTZ R63, R63, UR10, -R4.reuse ;  /* 0x0000000a3f3f7c23 */ /* 0x100fe20008010804 */
[----:B------:R-:W-:Y:S01]  /*2910*/  FADD.FTZ R14, R40, R13 ;  /* 0x0000000d280e7221 */ /* 0x000fe20000010000 */
[----:B------:R-:W4:Y:S01]  /*2920*/  MUFU.EX2 R31, R31 ;  /* 0x0000001f001f7308 */ /* 0x000f220000000800 */
[----:B-1----:R-:W-:Y:S01]  /*2930*/  FADD.FTZ R3, R26, R27 ;  /* 0x0000001b1a037221 */ /* 0x002fe20000010000 */
[----:B------:R-:W-:Y:S01]  /*2940*/  FFMA.FTZ R66, R66, UR10, -R4 ;  /* 0x0000000a42427c23 */ /* 0x000fe20008010804 */
[----:B------:R-:W-:Y:S01]  /*2950*/  FADD.FTZ R13, R41, R14 ;  /* 0x0000000e290d7221 */ /* 0x000fe20000010000 */
[--C-:B------:R-:W-:Y:S01]  /*2960*/  FFMA.FTZ R67, R67, UR10, -R4.reuse ;  /* 0x0000000a43437c23 */ /* 0x100fe20008010804 */
[--C-:B------:R-:W-:Y:S01]  /*2970*/  FFMA.FTZ R70, R70, UR10, -R4.reuse ;  /* 0x0000000a46467c23 */ /* 0x100fe20008010804 */
[----:B------:R-:W-:Y:S01]  /*2980*/  FFMA.FTZ R4, R71, UR10, -R4 ;  /* 0x0000000a47047c23 */ /* 0x000fe20008010804 */
[----:B------:R-:W-:Y:S01]  /*2990*/  FADD.FTZ R14, R44, R13 ;  /* 0x0000000d2c0e7221 */ /* 0x000fe20000010000 */
[----:B------:R-:W1:Y:S01]  /*29a0*/  MUFU.EX2 R34, R34 ;  /* 0x0000002200227308 */ /* 0x000e620000000800 */
[----:B---3--:R-:W-:Y:S01]  /*29b0*/  FADD.FTZ R12, R30, R3 ;  /* 0x000000031e0c7221 */ /* 0x008fe20000010000 */
[----:B------:R-:W-:-:S02]  /*29c0*/  @!P1 VIADD R3, R5, 0x22840 ;  /* 0x0002284005039836 */ /* 0x000fc40000000000 */
[----:B------:R-:W-:Y:S01]  /*29d0*/  FADD.FTZ R13, R45, R14 ;  /* 0x0000000e2d0d7221 */ /* 0x000fe20000010000 */
[----:B------:R-:W-:Y:S02]  /*29e0*/  F2FP.BF16.F32.PACK_AB R152, R57, R56 ;  /* 0x000000383998723e */ /* 0x000fe400000010ff */
[----:B------:R-:W-:Y:S01]  /*29f0*/  F2FP.BF16.F32.PACK_AB R169, R27, R26 ;  /* 0x0000001a1ba9723e */ /* 0x000fe200000010ff */
[----:B------:R-:W-:Y:S01]  /*2a00*/  FADD.FTZ R14, R48, R13 ;  /* 0x0000000d300e7221 */ /* 0x000fe20000010000 */
[----:B------:R-:W3:Y:S01]  /*2a10*/  MUFU.EX2 R35, R35 ;  /* 0x0000002300237308 */ /* 0x000ee20000000800 */
[C---:B----4-:R-:W-:Y:S01]  /*2a20*/  FADD.FTZ R9, R31.reuse, R12 ;  /* 0x0000000c1f097221 */ /* 0x050fe20000010000 */
[----:B------:R-:W-:Y:S02]  /*2a30*/  @!P1 PRMT R3, RZ, 0x654, R3 ;  /* 0x00000654ff039816 */ /* 0x000fe40000000003 */
[----:B------:R-:W-:Y:S02]  /*2a40*/  F2FP.BF16.F32.PACK_AB R171, R31, R30 ;  /* 0x0000001e1fab723e */ /* 0x000fe400000010ff */
[----:B------:R4:W-:Y:S02]  /*2a50*/  @!P1 SYNCS.ARRIVE.TRANS64.RED.A1T0 RZ, [R3+URZ], RZ ;  /* 0x000000ff03ff99a7 */ /* 0x0009e4000810043f */
[----:B------:R-:W5:Y:S01]  /*2a60*/  MUFU.EX2 R38, R38 ;  /* 0x0000002600267308 */ /* 0x000f620000000800 */
[----:B-1----:R-:W-:-:S07]  /*2a70*/  FADD.FTZ R12, R34, R9 ;  /* 0x00000009220c7221 */ /* 0x002fce0000010000 */
[----:B------:R-:W1:Y:S01]  /*2a80*/  MUFU.EX2 R39, R39 ;  /* 0x0000002700277308 */ /* 0x000e620000000800 */
[C---:B---3--:R-:W-:Y:S01]  /*2a90*/  FADD.FTZ R9, R35.reuse, R12 ;  /* 0x0000000c23097221 */ /* 0x048fe20000010000 */
[----:B------:R-:W-:-:S06]  /*2aa0*/  F2FP.BF16.F32.PACK_AB R165, R35, R34 ;  /* 0x0000002223a5723e */ /* 0x000fcc00000010ff */
[----:B------:R-:W3:Y:S01]  /*2ab0*/  MUFU.EX2 R42, R42 ;  /* 0x0000002a002a7308 */ /* 0x000ee20000000800 */
[----:B-----5:R-:W-:-:S07]  /*2ac0*/  FADD.FTZ R12, R38, R9 ;  /* 0x00000009260c7221 */ /* 0x020fce0000010000 */
[----:B------:R-:W4:Y:S01]  /*2ad0*/  MUFU.EX2 R43, R43 ;  /* 0x0000002b002b7308 */ /* 0x000f220000000800 */
[C---:B-1----:R-:W-:Y:S01]  /*2ae0*/  FADD.FTZ R9, R39.reuse, R12 ;  /* 0x0000000c27097221 */ /* 0x042fe20000010000 */
[----:B------:R-:W-:-:S06]  /*2af0*/  F2FP.BF16.F32.PACK_AB R167, R39, R38 ;  /* 0x0000002627a7723e */ /* 0x000fcc00000010ff */
[----:B------:R-:W1:Y:S01]  /*2b00*/  MUFU.EX2 R46, R46 ;  /* 0x0000002e002e7308 */ /* 0x000e620000000800 */
[----:B---3--:R-:W-:Y:S01]  /*2b10*/  FADD.FTZ R12, R42, R9 ;  /* 0x000000092a0c7221 */ /* 0x008fe20000010000 */
[----:B------:R-:W-:-:S04]  /*2b20*/  FADD.FTZ R9, R49, R14 ;  /* 0x0000000e31097221 */ /* 0x000fc80000010000 */
[----:B------:R-:W-:Y:S02]  /*2b30*/  FADD.FTZ R14, R52, R9 ;  /* 0x00000009340e7221 */ /* 0x000fe40000010000 */
[----:B------:R-:W3:Y:S01]  /*2b40*/  MUFU.EX2 R47, R47 ;  /* 0x0000002f002f7308 */ /* 0x000ee20000000800 */
[----:B----4-:R-:W-:Y:S01]  /*2b50*/  FADD.FTZ R3, R43, R12 ;  /* 0x0000000c2b037221 */ /* 0x010fe20000010000 */
[----:B------:R-:W-:Y:S01]  /*2b60*/  FADD.FTZ R9, R53, R14 ;  /* 0x0000000e35097221 */ /* 0x000fe20000010000 */
[----:B------:R-:W-:-:S03]  /*2b70*/  F2FP.BF16.F32.PACK_AB R161, R43, R42 ;  /* 0x0000002a2ba1723e */ /* 0x000fc600000010ff */
[----:B------:R-:W-:Y:S02]  /*2b80*/  FADD.FTZ R14, R56, R9 ;  /* 0x00000009380e7221 */ /* 0x000fe40000010000 */
[----:B------:R-:W4:Y:S01]  /*2b90*/  MUFU.EX2 R50, R50 ;  /* 0x0000003200327308 */ /* 0x000f220000000800 */
[----:B-1----:R-:W-:Y:S01]  /*2ba0*/  FADD.FTZ R12, R46, R3 ;  /* 0x000000032e0c7221 */ /* 0x002fe20000010000 */
[----:B------:R-:W-:-:S04]  /*2bb0*/  FADD.FTZ R9, R57, R14 ;  /* 0x0000000e39097221 */ /* 0x000fc80000010000 */
[----:B------:R-:W-:Y:S02]  /*2bc0*/  FADD.FTZ R14, R60, R9 ;  /* 0x000000093c0e7221 */ /* 0x000fe40000010000 */
[----:B------:R-:W1:Y:S01]  /*2bd0*/  MUFU.EX2 R51, R51 ;  /* 0x0000003300337308 */ /* 0x000e620000000800 */
[C---:B---3--:R-:W-:Y:S01]  /*2be0*/  FADD.FTZ R3, R47.reuse, R12 ;  /* 0x0000000c2f037221 */ /* 0x048fe20000010000 */
[----:B------:R-:W-:-:S06]  /*2bf0*/  F2FP.BF16.F32.PACK_AB R163, R47, R46 ;  /* 0x0000002e2fa3723e */ /* 0x000fcc00000010ff */
[----:B------:R-:W3:Y:S01]  /*2c00*/  MUFU.EX2 R54, R54 ;  /* 0x0000003600367308 */ /* 0x000ee20000000800 */
[----:B----4-:R-:W-:-:S07]  /*2c10*/  FADD.FTZ R12, R50, R3 ;  /* 0x00000003320c7221 */ /* 0x010fce0000010000 */
[----:B------:R-:W4:Y:S01]  /*2c20*/  MUFU.EX2 R55, R55 ;  /* 0x0000003700377308 */ /* 0x000f220000000800 */
[C---:B-1----:R-:W-:Y:S01]  /*2c30*/  FADD.FTZ R3, R51.reuse, R12 ;  /* 0x0000000c33037221 */ /* 0x042fe20000010000 */
[----:B------:R-:W-:-:S06]  /*2c40*/  F2FP.BF16.F32.PACK_AB R157, R51, R50 ;  /* 0x00000032339d723e */ /* 0x000fcc00000010ff */
[----:B------:R-:W1:Y:S01]  /*2c50*/  MUFU.EX2 R61, R61 ;  /* 0x0000003d003d7308 */ /* 0x000e620000000800 */
[----:B---3--:R-:W-:-:S07]  /*2c60*/  FADD.FTZ R12, R54, R3 ;  /* 0x00000003360c7221 */ /* 0x008fce0000010000 */
[----:B------:R-:W3:Y:S01]  /*2c70*/  MUFU.EX2 R58, R58 ;  /* 0x0000003a003a7308 */ /* 0x000ee20000000800 */
[C---:B----4-:R-:W-:Y:S01]  /*2c80*/  FADD.FTZ R3, R55.reuse, R12 ;  /* 0x0000000c37037221 */ /* 0x050fe20000010000 */
[----:B------:R-:W-:-:S06]  /*2c90*/  F2FP.BF16.F32.PACK_AB R159, R55, R54 ;  /* 0x00000036379f723e */ /* 0x000fcc00000010ff */
[----:B------:R-:W4:Y:S01]  /*2ca0*/  MUFU.EX2 R64, R64 ;  /* 0x0000004000407308 */ /* 0x000f220000000800 */
[C---:B-1----:R-:W-:Y:S01]  /*2cb0*/  FADD.FTZ R9, R61.reuse, R14 ;  /* 0x0000000e3d097221 */ /* 0x042fe20000010000 */
[----:B------:R-:W-:-:S06]  /*2cc0*/  F2FP.BF16.F32.PACK_AB R154, R61, R60 ;  /* 0x0000003c3d9a723e */ /* 0x000fcc00000010ff */
[----:B------:R-:W1:Y:S01]  /*2cd0*/  MUFU.EX2 R59, R59 ;  /* 0x0000003b003b7308 */ /* 0x000e620000000800 */
[----:B---3--:R-:W-:-:S07]  /*2ce0*/  FADD.FTZ R12, R58, R3 ;  /* 0x000000033a0c7221 */ /* 0x008fce0000010000 */
[----:B------:R-:W3:Y:S01]  /*2cf0*/  MUFU.EX2 R65, R65 ;  /* 0x0000004100417308 */ /* 0x000ee20000000800 */
[----:B----4-:R-:W-:-:S07]  /*2d00*/  FADD.FTZ R14, R64, R9 ;  /* 0x00000009400e7221 */ /* 0x010fce0000010000 */
[----:B------:R-:W4:Y:S01]  /*2d10*/  MUFU.EX2 R62, R62 ;  /* 0x0000003e003e7308 */ /* 0x000f220000000800 */
[C---:B-1----:R-:W-:Y:S01]  /*2d20*/  FADD.FTZ R3, R59.reuse, R12 ;  /* 0x0000000c3b037221 */ /* 0x042fe20000010000 */
[----:B------:R-:W-:-:S06]  /*2d30*/  F2FP.BF16.F32.PACK_AB R153, R59, R58 ;  /* 0x0000003a3b99723e */ /* 0x000fcc00000010ff */
[----:B------:R-:W1:Y:S01]  /*2d40*/  MUFU.EX2 R68, R68 ;  /* 0x0000004400447308 */ /* 0x000e620000000800 */
[C---:B---3--:R-:W-:Y:S01]  /*2d50*/  FADD.FTZ R9, R65.reuse, R14 ;  /* 0x0000000e41097221 */ /* 0x048fe20000010000 */
[----:B------:R-:W-:-:S06]  /*2d60*/  F2FP.BF16.F32.PACK_AB R172, R65, R64 ;  /* 0x0000004041ac723e */ /* 0x000fcc00000010ff */
[----:B------:R-:W3:Y:S01]  /*2d70*/  MUFU.EX2 R63, R63 ;  /* 0x0000003f003f7308 */ /* 0x000ee20000000800 */
[----:B----4-:R-:W-:-:S07]  /*2d80*/  FADD.FTZ R12, R62, R3 ;  /* 0x000000033e0c7221 */ /* 0x010fce0000010000 */
[----:B------:R-:W4:Y:S01]  /*2d90*/  MUFU.EX2 R66, R66 ;  /* 0x0000004200427308 */ /* 0x000f220000000800 */
[----:B-1----:R-:W-:-:S07]  /*2da0*/  FADD.FTZ R14, R68, R9 ;  /* 0x00000009440e7221 */ /* 0x002fce0000010000 */
[----:B------:R-:W1:Y:S01]  /*2db0*/  MUFU.EX2 R67, R67 ;  /* 0x0000004300437308 */ /* 0x000e620000000800 */
[C---:B---3--:R-:W-:Y:S01]  /*2dc0*/  FADD.FTZ R9, R63.reuse, R12 ;  /* 0x0000000c3f097221 */ /* 0x048fe20000010000 */
[----:B------:R-:W-:-:S06]  /*2dd0*/  F2FP.BF16.F32.PACK_AB R155, R63, R62 ;  /* 0x0000003e3f9b723e */ /* 0x000fcc00000010ff */
[----:B------:R-:W3:Y:S01]  /*2de0*/  MUFU.EX2 R70, R70 ;  /* 0x0000004600467308 */ /* 0x000ee20000000800 */
[----:B----4-:R-:W-:-:S07]  /*2df0*/  FADD.FTZ R12, R66, R9 ;  /* 0x00000009420c7221 */ /* 0x010fce0000010000 */
[----:B------:R3:W4:Y:S01]  /*2e00*/  MUFU.EX2 R175, R4 ;  /* 0x0000000400af7308 */ /* 0x0007220000000800 */
[C---:B-1----:R-:W-:Y:S01]  /*2e10*/  FADD.FTZ R9, R67.reuse, R12 ;  /* 0x0000000c43097221 */ /* 0x042fe20000010000 */
[----:B------:R-:W-:-:S06]  /*2e20*/  F2FP.BF16.F32.PACK_AB R173, R67, R66 ;  /* 0x0000004243ad723e */ /* 0x000fcc00000010ff */
[----:B------:R-:W1:Y:S01]  /*2e30*/  MUFU.EX2 R11, R11 ;  /* 0x0000000b000b7308 */ /* 0x000e620000000800 */
[----:B---3--:R-:W-:-:S04]  /*2e40*/  FADD.FTZ R4, R70, R9 ;  /* 0x0000000946047221 */ /* 0x008fc80000010000 */
[C---:B----4-:R-:W-:Y:S01]  /*2e50*/  FADD.FTZ R4, R175.reuse, R4 ;  /* 0x00000004af047221 */ /* 0x050fe20000010000 */
[----:B------:R-:W-:Y:S01]  /*2e60*/  F2FP.BF16.F32.PACK_AB R175, R175, R70 ;  /* 0x00000046afaf723e */ /* 0x000fe200000010ff */
[C---:B-1----:R-:W-:Y:S01]  /*2e70*/  FADD.FTZ R3, R11.reuse, R14 ;  /* 0x0000000e0b037221 */ /* 0x042fe20000010000 */
[----:B------:R-:W-:Y:S01]  /*2e80*/  F2FP.BF16.F32.PACK_AB R174, R11, R68 ;  /* 0x000000440bae723e */ /* 0x000fe200000010ff */
[----:B0-----:R-:W-:Y:S06]  /*2e90*/  @!P0 BRA `(.L_x_249) ;  /* 0x0000000000048947 */ /* 0x001fec0003800000 */
[----:B------:R-:W-:Y:S01]  /*2ea0*/  BPT.TRAP 0x1 ;  /* 0x000000040000795c */ /* 0x000fe20000300000 */
.L_x_249:
[----:B------:R0:W1:Y:S01]  /*2eb0*/  SYNCS.PHASECHK.TRANS64.TRYWAIT P2, [R5+URZ+0x22850], R10 ;  /* 0x0228500a050075a7 */ /* 0x000062000804017f */
[----:B------:R-:W-:Y:S05]  /*2ec0*/  @!P0 BRA `(.L_x_250) ;  /* 0x0000000000048947 */ /* 0x000fea0003800000 */
[----:B------:R-:W-:Y:S01]  /*2ed0*/  BPT.TRAP 0x1 ;  /* 0x000000040000795c */ /* 0x000fe20000300000 */
.L_x_250:
[----:B-1----:R-:W-:Y:S05]  /*2ee0*/  @P2 BRA `(.L_x_251) ;  /* 0x0000000000082947 */ /* 0x002fea0003800000 */
[----:B------:R-:W1:Y:S02]  /*2ef0*/  SYNCS.PHASECHK.TRANS64.TRYWAIT P2, [R5+URZ+0x22850], R10 ;  /* 0x0228500a050075a7 */ /* 0x000e64000804017f */
[----:B-1----:R-:W-:Y:S05]  /*2f00*/  @!P2 BRA `(.L_x_252) ;  /* 0x0000009c0014a947 */ /* 0x002fea0003800000 */
.L_x_251:
[----:B------:R-:W-:Y:S01]  /*2f10*/  R2UR UR6, R6 ;  /* 0x00000000060672ca */ /* 0x000fe200000e0000 */
[----:B------:R3:W-:Y:S01]  /*2f20*/  BAR.SYNC.DEFER_BLOCKING R8, 0x100 ;  /* 0x000400080000751d */ /* 0x0007e20000010000 */
[----:B------:R-:W-:Y:S01]  /*2f30*/  UISETP.GE.AND UP0, UPT, UR43, 0x61, UPT ;  /* 0x000000612b00788c */ /* 0x000fe2000bf06270 */
[----:B012---:R-:W-:-:S04]  /*2f40*/  @!P1 VIADD R5, R5, 0x22860 ;  /* 0x0002286005059836 */ /* 0x007fc80000000000 */
[----:B------:R-:W-:Y:S01]  /*2f50*/  UMOV UR7, 0x40000040 ;  /* 0x4000004000077882 */ /* 0x000fe20000000000 */
[----:B------:R-:W-:Y:S02]  /*2f60*/  PLOP3.LUT P2, PT, PT, PT, UP0, 0x80, 0x0 ;  /* 0x000000000000781c */ /* 0x000fe40003f4f008 */
[----:B------:R-:W-:-:S03]  /*2f70*/  @!P1 PRMT R5, RZ, 0x654, R5 ;  /* 0x00000654ff059816 */ /* 0x000fc60000000005 */
[----:B------:R-:W-:-:S04]  /*2f80*/  UIADD3 UR6, UR6, 0x400, URZ ;  /* 0x0000040006067890 */ /* 0x000fc8000fffe03f */
[----:B------:R-:W-:-:S04]  /*2f90*/  USHF.R.U32.HI UR6, URZ, 0x4, UR6 ;  /* 0x000000043f067899 */ /* 0x000fc80008011606 */
[----:B------:R-:W-:-:S04]  /*2fa0*/  ULOP3.LUT UR6, UR6, 0x3fff, URZ, 0xc0, !UPT ;  /* 0x00003fff06067892 */ /* 0x000fc8000f8ec03f */
[----:B------:R-:W-:Y:S01]  /*2fb0*/  ULOP3.LUT UR21, UR6, 0x3000000, URZ, 0xfc, !UPT ;  /* 0x0300000006157892 */ /* 0x000fe2000f8efc3f */
[----:B------:R-:W-:-:S03]  /*2fc0*/  WARPGROUP.ARRIVE ;  /* 0x00000000000079c5 */ /* 0x000fc60000000000 */
[----:B------:R-:W-:-:S07]  /*2fd0*/  UIMAD UR11, UR37, 0xc00, UR21 ;  /* 0x00000c00250b78a4 */ /* 0x000fce000f8e0215 */
        /* <DEDUP_REMOVED lines=39> */
.L_x_262:
        /* <DEDUP_REMOVED lines=8> */
[----:B0-----:R-:W-:Y:S11]  /*32d0*/  @!P0 BRA `(.L_x_254) ;  /* 0x0000000000048947 */ /* 0x001ff60003800000 */
[----:B------:R-:W-:Y:S01]  /*32e0*/  BPT.TRAP 0x1 ;  /* 0x000000040000795c */ /* 0x000fe20000300000 */
.L_x_254:
[----:B------:R-:W0:Y:S01]  /*32f0*/  S2UR UR7, SR_CgaCtaId ;  /* 0x00000000000779c3 */ /* 0x000e220000008800 */
[----:B------:R-:W-:Y:S01]  /*3300*/  UMOV UR6, 0x400 ;  /* 0x0000040000067882 */ /* 0x000fe20000000000 */
[----:B---3--:R-:W-:-:S05]  /*3310*/  IMAD.U32 R5, RZ, RZ, UR38 ;  /* 0x00000026ff057e24 */ /* 0x008fca000f8e00ff */
[----:B------:R-:W-:Y:S01]  /*3320*/  SHF.L.U32 R5, R5, 0x1f, RZ ;  /* 0x0000001f05057819 */ /* 0x000fe200000006ff */
[----:B0-----:R-:W-:-:S04]  /*3330*/  ULEA UR6, UR7, UR6, 0x18 ;  /* 0x0000000607067291 */ /* 0x001fc8000f8ec03f */
[----:B------:R-:W-:-:S09]  /*3340*/  ULEA UR23, UR37, UR6, 0x3 ;  /* 0x0000000625177291 */ /* 0x000fd2000f8e183f */
[----:B------:R0:W1:Y:S01]  /*3350*/  SYNCS.PHASECHK.TRANS64.TRYWAIT P3, [UR23+0x22830], R5 ;  /* 0x02283005ff0075a7 */ /* 0x0000620008060157 */
[----:B------:R-:W-:Y:S05]  /*3360*/  @!P0 BRA `(.L_x_255) ;  /* 0x0000000000048947 */ /* 0x000fea0003800000 */
[----:B------:R-:W-:Y:S01]  /*3370*/  BPT.TRAP 0x1 ;  /* 0x000000040000795c */ /* 0x000fe20000300000 */
.L_x_255:
[----:B-1----:R-:W-:Y:S05]  /*3380*/  @P3 BRA `(.L_x_256) ;  /* 0x0000000000083947 */ /* 0x002fea0003800000 */
[----:B------:R-:W1:Y:S02]  /*3390*/  SYNCS.PHASECHK.TRANS64.TRYWAIT P3, [UR23+0x22830], R5 ;  /* 0x02283005ff0075a7 */ /* 0x000e640008060157 */
[----:B-1----:R-:W-:Y:S05]  /*33a0*/  @!P3 BRA `(.L_x_257) ;  /* 0x000000980000b947 */ /* 0x002fea0003800000 */
.L_x_256:
        /* <DEDUP_REMOVED lines=12> */
[----:B------:R-:W-:Y:S01]  /*3470*/  HGMMA.64x96x16.F32.BF16 R152, gdesc[UR8], R152, gsb0 ;  /* 0x01600000089879f0 */ /* 0x000fe20008001898 */
[----:B------:R-:W-:Y:S02]  /*3480*/  UMOV UR10, UR22 ;  /* 0x00000016000a7c82 */ /* 0x000fe40008000000 */
[----:B------:R-:W-:Y:S02]  /*3490*/  WARPGROUP.DEPBAR.LE gsb0, 0x0 ;  /* 0x00008000000079c5 */ /* 0x000fe40000010000 */
[----:B------:R-:W-:-:S06]  /*34a0*/  WARPGROUP.ARRIVE ;  /* 0x00000000000079c5 */ /* 0x000fcc0000000000 */
[----:B------:R-:W-:Y:S03]  /*34b0*/  HGMMA.64x96x16.F32.BF16 R152, gdesc[UR12], R152, gsb0 ;  /* 0x016000000c9879f0 */ /* 0x000fe60008001898 */
[----:B------:R-:W-:Y:S02]  /*34c0*/  WARPGROUP.DEPBAR.LE gsb0, 0x0 ;  /* 0x00008000000079c5 */ /* 0x000fe40000010000 */
[----:B------:R-:W-:-:S06]  /*34d0*/  WARPGROUP.ARRIVE ;  /* 0x00000000000079c5 */ /* 0x000fcc0000000000 */
[----:B------:R-:W-:Y:S03]  /*34e0*/  HGMMA.64x96x16.F32.BF16 R152, gdesc[UR16], R152, gsb0 ;  /* 0x01600000109879f0 */ /* 0x000fe60008001898 */
[----:B------:R-:W-:Y:S02]  /*34f0*/  WARPGROUP.DEPBAR.LE gsb0, 0x0 ;  /* 0x00008000000079c5 */ /* 0x000fe40000010000 */
[----:B-1----:R-:W-:Y:S02]  /*3500*/  FMNMX.FTZ R0, R152, R9, !PT ;  /* 0x0000000998007209 */ /* 0x002fe40007810000 */
[----:B------:R-:W-:Y:S02]  /*3510*/  FMNMX.FTZ R8, R154, R204, !PT ;  /* 0x000000cc9a087209 */ /* 0x000fe40007810000 */
        /* <DEDUP_REMOVED lines=41> */
[----:B------:R1:W-:Y:S01]  /*37b0*/  MUFU.EX2 R8, R153 ;  /* 0x0000009900087308 */ /* 0x0003e20000000800 */
[----:B------:R-:W-:Y:S01]  /*37c0*/  FMUL.FTZ R6, R6, UR10 ;  /* 0x0000000a06067c20 */ /* 0x000fe20008410000 */
[----:B------:R-:W-:Y:S01]  /*37d0*/  FMNMX.FTZ R12, R170, R7, !PT ;  /* 0x00000007aa0c7209 */ /* 0x000fe20007810000 */
[--C-:B------:R-:W-:Y:S01]  /*37e0*/  FFMA.FTZ R172, R172, UR10, -R205.reuse ;  /* 0x0000000aacac7c23 */ /* 0x100fe200080108cd */
[--C-:B------:R-:W-:Y:S01]  /*37f0*/  FFMA.FTZ R11, R157, UR10, -R205.reuse ;  /* 0x0000000a9d0b7c23 */ /* 0x100fe200080108cd */
[--C-:B------:R-:W-:Y:S01]  /*3800*/  FFMA.FTZ R156, R156, UR10, -R205.reuse ;  /* 0x0000000a9c9c7c23 */ /* 0x100fe200080108cd */
[----:B------:R-:W-:Y:S01]  /*3810*/  FMNMX.FTZ R7, R171, R12, !PT ;  /* 0x0000000cab077209 */ /* 0x000fe20007810000 */
[--C-:B------:R-:W-:Y:S01]  /*3820*/  FFMA.FTZ R157, R177, UR10, -R205.reuse ;  /* 0x0000000ab19d7c23 */ /* 0x100fe200080108cd */
[----:B------:R-:W2:Y:S01]  /*3830*/  MUFU.EX2 R6, R6 ;  /* 0x0000000600067308 */ /* 0x000ea20000000800 */
[--C-:B-1----:R-:W-:Y:S01]  /*3840*/  FFMA.FTZ R153, R173, UR10, -R205.reuse ;  /* 0x0000000aad997c23 */ /* 0x102fe200080108cd */
[----:B------:R-:W-:Y:S01]  /*3850*/  FMNMX.FTZ R14, R174, R7, !PT ;  /* 0x00000007ae0e7209 */ /* 0x000fe20007810000 */
[--C-:B------:R-:W-:Y:S01]  /*3860*/  FFMA.FTZ R173, R192, UR10, -R205.reuse ;  /* 0x0000000ac0ad7c23 */ /* 0x100fe200080108cd */
[--C-:B------:R-:W-:Y:S01]  /*3870*/  FFMA.FTZ R177, R196, UR10, -R205.reuse ;  /* 0x0000000ac4b17c23 */ /* 0x100fe200080108cd */
[--C-:B------:R-:W-:Y:S01]  /*3880*/  FFMA.FTZ R160, R160, UR10, -R205.reuse ;  /* 0x0000000aa0a07c23 */ /* 0x100fe200080108cd */
[----:B------:R-:W-:Y:S01]  /*3890*/  FMNMX.FTZ R7, R175, R14, !PT ;  /* 0x0000000eaf077209 */ /* 0x000fe20007810000 */
[--C-:B------:R-:W-:Y:S01]  /*38a0*/  FFMA.FTZ R15, R165, UR10, -R205.reuse ;  /* 0x0000000aa50f7c23 */ /* 0x100fe200080108cd */
[----:B------:R-:W1:Y:S01]  /*38b0*/  MUFU.EX2 R9, R9 ;  /* 0x0000000900097308 */ /* 0x000e620000000800 */
[--C-:B------:R-:W-:Y:S01]  /*38c0*/  FFMA.FTZ R21, R169, UR10, -R205.reuse ;  /* 0x0000000aa9157c23 */ /* 0x100fe200080108cd */
[----:B------:R-:W-:Y:S01]  /*38d0*/  FMNMX.FTZ R14, R178, R7, !PT ;  /* 0x00000007b20e7209 */ /* 0x000fe20007810000 */
[--C-:B------:R-:W-:Y:S01]  /*38e0*/  FFMA.FTZ R165, R184, UR10, -R205.reuse ;  /* 0x0000000ab8a57c23 */ /* 0x100fe200080108cd */
[--C-:B------:R-:W-:Y:S01]  /*38f0*/  FFMA.FTZ R184, R193, UR10, -R205.reuse ;  /* 0x0000000ac1b87c23 */ /* 0x100fe200080108cd */
[--C-:B------:R-:W-:Y:S01]  /*3900*/  FFMA.FTZ R169, R188, UR10, -R205.reuse ;  /* 0x0000000abca97c23 */ /* 0x100fe200080108cd */
[----:B------:R-:W-:Y:S01]  /*3910*/  FMNMX.FTZ R7, R179, R14, !PT ;  /* 0x0000000eb3077209 */ /* 0x000fe20007810000 */
[----:B------:R-:W-:Y:S01]  /*3920*/  FFMA.FTZ R188, R197, UR10, -R205 ;  /* 0x0000000ac5bc7c23 */ /* 0x000fe200080108cd */
[----:B------:R-:W-:Y:S01]  /*3930*/  MUFU.EX2 R14, R164 ;  /* 0x000000a4000e7308 */ /* 0x000fe20000000800 */
[-C--:B--2---:R-:W-:Y:S01]  /*3940*/  FMUL.FTZ R24, R24, R6.reuse ;  /* 0x0000000618187220 */ /* 0x084fe20000410000 */
[----:B------:R-:W-:Y:S01]  /*3950*/  FMNMX.FTZ R20, R182, R7, !PT ;  /* 0x00000007b6147209 */ /* 0x000fe20007810000 */
[-C--:B------:R-:W-:Y:S01]  /*3960*/  FMUL.FTZ R25, R25, R6.reuse ;  /* 0x0000000619197220 */ /* 0x080fe20000410000 */
[-C--:B------:R-:W-:Y:S01]  /*3970*/  FMUL.FTZ R28, R28, R6.reuse ;  /* 0x000000061c1c7220 */ /* 0x080fe20000410000 */
[----:B------:R-:W-:Y:S01]  /*3980*/  FMUL.FTZ R29, R29, R6 ;  /* 0x000000061d1d7220 */ /* 0x000fe20000410000 */
[----:B------:R-:W-:Y:S01]  /*3990*/  FMNMX.FTZ R7, R183, R20, !PT ;  /* 0x00000014b7077209 */ /* 0x000fe20007810000 */
[-C--:B------:R-:W-:Y:S01]  /*39a0*/  FMUL.FTZ R32, R32, R6.reuse ;  /* 0x0000000620207220 */ /* 0x080fe20000410000 */
[----:B------:R2:W-:Y:S01]  /*39b0*/  MUFU.EX2 R10, R156 ;  /* 0x0000009c000a7308 */ /* 0x0005e20000000800 */
[----:B-1----:R-:W-:Y:S01]  /*39c0*/  FFMA.FTZ R3, R6, R3, R9 ;  /* 0x0000000306037223 */ /* 0x002fe20000010009 */
[----:B------:R-:W-:Y:S01]  /*39d0*/  FMNMX.FTZ R20, R186, R7, !PT ;  /* 0x00000007ba147209 */ /* 0x000fe20007810000 */
[-C--:B------:R-:W-:Y:S01]  /*39e0*/  FMUL.FTZ R33, R33, R6.reuse ;  /* 0x0000000621217220 */ /* 0x080fe20000410000 */
[----:B------:R-:W-:Y:S01]  /*39f0*/  FMUL.FTZ R36, R36, R6 ;  /* 0x0000000624247220 */ /* 0x000fe20000410000 */
[----:B------:R-:W-:Y:S01]  /*3a00*/  FADD.FTZ R3, R8, R3 ;  /* 0x0000000308037221 */ /* 0x000fe20000010000 */
[----:B------:R-:W-:Y:S01]  /*3a10*/  FMNMX.FTZ R7, R187, R20, !PT ;  /* 0x00000014bb077209 */ /* 0x000fe20007810000 */
[-C--:B------:R-:W-:Y:S01]  /*3a20*/  FMUL.FTZ R37, R37, R6.reuse ;  /* 0x0000000625257220 */ /* 0x080fe20000410000 */
[----:B------:R-:W-:Y:S01]  /*3a30*/  MUFU.EX2 R11, R11 ;  /* 0x0000000b000b7308 */ /* 0x000fe20000000800 */
[--C-:B--2---:R-:W-:Y:S01]  /*3a40*/  FFMA.FTZ R156, R176, UR10, -R205.reuse ;  /* 0x0000000ab09c7c23 */ /* 0x104fe200080108cd */
[----:B------:R-:W-:Y:S01]  /*3a50*/  FMNMX.FTZ R20, R190, R7, !PT ;  /* 0x00000007be147209 */ /* 0x000fe20007810000 */
[-C--:B------:R-:W-:Y:S01]  /*3a60*/  FMUL.FTZ R40, R40, R6.reuse ;  /* 0x0000000628287220 */ /* 0x080fe20000410000 */
[----:B------:R-:W-:Y:S01]  /*3a70*/  IADD3 R176, -R22, 0xb, RZ ;  /* 0x0000000b16b07810 */ /* 0x000fe20007ffe1ff */
[----:B------:R-:W-:Y:S01]  /*3a80*/  FMUL.FTZ R41, R41, R6 ;  /* 0x0000000629297220 */ /* 0x000fe20000410000 */
[----:B------:R-:W-:Y:S01]  /*3a90*/  FMNMX.FTZ R7, R191, R20, !PT ;  /* 0x00000014bf077209 */ /* 0x000fe20007810000 */
[-C--:B------:R-:W-:Y:S01]  /*3aa0*/  FMUL.FTZ R44, R44, R6.reuse ;  /* 0x000000062c2c7220 */ /* 0x080fe20000410000 */
[----:B------:R1:W-:Y:S01]  /*3ab0*/  MUFU.EX2 R12, R160 ;  /* 0x000000a0000c7308 */ /* 0x0003e20000000800 */
[-C--:B------:R-:W-:Y:S01]  /*3ac0*/  FMUL.FTZ R45, R45, R6.reuse ;  /* 0x000000062d2d7220 */ /* 0x080fe20000410000 */
[----:B------:R-:W-:Y:S01]  /*3ad0*/  FMNMX.FTZ R20, R194, R7, !PT ;  /* 0x00000007c2147209 */ /* 0x000fe20007810000 */
[-C--:B------:R-:W-:Y:S01]  /*3ae0*/  FMUL.FTZ R48, R48, R6.reuse ;  /* 0x0000000630307220 */ /* 0x080fe20000410000 */
[-C--:B------:R-:W-:Y:S01]  /*3af0*/  FMUL.FTZ R49, R49, R6.reuse ;  /* 0x0000000631317220 */ /* 0x080fe20000410000 */
[----:B------:R-:W-:Y:S01]  /*3b00*/  FMUL.FTZ R52, R52, R6 ;  /* 0x0000000634347220 */ /* 0x000fe20000410000 */
[----:B------:R-:W-:Y:S01]  /*3b10*/  FMNMX.FTZ R7, R195, R20, !PT ;  /* 0x00000014c3077209 */ /* 0x000fe20007810000 */
[-C--:B------:R-:W-:Y:S01]  /*3b20*/  FMUL.FTZ R53, R53, R6.reuse ;  /* 0x0000000635357220 */ /* 0x080fe20000410000 */
[----:B------:R2:W-:Y:S01]  /*3b30*/  MUFU.EX2 R20, R172 ;  /* 0x000000ac00147308 */ /* 0x0005e20000000800 */
[--C-:B-1----:R-:W-:Y:S01]  /*3b40*/  FFMA.FTZ R160, R168, UR10, -R205.reuse ;  /* 0x0000000aa8a07c23 */ /* 0x102fe200080108cd */
[----:B------:R-:W-:Y:S01]  /*3b50*/  FMNMX.FTZ R152, R198, R7, !PT ;  /* 0x00000007c6987209 */ /* 0x000fe20007810000 */
[-C--:B------:R-:W-:Y:S01]  /*3b60*/  FMUL.FTZ R56, R56, R6.reuse ;  /* 0x0000000638387220 */ /* 0x080fe20000410000 */
[----:B------:R-:W-:Y:S01]  /*3b70*/  F2FP.BF16.F32.PACK_AB R168, R8, R9 ;  /* 0x0000000908a8723e */ /* 0x000fe200000010ff */
[----:B------:R-:W-:Y:S01]  /*3b80*/  FMUL.FTZ R57, R57, R6 ;  /* 0x0000000639397220 */ /* 0x000fe20000410000 */
[----:B------:R-:W-:Y:S01]  /*3b90*/  FMNMX.FTZ R7, R199, R152, !PT ;  /* 0x00000098c7077209 */ /* 0x000fe20007810000 */
[--C-:B------:R-:W-:Y:S01]  /*3ba0*/  FFMA.FTZ R152, R180, UR10, -R205.reuse ;  /* 0x0000000ab4987c23 */ /* 0x100fe200080108cd */
[----:B------:R-:W-:Y:S01]  /*3bb0*/  MUFU.EX2 R13, R13 ;  /* 0x0000000d000d7308 */ /* 0x000fe20000000800 */
[--C-:B--2---:R-:W-:Y:S01]  /*3bc0*/  FFMA.FTZ R172, R185, UR10, -R205.reuse ;  /* 0x0000000ab9ac7c23 */ /* 0x104fe200080108cd */
[----:B------:R-:W-:Y:S01]  /*3bd0*/  FFMA.FTZ R180, R189, UR10, -R205 ;  /* 0x0000000abdb47c23 */ /* 0x000fe200080108cd */
[----:B------:R-:W1:Y:S01]  /*3be0*/  SHFL.BFLY PT, R164, R7, 0x2, 0x1f ;  /* 0x0c401f0007a47f89 */ /* 0x000e6200000e0000 */
        /* <DEDUP_REMOVED lines=22> */
[----:B------:R-:W-:Y:S01]  /*3d50*/  FMUL.FTZ R97, R97, R6 ;  /* 0x0000000661617220 */ /* 0x000fe20000410000 */
[----:B-1----:R-:W-:Y:S01]  /*3d60*/  FMNMX.FTZ R164, R7, R164, !PT ;  /* 0x000000a407a47209 */ /* 0x002fe20007810000 */
[-C--:B------:R-:W-:Y:S01]  /*3d70*/  FMUL.FTZ R100, R100, R6.reuse ;  /* 0x0000000664647220 */ /* 0x080fe20000410000 */
[-C--:B------:R-:W-:Y:S01]  /*3d80*/  FMUL.FTZ R101, R101, R6.reuse ;  /* 0x0000000665657220 */ /* 0x080fe20000410000 */
        /* <DEDUP_REMOVED lines=26> */
[----:B-1----:R-:W-:Y:S01]  /*3f30*/  FMNMX.FTZ R7, R164, R7, !PT ;  /* 0x00000007a4077209 */ /* 0x002fe20007810000 */
[----:B------:R-:W-:Y:S01]  /*3f40*/  MUFU.EX2 R152, R152 ;  /* 0x0000009800987308 */ /* 0x000fe20000000800 */
[-C--:B------:R-:W-:Y:S01]  /*3f50*/  FMUL.FTZ R148, R148, R6.reuse ;  /* 0x0000000694947220 */ /* 0x080fe20000410000 */
[----:B------:R-:W-:-:S02]  /*3f60*/  FMUL.FTZ R149, R149, R6 ;  /* 0x0000000695957220 */ /* 0x000fc40000410000 */
[----:B------:R-:W-:-:S04]  /*3f70*/  FADD.FTZ R164, -R7, R204 ;  /* 0x000000cc07a47221 */ /* 0x000fc80000010100 */
[----:B------:R-:W-:Y:S01]  /*3f80*/  FMUL.FTZ R181, R164, UR10 ;  /* 0x0000000aa4b57c20 */ /* 0x000fe20008410000 */
[----:B------:R-:W-:Y:S01]  /*3f90*/  FMUL.FTZ R164, R7, UR10 ;  /* 0x0000000a07a47c20 */ /* 0x000fe20008410000 */
[----:B------:R-:W-:Y:S03]  /*3fa0*/  MUFU.EX2 R161, R161 ;  /* 0x000000a100a17308 */ /* 0x000fe60000000800 */
        /* <DEDUP_REMOVED lines=12> */
[----:B------:R-:W-:Y:S01]  /*4070*/  IMAD.U32 R186, RZ, RZ, UR23 ;  /* 0x00000017ffba7e24 */ /* 0x000fe2000f8e00ff */
[----:B------:R-:W1:Y:S01]  /*4080*/  MUFU.EX2 R192, R192 ;  /* 0x000000c000c07308 */ /* 0x000e620000000800 */
[--C-:B------:R-:W-:Y:S01]  /*4090*/  FFMA.FTZ R204, R163, UR10, -R164.reuse ;  /* 0x0000000aa3cc7c23 */ /* 0x100fe200080108a4 */
[----:B------:R-:W-:Y:S01]  /*40a0*/  FFMA.FTZ R163, R166, UR10, -R164 ;  /* 0x0000000aa6a37c23 */ /* 0x000fe200080108a4 */
[----:B------:R-:W-:-:S02]  /*40b0*/  @!P1 VIADD R154, R186, 0x22840 ;  /* 0x00022840ba9a9836 */ /* 0x000fc40000000000 */
[--C-:B------:R-:W-:Y:S01]  /*40c0*/  FFMA.FTZ R206, R167, UR10, -R164.reuse ;  /* 0x0000000aa7ce7c23 */ /* 0x100fe200080108a4 */
[--C-:B------:R-:W-:Y:S01]  /*40d0*/  FFMA.FTZ R189, R170, UR10, -R164.reuse ;  /* 0x0000000aaabd7c23 */ /* 0x100fe200080108a4 */
[--C-:B------:R-:W-:Y:S01]  /*40e0*/  FFMA.FTZ R208, R171, UR10, -R164.reuse ;  /* 0x0000000aabd07c23 */ /* 0x100fe200080108a4 */
[----:B------:R-:W-:Y:S01]  /*40f0*/  FFMA.FTZ R193, R174, UR10, -R164 ;  /* 0x0000000aaec17c23 */ /* 0x000fe200080108a4 */
[----:B------:R-:W2:Y:S01]  /*4100*/  MUFU.EX2 R155, R155 ;  /* 0x0000009b009b7308 */ /* 0x000ea20000000800 */
[----:B------:R-:W-:Y:S01]  /*4110*/  @!P1 PRMT R154, RZ, 0x654, R154 ;  /* 0x00000654ff9a9816 */ /* 0x000fe2000000009a */
[----:B------:R3:W-:Y:S06]  /*4120*/  BAR.ARV R176, 0x100 ;  /* 0x000400b00000751d */ /* 0x0007ec0000002000 */
[----:B------:R-:W4:Y:S01]  /*4130*/  MUFU.EX2 R185, R185 ;  /* 0x000000b900b97308 */ /* 0x000f220000000800 */
[----:B-1----:R-:W-:Y:S01]  /*4140*/  FFMA.FTZ R4, R181, R4, R192 ;  /* 0x00000004b5047223 */ /* 0x002fe200000100c0 */
[----:B------:R1:W-:Y:S01]  /*4150*/  @!P1 SYNCS.ARRIVE.TRANS64.RED.A1T0 RZ, [R154+URZ], RZ ;  /* 0x000000ff9aff99a7 */ /* 0x0003e2000810043f */
[--C-:B------:R-:W-:Y:S01]  /*4160*/  FFMA.FTZ R212, R187, UR10, -R164.reuse ;  /* 0x0000000abbd47c23 */ /* 0x100fe200080108a4 */
[--C-:B------:R-:W-:Y:S01]  /*4170*/  FFMA.FTZ R187, R190, UR10, -R164.reuse ;  /* 0x0000000abebb7c23 */ /* 0x100fe200080108a4 */
[--C-:B------:R-:W-:Y:S01]  /*4180*/  FFMA.FTZ R190, R191, UR10, -R164.reuse ;  /* 0x0000000abfbe7c23 */ /* 0x100fe200080108a4 */
[--C-:B------:R-:W-:Y:S01]  /*4190*/  FFMA.FTZ R191, R194, UR10, -R164.reuse ;  /* 0x0000000ac2bf7c23 */ /* 0x100fe200080108a4 */
[----:B------:R-:W-:Y:S01]  /*41a0*/  FFMA.FTZ R195, R195, UR10, -R164 ;  /* 0x0000000ac3c37c23 */ /* 0x000fe200080108a4 */
[----:B------:R-:W5:Y:S01]  /*41b0*/  MUFU.EX2 R196, R196 ;  /* 0x000000c400c47308 */ /* 0x000f620000000800 */
[----:B--2---:R-:W-:Y:S01]  /*41c0*/  FADD.FTZ R4, R155, R4 ;  /* 0x000000049b047221 */ /* 0x004fe20000010000 */
[----:B-1----:R-:W-:Y:S01]  /*41d0*/  FADD.FTZ R154, R10, R3 ;  /* 0x000000030a9a7221 */ /* 0x002fe20000010000 */
[--C-:B------:R-:W-:Y:S01]  /*41e0*/  FFMA.FTZ R198, R198, UR10, -R164.reuse ;  /* 0x0000000ac6c67c23 */ /* 0x100fe200080108a4 */
[----:B------:R-:W-:Y:S01]  /*41f0*/  FFMA.FTZ R199, R199, UR10, -R164 ;  /* 0x0000000ac7c77c23 */ /* 0x000fe200080108a4 */
[----:B------:R-:W-:Y:S01]  /*4200*/  F2FP.BF16.F32.PACK_AB R158, R161, R152 ;  /* 0x00000098a19e723e */ /* 0x000fe200000010ff */
[----:B------:R-:W-:Y:S01]  /*4210*/  FADD.FTZ R3, R11, R154 ;  /* 0x0000009a0b037221 */ /* 0x000fe20000010000 */
[----:B------:R-:W-:Y:S01]  /*4220*/  F2FP.BF16.F32.PACK_AB R162, R153, R20 ;  /* 0x0000001499a2723e */ /* 0x000fe200000010ff */
[----:B------:R-:W1:Y:S01]  /*4230*/  MUFU.EX2 R159, R159 ;  /* 0x0000009f009f7308 */ /* 0x000e620000000800 */
[----:B----4-:R-:W-:Y:S01]  /*4240*/  FADD.FTZ R9, R185, R4 ;  /* 0x00000004b9097221 */ /* 0x010fe20000010000 */
[----:B------:R-:W-:Y:S01]  /*4250*/  FADD.FTZ R154, R12, R3 ;  /* 0x000000030c9a7221 */ /* 0x000fe20000010000 */
[----:B------:R-:W-:Y:S01]  /*4260*/  F2FP.BF16.F32.PACK_AB R170, R11, R10 ;  /* 0x0000000a0baa723e */ /* 0x000fe200000010ff */
[-C--:B------:R-:W-:Y:S01]  /*4270*/  FMUL.FTZ R26, R26, R181.reuse ;  /* 0x000000b51a1a7220 */ /* 0x080fe20000410000 */
[C---:B------:R-:W-:Y:S01]  /*4280*/  F2FP.BF16.F32.PACK_AB R164, R13.reuse, R12 ;  /* 0x0000000c0da4723e */ /* 0x040fe200000010ff */
[----:B------:R-:W-:Y:S01]  /*4290*/  FADD.FTZ R3, R13, R154 ;  /* 0x0000009a0d037221 */ /* 0x000fe20000010000 */
[----:B------:R-:W-:Y:S01]  /*42a0*/  F2FP.BF16.F32.PACK_AB R166, R15, R14 ;  /* 0x0000000e0fa6723e */ /* 0x000fe200000010ff */
        /* <DEDUP_REMOVED lines=8> */
[----:B------:R-:W4:Y:S01]  /*4330*/  MUFU.EX2 R163, R163 ;  /* 0x000000a300a37308 */ /* 0x000f220000000800 */
[----:B-1----:R-:W-:Y:S01]  /*4340*/  FADD.FTZ R9, R159, R4 ;  /* 0x000000049f097221 */ /* 0x002fe20000010000 */
[----:B------:R-:W-:Y:S01]  /*4350*/  FADD.FTZ R154, R160, R3 ;  /* 0x00000003a09a7221 */ /* 0x000fe20000010000 */
[----:B------:R-:W-:Y:S01]  /*4360*/  F2FP.BF16.F32.PACK_AB R160, R21, R160 ;  /* 0x000000a015a0723e */ /* 0x000fe200000010ff */
[-C--:B------:R-:W-:Y:S01]  /*4370*/  FMUL.FTZ R35, R35, R181.reuse ;  /* 0x000000b523237220 */ /* 0x080fe20000410000 */
[-C--:B------:R-:W-:Y:S01]  /*4380*/  FMUL.FTZ R38, R38, R181.reuse ;  /* 0x000000b526267220 */ /* 0x080fe20000410000 */
[----:B------:R-:W-:Y:S01]  /*4390*/  FADD.FTZ R3, R21, R154 ;  /* 0x0000009a15037221 */ /* 0x000fe20000010000 */
[-C--:B------:R-:W-:Y:S01]  /*43a0*/  FMUL.FTZ R39, R39, R181.reuse ;  /* 0x000000b527277220 */ /* 0x080fe20000410000 */
[----:B------:R-:W1:Y:S01]  /*43b0*/  MUFU.EX2 R206, R206 ;  /* 0x000000ce00ce7308 */ /* 0x000e620000000800 */
[----:B--2---:R-:W-:Y:S01]  /*43c0*/  FADD.FTZ R4, R204, R9 ;  /* 0x00000009cc047221 */ /* 0x004fe20000010000 */
[----:B------:R-:W-:Y:S01]  /*43d0*/  FADD.FTZ R154, R20, R3 ;  /* 0x00000003149a7221 */ /* 0x000fe20000010000 */
[-C--:B------:R-:W-:Y:S01]  /*43e0*/  FMUL.FTZ R42, R42, R181.reuse ;  /* 0x000000b52a2a7220 */ /* 0x080fe20000410000 */
[-C--:B------:R-:W-:Y:S01]  /*43f0*/  FMUL.FTZ R43, R43, R181.reuse ;  /* 0x000000b52b2b7220 */ /* 0x080fe20000410000 */
[-C--:B------:R-:W-:Y:S01]  /*4400*/  FMUL.FTZ R46, R46, R181.reuse ;  /* 0x000000b52e2e7220 */ /* 0x080fe20000410000 */
[----:B------:R-:W-:Y:S01]  /*4410*/  FADD.FTZ R3, R153, R154 ;  /* 0x0000009a99037221 */ /* 0x000fe20000010000 */
[-C--:B------:R-:W-:Y:S01]  /*4420*/  FMUL.FTZ R47, R47, R181.reuse ;  /* 0x000000b52f2f7220 */ /* 0x080fe20000410000 */
[----:B------:R-:W2:Y:S01]  /*4430*/  MUFU.EX2 R189, R189 ;  /* 0x000000bd00bd7308 */ /* 0x000ea20000000800 */
[----:B----4-:R-:W-:Y:S01]  /*4440*/  FADD.FTZ R9, R163, R4 ;  /* 0x00000004a3097221 */ /* 0x010fe20000010000 */
[----:B------:R-:W-:Y:S01]  /*4450*/  FADD.FTZ R154, R156, R3 ;  /* 0x000000039c9a7221 */ /* 0x000fe20000010000 */
[----:B------:R-:W-:Y:S01]  /*4460*/  F2FP.BF16.F32.PACK_AB R156, R157, R156 ;  /* 0x0000009c9d9c723e */ /* 0x000fe200000010ff */
[-C--:B------:R-:W-:Y:S01]  /*4470*/  FMUL.FTZ R50, R50, R181.reuse ;  /* 0x000000b532327220 */ /* 0x080fe20000410000 */
[-C--:B------:R-:W-:Y:S01]  /*4480*/  FMUL.FTZ R51, R51, R181.reuse ;  /* 0x000000b533337220 */ /* 0x080fe20000410000 */
[----:B------:R-:W-:Y:S01]  /*4490*/  FADD.FTZ R3, R157, R154 ;  /* 0x0000009a9d037221 */ /* 0x000fe20000010000 */
[----:B------:R-:W-:Y:S01]  /*44a0*/  FMUL.FTZ R54, R54, R181 ;  /* 0x000000b536367220 */ /* 0x000fe20000410000 */
        /* <DEDUP_REMOVED lines=47> */
[----:B------:R-:W-:Y:S01]  /*47a0*/  FMUL.FTZ R119, R119, R181 ;  /* 0x000000b577777220 */ /* 0x000fe20000410000 */
[----:B------:R-:W4:Y:S01]  /*47b0*/  MUFU.EX2 R182, R182 ;  /* 0x000000b600b67308 */ /* 0x000f220000000800 */
[C---:B-1----:R-:W-:Y:S01]  /*47c0*/  FADD.FTZ R4, R178.reuse, R9 ;  /* 0x00000009b2047221 */ /* 0x042fe20000010000 */
        /* <DEDUP_REMOVED lines=20> */
[----:B------:R-:W-:Y:S01]  /*4910*/  FMUL.FTZ R151, R151, R181 ;  /* 0x000000b597977220 */ /* 0x000fe20000410000 */
[----:B------:R-:W-:Y:S01]  /*4920*/  F2FP.BF16.F32.PACK_AB R171, R196, R185 ;  /* 0x000000b9c4ab723e */ /* 0x000fe200000010ff */
[----:B------:R-:W4:Y:S01]  /*4930*/  MUFU.EX2 R172, R172 ;  /* 0x000000ac00ac7308 */ /* 0x000f220000000800 */
[----:B-1----:R-:W-:Y:S01]  /*4940*/  FADD.FTZ R3, R165, R154 ;  /* 0x0000009aa5037221 */ /* 0x002fe20000010000 */
[----:B------:R-:W-:-:S02]  /*4950*/  F2FP.BF16.F32.PACK_AB R161, R208, R189 ;  /* 0x000000bdd0a1723e */ /* 0x000fc400000010ff */
[----:B------:R-:W-:-:S04]  /*4960*/  F2FP.BF16.F32.PACK_AB R163, R210, R193 ;  /* 0x000000c1d2a3723e */ /* 0x000fc800000010ff */
[----:B------:R-:W1:Y:S01]  /*4970*/  MUFU.EX2 R212, R212 ;  /* 0x000000d400d47308 */ /* 0x000e620000000800 */
[----:B--2---:R-:W-:-:S07]  /*4980*/  FADD.FTZ R9, R183, R4 ;  /* 0x00000004b7097221 */ /* 0x004fce0000010000 */
[----:B------:R-:W2:Y:S01]  /*4990*/  MUFU.EX2 R169, R169 ;  /* 0x000000a900a97308 */ /* 0x000ea20000000800 */
[C---:B----4-:R-:W-:Y:S01]  /*49a0*/  FADD.FTZ R154, R172.reuse, R3 ;  /* 0x00000003ac9a7221 */ /* 0x050fe20000010000 */
[----:B------:R-:W-:Y:S02]  /*49b0*/  F2FP.BF16.F32.PACK_AB R152, R172, R165 ;  /* 0x000000a5ac98723e */ /* 0x000fe400000010ff */
[----:B------:R-:W-:Y:S02]  /*49c0*/  F2FP.BF16.F32.PACK_AB R165, R204, R159 ;  /* 0x0000009fcca5723e */ /* 0x000fe400000010ff */
[----:B------:R-:W-:Y:S02]  /*49d0*/  F2FP.BF16.F32.PACK_AB R159, R182, R179 ;  /* 0x000000b3b69f723e */ /* 0x000fe400000010ff */
[----:B------:R-:W4:Y:S01]  /*49e0*/  MUFU.EX2 R187, R187 ;  /* 0x000000bb00bb7308 */ /* 0x000f220000000800 */
[C---:B-1----:R-:W-:Y:S01]  /*49f0*/  FADD.FTZ R4, R212.reuse, R9 ;  /* 0x00000009d4047221 */ /* 0x042fe20000010000 */
[----:B------:R-:W-:-:S06]  /*4a00*/  F2FP.BF16.F32.PACK_AB R153, R212, R183 ;  /* 0x000000b7d499723e */ /* 0x000fcc00000010ff */
[----:B------:R-:W1:Y:S01]  /*4a10*/  MUFU.EX2 R180, R180 ;  /* 0x000000b400b47308 */ /* 0x000e620000000800 */
[----:B--2---:R-:W-:-:S07]  /*4a20*/  FADD.FTZ R3, R169, R154 ;  /* 0x0000009aa9037221 */ /* 0x004fce0000010000 */
[----:B------:R-:W2:Y:S01]  /*4a30*/  MUFU.EX2 R190, R190 ;  /* 0x000000be00be7308 */ /* 0x000ea20000000800 */
[----:B----4-:R-:W-:-:S07]  /*4a40*/  FADD.FTZ R9, R187, R4 ;  /* 0x00000004bb097221 */ /* 0x010fce0000010000 */
[----:B------:R-:W4:Y:S01]  /*4a50*/  MUFU.EX2 R173, R173 ;  /* 0x000000ad00ad7308 */ /* 0x000f220000000800 */
[C---:B-1----:R-:W-:Y:S01]  /*4a60*/  FADD.FTZ R8, R180.reuse, R3 ;  /* 0x00000003b4087221 */ /* 0x042fe20000010000 */
[----:B------:R-:W-:Y:S02]  /*4a70*/  F2FP.BF16.F32.PACK_AB R154, R180, R169 ;  /* 0x000000a9b49a723e */ /* 0x000fe400000010ff */
[----:B------:R-:W-:-:S04]  /*4a80*/  F2FP.BF16.F32.PACK_AB R169, R155, R192 ;  /* 0x000000c09ba9723e */ /* 0x000fc800000010ff */
[----:B------:R-:W1:Y:S01]  /*4a90*/  MUFU.EX2 R191, R191 ;  /* 0x000000bf00bf7308 */ /* 0x000e620000000800 */
[C---:B--2---:R-:W-:Y:S01]  /*4aa0*/  FADD.FTZ R4, R190.reuse, R9 ;  /* 0x00000009be047221 */ /* 0x044fe20000010000 */
[----:B------:R-:W-:-:S06]  /*4ab0*/  F2FP.BF16.F32.PACK_AB R155, R190, R187 ;  /* 0x000000bbbe9b723e */ /* 0x000fcc00000010ff */
[----:B------:R-:W2:Y:S01]  /*4ac0*/  MUFU.EX2 R184, R184 ;  /* 0x000000b800b87308 */ /* 0x000ea20000000800 */
[----:B----4-:R-:W-:-:S07]  /*4ad0*/  FADD.FTZ R3, R173, R8 ;  /* 0x00000008ad037221 */ /* 0x010fce0000010000 */
[----:B------:R-:W4:Y:S01]  /*4ae0*/  MUFU.EX2 R6, R195 ;  /* 0x000000c300067308 */ /* 0x000f220000000800 */
[----:B-1----:R-:W-:-:S07]  /*4af0*/  FADD.FTZ R9, R191, R4 ;  /* 0x00000004bf097221 */ /* 0x002fce0000010000 */
[----:B------:R-:W1:Y:S01]  /*4b00*/  MUFU.EX2 R177, R177 ;  /* 0x000000b100b17308 */ /* 0x000e620000000800 */
[C---:B--2---:R-:W-:Y:S01]  /*4b10*/  FADD.FTZ R8, R184.reuse, R3 ;  /* 0x00000003b8087221 */ /* 0x044fe20000010000 */
[----:B------:R-:W-:-:S06]  /*4b20*/  F2FP.BF16.F32.PACK_AB R172, R184, R173 ;  /* 0x000000adb8ac723e */ /* 0x000fcc00000010ff */
[----:B------:R-:W2:Y:S01]  /*4b30*/  MUFU.EX2 R198, R198 ;  /* 0x000000c600c67308 */ /* 0x000ea20000000800 */
[C---:B----4-:R-:W-:Y:S01]  /*4b40*/  FADD.FTZ R9, R6.reuse, R9 ;  /* 0x0000000906097221 */ /* 0x050fe20000010000 */
[----:B------:R-:W-:-:S06]  /*4b50*/  F2FP.BF16.F32.PACK_AB R173, R6, R191 ;  /* 0x000000bf06ad723e */ /* 0x000fcc00000010ff */
[----:B------:R-:W4:Y:S01]  /*4b60*/  MUFU.EX2 R188, R188 ;  /* 0x000000bc00bc7308 */ /* 0x000f220000000800 */
[----:B-1----:R-:W-:-:S07]  /*4b70*/  FADD.FTZ R3, R177, R8 ;  /* 0x00000008b1037221 */ /* 0x002fce0000010000 */
[----:B------:R-:W1:Y:S01]  /*4b80*/  MUFU.EX2 R199, R199 ;  /* 0x000000c700c77308 */ /* 0x000e620000000800 */
[----:B--2---:R-:W-:Y:S01]  /*4b90*/  FADD.FTZ R4, R198, R9 ;  /* 0x00000009c6047221 */ /* 0x004fe20000010000 */
[C---:B----4-:R-:W-:Y:S01]  /*4ba0*/  FADD.FTZ R3, R188.reuse, R3 ;  /* 0x00000003bc037221 */ /* 0x050fe20000010000 */
[----:B------:R-:W-:Y:S02]  /*4bb0*/  F2FP.BF16.F32.PACK_AB R174, R188, R177 ;  /* 0x000000b1bcae723e */ /* 0x000fe400000010ff */
[C---:B-1----:R-:W-:Y:S01]  /*4bc0*/  FADD.FTZ R4, R199.reuse, R4 ;  /* 0x00000004c7047221 */ /* 0x042fe20000010000 */
[----:B------:R-:W-:Y:S01]  /*4bd0*/  F2FP.BF16.F32.PACK_AB R175, R199, R198 ;  /* 0x000000c6c7af723e */ /* 0x000fe200000010ff */
[----:B---3--:R-:W-:Y:S06]  /*4be0*/  @!P0 BRA `(.L_x_258) ;  /* 0x0000000000048947 */ /* 0x008fec0003800000 */
[----:B------:R-:W-:Y:S01]  /*4bf0*/  BPT.TRAP 0x1 ;  /* 0x000000040000795c */ /* 0x000fe20000300000 */
.L_x_258:
[----:B------:R1:W2:Y:S01]  /*4c00*/  SYNCS.PHASECHK.TRANS64.TRYWAIT P3, [UR23+0x22850], R5 ;  /* 0x02285005ff0075a7 */ /* 0x0002a20008060157 */
[----:B------:R-:W-:Y:S05]  /*4c10*/  @!P0 BRA `(.L_x_259) ;  /* 0x0000000000048947 */ /* 0x000fea0003800000 */
[----:B------:R-:W-:Y:S01]  /*4c20*/  BPT.TRAP 0x1 ;  /* 0x000000040000795c */ /* 0x000fe20000300000 */
.L_x_259:
[----:B--2---:R-:W-:Y:S05]  /*4c30*/  @P3 BRA `(.L_x_260) ;  /* 0x0000000000083947 */ /* 0x004fea0003800000 */
[----:B------:R-:W2:Y:S02]  /*4c40*/  SYNCS.PHASECHK.TRANS64.TRYWAIT P3, [UR23+0x22850], R5 ;  /* 0x02285005ff0075a7 */ /* 0x000ea40008060157 */
[----:B--2---:R-:W-:Y:S05]  /*4c50*/  @!P3 BRA `(.L_x_261) ;  /* 0x0000007c00ecb947 */ /* 0x004fea0003800000 */
.L_x_260:
[----:B012---:R-:W-:Y:S01]  /*4c60*/  VIADD R5, R22, 0x8 ;  /* 0x0000000816057836 */ /* 0x007fe20000000000 */
[----:B------:R-:W-:Y:S01]  /*4c70*/  UIMAD UR11, UR37, 0xc00, UR21 ;  /* 0x00000c00250b78a4 */ /* 0x000fe2000f8e0215 */
[----:B------:R-:W-:Y:S01]  /*4c80*/  @!P1 VIADD R186, R186, 0x22860 ;  /* 0x00022860baba9836 */ /* 0x000fe20000000000 */
[----:B------:R-:W-:Y:S01]  /*4c90*/  UMOV UR7, 0x40000040 ;  /* 0x4000004000077882 */ /* 0x000fe20000000000 */
[----:B------:R-:W-:Y:S01]  /*4ca0*/  IMAD.MOV.U32 R204, RZ, RZ, R7 ;  /* 0x000000ffffcc7224 */ /* 0x000fe200078e0007 */
        /* <DEDUP_REMOVED lines=39> */
.L_x_253:
[----:B------:R-:W1:Y:S01]  /*4f20*/  SHFL.BFLY PT, R6, R3, 0x2, 0x1f ;  /* 0x0c401f0003067f89 */ /* 0x000e6200000e0000 */
[----:B------:R-:W-:Y:S01]  /*4f30*/  CS2R R20, SRZ ;  /* 0x0000000000147805 */ /* 0x000fe2000001ff00 */
[----:B------:R-:W-:Y:S01]  /*4f40*/  UIADD3 UR37, UR37, 0x1, URZ ;  /* 0x0000000125257890 */ /* 0x000fe2000fffe03f */
[----:B------:R2:W-:Y:S06]  /*4f50*/  BAR.ARV R176, 0x100 ;  /* 0x000400b00000751d */ /* 0x0005ec0000002000 */
[----:B------:R-:W-:Y:S02]  /*4f60*/  UISETP.NE.AND UP0, UPT, UR37, 0x2, UPT ;  /* 0x000000022500788c */ /* 0x000fe4000bf05270 */
[----:B------:R-:W-:Y:S06]  /*4f70*/  BAR.ARV 0x8, 0x120 ;  /* 0x0204800000007b1d */ /* 0x000fec0000002000 */
[----:B------:R-:W-:Y:S01]  /*4f80*/  USEL UR4, URZ, 0x1, UP0 ;  /* 0x000000013f047887 */ /* 0x000fe20008000000 */
[----:B------:R-:W-:Y:S01]  /*4f90*/  PLOP3.LUT P0, PT, PT, PT, PT, 0x8, 0x0 ;  /* 0x000000000000781c */ /* 0x000fe20003f0e170 */
[----:B------:R-:W4:Y:S01]  /*4fa0*/  SHFL.BFLY PT, R9, R4, 0x2, 0x1f ;  /* 0x0c401f0004097f89 */ /* 0x000f2200000e0000 */
[----:B------:R-:W-:-:S02]  /*4fb0*/  UIADD3 UR39, UR39, 0x1, URZ ;  /* 0x0000000127277890 */ /* 0x000fc4000fffe03f */
[----:B------:R-:W-:Y:S01]  /*4fc0*/  USEL UR37, UR37, URZ, UP0 ;  /* 0x0000003f25257287 */ /* 0x000fe20008000000 */
[----:B-1----:R-:W-:Y:S01]  /*4fd0*/  FADD.FTZ R6, R6, R3 ;  /* 0x0000000306067221 */ /* 0x002fe20000010000 */
[----:B------:R-:W-:-:S04]  /*4fe0*/  ULOP3.LUT UR38, UR38, UR4, URZ, 0x3c, !UPT ;  /* 0x0000000426267292 */ /* 0x000fc8000f8e3c3f */
[----:B0--3--:R-:W0:Y:S01]  /*4ff0*/  SHFL.BFLY PT, R5, R6, 0x1, 0x1f ;  /* 0x0c201f0006057f89 */ /* 0x009e2200000e0000 */
[----:B----4-:R-:W-:-:S05]  /*5000*/  FADD.FTZ R9, R9, R4 ;  /* 0x0000000409097221 */ /* 0x010fca0000010000 */
[----:B------:R-:W1:Y:S01]  /*5010*/  SHFL.BFLY PT, R8, R9, 0x1, 0x1f ;  /* 0x0c201f0009087f89 */ /* 0x000e6200000e0000 */
[----:B0-----:R-:W-:-:S05]  /*5020*/  FADD.FTZ R152, R6, R5 ;  /* 0x0000000506987221 */ /* 0x001fca0000010000 */
[----:B------:R-:W-:-:S13]  /*5030*/  FSETP.NE.FTZ.AND P1, PT, R152, RZ, PT ;  /* 0x000000ff9800720b */ /* 0x000fda0003f35000 */
[----:B------:R-:W0:Y:S01]  /*5040*/  @P1 MUFU.RCP R21, R152 ;  /* 0x0000009800151308 */ /* 0x000e220000001000 */
[----:B-1----:R-:W-:-:S05]  /*5050*/  FADD.FTZ R153, R9, R8 ;  /* 0x0000000809997221 */ /* 0x002fca0000010000 */
[----:B------:R-:W-:Y:S01]  /*5060*/  FSETP.NE.FTZ.AND P2, PT, R153, RZ, PT ;  /* 0x000000ff9900720b */ /* 0x000fe20003f55000 */
[-C--:B0-----:R-:W-:Y:S01]  /*5070*/  FMUL.FTZ R9, R40, R21.reuse ;  /* 0x0000001528097220 */ /* 0x081fe20000410000 */
[-C--:B------:R-:W-:Y:S01]  /*5080*/  FMUL.FTZ R8, R41, R21.reuse ;  /* 0x0000001529087220 */ /* 0x080fe20000410000 */
[----:B------:R-:W-:Y:S01]  /*5090*/  @P1 MUFU.LG2 R40, R152 ;  /* 0x0000009800281308 */ /* 0x000fe20000000c00 */
[-C--:B------:R-:W-:Y:S01]  /*50a0*/  FMUL.FTZ R5, R24, R21.reuse ;  /* 0x0000001518057220 */ /* 0x080fe20000410000 */
[-C--:B------:R-:W-:Y:S01]  /*50b0*/  FMUL.FTZ R6, R28, R21.reuse ;  /* 0x000000151c067220 */ /* 0x080fe20000410000 */
[-C--:B------:R-:W-:Y:S01]  /*50c0*/  FMUL.FTZ R4, R25, R21.reuse ;  /* 0x0000001519047220 */ /* 0x080fe20000410000 */
[-C--:B------:R-:W-:Y:S01]  /*50d0*/  FMUL.FTZ R29, R29, R21.reuse ;  /* 0x000000151d1d7220 */ /* 0x080fe20000410000 */
[-C--:B------:R-:W-:Y:S01]  /*50e0*/  FMUL.FTZ R32, R32, R21.reuse ;  /* 0x0000001520207220 */ /* 0x080fe20000410000 */
[-C--:B------:R-:W-:Y:S01]  /*50f0*/  FMUL.FTZ R33, R33, R21.reuse ;  /* 0x0000001521217220 */ /* 0x080fe20000410000 */
[----:B------:R-:W-:-:S03]  /*5100*/  FMUL.FTZ R36, R36, R21 ;  /* 0x0000001524247220 */ /* 0x000fc60000410000 */
[----:B------:R-:W0:Y:S01]  /*5110*/  @P2 MUFU.RCP R20, R153 ;  /* 0x0000009900142308 */ /* 0x000e220000001000 */
[-C--:B------:R-:W-:Y:S01]  /*5120*/  FMUL.FTZ R37, R37, R21.reuse ;  /* 0x0000001525257220 */ /* 0x080fe20000410000 */
[-C--:B------:R-:W-:Y:S01]  /*5130*/  FMUL.FTZ R11, R44, R21.reuse ;  /* 0x000000152c0b7220 */ /* 0x080fe20000410000 */
[-C--:B------:R-:W-:Y:S01]  /*5140*/  FMUL.FTZ R10, R45, R21.reuse ;  /* 0x000000152d0a7220 */ /* 0x080fe20000410000 */
[-C--:B------:R-:W-:Y:S01]  /*5150*/  FMUL.FTZ R13, R48, R21.reuse ;  /* 0x00000015300d7220 */ /* 0x080fe20000410000 */
[-C--:B------:R-:W-:Y:S01]  /*5160*/  FMUL.FTZ R12, R49, R21.reuse ;  /* 0x00000015310c7220 */ /* 0x080fe20000410000 */
[-C--:B------:R-:W-:Y:S01]  /*5170*/  FMUL.FTZ R15, R52, R21.reuse ;  /* 0x00000015340f7220 */ /* 0x080fe20000410000 */
[-C--:B------:R-:W-:Y:S01]  /*5180*/  FMUL.FTZ R14, R53, R21.reuse ;  /* 0x00000015350e7220 */ /* 0x080fe20000410000 */
[----:B------:R-:W1:Y:S01]  /*5190*/  @P2 MUFU.LG2 R41, R153 ;  /* 0x0000009900292308 */ /* 0x000e620000000c00 */
        /* <DEDUP_REMOVED lines=48> */
[----:B------:R-:W-:-:S02]  /*54a0*/  IMAD.U32 R21, RZ, RZ, UR10 ;  /* 0x0000000aff157e24 */ /* 0x000fc4000f8e00ff */
[-C--:B0-----:R-:W-:Y:S01]  /*54b0*/  FMUL.FTZ R174, R26, R20.reuse ;  /* 0x000000141aae7220 */ /* 0x081fe20000410000 */
[----:B------:R-:W-:Y:S02]  /*54c0*/  IMAD.U32 R49, RZ, RZ, UR10 ;  /* 0x0000000aff317e24 */ /* 0x000fe4000f8e00ff */
[-C--:B------:R-:W-:Y:S01]  /*54d0*/  FMUL.FTZ R26, R30, R20.reuse ;  /* 0x000000141e1a7220 */ /* 0x080fe20000410000 */
[----:B------:R-:W-:Y:S01]  /*54e0*/  @P1 FMUL.FTZ R21, R21, 0.69314718246459960938 ;  /* 0x3f31721815151820 */ /* 0x000fe20000410000 */
[----:B------:R-:W-:Y:S01]  /*54f0*/  @P1 FMUL.FTZ R40, R40, 0.69314718246459960938 ;  /* 0x3f31721828281820 */ /* 0x000fe20000410000 */
[----:B------:R-:W-:Y:S01]  /*5500*/  @P2 FMUL.FTZ R49, R49, 0.69314718246459960938 ;  /* 0x3f31721831312820 */ /* 0x000fe20000410000 */
[----:B-1----:R-:W-:Y:S01]  /*5510*/  @P2 FMUL.FTZ R30, R41, 0.69314718246459960938 ;  /* 0x3f317218291e2820 */ /* 0x002fe20000410000 */
[-C--:B------:R-:W-:Y:S01]  /*5520*/  FMUL.FTZ R161, R83, R20.reuse ;  /* 0x0000001453a17220 */ /* 0x080fe20000410000 */
[----:B------:R-:W-:Y:S01]  /*5530*/  FMUL.FTZ R160, R87, R20 ;  /* 0x0000001457a07220 */ /* 0x000fe20000410000 */
[----:B------:R-:W-:-:S02]  /*5540*/  IMAD.MOV.U32 R44, RZ, RZ, -0x800000 ;  /* 0xff800000ff2c7424 */ /* 0x000fc400078e00ff */
[-C--:B------:R-:W-:Y:S01]  /*5550*/  FMUL.FTZ R83, R86, R20.reuse ;  /* 0x0000001456537220 */ /* 0x080fe20000410000 */
[----:B------:R-:W-:Y:S02]  /*5560*/  IMAD.MOV.U32 R45, RZ, RZ, -0x800000 ;  /* 0xff800000ff2d7424 */ /* 0x000fe400078e00ff */
[-C--:B------:R-:W-:Y:S01]  /*5570*/  FMUL.FTZ R87, R91, R20.reuse ;  /* 0x000000145b577220 */ /* 0x080fe20000410000 */
[-C--:B------:R-:W-:Y:S01]  /*5580*/  FMUL.FTZ R179, R27, R20.reuse ;  /* 0x000000141bb37220 */ /* 0x080fe20000410000 */
[-C--:B------:R-:W-:Y:S01]  /*5590*/  FMUL.FTZ R177, R31, R20.reuse ;  /* 0x000000141fb17220 */ /* 0x080fe20000410000 */
[-C--:B------:R-:W-:Y:S01]  /*55a0*/  FMUL.FTZ R173, R34, R20.reuse ;  /* 0x0000001422ad7220 */ /* 0x080fe20000410000 */
[-C--:B--2---:R-:W-:Y:S01]  /*55b0*/  FMUL.FTZ R176, R35, R20.reuse ;  /* 0x0000001423b07220 */ /* 0x084fe20000410000 */
        /* <DEDUP_REMOVED lines=54> */
[----:B------:R-:W-:Y:S01]  /*5920*/  @P1 FFMA.FTZ R44, R21, R0, R40 ;  /* 0x00000000152c1223 */ /* 0x000fe20000010028 */
[----:B------:R-:W-:-:S07]  /*5930*/  @P2 FFMA.FTZ R45, R49, R7, R30 ;  /* 0x00000007312d2223 */ /* 0x000fce000001001e */
.L_x_242:
[----:B------:R-:W0:Y:S01]  /*5940*/  S2R R7, SR_CgaCtaId ;  /* 0x0000000000077919 */ /* 0x000e220000008800 */
[----:B------:R-:W-:Y:S01]  /*5950*/  MOV R0, 0x400 ;  /* 0x0000040000007802 */ /* 0x000fe20000000f00 */
[----:B------:R-:W-:Y:S01]  /*5960*/  BSSY B0, `(.L_x_263) ;  /* 0x00002a4000007945 */ /* 0x000fe20003800000 */
[----:B------:R-:W-:Y:S02]  /*5970*/  BAR.SYNC.DEFER_BLOCKING 0x5, 0x120 ;  /* 0x0144800000007b1d */ /* 0x000fe40000010000 */
[----:B0-----:R-:W-:-:S05]  /*5980*/  LEA R0, R7, R0, 0x18 ;  /* 0x0000000007007211 */ /* 0x001fca00078ec0ff */
[----:B------:R-:W0:Y:S02]  /*5990*/  LDS.128 R40, [R0+0x228d0] ;  /* 0x0228d00000287984 */ /* 0x000e240000000c00 */
[----:B0-----:R-:W-:Y:S01]  /*59a0*/  R2UR UR5, R42 ;  /* 0x000000002a0572ca */ /* 0x001fe200000e0000 */
[----:B------:R-:W-:Y:S06]  /*59b0*/  BAR.ARV 0x4, 0x120 ;  /* 0x0104800000007b1d */ /* 0x000fec0000002000 */
[----:B------:R-:W-:Y:S08]  /*59c0*/  @P0 BRA `(.L_x_264) ;  /* 0x0000001c00700947 */ /* 0x000ff00003800000 */
[----:B------:R-:W0:Y:S01]  /*59d0*/  S2R R7, SR_SWINHI ;  /* 0x0000000000077919 */ /* 0x000e220000002f00 */
[----:B------:R-:W-:Y:S01]  /*59e0*/  F2FP.BF16.F32.PACK_AB R6, R29, R6 ;  /* 0x000000061d06723e */ /* 0x000fe200000010ff */
[----:B------:R-:W-:Y:S01]  /*59f0*/  USHF.L.U32 UR8, UR46, 0x2, URZ ;  /* 0x000000022e087899 */ /* 0x000fe2000800063f */
[----:B------:R-:W-:Y:S01]  /*5a00*/  F2FP.BF16.F32.PACK_AB R4, R4, R5 ;  /* 0x000000050404723e */ /* 0x000fe200000010ff */
[----:B------:R-:W-:Y:S01]  /*5a10*/  BAR.SYNC.DEFER_BLOCKING 0x1, 0x100 ;  /* 0x0044000000007b1d */ /* 0x000fe20000010000 */
[----:B------:R-:W-:Y:S01]  /*5a20*/  F2FP.BF16.F32.PACK_AB R5, R179, R174 ;  /* 0x000000aeb305723e */ /* 0x000fe200000010ff */
[----:B------:R-:W-:Y:S01]  /*5a30*/  USHF.L.U64.HI UR9, UR46, 0x2, UR45 ;  /* 0x000000022e097899 */ /* 0x000fe2000801022d */
[----:B------:R-:W-:Y:S02]  /*5a40*/  F2FP.BF16.F32.PACK_AB R8, R8, R9 ;  /* 0x000000090808723e */ /* 0x000fe400000010ff */
[----:B------:R-:W-:Y:S01]  /*5a50*/  F2FP.BF16.F32.PACK_AB R10, R10, R11 ;  /* 0x0000000b0a0a723e */ /* 0x000fe200000010ff */
[----:B------:R-:W-:Y:S01]  /*5a60*/  ULDC.64 UR6, c[0x0][0xbd8] ;  /* 0x0002f60000067ab9 */ /* 0x000fe20000000a00 */
[----:B------:R-:W-:Y:S01]  /*5a70*/  F2FP.BF16.F32.PACK_AB R9, R170, R159 ;  /* 0x0000009faa09723e */ /* 0x000fe200000010ff */
[----:B------:R-:W-:Y:S01]  /*5a80*/  UIADD3 UR4, UP1, UR8, UR6, URZ ;  /* 0x0000000608047290 */ /* 0x000fe2000ff3e03f */
[----:B------:R-:W-:Y:S01]  /*5a90*/  F2FP.BF16.F32.PACK_AB R11, R171, R158 ;  /* 0x0000009eab0b723e */ /* 0x000fe200000010ff */
[----:B------:R-:W-:Y:S01]  /*5aa0*/  UISETP.NE.U32.AND UP0, UPT, UR6, URZ, UPT ;  /* 0x0000003f0600728c */ /* 0x000fe2000bf05070 */
[----:B------:R-:W-:Y:S01]  /*5ab0*/  F2FP.BF16.F32.PACK_AB R12, R12, R13 ;  /* 0x0000000d0c0c723e */ /* 0x000fe200000010ff */
[----:B------:R-:W-:Y:S01]  /*5ac0*/  UIADD3.X UR6, UR9, UR7, URZ, UP1, !UPT ;  /* 0x0000000709067290 */ /* 0x000fe20008ffe43f */
[----:B------:R-:W-:Y:S01]  /*5ad0*/  F2FP.BF16.F32.PACK_AB R14, R14, R15 ;  /* 0x0000000f0e0e723e */ /* 0x000fe200000010ff */
[----:B------:R-:W-:Y:S01]  /*5ae0*/  UISETP.NE.AND.EX UP0, UPT, UR7, URZ, UPT, UP0 ;  /* 0x0000003f0700728c */ /* 0x000fe2000bf05300 */
[----:B------:R-:W-:-:S02]  /*5af0*/  F2FP.BF16.F32.PACK_AB R13, R168, R157 ;  /* 0x0000009da80d723e */ /* 0x000fc400000010ff */
[----:B------:R-:W-:Y:S02]  /*5b00*/  F2FP.BF16.F32.PACK_AB R15, R169, R156 ;  /* 0x0000009ca90f723e */ /* 0x000fe400000010ff */
[----:B------:R-:W-:Y:S02]  /*5b10*/  F2FP.BF16.F32.PACK_AB R24, R57, R24 ;  /* 0x000000183918723e */ /* 0x000fe400000010ff */
[----:B------:R-:W-:Y:S02]  /*5b20*/  F2FP.BF16.F32.PACK_AB R25, R166, R25 ;  /* 0x00000019a619723e */ /* 0x000fe400000010ff */
[----:B------:R-:W-:Y:S02]  /*5b30*/  F2FP.BF16.F32.PACK_AB R28, R28, R3 ;  /* 0x000000031c1c723e */ /* 0x000fe400000010ff */
[----:B------:R-:W-:Y:S02]  /*5b40*/  F2FP.BF16.F32.PACK_AB R72, R73, R72 ;  /* 0x000000484948723e */ /* 0x000fe400000010ff */
[----:B------:R-:W-:-:S02]  /*5b50*/  F2FP.BF16.F32.PACK_AB R80, R81, R80 ;  /* 0x000000505150723e */ /* 0x000fc400000010ff */
[----:B------:R-:W-:Y:S02]  /*5b60*/  MOV R20, R0 ;  /* 0x0000000000147202 */ /* 0x000fe40000000f00 */
[----:B0-----:R-:W-:Y:S02]  /*5b70*/  MOV R21, R7 ;  /* 0x0000000700157202 */ /* 0x001fe40000000f00 */
[----:B------:R-:W-:Y:S02]  /*5b80*/  F2FP.BF16.F32.PACK_AB R73, R165, R152 ;  /* 0x00000098a549723e */ /* 0x000fe400000010ff */
[----:B------:R-:W-:Y:S01]  /*5b90*/  F2FP.BF16.F32.PACK_AB R81, R161, R82 ;  /* 0x00000052a151723e */ /* 0x000fe200000010ff */
[----:B------:R-:W-:Y:S01]  /*5ba0*/  IMAD.WIDE R78, R202, 0x2, R20 ;  /* 0x00000002ca4e7825 */ /* 0x000fe200078e0214 */
[----:B------:R-:W-:Y:S02]  /*5bb0*/  F2FP.BF16.F32.PACK_AB R88, R89, R88 ;  /* 0x000000585958723e */ /* 0x000fe400000010ff */
[----:B------:R-:W-:-:S02]  /*5bc0*/  F2FP.BF16.F32.PACK_AB R82, R85, R84 ;  /* 0x000000545552723e */ /* 0x000fc400000010ff */
[C---:B------:R-:W-:Y:S02]  /*5bd0*/  IADD3 R30, P1, R78.reuse, 0x20, RZ ;  /* 0x000000204e1e7810 */ /* 0x040fe40007f3e0ff */
[C---:B------:R-:W-:Y:S02]  /*5be0*/  LOP3.LUT R7, R78.reuse, 0x380, RZ, 0xc0, !PT ;  /* 0x000003804e077812 */ /* 0x040fe400078ec0ff */
[C---:B------:R-:W-:Y:S01]  /*5bf0*/  IADD3 R95, P0, R78.reuse, 0x40, RZ ;  /* 0x000000404e5f7810 */ /* 0x040fe20007f1e0ff */
[--C-:B------:R-:W-:Y:S01]  /*5c00*/  IMAD.X R31, RZ, RZ, R79.reuse, P1 ;  /* 0x000000ffff1f7224 */ /* 0x100fe200008e064f */
[C---:B------:R-:W-:Y:S02]  /*5c10*/  IADD3 R181, P4, R78.reuse, 0x60, RZ ;  /* 0x000000604eb57810 */ /* 0x040fe40007f9e0ff */
[C---:B------:R-:W-:Y:S01]  /*5c20*/  IADD3 R183, P3, R78.reuse, 0x4000, RZ ;  /* 0x000040004eb77810 */ /* 0x040fe20007f7e0ff */
[--C-:B------:R-:W-:Y:S01]  /*5c30*/  IMAD.X R35, RZ, RZ, R79.reuse, P0 ;  /* 0x000000ffff237224 */ /* 0x100fe200000e064f */
        /* <DEDUP_REMOVED lines=8> */
[----:B------:R-:W-:Y:S01]  /*5cc0*/  SHF.R.U64 R7, R7, 0x3, RZ ;  /* 0x0000000307077819 */ /* 0x000fe200000012ff */
[--C-:B------:R-:W-:Y:S01]  /*5cd0*/  IMAD.X R53, RZ, RZ, R79.reuse, P2 ;  /* 0x000000ffff357224 */ /* 0x100fe200010e064f */
[C---:B------:R-:W-:Y:S01]  /*5ce0*/  IADD3 R58, P0, R78.reuse, 0x8020, RZ ;  /* 0x000080204e3a7810 */ /* 0x040fe20007f1e0ff */
[----:B------:R-:W-:Y:S01]  /*5cf0*/  IMAD.X R55, RZ, RZ, R79, P1 ;  /* 0x000000ffff377224 */ /* 0x000fe200008e064f */
[----:B------:R-:W-:-:S02]  /*5d00*/  IADD3 R191, P4, R78, 0x8040, RZ ;  /* 0x000080404ebf7810 */ /* 0x000fc40007f9e0ff */
        /* <DEDUP_REMOVED lines=8> */
[----:B------:R-:W-:Y:S01]  /*5d90*/  IADD3 R199, P1, R78, 0xc060, RZ ;  /* 0x0000c0604ec77810 */ /* 0x000fe20007f3e0ff */
[--C-:B------:R-:W-:Y:S01]  /*5da0*/  IMAD.X R71, RZ, RZ, R79.reuse, P5 ;  /* 0x000000ffff477224 */ /* 0x100fe200028e064f */
[----:B------:R-:W-:Y:S01]  /*5db0*/  LOP3.LUT R78, R7, R78, RZ, 0x3c, !PT ;  /* 0x0000004e074e7212 */ /* 0x000fe200078e3cff */
[--C-:B------:R-:W-:Y:S01]  /*5dc0*/  IMAD.X R75, RZ, RZ, R79.reuse, P2 ;  /* 0x000000ffff4b7224 */ /* 0x100fe200010e064f */
[----:B------:R-:W-:Y:S01]  /*5dd0*/  LOP3.LUT R7, R30, 0x380, RZ, 0xc0, !PT ;  /* 0x000003801e077812 */ /* 0x000fe200078ec0ff */
[----:B------:R-:W-:Y:S01]  /*5de0*/  IMAD.X R27, RZ, RZ, R79, P1 ;  /* 0x000000ffff1b7224 */ /* 0x000fe200008e064f */
[----:B------:R-:W-:-:S02]  /*5df0*/  LOP3.LUT R40, R183, 0x380, RZ, 0xc0, !PT ;  /* 0x00000380b7287812 */ /* 0x000fc400078ec0ff */
[----:B------:R-:W-:Y:S02]  /*5e00*/  SHF.R.U64 R7, R7, 0x3, RZ ;  /* 0x0000000307077819 */ /* 0x000fe400000012ff */
[----:B------:R-:W-:Y:S02]  /*5e10*/  SHF.R.U64 R40, R40, 0x3, RZ ;  /* 0x0000000328287819 */ /* 0x000fe400000012ff */
[----:B------:R-:W-:Y:S02]  /*5e20*/  LOP3.LUT R30, R7, R30, RZ, 0x3c, !PT ;  /* 0x0000001e071e7212 */ /* 0x000fe400078e3cff */
[----:B------:R-:W-:Y:S02]  /*5e30*/  LOP3.LUT R7, R42, 0x380, RZ, 0xc0, !PT ;  /* 0x000003802a077812 */ /* 0x000fe400078ec0ff */
[----:B------:R-:W-:Y:S02]  /*5e40*/  LOP3.LUT R46, R40, R183, RZ, 0x3c, !PT ;  /* 0x000000b7282e7212 */ /* 0x000fe400078e3cff */
[----:B------:R-:W-:-:S02]  /*5e50*/  LOP3.LUT R40, R185, 0x380, RZ, 0xc0, !PT ;  /* 0x00000380b9287812 */ /* 0x000fc400078ec0ff */
[----:B------:R-:W-:Y:S02]  /*5e60*/  SHF.R.U64 R7, R7, 0x3, RZ ;  /* 0x0000000307077819 */ /* 0x000fe400000012ff */
[----:B------:R-:W-:Y:S02]  /*5e70*/  SHF.R.U64 R40, R40, 0x3, RZ ;  /* 0x0000000328287819 */ /* 0x000fe400000012ff */
[----:B------:R-:W-:Y:S02]  /*5e80*/  LOP3.LUT R48, R7, R42, RZ, 0x3c, !PT ;  /* 0x0000002a07307212 */ /* 0x000fe400078e3cff */
[----:B------:R-:W-:Y:S02]  /*5e90*/  LOP3.LUT R7, R58, 0x380, RZ, 0xc0, !PT ;  /* 0x000003803a077812 */ /* 0x000fe400078ec0ff */
[----:B------:R-:W-:Y:S02]  /*5ea0*/  LOP3.LUT R50, R40, R185, RZ, 0x3c, !PT ;  /* 0x000000b928327212 */ /* 0x000fe400078e3cff */
[----:B------:R-:W-:-:S02]  /*5eb0*/  LOP3.LUT R42, R193, 0x380, RZ, 0xc0, !PT ;  /* 0x00000380c12a7812 */ /* 0x000fc400078ec0ff */
[----:B------:R-:W-:Y:S02]  /*5ec0*/  LOP3.LUT R40, R191, 0x380, RZ, 0xc0, !PT ;  /* 0x00000380bf287812 */ /* 0x000fe400078ec0ff */
[----:B------:R-:W-:Y:S02]  /*5ed0*/  SHF.R.U64 R7, R7, 0x3, RZ ;  /* 0x0000000307077819 */ /* 0x000fe400000012ff */
[----:B------:R-:W-:Y:S02]  /*5ee0*/  SHF.R.U64 R42, R42, 0x3, RZ ;  /* 0x000000032a2a7819 */ /* 0x000fe400000012ff */
[----:B------:R-:W-:Y:S02]  /*5ef0*/  SHF.R.U64 R40, R40, 0x3, RZ ;  /* 0x0000000328287819 */ /* 0x000fe400000012ff */
[----:B------:R-:W-:Y:S02]  /*5f00*/  LOP3.LUT R58, R7, R58, RZ, 0x3c, !PT ;  /* 0x0000003a073a7212 */ /* 0x000fe400078e3cff */
[----:B------:R-:W-:-:S02]  /*5f10*/  LOP3.LUT R34, R95, 0x380, RZ, 0xc0, !PT ;  /* 0x000003805f227812 */ /* 0x000fc400078ec0ff */
[----:B------:R-:W-:Y:S02]  /*5f20*/  LOP3.LUT R64, R42, R193, RZ, 0x3c, !PT ;  /* 0x000000c12a407212 */ /* 0x000fe400078e3cff */
[----:B------:R-:W-:Y:S02]  /*5f30*/  LOP3.LUT R7, R70, 0x380, RZ, 0xc0, !PT ;  /* 0x0000038046077812 */ /* 0x000fe400078ec0ff */
[----:B------:R-:W-:Y:S02]  /*5f40*/  LOP3.LUT R38, R181, 0x380, RZ, 0xc0, !PT ;  /* 0x00000380b5267812 */ /* 0x000fe400078ec0ff */
[----:B------:R-:W-:Y:S02]  /*5f50*/  LOP3.LUT R62, R40, R191, RZ, 0x3c, !PT ;  /* 0x000000bf283e7212 */ /* 0x000fe400078e3cff */
[----:B------:R-:W-:Y:S02]  /*5f60*/  LOP3.LUT R42, R199, 0x380, RZ, 0xc0, !PT ;  /* 0x00000380c72a7812 */ /* 0x000fe400078ec0ff */
[----:B------:R-:W-:-:S02]  /*5f70*/  LOP3.LUT R40, R197, 0x380, RZ, 0xc0, !PT ;  /* 0x00000380c5287812 */ /* 0x000fc400078ec0ff */
[----:B------:R-:W-:Y:S02]  /*5f80*/  SHF.R.U64 R34, R34, 0x3, RZ ;  /* 0x0000000322227819 */ /* 0x000fe400000012ff */
[----:B------:R-:W-:Y:S02]  /*5f90*/  SHF.R.U64 R29, R7, 0x3, RZ ;  /* 0x00000003071d7819 */ /* 0x000fe400000012ff */
[----:B------:R-:W-:Y:S02]  /*5fa0*/  SHF.R.U64 R38, R38, 0x3, RZ ;  /* 0x0000000326267819 */ /* 0x000fe400000012ff */
[----:B------:R-:W-:Y:S02]  /*5fb0*/  LOP3.LUT R52, R187, 0x380, RZ, 0xc0, !PT ;  /* 0x00000380bb347812 */ /* 0x000fe400078ec0ff */
[----:B------:R-:W-:Y:S02]  /*5fc0*/  MOV R78, R78 ;  /* 0x0000004e004e7202 */ /* 0x000fe40000000f00 */
[----:B------:R-:W-:-:S02]  /*5fd0*/  SHF.R.U64 R42, R42, 0x3, RZ ;  /* 0x000000032a2a7819 */ /* 0x000fc400000012ff */
[----:B------:R-:W-:Y:S02]  /*5fe0*/  F2FP.BF16.F32.PACK_AB R7, R177, R26 ;  /* 0x0000001ab107723e */ /* 0x000fe400000010ff */
[----:B------:R-:W-:Y:S02]  /*5ff0*/  LOP3.LUT R54, R189, 0x380, RZ, 0xc0, !PT ;  /* 0x00000380bd367812 */ /* 0x000fe400078ec0ff */
[----:B------:R-:W-:Y:S01]  /*6000*/  SHF.R.U64 R40, R40, 0x3, RZ ;  /* 0x0000000328287819 */ /* 0x000fe200000012ff */
[----:B------:R0:W-:Y:S01]  /*6010*/  STSM.16.M88.4 [R78], R4 ;  /* 0x000000044e007844 */ /* 0x0001e20000000200 */
[----:B------:R-:W-:Y:S02]  /*6020*/  LOP3.LUT R34, R34, R95, RZ, 0x3c, !PT ;  /* 0x0000005f22227212 */ /* 0x000fe400078e3cff */
[----:B------:R-:W-:Y:S02]  /*6030*/  LOP3.LUT R38, R38, R181, RZ, 0x3c, !PT ;  /* 0x000000b526267212 */ /* 0x000fe400078e3cff */
[----:B------:R-:W-:-:S02]  /*6040*/  SHF.R.U64 R52, R52, 0x3, RZ ;  /* 0x0000000334347819 */ /* 0x000fc400000012ff */
[----:B------:R-:W-:Y:S02]  /*6050*/  LOP3.LUT R26, R42, R199, RZ, 0x3c, !PT ;  /* 0x000000c72a1a7212 */ /* 0x000fe400078e3cff */
[----:B------:R-:W-:Y:S02]  /*6060*/  SHF.R.U64 R54, R54, 0x3, RZ ;  /* 0x0000000336367819 */ /* 0x000fe400000012ff */
[----:B------:R-:W-:Y:S02]  /*6070*/  LOP3.LUT R66, R195, 0x380, RZ, 0xc0, !PT ;  /* 0x00000380c3427812 */ /* 0x000fe400078ec0ff */
[----:B------:R-:W-:Y:S02]  /*6080*/  LOP3.LUT R74, R40, R197, RZ, 0x3c, !PT ;  /* 0x000000c5284a7212 */ /* 0x000fe400078e3cff */
[----:B------:R-:W-:Y:S02]  /*6090*/  MOV R40, R30 ;  /* 0x0000001e00287202 */ /* 0x000fe40000000f00 */
[----:B0-----:R-:W-:-:S02]  /*60a0*/  F2FP.BF16.F32.PACK_AB R4, R33, R32 ;  /* 0x000000202104723e */ /* 0x001fc400000010ff */
[----:B------:R-:W-:Y:S02]  /*60b0*/  F2FP.BF16.F32.PACK_AB R5, R176, R173 ;  /* 0x000000adb005723e */ /* 0x000fe400000010ff */
[----:B------:R-:W-:Y:S02]  /*60c0*/  F2FP.BF16.F32.PACK_AB R6, R37, R36 ;  /* 0x000000242506723e */ /* 0x000fe400000010ff */
[----:B------:R-:W-:Y:S02]  /*60d0*/  F2FP.BF16.F32.PACK_AB R7, R175, R172 ;  /* 0x000000acaf07723e */ /* 0x000fe400000010ff */
[----:B------:R-:W-:Y:S02]  /*60e0*/  MOV R35, R34 ;  /* 0x0000002200237202 */ /* 0x000fe40000000f00 */
[----:B------:R-:W-:Y:S01]  /*60f0*/  LOP3.LUT R52, R52, R187, RZ, 0x3c, !PT ;  /* 0x000000bb34347212 */ /* 0x000fe200078e3cff */
[----:B------:R0:W-:Y:S01]  /*6100*/  STSM.16.M88.4 [R40], R4 ;  /* 0x0000000428007844 */ /* 0x0001e20000000200 */
[----:B------:R-:W-:-:S02]  /*6110*/  MOV R38, R38 ;  /* 0x0000002600267202 */ /* 0x000fc40000000f00 */
[----:B------:R-:W-:Y:S01]  /*6120*/  MOV R32, R26 ;  /* 0x0000001a00207202 */ /* 0x000fe20000000f00 */
[----:B------:R-:W-:Y:S01]  /*6130*/  STSM.16.M88.4 [R35], R8 ;  /* 0x0000000823007844 */ /* 0x000fe20000000200 */
[----:B------:R-:W-:Y:S02]  /*6140*/  LOP3.LUT R54, R54, R189, RZ, 0x3c, !PT ;  /* 0x000000bd36367212 */ /* 0x000fe400078e3cff */
[----:B------:R-:W-:Y:S01]  /*6150*/  SHF.R.U64 R66, R66, 0x3, RZ ;  /* 0x0000000342427819 */ /* 0x000fe200000012ff */
[----:B------:R-:W-:Y:S01]  /*6160*/  STSM.16.M88.4 [R38], R12 ;  /* 0x0000000c26007844 */ /* 0x000fe20000000200 */
[----:B------:R-:W-:Y:S02]  /*6170*/  LOP3.LUT R70, R29, R70, RZ, 0x3c, !PT ;  /* 0x000000461d467212 */ /* 0x000fe400078e3cff */
[----:B------:R-:W-:Y:S02]  /*6180*/  MOV R46, R46 ;  /* 0x0000002e002e7202 */ /* 0x000fe40000000f00 */
[----:B------:R-:W-:-:S02]  /*6190*/  F2FP.BF16.F32.PACK_AB R26, R61, R60 ;  /* 0x0000003c3d1a723e */ /* 0x000fc400000010ff */
[----:B------:R-:W-:Y:S01]  /*61a0*/  F2FP.BF16.F32.PACK_AB R27, R164, R155 ;  /* 0x0000009ba41b723e */ /* 0x000fe200000010ff */
[----:B0-----:R-:W-:Y:S01]  /*61b0*/  IMAD.U32 R5, RZ, RZ, UR6 ;  /* 0x00000006ff057e24 */ /* 0x001fe2000f8e00ff */
[----:B------:R-:W-:Y:S01]  /*61c0*/  MOV R48, R48 ;  /* 0x0000003000307202 */ /* 0x000fe20000000f00 */
[----:B------:R-:W-:Y:S01]  /*61d0*/  ULDC.64 UR6, c[0x0][0xbe0] ;  /* 0x0002f80000067ab9 */ /* 0x000fe20000000a00 */
[----:B------:R-:W-:Y:S01]  /*61e0*/  MOV R34, R74 ;  /* 0x0000004a00227202 */ /* 0x000fe20000000f00 */
[----:B------:R-:W-:Y:S01]  /*61f0*/  STSM.16.M88.4 [R46], R24 ;  /* 0x000000182e007844 */ /* 0x000fe20000000200 */
[----:B------:R-:W-:Y:S01]  /*6200*/  F2FP.BF16.F32.PACK_AB R29, R167, R154 ;  /* 0x0000009aa71d723e */ /* 0x000fe200000010ff */
[----:B------:R-:W-:Y:S01]  /*6210*/  IMAD.U32 R4, RZ, RZ, UR4 ;  /* 0x00000004ff047e24 */ /* 0x000fe2000f8e00ff */
[----:B------:R-:W-:Y:S02]  /*6220*/  F2FP.BF16.F32.PACK_AB R30, R69, R68 ;  /* 0x00000044451e723e */ /* 0x000fe400000010ff */
[----:B------:R-:W-:-:S02]  /*6230*/  F2FP.BF16.F32.PACK_AB R31, R162, R153 ;  /* 0x00000099a21f723e */ /* 0x000fc400000010ff */
[----:B------:R-:W-:Y:S02]  /*6240*/  MOV R50, R50 ;  /* 0x0000003200327202 */ /* 0x000fe40000000f00 */
[----:B------:R-:W-:Y:S01]  /*6250*/  F2FP.BF16.F32.PACK_AB R74, R77, R76 ;  /* 0x0000004c4d4a723e */ /* 0x000fe200000010ff */
[----:B------:R-:W-:Y:S01]  /*6260*/  STSM.16.M88.4 [R48], R28 ;  /* 0x0000001c30007844 */ /* 0x000fe20000000200 */
[----:B------:R-:W-:Y:S02]  /*6270*/  F2FP.BF16.F32.PACK_AB R75, R163, R56 ;  /* 0x00000038a34b723e */ /* 0x000fe400000010ff */
[----:B------:R-:W-:Y:S02]  /*6280*/  MOV R52, R52 ;  /* 0x0000003400347202 */ /* 0x000fe40000000f00 */
[----:B------:R-:W-:Y:S01]  /*6290*/  F2FP.BF16.F32.PACK_AB R83, R160, R83 ;  /* 0x00000053a053723e */ /* 0x000fe200000010ff */
[----:B------:R-:W-:Y:S01]  /*62a0*/  STSM.16.M88.4 [R50], R72 ;  /* 0x0000004832007844 */ /* 0x000fe20000000200 */
[----:B------:R-:W-:-:S02]  /*62b0*/  F2FP.BF16.F32.PACK_AB R89, R87, R90 ;  /* 0x0000005a5759723e */ /* 0x000fc400000010ff */
[----:B------:R-:W-:Y:S01]  /*62c0*/  F2FP.BF16.F32.PACK_AB R96, R97, R96 ;  /* 0x000000606160723e */ /* 0x000fe200000010ff */
[----:B------:R0:W-:Y:S01]  /*62d0*/  STSM.16.M88.4 [R52], R80 ;  /* 0x0000005034007844 */ /* 0x0001e20000000200 */
[----:B------:R-:W-:Y:S02]  /*62e0*/  LOP3.LUT R66, R66, R195, RZ, 0x3c, !PT ;  /* 0x000000c342427212 */ /* 0x000fe400078e3cff */
[----:B------:R-:W-:Y:S02]  /*62f0*/  MOV R54, R54 ;  /* 0x0000003600367202 */ /* 0x000fe40000000f00 */
[----:B------:R-:W-:Y:S02]  /*6300*/  F2FP.BF16.F32.PACK_AB R90, R93, R92 ;  /* 0x0000005c5d5a723e */ /* 0x000fe400000010ff */
[----:B------:R-:W-:Y:S02]  /*6310*/  F2FP.BF16.F32.PACK_AB R91, R86, R91 ;  /* 0x0000005b565b723e */ /* 0x000fe400000010ff */
[----:B------:R-:W-:-:S02]  /*6320*/  F2FP.BF16.F32.PACK_AB R97, R99, R98 ;  /* 0x000000626361723e */ /* 0x000fc400000010ff */
[----:B------:R-:W-:Y:S01]  /*6330*/  F2FP.BF16.F32.PACK_AB R104, R105, R104 ;  /* 0x000000686968723e */ /* 0x000fe200000010ff */
[----:B------:R1:W-:Y:S01]  /*6340*/  STSM.16.M88.4 [R54], R88 ;  /* 0x0000005836007844 */ /* 0x0003e20000000200 */
[----:B------:R-:W-:Y:S02]  /*6350*/  MOV R58, R58 ;  /* 0x0000003a003a7202 */ /* 0x000fe40000000f00 */
[----:B------:R-:W-:Y:S02]  /*6360*/  F2FP.BF16.F32.PACK_AB R98, R101, R100 ;  /* 0x000000646562723e */ /* 0x000fe400000010ff */
[----:B------:R-:W-:Y:S02]  /*6370*/  F2FP.BF16.F32.PACK_AB R99, R103, R102 ;  /* 0x000000666763723e */ /* 0x000fe400000010ff */
[----:B------:R-:W-:Y:S02]  /*6380*/  F2FP.BF16.F32.PACK_AB R105, R107, R106 ;  /* 0x0000006a6b69723e */ /* 0x000fe400000010ff */
[----:B------:R-:W-:Y:S01]  /*6390*/  F2FP.BF16.F32.PACK_AB R112, R113, R112 ;  /* 0x000000707170723e */ /* 0x000fe200000010ff */
[----:B------:R1:W-:Y:S01]  /*63a0*/  STSM.16.M88.4 [R58], R96 ;  /* 0x000000603a007844 */ /* 0x0003e20000000200 */
[----:B------:R-:W-:-:S02]  /*63b0*/  MOV R62, R62 ;  /* 0x0000003e003e7202 */ /* 0x000fc40000000f00 */
[----:B------:R-:W-:Y:S02]  /*63c0*/  F2FP.BF16.F32.PACK_AB R106, R109, R108 ;  /* 0x0000006c6d6a723e */ /* 0x000fe400000010ff */
[----:B------:R-:W-:Y:S02]  /*63d0*/  F2FP.BF16.F32.PACK_AB R107, R111, R110 ;  /* 0x0000006e6f6b723e */ /* 0x000fe400000010ff */
[----:B------:R-:W-:Y:S02]  /*63e0*/  F2FP.BF16.F32.PACK_AB R113, R115, R114 ;  /* 0x000000727371723e */ /* 0x000fe400000010ff */
[----:B------:R-:W-:Y:S01]  /*63f0*/  F2FP.BF16.F32.PACK_AB R120, R121, R120 ;  /* 0x000000787978723e */ /* 0x000fe200000010ff */
[----:B------:R1:W-:Y:S01]  /*6400*/  STSM.16.M88.4 [R62], R104 ;  /* 0x000000683e007844 */ /* 0x0003e20000000200 */
[----:B------:R-:W-:Y:S02]  /*6410*/  MOV R64, R64 ;  /* 0x0000004000407202 */ /* 0x000fe40000000f00 */
[----:B------:R-:W-:-:S02]  /*6420*/  F2FP.BF16.F32.PACK_AB R114, R117, R116 ;  /* 0x000000747572723e */ /* 0x000fc400000010ff */
[----:B------:R-:W-:Y:S02]  /*6430*/  F2FP.BF16.F32.PACK_AB R115, R119, R118 ;  /* 0x000000767773723e */ /* 0x000fe400000010ff */
[----:B------:R-:W-:Y:S02]  /*6440*/  F2FP.BF16.F32.PACK_AB R121, R123, R122 ;  /* 0x0000007a7b79723e */ /* 0x000fe400000010ff */
[----:B------:R-:W-:Y:S01]  /*6450*/  F2FP.BF16.F32.PACK_AB R128, R129, R128 ;  /* 0x000000808180723e */ /* 0x000fe200000010ff */
[----:B------:R1:W-:Y:S01]  /*6460*/  STSM.16.M88.4 [R64], R112 ;  /* 0x0000007040007844 */ /* 0x0003e20000000200 */
[----:B------:R-:W-:Y:S02]  /*6470*/  MOV R66, R66 ;  /* 0x0000004200427202 */ /* 0x000fe40000000f00 */
[----:B------:R-:W-:Y:S02]  /*6480*/  F2FP.BF16.F32.PACK_AB R122, R125, R124 ;  /* 0x0000007c7d7a723e */ /* 0x000fe400000010ff */
[----:B------:R-:W-:-:S02]  /*6490*/  F2FP.BF16.F32.PACK_AB R123, R127, R126 ;  /* 0x0000007e7f7b723e */ /* 0x000fc400000010ff */
[----:B------:R-:W-:Y:S02]  /*64a0*/  F2FP.BF16.F32.PACK_AB R129, R131, R130 ;  /* 0x000000828381723e */ /* 0x000fe400000010ff */
[----:B------:R-:W-:Y:S01]  /*64b0*/  F2FP.BF16.F32.PACK_AB R136, R137, R136 ;  /* 0x000000888988723e */ /* 0x000fe200000010ff */
[----:B------:R1:W-:Y:S01]  /*64c0*/  STSM.16.M88.4 [R66], R120 ;  /* 0x0000007842007844 */ /* 0x0003e20000000200 */
[----:B------:R-:W-:Y:S02]  /*64d0*/  MOV R70, R70 ;  /* 0x0000004600467202 */ /* 0x000fe40000000f00 */
[----:B------:R-:W-:Y:S02]  /*64e0*/  F2FP.BF16.F32.PACK_AB R130, R133, R132 ;  /* 0x000000848582723e */ /* 0x000fe400000010ff */
[----:B------:R-:W-:Y:S02]  /*64f0*/  F2FP.BF16.F32.PACK_AB R131, R135, R134 ;  /* 0x000000868783723e */ /* 0x000fe400000010ff */
[----:B------:R-:W-:-:S02]  /*6500*/  F2FP.BF16.F32.PACK_AB R137, R139, R138 ;  /* 0x0000008a8b89723e */ /* 0x000fc400000010ff */
[----:B------:R-:W-:Y:S01]  /*6510*/  F2FP.BF16.F32.PACK_AB R144, R145, R144 ;  /* 0x000000909190723e */ /* 0x000fe200000010ff */
[----:B------:R1:W-:Y:S01]  /*6520*/  STSM.16.M88.4 [R70], R128 ;  /* 0x0000008046007844 */ /* 0x0003e20000000200 */
[----:B------:R-:W-:Y:S02]  /*6530*/  F2FP.BF16.F32.PACK_AB R138, R141, R140 ;  /* 0x0000008c8d8a723e */ /* 0x000fe400000010ff */
[----:B------:R-:W-:Y:S02]  /*6540*/  F2FP.BF16.F32.PACK_AB R139, R143, R142 ;  /* 0x0000008e8f8b723e */ /* 0x000fe400000010ff */
[----:B------:R-:W-:Y:S02]  /*6550*/  F2FP.BF16.F32.PACK_AB R145, R147, R146 ;  /* 0x000000929391723e */ /* 0x000fe400000010ff */
[----:B------:R-:W-:Y:S01]  /*6560*/  F2FP.BF16.F32.PACK_AB R146, R149, R148 ;  /* 0x000000949592723e */ /* 0x000fe200000010ff */
[----:B------:R1:W-:Y:S01]  /*6570*/  STSM.16.M88.4 [R34], R136 ;  /* 0x0000008822007844 */ /* 0x0003e20000000200 */
[----:B------:R-:W-:Y:S01]  /*6580*/  F2FP.BF16.F32.PACK_AB R147, R151, R150 ;  /* 0x000000969793723e */ /* 0x000fe200000010ff */
[----:B------:R-:W-:Y:S01]  /*6590*/  UISETP.NE.U32.AND UP1, UPT, UR6, URZ, UPT ;  /* 0x0000003f0600728c */ /* 0x000fe2000bf25070 */
[----:B------:R-:W-:-:S03]  /*65a0*/  PLOP3.LUT P1, PT, PT, PT, UP0, 0x80, 0x0 ;  /* 0x000000000000781c */ /* 0x000fc60003f2f008 */
[----:B------:R1:W-:Y:S01]  /*65b0*/  STSM.16.M88.4 [R32], R144 ;  /* 0x0000009020007844 */ /* 0x0003e20000000200 */
[----:B------:R-:W-:Y:S01]  /*65c0*/  BAR.SYNC.DEFER_BLOCKING 0x1, 0x100 ;  /* 0x0044000000007b1d */ /* 0x000fe20000010000 */
[----:B------:R-:W-:-:S07]  /*65d0*/  UISETP.NE.AND.EX UP1, UPT, UR7, URZ, UPT, UP1 ;  /* 0x0000003f0700728c */ /* 0x000fce000bf25310 */
[----:B0-----:R-:W0:Y:S01]  /*65e0*/  LDC R81, c[0x0][0xa88] ;  /* 0x0002a200ff517b82 */ /* 0x001e220000000800 */
[----:B------:R-:W-:-:S03]  /*65f0*/  PLOP3.LUT P2, PT, PT, PT, UP1, 0x80, 0x0 ;  /* 0x000000000000781c */ /* 0x000fc60003f4f018 */
[----:B------:R-:W-:Y:S01]  /*6600*/  @UP1 UIADD3 UR6, UP2, UR8, UR6, URZ ;  /* 0x0000000608061290 */ /* 0x000fe2000ff5e03f */
[----:B------:R-:W-:-:S03]  /*6610*/  IMAD R7, R16, 0x40, R2 ;  /* 0x0000004010077824 */ /* 0x000fc600078e0202 */
[----:B------:R-:W-:Y:S01]  /*6620*/  @UP1 UIADD3.X UR7, UR9, UR7, URZ, UP2, !UPT ;  /* 0x0000000709071290 */ /* 0x000fe200097fe43f */
[----:B------:R-:W-:-:S04]  /*6630*/  IMAD.WIDE R20, R7, 0x2, R20 ;  /* 0x0000000207147825 */ /* 0x000fc800078e0214 */
[----:B------:R-:W-:Y:S01]  /*6640*/  IMAD.U32 R6, RZ, RZ, UR6 ;  /* 0x00000006ff067e24 */ /* 0x000fe2000f8e00ff */
[----:B------:R-:W2:Y:S01]  /*6650*/  @P1 LDG.E R3, desc[UR40][R4.64] ;  /* 0x0000002804031981 */ /* 0x000ea2000c1e1900 */
[----:B------:R-:W-:Y:S01]  /*6660*/  IMAD.U32 R7, RZ, RZ, UR7 ;  /* 0x00000007ff077e24 */ /* 0x000fe2000f8e00ff */
[----:B------:R-:W-:Y:S01]  /*6670*/  UMOV UR4, URZ ;  /* 0x0000003f00047c82 */ /* 0x000fe20008000000 */
[----:B------:R-:W-:-:S03]  /*6680*/  IADD3 R13, P0, R20, 0x1000, RZ ;  /* 0x00001000140d7810 */ /* 0x000fc60007f1e0ff */
[----:B0-----:R1:W5:Y:S01]  /*6690*/  @P2 LDG.E R81, desc[UR40][R6.64] ;  /* 0x0000002806512981 */ /* 0x001362000c1e1900 */
[----:B--2---:R-:W-:Y:S01]  /*66a0*/  @P1 R2UR UR4, R3 ;  /* 0x00000000030412ca */ /* 0x004fe200000e0000 */
[----:B-1----:R-:W-:-:S14]  /*66b0*/  @P2 BRA `(.L_x_265) ;  /* 0x0000000000102947 */ /* 0x002fdc0003800000 */
[----:B------:R-:W-:Y:S05]  /*66c0*/  @!P1 BRA `(.L_x_265) ;  /* 0x00000000000c9947 */ /* 0x000fea0003800000 */
[----:B------:R-:W2:Y:S04]  /*66d0*/  LDG.E R6, desc[UR40][R4.64] ;  /* 0x0000002804067981 */ /* 0x000ea8000c1e1900 */
[----:B-----5:R-:W2:Y:S02]  /*66e0*/  LDG.E R81, desc[UR40][R4.64+0x4] ;  /* 0x0000042804517981 */ /* 0x020ea4000c1e1900 */
[----:B--2---:R-:W-:-:S07]  /*66f0*/  IMAD.IADD R81, R81, 0x1, -R6 ;  /* 0x0000000151517824 */ /* 0x004fce00078e0a06 */
.L_x_265:
[----:B------:R-:W-:Y:S01]  /*6700*/  USHF.R.S32.HI UR11, URZ, 0x1f, UR44 ;  /* 0x0000001f3f0b7899 */ /* 0x000fe2000801142c */
[----:B------:R-:W-:Y:S01]  /*6710*/  IADD3 R5, P2, R20, 0x3000, RZ ;  /* 0x0000300014057810 */ /* 0x000fe20007f5e0ff */
[----:B------:R-:W-:Y:S01]  /*6720*/  ULDC.64 UR12, c[0x0][0xb70] ;  /* 0x0002dc00000c7ab9 */ /* 0x000fe20000000a00 */
[----:B------:R-:W-:Y:S01]  /*6730*/  USHF.R.S32.HI UR9, URZ, 0x1f, UR4 ;  /* 0x0000001f3f097899 */ /* 0x000fe20008011404 */
[----:B------:R-:W-:Y:S01]  /*6740*/  IMAD R10, R18, 0x80, R201 ;  /* 0x00000080120a7824 */ /* 0x000fe200078e02c9 */
[----:B------:R-:W-:Y:S01]  /*6750*/  UIMAD UR10, UR11, UR12, URZ ;  /* 0x0000000c0b0a72a4 */ /* 0x000fe2000f8e023f */
[----:B------:R-:W-:Y:S01]  /*6760*/  LOP3.LUT R4, R5, 0x380, RZ, 0xc0, !PT ;  /* 0x0000038005047812 */ /* 0x000fe200078ec0ff */
[----:B------:R-:W-:Y:S01]  /*6770*/  UMOV UR8, UR4 ;  /* 0x0000000400087c82 */ /* 0x000fe20008000000 */
[----:B------:R-:W-:Y:S01]  /*6780*/  USEL UR45, UR45, URZ, !UP0 ;  /* 0x0000003f2d2d7287 */ /* 0x000fe2000c000000 */
[----:B------:R-:W-:Y:S01]  /*6790*/  LOP3.LUT R12, R13, 0x380, RZ, 0xc0, !PT ;  /* 0x000003800d0c7812 */ /* 0x000fe200078ec0ff */
[----:B------:R-:W-:Y:S01]  /*67a0*/  UIMAD.WIDE.U32 UR6, UR44, UR12, UR8 ;  /* 0x0000000c2c0672a5 */ /* 0x000fe2000f8e0008 */
[----:B------:R-:W-:Y:S01]  /*67b0*/  SHF.R.U64 R4, R4, 0x3, RZ ;  /* 0x0000000304047819 */ /* 0x000fe200000012ff */
[----:B------:R-:W-:Y:S01]  /*67c0*/  UIMAD UR10, UR44, UR13, UR10 ;  /* 0x0000000d2c0a72a4 */ /* 0x000fe2000f8e020a */
[----:B------:R-:W-:Y:S01]  /*67d0*/  IADD3 R9, P1, R20, 0x2000, RZ ;  /* 0x0000200014097810 */ /* 0x000fe20007f3e0ff */
[----:B------:R-:W-:Y:S01]  /*67e0*/  USEL UR46, UR46, URZ, !UP0 ;  /* 0x0000003f2e2e7287 */ /* 0x000fe2000c000000 */
[----:B------:R-:W-:Y:S01]  /*67f0*/  LOP3.LUT R4, R4, R5, RZ, 0x3c, !PT ;  /* 0x0000000504047212 */ /* 0x000fe200078e3cff */
[----:B------:R-:W-:Y:S01]  /*6800*/  ULDC.64 UR12, c[0x0][0xb78] ;  /* 0x0002de00000c7ab9 */ /* 0x000fe20000000a00 */
[----:B------:R-:W-:Y:S01]  /*6810*/  UIADD3 UR7, UR7, UR10, URZ ;  /* 0x0000000a07077290 */ /* 0x000fe2000fffe03f */
[----:B------:R-:W-:Y:S01]  /*6820*/  SHF.R.S32.HI R3, RZ, 0x1f, R10 ;  /* 0x0000001fff037819 */ /* 0x000fe2000001140a */
[----:B------:R-:W-:Y:S01]  /*6830*/  UIMAD UR8, UR45, UR12, URZ ;  /* 0x0000000c2d0872a4 */ /* 0x000fe2000f8e023f */
[----:B------:R-:W-:Y:S01]  /*6840*/  SHF.R.U64 R12, R12, 0x3, RZ ;  /* 0x000000030c0c7819 */ /* 0x000fe200000012ff */
[----:B------:R-:W-:Y:S01]  /*6850*/  UIMAD.WIDE.U32 UR6, UR46, UR12, UR6 ;  /* 0x0000000c2e0672a5 */ /* 0x000fe2000f8e0006 */
[----:B------:R-:W-:Y:S01]  /*6860*/  LOP3.LUT R8, R9, 0x380, RZ, 0xc0, !PT ;  /* 0x0000038009087812 */ /* 0x000fe200078ec0ff */
[----:B------:R-:W-:Y:S01]  /*6870*/  UIMAD UR8, UR46, UR13, UR8 ;  /* 0x0000000d2e0872a4 */ /* 0x000fe2000f8e0208 */
[----:B------:R-:W-:Y:S01]  /*6880*/  LOP3.LUT R12, R12, R13, RZ, 0x3c, !PT ;  /* 0x0000000d0c0c7212 */ /* 0x000fe200078e3cff */
[----:B------:R-:W-:Y:S01]  /*6890*/  IMAD.X R13, RZ, RZ, R21, P0 ;  /* 0x000000ffff0d7224 */ /* 0x000fe200000e0615 */
[----:B------:R-:W-:Y:S01]  /*68a0*/  SHF.R.U64 R8, R8, 0x3, RZ ;  /* 0x0000000308087819 */ /* 0x000fe200000012ff */
[----:B------:R-:W-:Y:S01]  /*68b0*/  ULDC.64 UR12, c[0x0][0xaa0] ;  /* 0x0002a800000c7ab9 */ /* 0x000fe20000000a00 */
[----:B------:R-:W-:Y:S01]  /*68c0*/  IADD3 R5, P3, R10, UR6, RZ ;  /* 0x000000060a057c10 */ /* 0x000fe2000ff7e0ff */
[----:B------:R-:W-:Y:S01]  /*68d0*/  IMAD.U32 R6, RZ, RZ, UR8 ;  /* 0x00000008ff067e24 */ /* 0x000fe2000f8e00ff */
[----:B------:R-:W-:-:S02]  /*68e0*/  IADD3 R73, P0, R20, 0x8000, RZ ;  /* 0x0000800014497810 */ /* 0x000fc40007f1e0ff */
[----:B------:R-:W-:Y:S01]  /*68f0*/  LOP3.LUT R8, R8, R9, RZ, 0x3c, !PT ;  /* 0x0000000908087212 */ /* 0x000fe200078e3cff */
[--C-:B------:R-:W-:Y:S01]  /*6900*/  IMAD.X R9, RZ, RZ, R21.reuse, P1 ;  /* 0x000000ffff097224 */ /* 0x100fe200008e0615 */
[----:B------:R-:W-:Y:S01]  /*6910*/  IADD3.X R6, R3, UR7, R6, P3, !PT ;  /* 0x0000000703067c10 */ /* 0x000fe20009ffe406 */
[----:B------:R-:W-:Y:S01]  /*6920*/  ULDC.64 UR6, c[0x0][0xb40] ;  /* 0x0002d00000067ab9 */ /* 0x000fe20000000a00 */
[C---:B------:R-:W-:Y:S02]  /*6930*/  IADD3 R61, P1, R20.reuse, 0x9000, RZ ;  /* 0x00009000143d7810 */ /* 0x040fe40007f3e0ff */
[----:B------:R-:W-:Y:S02]  /*6940*/  LEA R38, P3, R5, UR6, 0x2 ;  /* 0x0000000605267c11 */ /* 0x000fe4000f8610ff */
[----:B------:R-:W-:Y:S02]  /*6950*/  LOP3.LUT R72, R73, 0x380, RZ, 0xc0, !PT ;  /* 0x0000038049487812 */ /* 0x000fe400078ec0ff */
[----:B------:R-:W-:Y:S01]  /*6960*/  LEA.HI.X R39, R5, UR7, R6, 0x2, P3 ;  /* 0x0000000705277c11 */ /* 0x000fe200098f1406 */
[----:B------:R-:W-:Y:S01]  /*6970*/  IMAD.X R5, RZ, RZ, R21, P2 ;  /* 0x000000ffff057224 */ /* 0x000fe200010e0615 */
[----:B------:R-:W-:Y:S01]  /*6980*/  IADD3 R65, P6, R20, 0x4000, RZ ;  /* 0x0000400014417810 */ /* 0x000fe20007fde0ff */
[----:B------:R-:W-:Y:S01]  /*6990*/  VIADD R6, R10, 0x8 ;  /* 0x000000080a067836 */ /* 0x000fe20000000000 */
[----:B------:R-:W-:-:S02]  /*69a0*/  IADD3 R53, P5, R20, 0x5000, RZ ;  /* 0x0000500014357810 */ /* 0x000fc40007fbe0ff */
[C---:B------:R-:W-:Y:S02]  /*69b0*/  IADD3 R33, P4, R20.reuse, 0x6000, RZ ;  /* 0x0000600014217810 */ /* 0x040fe40007f9e0ff */
[C---:B------:R-:W-:Y:S02]  /*69c0*/  IADD3 R25, P3, R20.reuse, 0x7000, RZ ;  /* 0x0000700014197810 */ /* 0x040fe40007f7e0ff */
[----:B------:R-:W-:Y:S02]  /*69d0*/  IADD3 R49, P2, R20, 0xa000, RZ ;  /* 0x0000a00014317810 */ /* 0x000fe40007f5e0ff */
[----:B------:R-:W-:Y:S02]  /*69e0*/  LOP3.LUT R60, R61, 0x380, RZ, 0xc0, !PT ;  /* 0x000003803d3c7812 */ /* 0x000fe400078ec0ff */
[----:B------:R-:W-:Y:S02]  /*69f0*/  SHF.R.U64 R72, R72, 0x3, RZ ;  /* 0x0000000348487819 */ /* 0x000fe400000012ff */
[----:B------:R-:W-:-:S02]  /*6a00*/  LOP3.LUT R64, R65, 0x380, RZ, 0xc0, !PT ;  /* 0x0000038041407812 */ /* 0x000fc400078ec0ff */
[----:B------:R-:W-:Y:S02]  /*6a10*/  LOP3.LUT R52, R53, 0x380, RZ, 0xc0, !PT ;  /* 0x0000038035347812 */ /* 0x000fe400078ec0ff */
[----:B------:R-:W-:Y:S02]  /*6a20*/  LOP3.LUT R32, R33, 0x380, RZ, 0xc0, !PT ;  /* 0x0000038021207812 */ /* 0x000fe400078ec0ff */
[----:B------:R-:W-:Y:S02]  /*6a30*/  LOP3.LUT R24, R25, 0x380, RZ, 0xc0, !PT ;  /* 0x0000038019187812 */ /* 0x000fe400078ec0ff */
[----:B------:R-:W-:Y:S02]  /*6a40*/  LOP3.LUT R48, R49, 0x380, RZ, 0xc0, !PT ;  /* 0x0000038031307812 */ /* 0x000fe400078ec0ff */
[----:B------:R-:W-:Y:S02]  /*6a50*/  SHF.R.U64 R60, R60, 0x3, RZ ;  /* 0x000000033c3c7819 */ /* 0x000fe400000012ff */
[----:B------:R-:W-:Y:S01]  /*6a60*/  LOP3.LUT R72, R72, R73, RZ, 0x3c, !PT ;  /* 0x0000004948487212 */ /* 0x000fe200078e3cff */
[----:B------:R-:W-:Y:S01]  /*6a70*/  IMAD.X R73, RZ, RZ, R21, P0 ;  /* 0x000000ffff497224 */ /* 0x000fe200000e0615 */
[----:B------:R-:W-:-:S02]  /*6a80*/  SHF.R.U64 R64, R64, 0x3, RZ ;  /* 0x0000000340407819 */ /* 0x000fc400000012ff */
[----:B------:R-:W-:Y:S02]  /*6a90*/  SHF.R.U64 R52, R52, 0x3, RZ ;  /* 0x0000000334347819 */ /* 0x000fe400000012ff */
[----:B------:R-:W-:Y:S02]  /*6aa0*/  SHF.R.U64 R32, R32, 0x3, RZ ;  /* 0x0000000320207819 */ /* 0x000fe400000012ff */
[----:B------:R-:W-:Y:S02]  /*6ab0*/  SHF.R.U64 R24, R24, 0x3, RZ ;  /* 0x0000000318187819 */ /* 0x000fe400000012ff */
[----:B------:R-:W-:Y:S02]  /*6ac0*/  SHF.R.U64 R48, R48, 0x3, RZ ;  /* 0x0000000330307819 */ /* 0x000fe400000012ff */
[----:B------:R-:W-:Y:S02]  /*6ad0*/  LOP3.LUT P0, RZ, R19, 0x3, RZ, 0xc0, !PT ;  /* 0x0000000313ff7812 */ /* 0x000fe4000780c0ff */
[----:B------:R-:W-:Y:S01]  /*6ae0*/  LOP3.LUT R60, R60, R61, RZ, 0x3c, !PT ;  /* 0x0000003d3c3c7212 */ /* 0x000fe200078e3cff */
[--C-:B------:R-:W-:Y:S01]  /*6af0*/  IMAD.X R61, RZ, RZ, R21.reuse, P1 ;  /* 0x000000ffff3d7224 */ /* 0x100fe200008e0615 */
        /* <DEDUP_REMOVED lines=9> */
[----:B------:R-:W-:Y:S01]  /*6b90*/  IMAD.X R49, RZ, RZ, R21, P2 ;  /* 0x000000ffff317224 */ /* 0x000fe200010e0615 */
[----:B-----5:R-:W-:-:S02]  /*6ba0*/  ISETP.GE.OR P1, PT, R10, R81, P0 ;  /* 0x000000510a00720c */ /* 0x020fc40000726670 */
[----:B------:R-:W-:Y:S02]  /*6bb0*/  ISETP.GE.OR P0, PT, R6, R81, P0 ;  /* 0x000000510600720c */ /* 0x000fe40000706670 */
[C---:B------:R-:W-:Y:S02]  /*6bc0*/  IADD3 R37, P6, R20.reuse, 0xb000, RZ ;  /* 0x0000b00014257810 */ /* 0x040fe40007fde0ff */
[C---:B------:R-:W-:Y:S02]  /*6bd0*/  IADD3 R77, P5, R20.reuse, 0xc000, RZ ;  /* 0x0000c000144d7810 */ /* 0x040fe40007fbe0ff */
[C---:B------:R-:W-:Y:S02]  /*6be0*/  IADD3 R69, P4, R20.reuse, 0xd000, RZ ;  /* 0x0000d00014457810 */ /* 0x040fe40007f9e0ff */
[C---:B------:R-:W-:Y:S02]  /*6bf0*/  IADD3 R57, P3, R20.reuse, 0xe000, RZ ;  /* 0x0000e00014397810 */ /* 0x040fe40007f7e0ff */
[C---:B------:R-:W-:Y:S01]  /*6c00*/  LOP3.LUT R7, R20.reuse, 0x380, RZ, 0xc0, !PT ;  /* 0x0000038014077812 */ /* 0x040fe200078ec0ff */
[----:B------:R-:W-:Y:S01]  /*6c10*/  @!P1 STG.E desc[UR40][R38.64], R44 ;  /* 0x0000002c26009986 */ /* 0x000fe2000c101928 */
[----:B------:R-:W-:-:S02]  /*6c20*/  IADD3 R10, P2, R20, 0xf000, RZ ;  /* 0x0000f000140a7810 */ /* 0x000fc40007f5e0ff */
[----:B------:R-:W-:Y:S01]  /*6c30*/  LOP3.LUT R36, R37, 0x380, RZ, 0xc0, !PT ;  /* 0x0000038025247812 */ /* 0x000fe200078ec0ff */
[----:B------:R0:W-:Y:S01]  /*6c40*/  @!P0 STG.E desc[UR40][R38.64+0x20], R45 ;  /* 0x0000202d26008986 */ /* 0x0001e2000c101928 */
[----:B------:R-:W-:Y:S01]  /*6c50*/  LOP3.LUT R76, R77, 0x380, RZ, 0xc0, !PT ;  /* 0x000003804d4c7812 */ /* 0x000fe200078ec0ff */
[----:B------:R-:W-:Y:S01]  /*6c60*/  UIMAD UR6, UR9, UR12, URZ ;  /* 0x0000000c090672a4 */ /* 0x000fe2000f8e023f */
[----:B------:R-:W-:Y:S01]  /*6c70*/  LOP3.LUT R68, R69, 0x380, RZ, 0xc0, !PT ;  /* 0x0000038045447812 */ /* 0x000fe200078ec0ff */
[----:B------:R-:W-:Y:S01]  /*6c80*/  IMAD.X R47, RZ, RZ, R21, P2 ;  /* 0x000000ffff2f7224 */ /* 0x000fe200010e0615 */
[----:B------:R-:W-:Y:S01]  /*6c90*/  LOP3.LUT R56, R57, 0x380, RZ, 0xc0, !PT ;  /* 0x0000038039387812 */ /* 0x000fe200078ec0ff */
[----:B------:R-:W5:Y:S01]  /*6ca0*/  LD.E.128 R12, desc[UR40][R12.64] ;  /* 0x000000280c0c7980 */ /* 0x000f62000c101d00 */
[----:B------:R-:W-:Y:S02]  /*6cb0*/  SHF.R.U64 R7, R7, 0x3, RZ ;  /* 0x0000000307077819 */ /* 0x000fe400000012ff */
[----:B------:R-:W-:Y:S01]  /*6cc0*/  LOP3.LUT R3, R10, 0x380, RZ, 0xc0, !PT ;  /* 0x000003800a037812 */ /* 0x000fe200078ec0ff */
[----:B------:R-:W5:Y:S01]  /*6cd0*/  LD.E.128 R64, desc[UR40][R64.64] ;  /* 0x0000002840407980 */ /* 0x000f62000c101d00 */
[----:B------:R-:W-:-:S02]  /*6ce0*/  SHF.R.U64 R36, R36, 0x3, RZ ;  /* 0x0000000324247819 */ /* 0x000fc400000012ff */
[----:B------:R-:W-:Y:S01]  /*6cf0*/  SHF.R.U64 R76, R76, 0x3, RZ ;  /* 0x000000034c4c7819 */ /* 0x000fe200000012ff */
[----:B------:R-:W5:Y:S01]  /*6d00*/  LD.E.128 R52, desc[UR40][R52.64] ;  /* 0x0000002834347980 */ /* 0x000f62000c101d00 */
[----:B------:R-:W-:Y:S02]  /*6d10*/  SHF.R.U64 R68, R68, 0x3, RZ ;  /* 0x0000000344447819 */ /* 0x000fe400000012ff */
[----:B------:R-:W-:Y:S01]  /*6d20*/  SHF.R.U64 R56, R56, 0x3, RZ ;  /* 0x0000000338387819 */ /* 0x000fe200000012ff */
[----:B------:R-:W5:Y:S01]  /*6d30*/  LD.E.128 R32, desc[UR40][R32.64] ;  /* 0x0000002820207980 */ /* 0x000f62000c101d00 */
[----:B------:R-:W-:Y:S02]  /*6d40*/  LOP3.LUT R20, R7, R20, RZ, 0x3c, !PT ;  /* 0x0000001407147212 */ /* 0x000fe400078e3cff */
[----:B------:R-:W-:Y:S01]  /*6d50*/  SHF.R.U64 R3, R3, 0x3, RZ ;  /* 0x0000000303037819 */ /* 0x000fe200000012ff */
[----:B------:R-:W-:Y:S01]  /*6d60*/  UIMAD UR6, UR4, UR13, UR6 ;  /* 0x0000000d040672a4 */ /* 0x000fe2000f8e0206 */
        /* <DEDUP_REMOVED lines=8> */
[----:B------:R-:W-:Y:S01]  /*6df0*/  LOP3.LUT R46, R3, R10, RZ, 0x3c, !PT ;  /* 0x0000000a032e7212 */ /* 0x000fe200078e3cff */
[----:B------:R1:W5:Y:S01]  /*6e00*/  LD.E.128 R28, desc[UR40][R20.64] ;  /* 0x00000028141c7980 */ /* 0x000362000c101d00 */
[----:B------:R-:W-:-:S03]  /*6e10*/  SHF.R.S32.HI R3, RZ, 0x1f, R2 ;  /* 0x0000001fff037819 */ /* 0x000fc60000011402 */
[----:B------:R-:W5:Y:S04]  /*6e20*/  LD.E.128 R8, desc[UR40][R8.64] ;  /* 0x0000002808087980 */ /* 0x000f68000c101d00 */
[----:B------:R-:W5:Y:S01]  /*6e30*/  LD.E.128 R4, desc[UR40][R4.64] ;  /* 0x0000002804047980 */ /* 0x000f62000c101d00 */
[----:B-1----:R-:W-:-:S03]  /*6e40*/  IMAD.U32 R21, RZ, RZ, UR12 ;  /* 0x0000000cff157e24 */ /* 0x002fc6000f8e00ff */
[----:B------:R-:W5:Y:S01]  /*6e50*/  LD.E.128 R24, desc[UR40][R24.64] ;  /* 0x0000002818187980 */ /* 0x000f62000c101d00 */
[----:B------:R-:W-:-:S03]  /*6e60*/  IMAD.WIDE.U32 R20, R21, UR4, R2 ;  /* 0x0000000415147c25 */ /* 0x000fc6000f8e0002 */
[----:B------:R-:W5:Y:S01]  /*6e70*/  LD.E.128 R72, desc[UR40][R72.64] ;  /* 0x0000002848487980 */ /* 0x000f62000c101d00 */
[----:B------:R-:W-:Y:S01]  /*6e80*/  VIADD R21, R21, UR6 ;  /* 0x0000000615157c36 */ /* 0x000fe20008000000 */
[----:B------:R-:W-:Y:S02]  /*6e90*/  ULDC.64 UR6, c[0x0][0xae0] ;  /* 0x0002b80000067ab9 */ /* 0x000fe40000000a00 */
[----:B------:R-:W5:Y:S04]  /*6ea0*/  LD.E.128 R60, desc[UR40][R60.64] ;  /* 0x000000283c3c7980 */ /* 0x000f68000c101d00 */
[----:B------:R-:W5:Y:S04]  /*6eb0*/  LD.E.128 R48, desc[UR40][R48.64] ;  /* 0x0000002830307980 */ /* 0x000f68000c101d00 */
[----:B0-----:R-:W5:Y:S04]  /*6ec0*/  LD.E.128 R36, desc[UR40][R36.64] ;  /* 0x0000002824247980 */ /* 0x001f68000c101d00 */
[----:B------:R-:W5:Y:S04]  /*6ed0*/  LD.E.128 R76, desc[UR40][R76.64] ;  /* 0x000000284c4c7980 */ /* 0x000f68000c101d00 */
[----:B------:R-:W5:Y:S04]  /*6ee0*/  LD.E.128 R68, desc[UR40][R68.64] ;  /* 0x0000002844447980 */ /* 0x000f68000c101d00 */
[----:B------:R-:W5:Y:S04]  /*6ef0*/  LD.E.128 R56, desc[UR40][R56.64] ;  /* 0x0000002838387980 */ /* 0x000f68000c101d00 */
[----:B------:R-:W5:Y:S01]  /*6f00*/  LD.E.128 R44, desc[UR40][R46.64] ;  /* 0x000000282e2c7980 */ /* 0x000f62000c101d00 */
[----:B------:R-:W-:Y:S01]  /*6f10*/  UIMAD UR4, UR11, UR6, URZ ;  /* 0x000000060b0472a4 */ /* 0x000fe2000f8e023f */
[----:B------:R-:W-:Y:S01]  /*6f20*/  @!PT LDS RZ, [RZ] ;  /* 0x00000000fffff984 */ /* 0x000fe20000000800 */
[----:B------:R-:W-:Y:S01]  /*6f30*/  @!PT LDS RZ, [RZ] ;  /* 0x00000000fffff984 */ /* 0x000fe20000000800 */
[----:B------:R-:W-:Y:S01]  /*6f40*/  @!PT LDS RZ, [RZ] ;  /* 0x00000000fffff984 */ /* 0x000fe20000000800 */
[----:B------:R-:W-:Y:S01]  /*6f50*/  @!PT LDS RZ, [RZ] ;  /* 0x00000000fffff984 */ /* 0x000fe20000000800 */
[----:B------:R0:W-:Y:S06]  /*6f60*/  MEMBAR.ALL.CTA ;  /* 0x0000000000007992 */ /* 0x0001ec0000008000 */
[----:B0-----:R-:W0:Y:S01]  /*6f70*/  FENCE.VIEW.ASYNC.S ;  /* 0x00000000000073c6 */ /* 0x001e220000000000 */
[----:B------:R-:W-:-:S02]  /*6f80*/  IMAD R40, R18, -0x80, R81 ;  /* 0xffffff8012287824 */ /* 0x000fc400078e0251 */
[----:B------:R-:W-:Y:S01]  /*6f90*/  IMAD.U32 R81, RZ, RZ, UR6 ;  /* 0x00000006ff517e24 */ /* 0x000fe2000f8e00ff */
[----:B------:R-:W-:-:S03]  /*6fa0*/  UIMAD UR4, UR44, UR7, UR4 ;  /* 0x000000072c0472a4 */ /* 0x000fc6000f8e0204 */
[----:B------:R-:W-:Y:S01]  /*6fb0*/  IMAD.WIDE.U32 R20, R81, UR44, R20 ;  /* 0x0000002c51147c25 */ /* 0x000fe2000f8e0014 */
[----:B------:R-:W-:Y:S01]  /*6fc0*/  ISETP.GE.AND P3, PT, R16, R40, PT ;  /* 0x000000281000720c */ /* 0x000fe20003f66270 */
[----:B------:R-:W-:Y:S02]  /*6fd0*/  ULDC.64 UR6, c[0x0][0xae8] ;  /* 0x0002ba0000067ab9 */ /* 0x000fe40000000a00 */
[----:B------:R-:W-:Y:S01]  /*6fe0*/  VIADD R21, R21, UR4 ;  /* 0x0000000415157c36 */ /* 0x000fe20008000000 */
[----:B------:R-:W-:Y:S01]  /*6ff0*/  UIMAD UR4, UR45, UR6, URZ ;  /* 0x000000062d0472a4 */ /* 0x000fe2000f8e023f */
[----:B------:R-:W-:Y:S02]  /*7000*/  VIADD R0, R0, 0x22820 ;  /* 0x0002282000007836 */ /* 0x000fe40000000000 */
[C---:B------:R-:W-:Y:S02]  /*7010*/  VIADD R3, R16.reuse, 0x20 ;  /* 0x0000002010037836 */ /* 0x040fe40000000000 */
[----:B------:R-:W-:-:S02]  /*7020*/  VIADD R17, R16, 0x60 ;  /* 0x0000006010117836 */ /* 0x000fc40000000000 */
[----:B------:R-:W-:Y:S01]  /*7030*/  IMAD.U32 R83, RZ, RZ, UR6 ;  /* 0x00000006ff537e24 */ /* 0x000fe2000f8e00ff */
[----:B------:R-:W-:Y:S01]  /*7040*/  UIMAD UR4, UR46, UR7, UR4 ;  /* 0x000000072e0472a4 */ /* 0x000fe2000f8e0204 */
[----:B------:R-:W-:Y:S02]  /*7050*/  PRMT R0, RZ, 0x654, R0 ;  /* 0x00000654ff007816 */ /* 0x000fe40000000000 */
[----:B------:R-:W-:Y:S01]  /*7060*/  IMAD.WIDE.U32 R82, R83, UR46, R20 ;  /* 0x0000002e53527c25 */ /* 0x000fe2000f8e0014 */
[-C--:B------:R-:W-:Y:S01]  /*7070*/  ISETP.GE.AND P0, PT, R3, R40.reuse, PT ;  /* 0x000000280300720c */ /* 0x080fe20003f06270 */
[----:B0-----:R0:W-:Y:S01]  /*7080*/  SYNCS.ARRIVE.TRANS64.RED.A1T0 RZ, [R0+URZ], RZ ;  /* 0x000000ff00ff79a7 */ /* 0x0011e2000810043f */
[-C--:B------:R-:W-:Y:S01]  /*7090*/  ISETP.GE.AND P2, PT, R17, R40.reuse, PT ;  /* 0x000000281100720c */ /* 0x080fe20003f46270 */
[----:B------:R-:W-:Y:S01]  /*70a0*/  VIADD R3, R16, 0x40 ;  /* 0x0000004010037836 */ /* 0x000fe20000000000 */
[--C-:B------:R-:W-:Y:S01]  /*70b0*/  SHF.R.S32.HI R17, RZ, 0x1f, R16.reuse ;  /* 0x0000001fff117819 */ /* 0x100fe20000011410 */
[----:B------:R-:W-:Y:S01]  /*70c0*/  VIADD R87, R83, UR4 ;  /* 0x0000000453577c36 */ /* 0x000fe20008000000 */
[----:B------:R-:W-:Y:S02]  /*70d0*/  BSSY B1, `(.L_x_266) ;  /* 0x000001a000017945 */ /* 0x000fe40003800000 */
[----:B------:R-:W-:Y:S01]  /*70e0*/  ISETP.GE.AND P1, PT, R3, R40, PT ;  /* 0x000000280300720c */ /* 0x000fe20003f26270 */
[----:B------:R-:W-:Y:S01]  /*70f0*/  IMAD.WIDE R80, R18, 0x80, R16 ;  /* 0x0000008012507825 */ /* 0x000fe200078e0210 */
[----:B0-----:R-:W-:Y:S11]  /*7100*/  @P3 BRA `(.L_x_267) ;  /* 0x0000000000583947 */ /* 0x001ff60003800000 */
[----:B------:R-:W-:Y:S01]  /*7110*/  ULDC.64 UR6, c[0x0][0xad8] ;  /* 0x0002b60000067ab9 */ /* 0x000fe20000000a00 */
[----:B------:R-:W-:Y:S01]  /*7120*/  IMAD.MOV.U32 R20, RZ, RZ, R82 ;  /* 0x000000ffff147224 */ /* 0x000fe200078e0052 */
[----:B------:R-:W-:Y:S01]  /*7130*/  ULDC UR4, c[0x0][0xa8c] ;  /* 0x0002a30000047ab9 */ /* 0x000fe20000000800 */
[----:B------:R-:W-:Y:S01]  /*7140*/  IMAD R3, R81, UR6, RZ ;  /* 0x0000000651037c24 */ /* 0x000fe2000f8e02ff */
[C---:B------:R-:W-:Y:S01]  /*7150*/  ISETP.GE.AND P4, PT, R2.reuse, UR4, PT ;  /* 0x0000000402007c0c */ /* 0x040fe2000bf86270 */
[----:B------:R-:W-:Y:S02]  /*7160*/  IMAD.MOV.U32 R21, RZ, RZ, R87 ;  /* 0x000000ffff157224 */ /* 0x000fe400078e0057 */
[----:B------:R-:W-:Y:S02]  /*7170*/  VIADD R0, R2, 0x40 ;  /* 0x0000004002007836 */ /* 0x000fe40000000000 */
[----:B------:R-:W-:-:S03]  /*7180*/  IMAD.WIDE.U32 R20, R80, UR6, R20 ;  /* 0x0000000650147c25 */ /* 0x000fc6000f8e0014 */
[----:B------:R-:W-:Y:S01]  /*7190*/  ISETP.GE.AND P3, PT, R0, UR4, PT ;  /* 0x0000000400007c0c */ /* 0x000fe2000bf66270 */
[----:B------:R-:W-:Y:S01]  /*71a0*/  IMAD R3, R80, UR7, R3 ;  /* 0x0000000750037c24 */ /* 0x000fe2000f8e0203 */
[----:B------:R-:W-:Y:S01]  /*71b0*/  ULDC.64 UR6, c[0x0][0xa80] ;  /* 0x0002a00000067ab9 */ /* 0x000fe20000000a00 */
[----:B------:R-:W-:Y:S01]  /*71c0*/  VIADD R0, R2, 0x80 ;  /* 0x0000008002007836 */ /* 0x000fe20000000000 */
[----:B------:R-:W-:Y:S01]  /*71d0*/  LEA R84, P6, R20, UR6, 0x1 ;  /* 0x0000000614547c11 */ /* 0x000fe2000f8c08ff */
[----:B------:R-:W-:Y:S02]  /*71e0*/  IMAD.IADD R3, R21, 0x1, R3 ;  /* 0x0000000115037824 */ /* 0x000fe400078e0203 */
[----:B------:R-:W-:Y:S01]  /*71f0*/  VIADD R18, R2, 0xc0 ;  /* 0x000000c002127836 */ /* 0x000fe20000000000 */
[----:B------:R-:W-:Y:S02]  /*7200*/  ISETP.GE.AND P5, PT, R0, UR4, PT ;  /* 0x0000000400007c0c */ /* 0x000fe4000bfa6270 */
[----:B------:R-:W-:-:S02]  /*7210*/  LEA.HI.X R85, R20, UR7, R3, 0x1, P6 ;  /* 0x0000000714557c11 */ /* 0x000fc4000b0f0c03 */
[----:B------:R-:W-:-:S03]  /*7220*/  ISETP.GE.AND P6, PT, R18, UR4, PT ;  /* 0x0000000412007c0c */ /* 0x000fc6000bfc6270 */
[----:B-----5:R0:W-:Y:S04]  /*7230*/  @!P4 STG.E.128 desc[UR40][R84.64], R28 ;  /* 0x0000001c5400c986 */ /* 0x0201e8000c101d28 */
[----:B------:R0:W-:Y:S04]  /*7240*/  @!P3 STG.E.128 desc[UR40][R84.64+0x80], R64 ;  /* 0x000080405400b986 */ /* 0x0001e8000c101d28 */
[----:B------:R0:W-:Y:S04]  /*7250*/  @!P5 STG.E.128 desc[UR40][R84.64+0x100], R72 ;  /* 0x000100485400d986 */ /* 0x0001e8000c101d28 */
[----:B------:R0:W-:Y:S02]  /*7260*/  @!P6 STG.E.128 desc[UR40][R84.64+0x180], R76 ;  /* 0x0001804c5400e986 */ /* 0x0001e4000c101d28 */
.L_x_267:
[----:B------:R-:W-:Y:S05]  /*7270*/  BSYNC B1 ;  /* 0x0000000000017941 */ /* 0x000fea0003800000 */
.L_x_266:
[----:B------:R-:W-:Y:S04]  /*7280*/  BSSY B1, `(.L_x_268) ;  /* 0x000001a000017945 */ /* 0x000fe80003800000 */
[----:B------:R-:W-:Y:S05]  /*7290*/  @P0 BRA `(.L_x_269) ;  /* 0x0000000000600947 */ /* 0x000fea0003800000 */
[----:B------:R-:W-:Y:S01]  /*72a0*/  IADD3 R3, P0, R80, 0x20, RZ ;  /* 0x0000002050037810 */ /* 0x000fe20007f1e0ff */
[C---:B------:R-:W-:Y:S01]  /*72b0*/  VIADD R20, R2.reuse, 0x80 ;  /* 0x0000008002147836 */ /* 0x040fe20000000000 */
[----:B------:R-:W-:Y:S01]  /*72c0*/  ULDC UR4, c[0x0][0xa8c] ;  /* 0x0002a30000047ab9 */ /* 0x000fe20000000800 */
[----:B------:R-:W-:Y:S01]  /*72d0*/  VIADD R18, R2, 0x40 ;  /* 0x0000004002127836 */ /* 0x000fe20000000000 */
[----:B------:R-:W-:Y:S01]  /*72e0*/  ULDC.64 UR6, c[0x0][0xad8] ;  /* 0x0002b60000067ab9 */ /* 0x000fe20000000a00 */
[----:B------:R-:W-:Y:S01]  /*72f0*/  IMAD.X R0, RZ, RZ, R81, P0 ;  /* 0x000000ffff007224 */ /* 0x000fe200000e0651 */
[----:B------:R-:W-:Y:S01]  /*7300*/  ISETP.GE.AND P5, PT, R20, UR4, PT ;  /* 0x0000000414007c0c */ /* 0x000fe2000bfa6270 */
[----:B------:R-:W-:Y:S01]  /*7310*/  IMAD.MOV.U32 R20, RZ, RZ, R82 ;  /* 0x000000ffff147224 */ /* 0x000fe200078e0052 */
[----:B------:R-:W-:Y:S01]  /*7320*/  ISETP.GE.AND P4, PT, R18, UR4, PT ;  /* 0x0000000412007c0c */ /* 0x000fe2000bf86270 */
[----:B------:R-:W-:Y:S01]  /*7330*/  IMAD.MOV.U32 R21, RZ, RZ, R87 ;  /* 0x000000ffff157224 */ /* 0x000fe200078e0057 */
[----:B------:R-:W-:Y:S01]  /*7340*/  ISETP.GE.AND P3, PT, R2, UR4, PT ;  /* 0x0000000402007c0c */ /* 0x000fe2000bf66270 */
[----:B------:R-:W-:-:S02]  /*7350*/  IMAD R0, R0, UR6, RZ ;  /* 0x0000000600007c24 */ /* 0x000fc4000f8e02ff */
[----:B------:R-:W-:Y:S02]  /*7360*/  VIADD R18, R2, 0xc0 ;  /* 0x000000c002127836 */ /* 0x000fe40000000000 */
[----:B------:R-:W-:-:S03]  /*7370*/  IMAD.WIDE.U32 R20, R3, UR6, R20 ;  /* 0x0000000603147c25 */ /* 0x000fc6000f8e0014 */
[----:B------:R-:W-:Y:S01]  /*7380*/  ISETP.GE.AND P6, PT, R18, UR4, PT ;  /* 0x0000000412007c0c */ /* 0x000fe2000bfc6270 */
[----:B------:R-:W-:Y:S01]  /*7390*/  IMAD R3, R3, UR7, R0 ;  /* 0x0000000703037c24 */ /* 0x000fe2000f8e0200 */
[----:B------:R-:W-:Y:S02]  /*73a0*/  ULDC.64 UR6, c[0x0][0xa80] ;  /* 0x0002a00000067ab9 */ /* 0x000fe40000000a00 */
[----:B0----5:R-:W-:Y:S01]  /*73b0*/  LEA R28, P0, R20, UR6, 0x1 ;  /* 0x00000006141c7c11 */ /* 0x021fe2000f8008ff */
[----:B------:R-:W-:-:S05]  /*73c0*/  IMAD.IADD R3, R21, 0x1, R3 ;  /* 0x0000000115037824 */ /* 0x000fca00078e0203 */
[----:B------:R-:W-:-:S05]  /*73d0*/  LEA.HI.X R29, R20, UR7, R3, 0x1, P0 ;  /* 0x00000007141d7c11 */ /* 0x000fca00080f0c03 */
[----:B------:R1:W-:Y:S04]  /*73e0*/  @!P3 STG.E.128 desc[UR40][R28.64], R12 ;  /* 0x0000000c1c00b986 */ /* 0x0003e8000c101d28 */
[----:B------:R1:W-:Y:S04]  /*73f0*/  @!P4 STG.E.128 desc[UR40][R28.64+0x80], R52 ;  /* 0x000080341c00c986 */ /* 0x0003e8000c101d28 */
[----:B------:R1:W-:Y:S04]  /*7400*/  @!P5 STG.E.128 desc[UR40][R28.64+0x100], R60 ;  /* 0x0001003c1c00d986 */ /* 0x0003e8000c101d28 */
[----:B------:R1:W-:Y:S02]  /*7410*/  @!P6 STG.E.128 desc[UR40][R28.64+0x180], R68 ;  /* 0x000180441c00e986 */ /* 0x0003e4000c101d28 */
.L_x_269:
[----:B------:R-:W-:Y:S05]  /*7420*/  BSYNC B1 ;  /* 0x0000000000017941 */ /* 0x000fea0003800000 */
.L_x_268:
[----:B------:R-:W-:Y:S04]  /*7430*/  BSSY B1, `(.L_x_270) ;  /* 0x000001a000017945 */ /* 0x000fe80003800000 */
[----:B------:R-:W-:Y:S05]  /*7440*/  @P1 BRA `(.L_x_271) ;  /* 0x0000000000601947 */ /* 0x000fea0003800000 */
[----:B------:R-:W-:Y:S01]  /*7450*/  IADD3 R3, P0, R80, 0x40, RZ ;  /* 0x0000004050037810 */ /* 0x000fe20007f1e0ff */
[C---:B-1---5:R-:W-:Y:S01]  /*7460*/  VIADD R12, R2.reuse, 0x40 ;  /* 0x00000040020c7836 */ /* 0x062fe20000000000 */
        /* <DEDUP_REMOVED lines=15> */
[----:B------:R-:W-:Y:S01]  /*7560*/  LEA R14, P0, R12, UR6, 0x1 ;  /* 0x000000060c0e7c11 */ /* 0x000fe2000f8008ff */
[----:B------:R-:W-:-:S05]  /*7570*/  IMAD.IADD R3, R13, 0x1, R3 ;  /* 0x000000010d037824 */ /* 0x000fca00078e0203 */
[----:B------:R-:W-:-:S05]  /*7580*/  LEA.HI.X R15, R12, UR7, R3, 0x1, P0 ;  /* 0x000000070c0f7c11 */ /* 0x000fca00080f0c03 */
[----:B------:R2:W-:Y:S04]  /*7590*/  @!P1 STG.E.128 desc[UR40][R14.64], R8 ;  /* 0x000000080e009986 */ /* 0x0005e8000c101d28 */
[----:B------:R2:W-:Y:S04]  /*75a0*/  @!P3 STG.E.128 desc[UR40][R14.64+0x80], R32 ;  /* 0x000080200e00b986 */ /* 0x0005e8000c101d28 */
[----:B------:R2:W-:Y:S04]  /*75b0*/  @!P4 STG.E.128 desc[UR40][R14.64+0x100], R48 ;  /* 0x000100300e00c986 */ /* 0x0005e8000c101d28 */
[----:B------:R2:W-:Y:S02]  /*75c0*/  @!P5 STG.E.128 desc[UR40][R14.64+0x180], R56 ;  /* 0x000180380e00d986 */ /* 0x0005e4000c101d28 */
.L_x_271:
[----:B------:R-:W-:Y:S05]  /*75d0*/  BSYNC B1 ;  /* 0x0000000000017941 */ /* 0x000fea0003800000 */
.L_x_270:
[----:B------:R-:W-:Y:S05]  /*75e0*/  @P2 BRA `(.L_x_272) ;  /* 0x0000000c006c2947 */ /* 0x000fea0003800000 */
[----:B------:R-:W-:Y:S01]  /*75f0*/  IADD3 R3, P0, R80, 0x60, RZ ;  /* 0x0000006050037810 */ /* 0x000fe20007f1e0ff */
[C---:B------:R-:W-:Y:S01]  /*7600*/  VIADD R0, R2.reuse, 0x40 ;  /* 0x0000004002007836 */ /* 0x040fe20000000000 */
[----:B------:R-:W-:Y:S01]  /*7610*/  ULDC UR4, c[0x0][0xa8c] ;  /* 0x0002a30000047ab9 */ /* 0x000fe20000000800 */
[----:B------:R-:W-:Y:S01]  /*7620*/  ULDC.64 UR6, c[0x0][0xad8] ;  /* 0x0002b60000067ab9 */ /* 0x000fe20000000a00 */
[----:B--2--5:R-:W-:Y:S01]  /*7630*/  IMAD.MOV.U32 R8, RZ, RZ, R82 ;  /* 0x000000ffff087224 */ /* 0x024fe200078e0052 */
[----:B------:R-:W-:Y:S01]  /*7640*/  ISETP.GE.AND P1, PT, R2, UR4, PT ;  /* 0x0000000402007c0c */ /* 0x000fe2000bf26270 */
[----:B------:R-:W-:Y:S01]  /*7650*/  IMAD.X R80, RZ, RZ, R81, P0 ;  /* 0x000000ffff507224 */ /* 0x000fe200000e0651 */
[----:B------:R-:W-:Y:S01]  /*7660*/  ISETP.GE.AND P2, PT, R0, UR4, PT ;  /* 0x0000000400007c0c */ /* 0x000fe2000bf46270 */
[----:B------:R-:W-:Y:S02]  /*7670*/  IMAD.MOV.U32 R9, RZ, RZ, R87 ;  /* 0x000000ffff097224 */ /* 0x000fe400078e0057 */
[----:B------:R-:W-:-:S02]  /*7680*/  IMAD R80, R80, UR6, RZ ;  /* 0x0000000650507c24 */ /* 0x000fc4000f8e02ff */
[----:B------:R-:W-:Y:S02]  /*7690*/  VIADD R0, R2, 0x80 ;  /* 0x0000008002007836 */ /* 0x000fe40000000000 */
[----:B------:R-:W-:-:S03]  /*76a0*/  IMAD.WIDE.U32 R8, R3, UR6, R8 ;  /* 0x0000000603087c25 */ /* 0x000fc6000f8e0008 */
[----:B------:R-:W-:Y:S01]  /*76b0*/  ISETP.GE.AND P3, PT, R0, UR4, PT ;  /* 0x0000000400007c0c */ /* 0x000fe2000bf66270 */
[----:B------:R-:W-:Y:S01]  /*76c0*/  IMAD R3, R3, UR7, R80 ;  /* 0x0000000703037c24 */ /* 0x000fe2000f8e0250 */
[----:B------:R-:W-:Y:S01]  /*76d0*/  ULDC.64 UR6, c[0x0][0xa80] ;  /* 0x0002a00000067ab9 */ /* 0x000fe20000000a00 */
[----:B------:R-:W-:Y:S01]  /*76e0*/  VIADD R0, R2, 0xc0 ;  /* 0x000000c002007836 */ /* 0x000fe20000000000 */
[----:B------:R-:W-:Y:S01]  /*76f0*/  LEA R10, P0, R8, UR6, 0x1 ;  /* 0x00000006080a7c11 */ /* 0x000fe2000f8008ff */
[----:B------:R-:W-:-:S05]  /*7700*/  IMAD.IADD R3, R9, 0x1, R3 ;  /* 0x0000000109037824 */ /* 0x000fca00078e0203 */
[----:B------:R-:W-:Y:S02]  /*7710*/  LEA.HI.X R11, R8, UR7, R3, 0x1, P0 ;  /* 0x00000007080b7c11 */ /* 0x000fe400080f0c03 */
[----:B------:R-:W-:-:S03]  /*7720*/  ISETP.GE.AND P0, PT, R0, UR4, PT ;  /* 0x0000000400007c0c */ /* 0x000fc6000bf06270 */
[----:B------:R4:W-:Y:S04]  /*7730*/  @!P1 STG.E.128 desc[UR40][R10.64], R4 ;  /* 0x000000040a009986 */ /* 0x0009e8000c101d28 */
[----:B------:R4:W-:Y:S04]  /*7740*/  @!P2 STG.E.128 desc[UR40][R10.64+0x80], R24 ;  /* 0x000080180a00a986 */ /* 0x0009e8000c101d28 */
[----:B------:R4:W-:Y:S02]  /*7750*/  @!P3 STG.E.128 desc[UR40][R10.64+0x100], R36 ;  /* 0x000100240a00b986 */ /* 0x0009e4000c101d28 */
[----:B------:R-:W-:Y:S05]  /*7760*/  @P0 BRA `(.L_x_272) ;  /* 0x0000000c000c0947 */ /* 0x000fea0003800000 */
[----:B------:R2:W-:Y:S01]  /*7770*/  STG.E.128 desc[UR40][R10.64+0x180], R44 ;  /* 0x0001802c0a007986 */ /* 0x0005e2000c101d28 */
[----:B------:R-:W-:Y:S05]  /*7780*/  BRA `(.L_x_272) ;  /* 0x0000000c00047947 */ /* 0x000fea0003800000 */
.L_x_264:
[----:B------:R-:W-:Y:S01]  /*7790*/  USHF.L.U32 UR8, UR46, 0x2, URZ ;  /* 0x000000022e087899 */ /* 0x000fe2000800063f */
[----:B------:R-:W-:Y:S01]  /*77a0*/  ULDC.64 UR6, c[0x0][0xbd8] ;  /* 0x0002f60000067ab9 */ /* 0x000fe20000000a00 */
[----:B------:R-:W-:Y:S01]  /*77b0*/  USHF.L.U64.HI UR9, UR46, 0x2, UR45 ;  /* 0x000000022e097899 */ /* 0x000fe2000801022d */
[----:B------:R-:W-:Y:S01]  /*77c0*/  IMAD.MOV.U32 R11, RZ, RZ, RZ ;  /* 0x000000ffff0b7224 */ /* 0x000fe200078e00ff */
[----:B------:R-:W-:Y:S02]  /*77d0*/  UIADD3 UR4, UP1, UR8, UR6, URZ ;  /* 0x0000000608047290 */ /* 0x000fe4000ff3e03f */
[----:B------:R-:W-:Y:S02]  /*77e0*/  UISETP.NE.U32.AND UP0, UPT, UR6, URZ, UPT ;  /* 0x0000003f0600728c */ /* 0x000fe4000bf05070 */
[----:B------:R-:W-:Y:S02]  /*77f0*/  UIADD3.X UR6, UR9, UR7, URZ, UP1, !UPT ;  /* 0x0000000709067290 */ /* 0x000fe40008ffe43f */
[----:B------:R-:W-:Y:S01]  /*7800*/  UISETP.NE.AND.EX UP0, UPT, UR7, URZ, UPT, UP0 ;  /* 0x0000003f0700728c */ /* 0x000fe2000bf05300 */
[----:B------:R-:W0:Y:S01]  /*7810*/  LDC R9, c[0x0][0xa88] ;  /* 0x0002a200ff097b82 */ /* 0x000e220000000800 */
[----:B------:R-:W-:-:S02]  /*7820*/  IMAD.U32 R4, RZ, RZ, UR4 ;  /* 0x00000004ff047e24 */ /* 0x000fc4000f8e00ff */
[----:B------:R-:W-:Y:S01]  /*7830*/  IMAD.U32 R5, RZ, RZ, UR6 ;  /* 0x00000006ff057e24 */ /* 0x000fe2000f8e00ff */
[----:B------:R-:W-:Y:S01]  /*7840*/  ULDC.64 UR6, c[0x0][0xbe0] ;  /* 0x0002f80000067ab9 */ /* 0x000fe20000000a00 */
[----:B------:R-:W-:Y:S01]  /*7850*/  PLOP3.LUT P1, PT, PT, PT, UP0, 0x80, 0x0 ;  /* 0x000000000000781c */ /* 0x000fe20003f2f008 */
[----:B------:R-:W-:-:S04]  /*7860*/  UISETP.NE.U32.AND UP1, UPT, UR6, URZ, UPT ;  /* 0x0000003f0600728c */ /* 0x000fc8000bf25070 */
[----:B------:R-:W-:-:S06]  /*7870*/  UISETP.NE.AND.EX UP1, UPT, UR7, URZ, UPT, UP1 ;  /* 0x0000003f0700728c */ /* 0x000fcc000bf25310 */
[----:B------:R-:W-:Y:S02]  /*7880*/  PLOP3.LUT P2, PT, PT, PT, UP1, 0x80, 0x0 ;  /* 0x000000000000781c */ /* 0x000fe40003f4f018 */
[----:B------:R1:W5:Y:S03]  /*7890*/  @P1 LDG.E R11, desc[UR40][R4.64] ;  /* 0x00000028040b1981 */ /* 0x000366000c1e1900 */
[----:B------:R-:W-:-:S04]  /*78a0*/  @UP1 UIADD3 UR6, UP2, UR8, UR6, URZ ;  /* 0x0000000608061290 */ /* 0x000fc8000ff5e03f */
[----:B------:R-:W-:Y:S02]  /*78b0*/  @UP1 UIADD3.X UR7, UR9, UR7, URZ, UP2, !UPT ;  /* 0x0000000709071290 */ /* 0x000fe400097fe43f */
[----:B------:R-:W-:-:S04]  /*78c0*/  IMAD.U32 R6, RZ, RZ, UR6 ;  /* 0x00000006ff067e24 */ /* 0x000fc8000f8e00ff */
[----:B------:R-:W-:-:S05]  /*78d0*/  IMAD.U32 R7, RZ, RZ, UR7 ;  /* 0x00000007ff077e24 */ /* 0x000fca000f8e00ff */
[----:B0-----:R1:W5:Y:S01]  /*78e0*/  @P2 LDG.E R9, desc[UR40][R6.64] ;  /* 0x0000002806092981 */ /* 0x001362000c1e1900 */
[----:B------:R-:W-:Y:S01]  /*78f0*/  ISETP.GE.AND P0, PT, R203, 0x80, PT ;  /* 0x00000080cb00780c */ /* 0x000fe20003f06270 */
[----:B------:R-:W-:-:S12]  /*7900*/  @P2 BRA `(.L_x_273) ;  /* 0x0000000000102947 */ /* 0x000fd80003800000 */
[----:B------:R-:W-:Y:S05]  /*7910*/  @!P1 BRA `(.L_x_273) ;  /* 0x00000000000c9947 */ /* 0x000fea0003800000 */
[----:B------:R-:W2:Y:S04]  /*7920*/  LDG.E R0, desc[UR40][R4.64] ;  /* 0x0000002804007981 */ /* 0x000ea8000c1e1900 */
[----:B-----5:R-:W2:Y:S02]  /*7930*/  LDG.E R9, desc[UR40][R4.64+0x4] ;  /* 0x0000042804097981 */ /* 0x020ea4000c1e1900 */
[----:B--2---:R-:W-:-:S07]  /*7940*/  IMAD.IADD R9, R9, 0x1, -R0 ;  /* 0x0000000109097824 */ /* 0x004fce00078e0a00 */
.L_x_273:
[----:B------:R-:W-:Y:S01]  /*7950*/  USHF.R.S32.HI UR7, URZ, 0x1f, UR44 ;  /* 0x0000001f3f077899 */ /* 0x000fe2000801142c */
[----:B------:R-:W-:Y:S01]  /*7960*/  BSSY B1, `(.L_x_274) ;  /* 0x000001e000017945 */ /* 0x000fe20003800000 */
[----:B------:R-:W-:Y:S01]  /*7970*/  USEL UR46, UR46, URZ, !UP0 ;  /* 0x0000003f2e2e7287 */ /* 0x000fe2000c000000 */
[----:B------:R-:W-:Y:S01]  /*7980*/  SHF.R.S32.HI R13, RZ, 0x1f, R2 ;  /* 0x0000001fff0d7819 */ /* 0x000fe20000011402 */
[----:B------:R-:W-:Y:S01]  /*7990*/  USEL UR45, UR45, URZ, !UP0 ;  /* 0x0000003f2d2d7287 */ /* 0x000fe2000c000000 */
[----:B-----5:R-:W-:Y:S01]  /*79a0*/  SHF.R.S32.HI R8, RZ, 0x1f, R11 ;  /* 0x0000001fff087819 */ /* 0x020fe2000001140b */
[----:B------:R-:W-:Y:S10]  /*79b0*/  @P0 BRA `(.L_x_275) ;  /* 0x0000000000600947 */ /* 0x000ff40003800000 */
[----:B------:R-:W0:Y:S02]  /*79c0*/  S2R R0, SR_TID.X ;  /* 0x0000000000007919 */ /* 0x000e240000002100 */
[----:B0-----:R-:W-:-:S04]  /*79d0*/  IMAD R0, R18, 0x80, R0 ;  /* 0x0000008012007824 */ /* 0x001fc800078e0200 */
[----:B------:R-:W-:-:S05]  /*79e0*/  VIADD R0, R0, 0xffffff80 ;  /* 0xffffff8000007836 */ /* 0x000fca0000000000 */
[----:B------:R-:W-:-:S13]  /*79f0*/  ISETP.GE.AND P0, PT, R0, R9, PT ;  /* 0x000000090000720c */ /* 0x000fda0003f06270 */
[----:B------:R-:W-:Y:S05]  /*7a00*/  @P0 BRA `(.L_x_275) ;  /* 0x00000000004c0947 */ /* 0x000fea0003800000 */
[C---:B-1----:R-:W-:Y:S01]  /*7a10*/  IADD3 R4, P0, R0.reuse, R11, RZ ;  /* 0x0000000b00047210 */ /* 0x042fe20007f1e0ff */
[----:B------:R-:W-:Y:S02]  /*7a20*/  ULDC.64 UR8, c[0x0][0xb70] ;  /* 0x0002dc0000087ab9 */ /* 0x000fe40000000a00 */
[----:B------:R-:W-:Y:S01]  /*7a30*/  UIMAD UR4, UR7, UR8, URZ ;  /* 0x00000008070472a4 */ /* 0x000fe2000f8e023f */
[----:B------:R-:W-:Y:S01]  /*7a40*/  LEA.HI.X.SX32 R5, R0, R8, 0x1, P0 ;  /* 0x0000000800057211 */ /* 0x000fe200000f0eff */
[----:B------:R-:W-:Y:S02]  /*7a50*/  IMAD.U32 R3, RZ, RZ, UR8 ;  /* 0x00000008ff037e24 */ /* 0x000fe4000f8e00ff */
[----:B------:R-:W-:Y:S02]  /*7a60*/  UIMAD UR4, UR44, UR9, UR4 ;  /* 0x000000092c0472a4 */ /* 0x000fe4000f8e0204 */
[----:B------:R-:W-:Y:S01]  /*7a70*/  IMAD.WIDE.U32 R4, R3, UR44, R4 ;  /* 0x0000002c03047c25 */ /* 0x000fe2000f8e0004 */
[----:B------:R-:W-:-:S02]  /*7a80*/  ULDC.64 UR8, c[0x0][0xb78] ;  /* 0x0002de0000087ab9 */ /* 0x000fc40000000a00 */
[----:B------:R-:W-:Y:S01]  /*7a90*/  UIMAD UR6, UR45, UR8, URZ ;  /* 0x000000082d0672a4 */ /* 0x000fe2000f8e023f */
[----:B------:R-:W-:Y:S02]  /*7aa0*/  VIADD R5, R5, UR4 ;  /* 0x0000000405057c36 */ /* 0x000fe40008000000 */
[----:B------:R-:W-:Y:S01]  /*7ab0*/  IMAD.U32 R3, RZ, RZ, UR8 ;  /* 0x00000008ff037e24 */ /* 0x000fe2000f8e00ff */
[----:B------:R-:W-:-:S03]  /*7ac0*/  UIMAD UR6, UR46, UR9, UR6 ;  /* 0x000000092e0672a4 */ /* 0x000fc6000f8e0206 */
[----:B------:R-:W-:Y:S01]  /*7ad0*/  IMAD.WIDE.U32 R4, R3, UR46, R4 ;  /* 0x0000002e03047c25 */ /* 0x000fe2000f8e0004 */
[----:B------:R-:W-:-:S03]  /*7ae0*/  ULDC.64 UR8, c[0x0][0xb40] ;  /* 0x0002d00000087ab9 */ /* 0x000fc60000000a00 */
[----:B------:R-:W-:Y:S01]  /*7af0*/  VIADD R3, R5, UR6 ;  /* 0x0000000605037c36 */ /* 0x000fe20008000000 */
[----:B------:R-:W-:-:S04]  /*7b00*/  LEA R6, P0, R4, UR8, 0x2 ;  /* 0x0000000804067c11 */ /* 0x000fc8000f8010ff */
[----:B------:R-:W-:Y:S01]  /*7b10*/  LEA.HI.X R7, R4, UR9, R3, 0x2, P0 ;  /* 0x0000000904077c11 */ /* 0x000fe200080f1403 */
[----:B------:R-:W-:-:S05]  /*7b20*/  IMAD.MOV.U32 R3, RZ, RZ, -0x800000 ;  /* 0xff800000ff037424 */ /* 0x000fca00078e00ff */
[----:B------:R0:W-:Y:S03]  /*7b30*/  STG.E desc[UR40][R6.64], R3 ;  /* 0x0000000306007986 */ /* 0x0001e6000c101928 */
.L_x_275:
[----:B------:R-:W-:Y:S05]  /*7b40*/  BSYNC B1 ;  /* 0x0000000000017941 */ /* 0x000fea0003800000 */
.L_x_274:
[----:B------:R-:W-:Y:S01]  /*7b50*/  ULDC.64 UR8, c[0x0][0xaa0] ;  /* 0x0002a80000087ab9 */ /* 0x000fe20000000a00 */
[----:B0-----:R-:W-:Y:S01]  /*7b60*/  IMAD.MOV.U32 R3, RZ, RZ, R13 ;  /* 0x000000ffff037224 */ /* 0x001fe200078e000d */
[----:B------:R-:W-:Y:S01]  /*7b70*/  BSSY B1, `(.L_x_276) ;  /* 0x0000032000017945 */ /* 0x000fe20003800000 */
[----:B------:R-:W-:Y:S02]  /*7b80*/  IMAD R0, R8, UR8, RZ ;  /* 0x0000000808007c24 */ /* 0x000fe4000f8e02ff */
[----:B-1----:R-:W-:-:S04]  /*7b90*/  IMAD.WIDE.U32 R4, R11, UR8, R2 ;  /* 0x000000080b047c25 */ /* 0x002fc8000f8e0002 */
[----:B------:R-:W-:Y:S01]  /*7ba0*/  IMAD R11, R11, UR9, R0 ;  /* 0x000000090b0b7c24 */ /* 0x000fe2000f8e0200 */
[----:B------:R-:W-:Y:S01]  /*7bb0*/  ULDC.64 UR8, c[0x0][0xae0] ;  /* 0x0002b80000087ab9 */ /* 0x000fe20000000a00 */
[----:B------:R-:W-:Y:S01]  /*7bc0*/  VIADD R6, R16, 0x40 ;  /* 0x0000004010067836 */ /* 0x000fe20000000000 */
[----:B------:R-:W-:Y:S01]  /*7bd0*/  UIMAD UR4, UR7, UR8, URZ ;  /* 0x00000008070472a4 */ /* 0x000fe2000f8e023f */
[----:B------:R-:W-:Y:S02]  /*7be0*/  IMAD.IADD R5, R5, 0x1, R11 ;  /* 0x0000000105057824 */ /* 0x000fe400078e020b */
[----:B------:R-:W-:Y:S01]  /*7bf0*/  IMAD.U32 R3, RZ, RZ, UR8 ;  /* 0x00000008ff037e24 */ /* 0x000fe2000f8e00ff */
[----:B------:R-:W-:Y:S01]  /*7c00*/  UIMAD UR4, UR44, UR9, UR4 ;  /* 0x000000092c0472a4 */ /* 0x000fe2000f8e0204 */
[----:B------:R-:W-:Y:S01]  /*7c10*/  IMAD R11, R18, -0x80, R9 ;  /* 0xffffff80120b7824 */ /* 0x000fe200078e0209 */
[----:B------:R-:W-:Y:S01]  /*7c20*/  ULDC.64 UR6, c[0x0][0xae8] ;  /* 0x0002ba0000067ab9 */ /* 0x000fe20000000a00 */
[----:B------:R-:W-:Y:S01]  /*7c30*/  IMAD.WIDE.U32 R4, R3, UR44, R4 ;  /* 0x0000002c03047c25 */ /* 0x000fe2000f8e0004 */
[----:B------:R-:W-:-:S02]  /*7c40*/  SHF.R.S32.HI R9, RZ, 0x1f, R16 ;  /* 0x0000001fff097819 */ /* 0x000fc40000011410 */
[-C--:B------:R-:W-:Y:S01]  /*7c50*/  ISETP.GE.AND P2, PT, R16, R11.reuse, PT ;  /* 0x0000000b1000720c */ /* 0x080fe20003f46270 */
[----:B------:R-:W-:Y:S01]  /*7c60*/  VIADD R5, R5, UR4 ;  /* 0x0000000405057c36 */ /* 0x000fe20008000000 */
[----:B------:R-:W-:Y:S02]  /*7c70*/  UIMAD UR4, UR45, UR6, URZ ;  /* 0x000000062d0472a4 */ /* 0x000fe4000f8e023f */
[----:B------:R-:W-:Y:S01]  /*7c80*/  IMAD.U32 R7, RZ, RZ, UR6 ;  /* 0x00000006ff077e24 */ /* 0x000fe2000f8e00ff */
[-C--:B------:R-:W-:Y:S01]  /*7c90*/  ISETP.GE.AND P0, PT, R6, R11.reuse, PT ;  /* 0x0000000b0600720c */ /* 0x080fe20003f06270 */
[----:B------:R-:W-:Y:S01]  /*7ca0*/  VIADD R0, R16, 0x20 ;  /* 0x0000002010007836 */ /* 0x000fe20000000000 */
[----:B------:R-:W-:Y:S02]  /*7cb0*/  UIMAD UR4, UR46, UR7, UR4 ;  /* 0x000000072e0472a4 */ /* 0x000fe4000f8e0204 */
[----:B------:R-:W-:Y:S02]  /*7cc0*/  IMAD.WIDE.U32 R6, R7, UR46, R4 ;  /* 0x0000002e07067c25 */ /* 0x000fe4000f8e0004 */
[----:B------:R-:W-:-:S02]  /*7cd0*/  ISETP.GE.AND P1, PT, R0, R11, PT ;  /* 0x0000000b0000720c */ /* 0x000fc40003f26270 */
[----:B------:R-:W-:Y:S02]  /*7ce0*/  IMAD.MOV.U32 R8, RZ, RZ, R16 ;  /* 0x000000ffff087224 */ /* 0x000fe400078e0010 */
[----:B------:R-:W-:Y:S02]  /*7cf0*/  VIADD R13, R7, UR4 ;  /* 0x00000004070d7c36 */ /* 0x000fe40008000000 */
[----:B------:R-:W-:-:S04]  /*7d00*/  IMAD.WIDE R8, R18, 0x80, R8 ;  /* 0x0000008012087825 */ /* 0x000fc800078e0208 */
[----:B------:R-:W-:Y:S01]  /*7d10*/  VIADD R0, R16, 0x60 ;  /* 0x0000006010007836 */ /* 0x000fe20000000000 */
[----:B------:R-:W-:Y:S06]  /*7d20*/  @P2 BRA `(.L_x_277) ;  /* 0x0000000000582947 */ /* 0x000fec0003800000 */
[C---:B------:R-:W-:Y:S01]  /*7d30*/  VIADD R3, R2.reuse, 0x40 ;  /* 0x0000004002037836 */ /* 0x040fe20000000000 */
[----:B------:R-:W-:Y:S01]  /*7d40*/  ULDC UR4, c[0x0][0xa8c] ;  /* 0x0002a30000047ab9 */ /* 0x000fe20000000800 */
[C---:B------:R-:W-:Y:S01]  /*7d50*/  VIADD R4, R2.reuse, 0x80 ;  /* 0x0000008002047836 */ /* 0x040fe20000000000 */
[----:B------:R-:W-:Y:S01]  /*7d60*/  ULDC.64 UR6, c[0x0][0xad8] ;  /* 0x0002b60000067ab9 */ /* 0x000fe20000000a00 */
[----:B------:R-:W-:Y:S01]  /*7d70*/  VIADD R10, R2, 0xc0 ;  /* 0x000000c0020a7836 */ /* 0x000fe20000000000 */
[----:B------:R-:W-:Y:S01]  /*7d80*/  ISETP.GE.AND P4, PT, R3, UR4, PT ;  /* 0x0000000403007c0c */ /* 0x000fe2000bf86270 */
[----:B------:R-:W-:Y:S01]  /*7d90*/  IMAD R3, R9, UR6, RZ ;  /* 0x0000000609037c24 */ /* 0x000fe2000f8e02ff */
[----:B------:R-:W-:Y:S01]  /*7da0*/  ISETP.GE.AND P5, PT, R4, UR4, PT ;  /* 0x0000000404007c0c */ /* 0x000fe2000bfa6270 */
[----:B------:R-:W-:Y:S01]  /*7db0*/  IMAD.MOV.U32 R4, RZ, RZ, R6 ;  /* 0x000000ffff047224 */ /* 0x000fe200078e0006 */
[----:B------:R-:W-:Y:S01]  /*7dc0*/  ISETP.GE.AND P3, PT, R2, UR4, PT ;  /* 0x0000000402007c0c */ /* 0x000fe2000bf66270 */
[----:B------:R-:W-:Y:S01]  /*7dd0*/  IMAD.MOV.U32 R5, RZ, RZ, R13 ;  /* 0x000000ffff057224 */ /* 0x000fe200078e000d */
[----:B------:R-:W-:Y:S01]  /*7de0*/  ISETP.GE.AND P6, PT, R10, UR4, PT ;  /* 0x000000040a007c0c */ /* 0x000fe2000bfc6270 */
[----:B------:R-:W-:-:S02]  /*7df0*/  IMAD R3, R8, UR7, R3 ;  /* 0x0000000708037c24 */ /* 0x000fc4000f8e0203 */
[----:B------:R-:W-:Y:S01]  /*7e00*/  IMAD.WIDE.U32 R4, R8, UR6, R4 ;  /* 0x0000000608047c25 */ /* 0x000fe2000f8e0004 */
[----:B------:R-:W-:-:S03]  /*7e10*/  ULDC.64 UR6, c[0x0][0xa80] ;  /* 0x0002a00000067ab9 */ /* 0x000fc60000000a00 */
[----:B------:R-:W-:Y:S01]  /*7e20*/  IMAD.IADD R3, R5, 0x1, R3 ;  /* 0x0000000105037824 */ /* 0x000fe200078e0203 */
[----:B------:R-:W-:-:S04]  /*7e30*/  LEA R14, P2, R4, UR6, 0x1 ;  /* 0x00000006040e7c11 */ /* 0x000fc8000f8408ff */
[----:B------:R-:W-:-:S05]  /*7e40*/  LEA.HI.X R15, R4, UR7, R3, 0x1, P2 ;  /* 0x00000007040f7c11 */ /* 0x000fca00090f0c03 */
[----:B------:R0:W-:Y:S04]  /*7e50*/  @!P3 STG.E.128 desc[UR40][R14.64], RZ ;  /* 0x000000ff0e00b986 */ /* 0x0001e8000c101d28 */
[----:B------:R0:W-:Y:S04]  /*7e60*/  @!P4 STG.E.128 desc[UR40][R14.64+0x80], RZ ;  /* 0x000080ff0e00c986 */ /* 0x0001e8000c101d28 */
[----:B------:R0:W-:Y:S04]  /*7e70*/  @!P5 STG.E.128 desc[UR40][R14.64+0x100], RZ ;  /* 0x000100ff0e00d986 */ /* 0x0001e8000c101d28 */
[----:B------:R0:W-:Y:S02]  /*7e80*/  @!P6 STG.E.128 desc[UR40][R14.64+0x180], RZ ;  /* 0x000180ff0e00e986 */ /* 0x0001e4000c101d28 */
.L_x_277:
[----:B------:R-:W-:Y:S05]  /*7e90*/  BSYNC B1 ;  /* 0x0000000000017941 */ /* 0x000fea0003800000 */
.L_x_276:
[----:B------:R-:W-:Y:S01]  /*7ea0*/  BSSY B1, `(.L_x_278) ;  /* 0x000001b000017945 */ /* 0x000fe20003800000 */
[----:B------:R-:W-:-:S03]  /*7eb0*/  ISETP.GE.AND P2, PT, R0, R11, PT ;  /* 0x0000000b0000720c */ /* 0x000fc60003f46270 */
[----:B------:R-:W-:Y:S10]  /*7ec0*/  @P1 BRA `(.L_x_279) ;  /* 0x0000000000601947 */ /* 0x000ff40003800000 */
        /* <DEDUP_REMOVED lines=20> */
[----:B------:R1:W-:Y:S04]  /*8010*/  @!P3 STG.E.128 desc[UR40][R10.64], RZ ;  /* 0x000000ff0a00b986 */ /* 0x0003e8000c101d28 */
[----:B------:R1:W-:Y:S04]  /*8020*/  @!P4 STG.E.128 desc[UR40][R10.64+0x80], RZ ;  /* 0x000080ff0a00c986 */ /* 0x0003e8000c101d28 */
[----:B------:R1:W-:Y:S04]  /*8030*/  @!P5 STG.E.128 desc[UR40][R10.64+0x100], RZ ;  /* 0x000100ff0a00d986 */ /* 0x0003e8000c101d28 */
[----:B------:R1:W-:Y:S02]  /*8040*/  @!P6 STG.E.128 desc[UR40][R10.64+0x180], RZ ;  /* 0x000180ff0a00e986 */ /* 0x0003e4000c101d28 */
.L_x_279:
[----:B------:R-:W-:Y:S05]  /*8050*/  BSYNC B1 ;  /* 0x0000000000017941 */ /* 0x000fea0003800000 */
.L_x_278:
        /* <DEDUP_REMOVED lines=14> */
[----:B-1----:R-:W-:Y:S02]  /*8140*/  VIADD R10, R2, 0xc0 ;  /* 0x000000c0020a7836 */ /* 0x002fe40000000000 */
        /* <DEDUP_REMOVED lines=11> */
.L_x_281:
[----:B------:R-:W-:Y:S05]  /*8200*/  BSYNC B1 ;  /* 0x0000000000017941 */ /* 0x000fea0003800000 */
.L_x_280:
[----:B------:R-:W-:Y:S05]  /*8210*/  @P2 BRA `(.L_x_272) ;  /* 0x0000000000602947 */ /* 0x000fea0003800000 */
[----:B------:R-:W-:Y:S01]  /*8220*/  IADD3 R3, P0, R8, 0x60, RZ ;  /* 0x0000006008037810 */ /* 0x000fe20007f1e0ff */
[C---:B------:R-:W-:Y:S01]  /*8230*/  VIADD R0, R2.reuse, 0x40 ;  /* 0x0000004002007836 */ /* 0x040fe20000000000 */
[----:B------:R-:W-:Y:S01]  /*8240*/  ULDC UR4, c[0x0][0xa8c] ;  /* 0x0002a30000047ab9 */ /* 0x000fe20000000800 */
[----:B------:R-:W-:Y:S01]  /*8250*/  ULDC.64 UR6, c[0x0][0xad8] ;  /* 0x0002b60000067ab9 */ /* 0x000fe20000000a00 */
[----:B------:R-:W-:Y:S01]  /*8260*/  IMAD.MOV.U32 R4, RZ, RZ, R6 ;  /* 0x000000ffff047224 */ /* 0x000fe200078e0006 */
[----:B------:R-:W-:Y:S01]  /*8270*/  ISETP.GE.AND P1, PT, R2, UR4, PT ;  /* 0x0000000402007c0c */ /* 0x000fe2000bf26270 */
[----:B------:R-:W-:Y:S01]  /*8280*/  IMAD.X R8, RZ, RZ, R9, P0 ;  /* 0x000000ffff087224 */ /* 0x000fe200000e0609 */
[----:B------:R-:W-:Y:S01]  /*8290*/  ISETP.GE.AND P2, PT, R0, UR4, PT ;  /* 0x0000000400007c0c */ /* 0x000fe2000bf46270 */
[----:B------:R-:W-:Y:S02]  /*82a0*/  IMAD.MOV.U32 R5, RZ, RZ, R13 ;  /* 0x000000ffff057224 */ /* 0x000fe400078e000d */
[----:B------:R-:W-:-:S02]  /*82b0*/  VIADD R6, R2, 0x80 ;  /* 0x0000008002067836 */ /* 0x000fc40000000000 */
[----:B------:R-:W-:Y:S02]  /*82c0*/  IMAD R8, R8, UR6, RZ ;  /* 0x0000000608087c24 */ /* 0x000fe4000f8e02ff */
[----:B------:R-:W-:Y:S01]  /*82d0*/  VIADD R0, R2, 0xc0 ;  /* 0x000000c002007836 */ /* 0x000fe20000000000 */
[----:B------:R-:W-:Y:S01]  /*82e0*/  ISETP.GE.AND P3, PT, R6, UR4, PT ;  /* 0x0000000406007c0c */ /* 0x000fe2000bf66270 */
        /* <DEDUP_REMOVED lines=11> */
.L_x_272:
[----:B------:R-:W-:Y:S05]  /*83a0*/  BSYNC B0 ;  /* 0x0000000000007941 */ /* 0x000fea0003800000 */
.L_x_263:
[----:B------:R-:W-:Y:S02]  /*83b0*/  ULDC UR4, c[0x0][0xc14] ;  /* 0x0003050000047ab9 */ /* 0x000fe40000000800 */
[----:B------:R-:W-:-:S13]  /*83c0*/  ISETP.GE.AND P0, PT, R43, UR4, PT ;  /* 0x000000042b007c0c */ /* 0x000fda000bf06270 */
[----:B------:R-:W-:Y:S05]  /*83d0*/  @!P0 BRA `(.L_x_282) ;  /* 0xffffff8800648947 */ /* 0x000fea000383ffff */
[----:B------:R-:W-:Y:S05]  /*83e0*/  EXIT ;  /* 0x000000000000794d */ /* 0x000fea0003800000 */
.L_x_239:
[----:B------:R-:W-:-:S08]  /*83f0*/  NOP ;  /* 0x0000000000007918 */ /* 0x000fd00000000000 */
[----:B------:R-:W0:-:S00]  /*8400*/  USETMAXREG.DEALLOC.CTAPOOL 0x18 ;  /* 0x00000018000079c8 */ /* 0x000e0000080e0500 */
[----:B0-----:R-:W-:-:S06]  /*8410*/  LOP3.LUT R0, R0, 0x3, RZ, 0xc0, !PT ;  /* 0x0000000300007812 */ /* 0x001fcc00078ec0ff */
[----:B------:R-:W0:Y:S02]  /*8420*/  SHFL.IDX PT, R0, R0, RZ, 0x1f ;  /* 0x00001fff00007589 */ /* 0x000e2400000e0000 */
[----:B0-----:R-:W-:-:S13]  /*8430*/  ISETP.NE.AND P0, PT, R0, RZ, PT ;  /* 0x000000ff0000720c */ /* 0x001fda0003f05270 */
[----:B------:R-:W-:Y:S05]  /*8440*/  @P0 EXIT ;  /* 0x000000000000094d */ /* 0x000fea0003800000 */
[----:B------:R-:W0:Y:S01]  /*8450*/  S2R R2, SR_TID.X ;  /* 0x0000000000027919 */ /* 0x000e220000002100 */
[----:B------:R-:W-:Y:S01]  /*8460*/  LOP3.LUT R4, R4, 0xffffffdf, RZ, 0xc0, !PT ;  /* 0xffffffdf04047812 */ /* 0x000fe200078ec0ff */
[----:B------:R-:W-:Y:S01]  /*8470*/  ULDC UR5, c[0x0][0xc14] ;  /* 0x0003050000057ab9 */ /* 0x000fe20000000800 */
[----:B------:R-:W-:Y:S01]  /*8480*/  IMAD.MOV.U32 R0, RZ, RZ, RZ ;  /* 0x000000ffff007224 */ /* 0x000fe200078e00ff */
[----:B------:R-:W1:Y:S01]  /*8490*/  S2UR UR6, SR_CTAID.X ;  /* 0x00000000000679c3 */ /* 0x000e620000002500 */
[----:B------:R-:W-:Y:S01]  /*84a0*/  ULDC UR4, c[0x0][0xc10] ;  /* 0x0003040000047ab9 */ /* 0x000fe20000000800 */
[----:B0-----:R-:W-:-:S04]  /*84b0*/  LOP3.LUT R8, R2, 0x1f, RZ, 0xc0, !PT ;  /* 0x0000001f02087812 */ /* 0x001fc800078ec0ff */
[----:B------:R-:W-:-:S13]  /*84c0*/  ISETP.NE.AND P0, PT, R8, 0x1f, PT ;  /* 0x0000001f0800780c */ /* 0x000fda0003f05270 */
[----:B------:R-:W-:Y:S02]  /*84d0*/  @P0 LOP3.LUT R4, R4, 0x20, RZ, 0xfc, !PT ;  /* 0x0000002004040812 */ /* 0x000fe400078efcff */
[----:B------:R-:W-:-:S13]  /*84e0*/  ISETP.GE.OR P0, PT, R8, UR5, !P0 ;  /* 0x0000000508007c0c */ /* 0x000fda000c706670 */
[----:B------:R-:W0:Y:S02]  /*84f0*/  @!P0 LDC.64 R2, c[0x0][0xc58] ;  /* 0x00031600ff028b82 */ /* 0x000e240000000a00 */
[----:B0-----:R-:W-:-:S05]  /*8500*/  @!P0 IMAD.WIDE.U32 R2, R8, 0x4, R2 ;  /* 0x0000000408028825 */ /* 0x001fca00078e0002 */
[----:B------:R-:W2:Y:S01]  /*8510*/  @!P0 LDG.E R0, desc[UR40][R2.64] ;  /* 0x0000002802008981 */ /* 0x000ea2000c1e1900 */
[C---:B------:R-:W-:Y:S01]  /*8520*/  ISETP.NE.AND P1, PT, R8.reuse, RZ, PT ;  /* 0x000000ff0800720c */ /* 0x040fe20003f25270 */
[----:B------:R-:W-:Y:S01]  /*8530*/  IMAD.MOV.U32 R16, RZ, RZ, RZ ;  /* 0x000000ffff107224 */ /* 0x000fe200078e00ff */
[----:B------:R-:W-:Y:S01]  /*8540*/  ISETP.GE.U32.AND P0, PT, R8, 0x2, PT ;  /* 0x000000020800780c */ /* 0x000fe20003f06070 */
[----:B------:R-:W-:Y:S01]  /*8550*/  IMAD.MOV.U32 R19, RZ, RZ, RZ ;  /* 0x000000ffff137224 */ /* 0x000fe200078e00ff */
[----:B------:R-:W-:-:S09]  /*8560*/  LOP3.LUT R4, R4, 0xfffffffe, RZ, 0xc0, !PT ;  /* 0xfffffffe04047812 */ /* 0x000fd200078ec0ff */
[----:B------:R-:W-:-:S04]  /*8570*/  @P1 LOP3.LUT R4, R4, 0x1, RZ, 0xfc, !PT ;  /* 0x0000000104041812 */ /* 0x000fc800078efcff */
[----:B------:R-:W-:-:S04]  /*8580*/  LOP3.LUT R4, R4, 0xffffffef, RZ, 0xc0, !PT ;  /* 0xffffffef04047812 */ /* 0x000fc800078ec0ff */
[----:B------:R-:W-:-:S04]  /*8590*/  @P0 LOP3.LUT R4, R4, 0x10, RZ, 0xfc, !PT ;  /* 0x0000001004040812 */ /* 0x000fc800078efcff */
[----:B------:R-:W-:Y:S01]  /*85a0*/  LOP3.LUT R4, R4, 0xfffffff7, RZ, 0xc0, !PT ;  /* 0xfffffff704047812 */ /* 0x000fe200078ec0ff */
[----:B--2---:R-:W0:Y:S02]  /*85b0*/  SHFL.UP PT, R5, R0, 0x1, RZ ;  /* 0x0420000000057989 */ /* 0x004e2400000e00ff */
[----:B0-----:R-:W-:-:S05]  /*85c0*/  SEL R5, R5, RZ, P1 ;  /* 0x000000ff05057207 */ /* 0x001fca0000800000 */
[----:B------:R-:W-:-:S05]  /*85d0*/  IMAD.IADD R5, R0, 0x1, R5 ;  /* 0x0000000100057824 */ /* 0x000fca00078e0205 */
[----:B------:R-:W0:Y:S02]  /*85e0*/  SHFL.UP PT, R6, R5, 0x2, RZ ;  /* 0x0440000005067989 */ /* 0x000e2400000e00ff */
[----:B0-----:R-:W-:Y:S02]  /*85f0*/  SEL R6, R6, RZ, P0 ;  /* 0x000000ff06067207 */ /* 0x001fe40000000000 */
[----:B------:R-:W-:-:S03]  /*8600*/  ISETP.GE.U32.AND P0, PT, R8, 0x4, PT ;  /* 0x000000040800780c */ /* 0x000fc60003f06070 */
[----:B------:R-:W-:-:S05]  /*8610*/  IMAD.IADD R6, R5, 0x1, R6 ;  /* 0x0000000105067824 */ /* 0x000fca00078e0206 */
[----:B------:R-:W0:Y:S05]  /*8620*/  SHFL.UP PT, R7, R6, 0x4, RZ ;  /* 0x0480000006077989 */ /* 0x000e2a00000e00ff */
[----:B------:R-:W-:-:S04]  /*8630*/  @P0 LOP3.LUT R4, R4, 0x8, RZ, 0xfc, !PT ;  /* 0x0000000804040812 */ /* 0x000fc800078efcff */
[----:B------:R-:W-:Y:S02]  /*8640*/  LOP3.LUT R4, R4, 0xfffffffb, RZ, 0xc0, !PT ;  /* 0xfffffffb04047812 */ /* 0x000fe400078ec0ff */
        /* <DEDUP_REMOVED lines=10> */
[----:B------:R-:W-:Y:S02]  /*86f0*/  @P0 LOP3.LUT R4, R4, 0x2, RZ, 0xfc, !PT ;  /* 0x0000000204040812 */ /* 0x000fe400078efcff */
[----:B0-----:R-:W-:-:S05]  /*8700*/  SEL R2, R2, RZ, P0 ;  /* 0x000000ff02027207 */ /* 0x001fca0000000000 */
[----:B------:R-:W-:-:S05]  /*8710*/  IMAD.IADD R2, R3, 0x1, R2 ;  /* 0x0000000103027824 */ /* 0x000fca00078e0202 */
[----:B------:R-:W0:Y:S02]  /*8720*/  SHFL.IDX PT, R5, R2, 0x1f, 0x1f ;  /* 0x03e01f0002057f89 */ /* 0x000e2400000e0000 */
[----:B0-----:R-:W-:-:S04]  /*8730*/  IMAD R5, R5, UR4, RZ ;  /* 0x0000000405057c24 */ /* 0x001fc8000f8e02ff */
[----:B------:R-:W-:Y:S01]  /*8740*/  IMAD.MOV.U32 R6, RZ, RZ, R5 ;  /* 0x000000ffff067224 */ /* 0x000fe200078e0005 */
[----:B-1----:R-:W-:-:S13]  /*8750*/  ISETP.GT.AND P0, PT, R5, UR6, PT ;  /* 0x0000000605007c0c */ /* 0x002fda000bf04270 */
[----:B------:R-:W-:Y:S05]  /*8760*/  @P0 BRA `(.L_x_283) ;  /* 0x0000000000c00947 */ /* 0x000fea0003800000 */
[----:B------:R-:W-:Y:S01]  /*8770*/  IMAD.MOV.U32 R5, RZ, RZ, R6 ;  /* 0x000000ffff057224 */ /* 0x000fe200078e0006 */
[----:B------:R-:W-:Y:S01]  /*8780*/  ULDC UR5, c[0x0][0xc14] ;  /* 0x0003050000057ab9 */ /* 0x000fe20000000800 */
[----:B------:R-:W-:Y:S01]  /*8790*/  IMAD.MOV.U32 R19, RZ, RZ, RZ ;  /* 0x000000ffff137224 */ /* 0x000fe200078e00ff */
[----:B------:R-:W-:Y:S01]  /*87a0*/  ULDC UR7, c[0x0][0xc14] ;  /* 0x0003050000077ab9 */ /* 0x000fe20000000800 */
[----:B------:R-:W-:-:S05]  /*87b0*/  ULDC UR4, c[0x0][0xc10] ;  /* 0x0003040000047ab9 */ /* 0x000fca0000000800 */
.L_x_287:
[----:B------:R-:W-:Y:S02]  /*87c0*/  VIADD R0, R19, 0x1f ;  /* 0x0000001f13007836 */ /* 0x000fe40000000000 */
[----:B------:R-:W-:-:S03]  /*87d0*/  IMAD.U32 R19, RZ, RZ, UR7 ;  /* 0x00000007ff137e24 */ /* 0x000fc6000f8e00ff */
[----:B------:R-:W-:-:S13]  /*87e0*/  ISETP.GE.AND P0, PT, R0, UR5, PT ;  /* 0x0000000500007c0c */ /* 0x000fda000bf06270 */
[----:B------:R-:W-:Y:S05]  /*87f0*/  @P0 BRA `(.L_x_284) ;  /* 0x0000000400400947 */ /* 0x000fea0003800000 */
[----:B------:R-:W0:Y:S01]  /*8800*/  S2R R2, SR_TID.X ;  /* 0x0000000000027919 */ /* 0x000e220000002100 */
[----:B------:R-:W-:Y:S01]  /*8810*/  IMAD.MOV.U32 R19, RZ, RZ, R0 ;  /* 0x000000ffff137224 */ /* 0x000fe200078e0000 */
[----:B------:R-:W-:Y:S01]  /*8820*/  BSSY B0, `(.L_x_285) ;  /* 0x000000a000007945 */ /* 0x000fe20003800000 */
[----:B------:R-:W-:Y:S01]  /*8830*/  IMAD.MOV.U32 R0, RZ, RZ, RZ ;  /* 0x000000ffff007224 */ /* 0x000fe200078e00ff */
[----:B0-----:R-:W-:-:S04]  /*8840*/  LOP3.LUT R8, R2, 0x1f, RZ, 0xc0, !PT ;  /* 0x0000001f02087812 */ /* 0x001fc800078ec0ff */
[C---:B------:R-:W-:Y:S01]  /*8850*/  ISETP.NE.AND P1, PT, R8.reuse, 0x1f, PT ;  /* 0x0000001f0800780c */ /* 0x040fe20003f25270 */
[----:B------:R-:W-:-:S05]  /*8860*/  IMAD.IADD R7, R8, 0x1, R19 ;  /* 0x0000000108077824 */ /* 0x000fca00078e0213 */
[----:B------:R-:W-:-:S13]  /*8870*/  ISETP.GE.OR P0, PT, R7, UR5, !P1 ;  /* 0x0000000507007c0c */ /* 0x000fda000cf06670 */
[----:B------:R-:W-:Y:S05]  /*8880*/  @P0 BRA `(.L_x_286) ;  /* 0x00000000000c0947 */ /* 0x000fea0003800000 */
[----:B------:R-:W0:Y:S02]  /*8890*/  LDC.64 R2, c[0x0][0xc58] ;  /* 0x00031600ff027b82 */ /* 0x000e240000000a00 */
[----:B0-----:R-:W-:-:S05]  /*88a0*/  IMAD.WIDE R2, R7, 0x4, R2 ;  /* 0x0000000407027825 */ /* 0x001fca00078e0202 */
[----:B------:R0:W5:Y:S02]  /*88b0*/  LDG.E R0, desc[UR40][R2.64] ;  /* 0x0000002802007981 */ /* 0x000164000c1e1900 */
.L_x_286:
[----:B------:R-:W-:Y:S05]  /*88c0*/  BSYNC B0 ;  /* 0x0000000000007941 */ /* 0x000fea0003800000 */
.L_x_285:
[----:B0----5:R-:W0:Y:S01]  /*88d0*/  SHFL.UP PT, R2, R0, 0x1, RZ ;  /* 0x0420000000027989 */ /* 0x021e2200000e00ff */
[C---:B------:R-:W-:Y:S02]  /*88e0*/  ISETP.NE.AND P0, PT, R8.reuse, RZ, PT ;  /* 0x000000ff0800720c */ /* 0x040fe40003f05270 */
[----:B------:R-:W-:Y:S02]  /*88f0*/  ISETP.GE.U32.AND P1, PT, R8, 0x2, PT ;  /* 0x000000020800780c */ /* 0x000fe40003f26070 */
[----:B0-----:R-:W-:Y:S02]  /*8900*/  SEL R3, R2, RZ, P0 ;  /* 0x000000ff02037207 */ /* 0x001fe40000000000 */
[----:B------:R-:W-:-:S03]  /*8910*/  ISETP.GE.U32.AND P0, PT, R8, 0x4, PT ;  /* 0x000000040800780c */ /* 0x000fc60003f06070 */
[----:B------:R-:W-:-:S05]  /*8920*/  IMAD.IADD R3, R0, 0x1, R3 ;  /* 0x0000000100037824 */ /* 0x000fca00078e0203 */
[----:B------:R-:W0:Y:S02]  /*8930*/  SHFL.UP PT, R2, R3, 0x2, RZ ;  /* 0x0440000003027989 */ /* 0x000e2400000e00ff */
        /* <DEDUP_REMOVED lines=8> */
[----:B0-----:R-:W-:-:S05]  /*89c0*/  SEL R6, R6, RZ, P1 ;  /* 0x000000ff06067207 */ /* 0x001fca0000800000 */
[----:B------:R-:W-:-:S05]  /*89d0*/  IMAD.IADD R6, R7, 0x1, R6 ;  /* 0x0000000107067824 */ /* 0x000fca00078e0206 */
[----:B------:R-:W0:Y:S02]  /*89e0*/  SHFL.UP PT, R8, R6, 0x10, RZ ;  /* 0x0600000006087989 */ /* 0x000e2400000e00ff */
[----:B0-----:R-:W-:-:S05]  /*89f0*/  SEL R9, R8, RZ, P0 ;  /* 0x000000ff08097207 */ /* 0x001fca0000000000 */
[----:B------:R-:W-:-:S05]  /*8a00*/  IMAD.IADD R9, R6, 0x1, R9 ;  /* 0x0000000106097824 */ /* 0x000fca00078e0209 */
[----:B------:R-:W0:Y:S02]  /*8a10*/  SHFL.IDX PT, R3, R9, 0x1f, 0x1f ;  /* 0x03e01f0009037f89 */ /* 0x000e2400000e0000 */
[----:B0-----:R-:W-:-:S04]  /*8a20*/  IMAD R6, R3, UR4, RZ ;  /* 0x0000000403067c24 */ /* 0x001fc8000f8e02ff */
[----:B------:R-:W-:-:S05]  /*8a30*/  IMAD.IADD R5, R6, 0x1, R5 ;  /* 0x0000000106057824 */ /* 0x000fca00078e0205 */
[----:B------:R-:W-:-:S13]  /*8a40*/  ISETP.GT.AND P0, PT, R5, UR6, PT ;  /* 0x0000000605007c0c */ /* 0x000fda000bf04270 */
[----:B------:R-:W-:Y:S05]  /*8a50*/  @!P0 BRA `(.L_x_287) ;  /* 0xfffffffc00588947 */ /* 0x000fea000383ffff */
[----:B------:R-:W-:-:S07]  /*8a60*/  IMAD.MOV.U32 R2, RZ, RZ, R9 ;  /* 0x000000ffff027224 */ /* 0x000fce00078e0009 */
.L_x_283:
[----:B------:R-:W-:-:S04]  /*8a70*/  IMAD.IADD R7, R5, 0x1, -R6 ;  /* 0x0000000105077824 */ /* 0x000fc800078e0a06 */
[----:B------:R-:W-:-:S05]  /*8a80*/  IMAD R3, R2, UR4, R7 ;  /* 0x0000000402037c24 */ /* 0x000fca000f8e0207 */
[----:B------:R-:W-:-:S13]  /*8a90*/  ISETP.GT.AND P0, PT, R3, UR6, PT ;  /* 0x0000000603007c0c */ /* 0x000fda000bf04270 */
[----:B------:R-:W-:-:S04]  /*8aa0*/  VOTE.ANY R8, PT, !P0 ;  /* 0x0000000000087806 */ /* 0x000fc800040e0100 */
[----:B------:R-:W0:Y:S01]  /*8ab0*/  POPC R5, R8 ;  /* 0x0000000800057309 */ /* 0x000e220000000000 */
[----:B------:R-:W-:Y:S01]  /*8ac0*/  ISETP.NE.AND P0, PT, R8, RZ, PT ;  /* 0x000000ff0800720c */ /* 0x000fe20003f05270 */
[----:B0-----:R-:W0:Y:S02]  /*8ad0*/  SHFL.IDX PT, R0, R0, R5, 0x1f ;  /* 0x00001f0500007589 */ /* 0x001e2400000e0000 */
[----:B0-----:R-:W-:-:S04]  /*8ae0*/  IABS R6, R0 ;  /* 0x0000000000067213 */ /* 0x001fc80000000000 */
[----:B------:R-:W0:Y:S08]  /*8af0*/  I2F.RP R9, R6 ;  /* 0x0000000600097306 */ /* 0x000e300000209400 */
[----:B0-----:R-:W0:Y:S02]  /*8b00*/  MUFU.RCP R9, R9 ;  /* 0x0000000900097308 */ /* 0x001e240000001000 */
[----:B0-----:R-:W-:-:S06]  /*8b10*/  VIADD R3, R9, 0xffffffe ;  /* 0x0ffffffe09037836 */ /* 0x001fcc0000000000 */
[----:B------:R-:W0:Y:S02]  /*8b20*/  F2I.FTZ.U32.TRUNC.NTZ R3, R3 ;  /* 0x0000000300037305 */ /* 0x000e24000021f000 */
[----:B0-----:R-:W-:Y:S01]  /*8b30*/  IMAD.MOV R11, RZ, RZ, -R3 ;  /* 0x000000ffff0b7224 */ /* 0x001fe200078e0a03 */
[----:B------:R-:W-:Y:S06]  /*8b40*/  @!P0 BRA `(.L_x_288) ;  /* 0x0000000000088947 */ /* 0x000fec0003800000 */
[----:B------:R-:W-:-:S05]  /*8b50*/  VIADD R9, R5, 0xffffffff ;  /* 0xffffffff05097836 */ /* 0x000fca0000000000 */
[----:B------:R0:W1:Y:S02]  /*8b60*/  SHFL.IDX PT, R16, R2, R9, 0x1f ;  /* 0x00001f0902107589 */ /* 0x00006400000e0000 */
.L_x_288:
[----:B-1----:R-:W-:Y:S02]  /*8b70*/  IMAD R16, R16, UR4, R7 ;  /* 0x0000000410107c24 */ /* 0x002fe4000f8e0207 */
[----:B------:R-:W-:Y:S02]  /*8b80*/  IMAD R7, R11, R6, RZ ;  /* 0x000000060b077224 */ /* 0x000fe400078e02ff */
[----:B0-----:R-:W-:Y:S01]  /*8b90*/  IMAD.MOV.U32 R2, RZ, RZ, RZ ;  /* 0x000000ffff027224 */ /* 0x001fe200078e00ff */
[----:B------:R-:W-:Y:S01]  /*8ba0*/  IADD3 R9, -R16, UR6, RZ ;  /* 0x0000000610097c10 */ /* 0x000fe2000fffe1ff */
[----:B------:R-:W-:Y:S02]  /*8bb0*/  IMAD.IADD R19, R5, 0x1, R19 ;  /* 0x0000000105137824 */ /* 0x000fe400078e0213 */
[----:B------:R-:W-:Y:S01]  /*8bc0*/  IMAD.HI.U32 R2, R3, R7, R2 ;  /* 0x0000000703027227 */ /* 0x000fe200078e0002 */
[----:B------:R-:W-:Y:S02]  /*8bd0*/  IABS R7, R0 ;  /* 0x0000000000077213 */ /* 0x000fe40000000000 */
[----:B------:R-:W-:-:S03]  /*8be0*/  IABS R3, R9 ;  /* 0x0000000900037213 */ /* 0x000fc60000000000 */
[----:B------:R-:W-:Y:S02]  /*8bf0*/  IMAD.MOV R7, RZ, RZ, -R7 ;  /* 0x000000ffff077224 */ /* 0x000fe400078e0a07 */
[----:B------:R-:W-:-:S04]  /*8c00*/  IMAD.HI.U32 R2, R2, R3, RZ ;  /* 0x0000000302027227 */ /* 0x000fc800078e00ff */
[----:B------:R-:W-:-:S05]  /*8c10*/  IMAD R3, R2, R7, R3 ;  /* 0x0000000702037224 */ /* 0x000fca00078e0203 */
[----:B------:R-:W-:-:S13]  /*8c20*/  ISETP.GT.U32.AND P0, PT, R6, R3, PT ;  /* 0x000000030600720c */ /* 0x000fda0003f04070 */
[----:B------:R-:W-:Y:S02]  /*8c30*/  @!P0 IMAD.IADD R3, R3, 0x1, -R6 ;  /* 0x0000000103038824 */ /* 0x000fe400078e0a06 */
[----:B------:R-:W-:-:S03]  /*8c40*/  @!P0 VIADD R2, R2, 0x1 ;  /* 0x0000000102028836 */ /* 0x000fc60000000000 */
[----:B------:R-:W-:Y:S02]  /*8c50*/  ISETP.GE.U32.AND P0, PT, R3, R6, PT ;  /* 0x000000060300720c */ /* 0x000fe40003f06070 */
[----:B------:R-:W-:-:S11]  /*8c60*/  LOP3.LUT R3, R9, R0, RZ, 0x3c, !PT ;  /* 0x0000000009037212 */ /* 0x000fd600078e3cff */
[----:B------:R-:W-:Y:S01]  /*8c70*/  @P0 VIADD R2, R2, 0x1 ;  /* 0x0000000102020836 */ /* 0x000fe20000000000 */
[----:B------:R-:W-:-:S13]  /*8c80*/  ISETP.GE.AND P0, PT, R3, RZ, PT ;  /* 0x000000ff0300720c */ /* 0x000fda0003f06270 */
[----:B------:R-:W-:Y:S01]  /*8c90*/  @!P0 IMAD.MOV R2, RZ, RZ, -R2 ;  /* 0x000000ffff028224 */ /* 0x000fe200078e0a02 */
[----:B------:R-:W-:-:S13]  /*8ca0*/  ISETP.NE.AND P0, PT, R0, RZ, PT ;  /* 0x000000ff0000720c */ /* 0x000fda0003f05270 */
[----:B------:R-:W-:-:S05]  /*8cb0*/  @!P0 LOP3.LUT R2, RZ, R0, RZ, 0x33, !PT ;  /* 0x00000000ff028212 */ /* 0x000fca00078e33ff */
[--C-:B------:R-:W-:Y:S02]  /*8cc0*/  IMAD.MOV R17, RZ, RZ, -R2.reuse ;  /* 0x000000ffff117224 */ /* 0x100fe400078e0a02 */
[----:B------:R-:W-:Y:S02]  /*8cd0*/  IMAD.MOV.U32 R18, RZ, RZ, R2 ;  /* 0x000000ffff127224 */ /* 0x000fe400078e0002 */
[----:B------:R-:W-:Y:S01]  /*8ce0*/  IMAD R17, R0, R17, R9 ;  /* 0x0000001100117224 */ /* 0x000fe200078e0209 */
[----:B------:R-:W-:Y:S06]  /*8cf0*/  BRA `(.L_x_289) ;  /* 0x00000000000c7947 */ /* 0x000fec0003800000 */
.L_x_284:
[----:B------:R-:W-:Y:S02]  /*8d00*/  IMAD.MOV.U32 R17, RZ, RZ, RZ ;  /* 0x000000ffff117224 */ /* 0x000fe400078e00ff */
[----:B------:R-:W-:Y:S02]  /*8d10*/  IMAD.U32 R16, RZ, RZ, UR6 ;  /* 0x00000006ff107e24 */ /* 0x000fe4000f8e00ff */
[----:B------:R-:W-:-:S07]  /*8d20*/  IMAD.MOV.U32 R18, RZ, RZ, RZ ;  /* 0x000000ffff127224 */ /* 0x000fce00078e00ff */
.L_x_289:
[----:B------:R-:W0:Y:S01]  /*8d30*/  S2R R0, SR_TID.X ;  /* 0x0000000000007919 */ /* 0x000e220000002100 */
[----:B------:R-:W-:Y:S01]  /*8d40*/  STL [R1+0x24], RZ ;  /* 0x000024ff01007387 */ /* 0x000fe20000100800 */
[----:B0-----:R-:W-:-:S04]  /*8d50*/  LOP3.LUT R0, R0, 0x1f, RZ, 0xc0, !PT ;  /* 0x0000001f00007812 */ /* 0x001fc800078ec0ff */
[----:B------:R-:W-:-:S13]  /*8d60*/  ISETP.NE.AND P0, PT, R0, RZ, PT ;  /* 0x000000ff0000720c */ /* 0x000fda0003f05270 */
[----:B------:R-:W0:Y:S01]  /*8d70*/  @!P0 S2R R3, SR_CgaCtaId ;  /* 0x0000000000038919 */ /* 0x000e220000008800 */
[----:B------:R-:W-:-:S04]  /*8d80*/  @!P0 MOV R0, 0x400 ;  /* 0x0000040000008802 */ /* 0x000fc80000000f00 */
[----:B0-----:R-:W-:-:S05]  /*8d90*/  @!P0 LEA R0, R3, R0, 0x18 ;  /* 0x0000000003008211 */ /* 0x001fca00078ec0ff */
[----:B------:R0:W-:Y:S01]  /*8da0*/  @!P0 STS.128 [R0+0x228d0], R16 ;  /* 0x0228d01000008388 */ /* 0x0001e20000000c00 */
[----:B------:R-:W-:Y:S06]  /*8db0*/  BAR.ARV 0x5, 0x120 ;  /* 0x0144800000007b1d */ /* 0x000fec0000002000 */
[----:B------:R-:W-:Y:S01]  /*8dc0*/  ISETP.GE.AND P0, PT, R19, UR5, PT ;  /* 0x0000000513007c0c */ /* 0x000fe2000bf06270 */
[----:B0-----:R-:W-:-:S05]  /*8dd0*/  IMAD.MOV.U32 R0, RZ, RZ, 0x1 ;  /* 0x00000001ff007424 */ /* 0x001fca00078e00ff */
[----:B------:R0:W-:Y:S04]  /*8de0*/  STL [R1+0x4], R0 ;  /* 0x0000040001007387 */ /* 0x0001e80000100800 */
[----:B------:R0:W-:Y:S03]  /*8df0*/  STL [R1], RZ ;  /* 0x000000ff01007387 */ /* 0x0001e60000100800 */
[----:B------:R-:W-:Y:S05]  /*8e00*/  @P0 BRA `(.L_x_290) ;  /* 0x0000003800380947 */ /* 0x000fea0003800000 */
[----:B0-----:R-:W-:Y:S01]  /*8e10*/  IMAD.MOV.U32 R0, RZ, RZ, 0x1 ;  /* 0x00000001ff007424 */ /* 0x001fe200078e00ff */
[----:B------:R0:W-:Y:S01]  /*8e20*/  STL [R1], RZ ;  /* 0x000000ff01007387 */ /* 0x0001e20000100800 */
[----:B------:R-:W-:Y:S01]  /*8e30*/  ULDC UR37, c[0x0][0xc] ;  /* 0x0000030000257ab9 */ /* 0x000fe20000000800 */
[----:B------:R-:W-:Y:S02]  /*8e40*/  ULDC.64 UR38, c[0x0][0x198] ;  /* 0x0000660000267ab9 */ /* 0x000fe40000000a00 */
[----:B------:R0:W-:Y:S04]  /*8e50*/  STL [R1+0x4], R0 ;  /* 0x0000040001007387 */ /* 0x0001e80000100800 */
[----:B------:R0:W-:Y:S02]  /*8e60*/  STL [R1+0x24], RZ ;  /* 0x000024ff01007387 */ /* 0x0001e40000100800 */
.L_x_353:
[----:B-12---:R-:W1:Y:S02]  /*8e70*/  LDC.64 R2, c[0x0][0xc60] ;  /* 0x00031800ff027b82 */ /* 0x006e640000000a00 */
[----:B-1----:R-:W-:-:S05]  /*8e80*/  IMAD.WIDE R2, R19, 0x4, R2 ;  /* 0x0000000413027825 */ /* 0x002fca00078e0202 */
[----:B------:R-:W2:Y:S01]  /*8e90*/  LDG.E R5, desc[UR40][R2.64] ;  /* 0x0000002802057981 */ /* 0x000ea2000c1e1900 */
[----:B------:R-:W-:Y:S05]  /*8ea0*/  YIELD ;  /* 0x0000000000007946 */ /* 0x000fea0003800000 */
[----:B------:R-:W-:Y:S01]  /*8eb0*/  ULDC.64 UR4, c[0x0][0xa28] ;  /* 0x00028a0000047ab9 */ /* 0x000fe20000000a00 */
[----:B0-----:R-:W-:Y:S01]  /*8ec0*/  IMAD.MOV.U32 R0, RZ, RZ, RZ ;  /* 0x000000ffff007224 */ /* 0x001fe200078e00ff */
[----:B------:R-:W-:-:S04]  /*8ed0*/  ISETP.NE.U32.AND P0, PT, RZ, UR4, PT ;  /* 0x00000004ff007c0c */ /* 0x000fc8000bf05070 */
[----:B------:R-:W-:Y:S01]  /*8ee0*/  ISETP.NE.AND.EX P0, PT, RZ, UR5, PT, P0 ;  /* 0x00000005ff007c0c */ /* 0x000fe2000bf05300 */
[----:B------:R-:W-:Y:S01]  /*8ef0*/  IMAD.MOV.U32 R6, RZ, RZ, RZ ;  /* 0x000000ffff067224 */ /* 0x000fe200078e00ff */
[----:B--2---:R-:W-:Y:S01]  /*8f00*/  SHF.R.S32.HI R4, RZ, 0x1f, R5 ;  /* 0x0000001fff047819 */ /* 0x004fe20000011405 */
[----:B------:R-:W-:-:S10]  /*8f10*/  IMAD.SHL.U32 R7, R5, 0x4, RZ ;  /* 0x0000000405077824 */ /* 0x000fd400078e00ff */
[C---:B------:R-:W-:Y:S01]  /*8f20*/  @P0 LEA R2, P1, R5.reuse, UR4, 0x2 ;  /* 0x0000000405020c11 */ /* 0x040fe2000f8210ff */
[----:B------:R-:W-:Y:S03]  /*8f30*/  STL [R1+0x10], R5 ;  /* 0x0000100501007387 */ /* 0x000fe60000100800 */
[----:B------:R-:W-:Y:S01]  /*8f40*/  @P0 LEA.HI.X R3, R5, UR5, R4, 0x2, P1 ;  /* 0x0000000505030c11 */ /* 0x000fe200088f1404 */
[----:B------:R-:W-:-:S04]  /*8f50*/  ULDC.64 UR4, c[0x0][0xa00] ;  /* 0x0002800000047ab9 */ /* 0x000fc80000000a00 */
[----:B------:R0:W5:Y:S01]  /*8f60*/  @P0 LDG.E R0, desc[UR40][R2.64] ;  /* 0x0000002802000981 */ /* 0x000162000c1e1900 */
[----:B------:R-:W-:-:S04]  /*8f70*/  ISETP.NE.U32.AND P0, PT, RZ, UR4, PT ;  /* 0x00000004ff007c0c */ /* 0x000fc8000bf05070 */
[----:B------:R-:W-:-:S13]  /*8f80*/  ISETP.NE.AND.EX P0, PT, RZ, UR5, PT, P0 ;  /* 0x00000005ff007c0c */ /* 0x000fda000bf05300 */
[----:B0-----:R-:W-:-:S04]  /*8f90*/  @P0 LEA R2, P1, R5, UR4, 0x2 ;  /* 0x0000000405020c11 */ /* 0x001fc8000f8210ff */
[----:B------:R-:W-:Y:S01]  /*8fa0*/  @P0 LEA.HI.X R3, R5, UR5, R4, 0x2, P1 ;  /* 0x0000000505030c11 */ /* 0x000fe200088f1404 */
[----:B------:R-:W-:-:S04]  /*8fb0*/  ULDC.64 UR4, c[0x0][0xa20] ;  /* 0x0002880000047ab9 */ /* 0x000fc80000000a00 */
[----:B------:R-:W2:Y:S01]  /*8fc0*/  @P0 LDG.E R6, desc[UR40][R2.64] ;  /* 0x0000002802060981 */ /* 0x000ea2000c1e1900 */
[----:B------:R-:W-:-:S04]  /*8fd0*/  ISETP.NE.U32.AND P0, PT, RZ, UR4, PT ;  /* 0x00000004ff007c0c */ /* 0x000fc8000bf05070 */
[----:B------:R-:W-:Y:S01]  /*8fe0*/  ISETP.NE.AND.EX P0, PT, RZ, UR5, PT, P0 ;  /* 0x00000005ff007c0c */ /* 0x000fe2000bf05300 */
[----:B--2---:R0:W-:Y:S04]  /*8ff0*/  STL [R1+0x2c], R6 ;  /* 0x00002c0601007387 */ /* 0x0041e80000100800 */
[----:B------:R1:W-:Y:S01]  /*9000*/  STL [R1+0x18], R7 ;  /* 0x0000180701007387 */ /* 0x0003e20000100800 */
[----:B0-----:R-:W-:-:S07]  /*9010*/  SHF.L.U64.HI R6, R5, 0x2, R4 ;  /* 0x0000000205067819 */ /* 0x001fce0000010204 */
[C---:B------:R-:W-:Y:S01]  /*9020*/  @P0 IADD3 R4, P1, R7.reuse, UR4, RZ ;  /* 0x0000000407040c10 */ /* 0x040fe2000ff3e0ff */
[----:B------:R0:W-:Y:S03]  /*9030*/  STL [R1+0x1c], R6 ;  /* 0x00001c0601007387 */ /* 0x0001e60000100800 */
[----:B------:R-:W-:Y:S01]  /*9040*/  @P0 IADD3.X R5, R6, UR5, RZ, P1, !PT ;  /* 0x0000000506050c10 */ /* 0x000fe20008ffe4ff */
[----:B------:R-:W-:Y:S02]  /*9050*/  ULDC.64 UR4, c[0x0][0xa08] ;  /* 0x0002820000047ab9 */ /* 0x000fe40000000a00 */
[----:B------:R-:W-:Y:S01]  /*9060*/  IADD3 R2, P1, R7, UR4, RZ ;  /* 0x0000000407027c10 */ /* 0x000fe2000ff3e0ff */
[----:B-1----:R-:W-:-:S03]  /*9070*/  IMAD.MOV.U32 R7, RZ, RZ, RZ ;  /* 0x000000ffff077224 */ /* 0x002fc600078e00ff */
[----:B------:R-:W-:Y:S02]  /*9080*/  IADD3.X R3, R6, UR5, RZ, P1, !PT ;  /* 0x0000000506037c10 */ /* 0x000fe40008ffe4ff */
[----:B------:R-:W-:-:S04]  /*9090*/  ISETP.NE.U32.AND P1, PT, RZ, UR4, PT ;  /* 0x00000004ff007c0c */ /* 0x000fc8000bf25070 */
[----:B------:R-:W-:Y:S01]  /*90a0*/  ISETP.NE.AND.EX P1, PT, RZ, UR5, PT, P1 ;  /* 0x00000005ff007c0c */ /* 0x000fe2000bf25310 */
[----:B------:R-:W-:Y:S02]  /*90b0*/  ULDC.64 UR4, c[0x0][0x3f8] ;  /* 0x0000fe0000047ab9 */ /* 0x000fe40000000a00 */
[----:B------:R-:W-:-:S03]  /*90c0*/  UISETP.NE.U32.AND UP0, UPT, UR4, URZ, UPT ;  /* 0x0000003f0400728c */ /* 0x000fc6000bf05070 */
[----:B------:R-:W-:Y:S01]  /*90d0*/  ULDC UR4, c[0x0][0x404] ;  /* 0x0001010000047ab9 */ /* 0x000fe20000000800 */
[----:B------:R-:W-:-:S03]  /*90e0*/  UISETP.NE.AND.EX UP0, UPT, UR5, URZ, UPT, UP0 ;  /* 0x0000003f0500728c */ /* 0x000fc6000bf05300 */
[----:B------:R-:W-:Y:S01]  /*90f0*/  ULDC UR5, c[0x0][0x2e0] ;  /* 0x0000b80000057ab9 */ /* 0x000fe20000000800 */
[----:B------:R-:W-:Y:S02]  /*9100*/  USEL UR4, UR4, 0x1, UP0 ;  /* 0x0000000104047887 */ /* 0x000fe40008000000 */
[----:B------:R1:W5:Y:S02]  /*9110*/  @P1 LDG.E R7, desc[UR40][R2.64] ;  /* 0x0000002802071981 */ /* 0x000364000c1e1900 */
[----:B------:R-:W-:-:S06]  /*9120*/  UIMAD UR4, UR4, UR5, URZ ;  /* 0x00000005040472a4 */ /* 0x000fcc000f8e023f */
[----:B0-----:R-:W-:-:S06]  /*9130*/  IMAD.U32 R6, RZ, RZ, UR4 ;  /* 0x00000004ff067e24 */ /* 0x001fcc000f8e00ff */
[----:B------:R1:W5:Y:S01]  /*9140*/  @P0 LDG.E R6, desc[UR40][R4.64] ;  /* 0x0000002804060981 */ /* 0x000362000c1e1900 */
[----:B------:R-:W-:Y:S05]  /*9150*/  @P0 BRA `(.L_x_291) ;  /* 0x0000000000100947 */ /* 0x000fea0003800000 */
[----:B------:R-:W-:Y:S05]  /*9160*/  @!P1 BRA `(.L_x_291) ;  /* 0x00000000000c9947 */ /* 0x000fea0003800000 */
[----:B-1----:R-:W2:Y:S04]  /*9170*/  LDG.E R5, desc[UR40][R2.64] ;  /* 0x0000002802057981 */ /* 0x002ea8000c1e1900 */
[----:B-----5:R-:W2:Y:S02]  /*9180*/  LDG.E R6, desc[UR40][R2.64+0x4] ;  /* 0x0000042802067981 */ /* 0x020ea4000c1e1900 */
[----:B--2---:R-:W-:-:S07]  /*9190*/  IMAD.IADD R6, R6, 0x1, -R5 ;  /* 0x0000000106067824 */ /* 0x004fce00078e0a05 */
.L_x_291:
[--C-:B-1---5:R-:W-:Y:S01]  /*91a0*/  IMAD.IADD R2, R6, 0x1, -R0.reuse ;  /* 0x0000000106027824 */ /* 0x122fe200078e0a00 */
[----:B------:R-:W-:Y:S01]  /*91b0*/  BSSY B6, `(.L_x_292) ;  /* 0x00002b6000067945 */ /* 0x000fe20003800000 */
[----:B------:R-:W-:Y:S02]  /*91c0*/  IMAD.IADD R3, R7, 0x1, R0 ;  /* 0x0000000107037824 */ /* 0x000fe400078e0200 */
[C---:B------:R-:W-:Y:S01]  /*91d0*/  VIADD R0, R2.reuse, 0x5f ;  /* 0x0000005f02007836 */ /* 0x040fe20000000000 */
[----:B------:R-:W-:Y:S01]  /*91e0*/  STL [R1+0x20], R2 ;  /* 0x0000200201007387 */ /* 0x000fe20000100800 */
[----:B------:R-:W-:Y:S02]  /*91f0*/  ISETP.GT.AND P0, PT, R2, RZ, PT ;  /* 0x000000ff0200720c */ /* 0x000fe40003f04270 */
[----:B------:R-:W-:Y:S01]  /*9200*/  IMAD.HI R0, R0, 0x2aaaaaab, RZ ;  /* 0x2aaaaaab00007827 */ /* 0x000fe200078e02ff */
[----:B------:R0:W-:Y:S04]  /*9210*/  STL [R1+0x8], R3 ;  /* 0x0000080301007387 */ /* 0x0001e80000100800 */
[----:B0-----:R-:W-:-:S04]  /*9220*/  SHF.R.U32.HI R3, RZ, 0x1f, R0 ;  /* 0x0000001fff037819 */ /* 0x001fc80000011600 */
[----:B------:R-:W-:-:S05]  /*9230*/  LEA.HI.SX32 R0, R0, R3, 0x1c ;  /* 0x0000000300007211 */ /* 0x000fca00078fe2ff */
[----:B------:R0:W-:Y:S01]  /*9240*/  STL [R1+0x14], R0 ;  /* 0x0000140001007387 */ /* 0x0001e20000100800 */
[----:B------:R-:W-:Y:S05]  /*9250*/  @P0 BRA `(.L_x_293) ;  /* 0x0000000000440947 */ /* 0x000fea0003800000 */
[----:B------:R-:W1:Y:S02]  /*9260*/  S2R R2, SR_TID.X ;  /* 0x0000000000027919 */ /* 0x000e640000002100 */
[----:B-1----:R-:W-:-:S04]  /*9270*/  LOP3.LUT R2, R2, 0x1f, RZ, 0xc0, !PT ;  /* 0x0000001f02027812 */ /* 0x002fc800078ec0ff */
[----:B------:R-:W-:-:S13]  /*9280*/  ISETP.NE.AND P1, PT, R2, RZ, PT ;  /* 0x000000ff0200720c */ /* 0x000fda0003f25270 */
[----:B------:R-:W-:Y:S05]  /*9290*/  @P1 BRA `(.L_x_294) ;  /* 0x00000028009c1947 */ /* 0x000fea0003800000 */
[----:B------:R-:W1:Y:S01]  /*92a0*/  S2R R7, SR_LANEID ;  /* 0x0000000000077919 */ /* 0x000e620000000000 */
[----:B------:R-:W-:Y:S01]  /*92b0*/  VOTEU.ANY UR4, UPT, PT ;  /* 0x0000000000047886 */ /* 0x000fe200038e0100 */
[----:B------:R-:W2:Y:S01]  /*92c0*/  LDC.64 R2, c[0x0][0xc38] ;  /* 0x00030e00ff027b82 */ /* 0x000ea20000000a00 */
[----:B0-----:R-:W1:Y:S08]  /*92d0*/  FLO.U32 R0, UR4 ;  /* 0x0000000400007d00 */ /* 0x001e7000080e0000 */
[----:B------:R-:W2:Y:S01]  /*92e0*/  POPC R5, UR4 ;  /* 0x0000000400057d09 */ /* 0x000ea20008000000 */
[----:B-1----:R-:W-:-:S13]  /*92f0*/  ISETP.EQ.U32.AND P0, PT, R0, R7, PT ;  /* 0x000000070000720c */ /* 0x002fda0003f02070 */
[----:B--2---:R-:W2:Y:S01]  /*9300*/  @P0 ATOMG.E.ADD.STRONG.GPU PT, R3, desc[UR40][R2.64], R5 ;  /* 0x00000005020309a8 */ /* 0x004ea200081ee1e8 */
[----:B------:R-:W0:Y:S02]  /*9310*/  S2R R4, SR_LTMASK ;  /* 0x0000000000047919 */ /* 0x000e240000003900 */
[----:B0-----:R-:W-:-:S04]  /*9320*/  LOP3.LUT R4, R4, UR4, RZ, 0xc0, !PT ;  /* 0x0000000404047c12 */ /* 0x001fc8000f8ec0ff */
[----:B------:R-:W0:Y:S01]  /*9330*/  POPC R7, R4 ;  /* 0x0000000400077309 */ /* 0x000e220000000000 */
[----:B--2---:R-:W0:Y:S02]  /*9340*/  SHFL.IDX PT, R0, R3, R0, 0x1f ;  /* 0x00001f0003007589 */ /* 0x004e2400000e0000 */
[----:B0-----:R-:W-:Y:S01]  /*9350*/  IADD3 R16, R0, UR37, R7 ;  /* 0x0000002500107c10 */ /* 0x001fe2000fffe007 */
[----:B------:R-:W-:Y:S06]  /*9360*/  BRA `(.L_x_294) ;  /* 0x0000002800687947 */ /* 0x000fec0003800000 */
.L_x_293:
[----:B------:R-:W1:Y:S01]  /*9370*/  S2R R3, SR_CgaCtaId ;  /* 0x0000000000037919 */ /* 0x000e620000008800 */
[----:B0-----:R-:W-:-:S04]  /*9380*/  MOV R0, 0x400 ;  /* 0x0000040000007802 */ /* 0x001fc80000000f00 */
[----:B-1----:R-:W-:-:S05]  /*9390*/  LEA R2, R3, R0, 0x18 ;  /* 0x0000000003027211 */ /* 0x002fca00078ec0ff */
[----:B------:R0:W-:Y:S01]  /*93a0*/  STL [R1+0xc], R2 ;  /* 0x00000c0201007387 */ /* 0x0001e20000100800 */
[----:B------:R-:W-:-:S05]  /*93b0*/  VIADD R0, R2, 0x1c400 ;  /* 0x0001c40002007836 */ /* 0x000fca0000000000 */
[----:B------:R-:W-:-:S13]  /*93c0*/  LOP3.LUT P0, RZ, R0, 0x3ff, RZ, 0xc0, !PT ;  /* 0x000003ff00ff7812 */ /* 0x000fda000780c0ff */
[----:B0-----:R-:W-:Y:S05]  /*93d0*/  @!P0 BRA `(.L_x_295) ;  /* 0x0000000000408947 */ /* 0x001fea0003800000 */
[----:B------:R-:W-:Y:S01]  /*93e0*/  MOV R2, 0x0 ;  /* 0x0000000000027802 */ /* 0x000fe20000000f00 */
[----:B------:R-:W-:Y:S01]  /*93f0*/  ULDC.64 UR6, c[0x4][0x90] ;  /* 0x0100240000067ab9 */ /* 0x000fe20000000a00 */
[----:B------:R-:W-:Y:S01]  /*9400*/  ULDC.64 UR8, c[0x4][0x98] ;  /* 0x0100260000087ab9 */ /* 0x000fe20000000a00 */
[----:B------:R-:W-:Y:S01]  /*9410*/  ULDC.64 UR4, c[0x4][0x8] ;  /* 0x0100020000047ab9 */ /* 0x000fe20000000a00 */
[----:B------:R-:W-:Y:S02]  /*9420*/  IMAD.U32 R4, RZ, RZ, UR6 ;  /* 0x00000006ff047e24 */ /* 0x000fe4000f8e00ff */
[----:B------:R-:W0:Y:S01]  /*9430*/  LDC.64 R2, c[0x4][R2] ;  /* 0x0100000002027b82 */ /* 0x000e220000000a00 */
[----:B------:R-:W-:Y:S02]  /*9440*/  IMAD.U32 R5, RZ, RZ, UR7 ;  /* 0x00000007ff057e24 */ /* 0x000fe4000f8e00ff */
[----:B------:R-:W-:Y:S02]  /*9450*/  IMAD.U32 R6, RZ, RZ, UR8 ;  /* 0x00000008ff067e24 */ /* 0x000fe4000f8e00ff */
[----:B------:R-:W-:-:S02]  /*9460*/  IMAD.U32 R7, RZ, RZ, UR9 ;  /* 0x00000009ff077e24 */ /* 0x000fc4000f8e00ff */
[----:B------:R-:W-:Y:S02]  /*9470*/  IMAD.U32 R10, RZ, RZ, UR4 ;  /* 0x00000004ff0a7e24 */ /* 0x000fe4000f8e00ff */
[----:B------:R-:W-:Y:S02]  /*9480*/  IMAD.U32 R11, RZ, RZ, UR5 ;  /* 0x00000005ff0b7e24 */ /* 0x000fe4000f8e00ff */
[----:B------:R-:W-:Y:S02]  /*9490*/  IMAD.MOV.U32 R8, RZ, RZ, 0x70 ;  /* 0x00000070ff087424 */ /* 0x000fe400078e00ff */
[----:B------:R-:W-:Y:S02]  /*94a0*/  IMAD.MOV.U32 R12, RZ, RZ, 0x1 ;  /* 0x00000001ff0c7424 */ /* 0x000fe400078e00ff */
[----:B------:R-:W-:-:S07]  /*94b0*/  IMAD.MOV.U32 R13, RZ, RZ, RZ ;  /* 0x000000ffff0d7224 */ /* 0x000fce00078e00ff */
[----:B------:R-:W-:-:S07]  /*94c0*/  LEPC R20, `(.L_x_295) ;  /* 0x000000001014794e */ /* 0x000fce0000000000 */
[----:B0-----:R-:W-:Y:S05]  /*94d0*/  CALL.ABS.NOINC R2 ;  /* 0x0000000002007343 */ /* 0x001fea0003c00000 */
.L_x_295:
[----:B------:R-:W2:Y:S02]  /*94e0*/  LDL R2, [R1+0xc] ;  /* 0x00000c0001027983 */ /* 0x000ea40000100800 */
[----:B--2---:R-:W-:-:S05]  /*94f0*/  VIADD R0, R2, 0x400 ;  /* 0x0000040002007836 */ /* 0x004fca0000000000 */
[----:B------:R-:W-:-:S13]  /*9500*/  LOP3.LUT P0, RZ, R0, 0x3ff, RZ, 0xc0, !PT ;  /* 0x000003ff00ff7812 */ /* 0x000fda000780c0ff */
[----:B------:R-:W-:Y:S05]  /*9510*/  @!P0 BRA `(.L_x_296) ;  /* 0x0000000000808947 */ /* 0x000fea0003800000 */
[----:B------:R-:W-:Y:S01]  /*9520*/  MOV R0, 0x0 ;  /* 0x0000000000007802 */ /* 0x000fe20000000f00 */
[----:B------:R-:W-:Y:S01]  /*9530*/  ULDC.64 UR6, c[0x4][0x90] ;  /* 0x0100240000067ab9 */ /* 0x000fe20000000a00 */
[----:B------:R-:W-:Y:S01]  /*9540*/  ULDC.64 UR8, c[0x4][0x98] ;  /* 0x0100260000087ab9 */ /* 0x000fe20000000a00 */
[----:B------:R-:W-:Y:S01]  /*9550*/  ULDC.64 UR4, c[0x4][0x10] ;  /* 0x0100040000047ab9 */ /* 0x000fe20000000a00 */
[----:B------:R0:W1:Y:S01]  /*9560*/  LDC.64 R2, c[0x4][R0] ;  /* 0x0100000000027b82 */ /* 0x0000620000000a00 */
[----:B------:R-:W-:Y:S02]  /*9570*/  IMAD.U32 R4, RZ, RZ, UR6 ;  /* 0x00000006ff047e24 */ /* 0x000fe4000f8e00ff */
[----:B------:R-:W-:Y:S02]  /*9580*/  IMAD.U32 R5, RZ, RZ, UR7 ;  /* 0x00000007ff057e24 */ /* 0x000fe4000f8e00ff */
[----:B------:R-:W-:Y:S02]  /*9590*/  IMAD.U32 R6, RZ, RZ, UR8 ;  /* 0x00000008ff067e24 */ /* 0x000fe4000f8e00ff */
[----:B------:R-:W-:-:S02]  /*95a0*/  IMAD.U32 R7, RZ, RZ, UR9 ;  /* 0x00000009ff077e24 */ /* 0x000fc4000f8e00ff */
[----:B------:R-:W-:Y:S02]  /*95b0*/  IMAD.U32 R10, RZ, RZ, UR4 ;  /* 0x00000004ff0a7e24 */ /* 0x000fe4000f8e00ff */
[----:B------:R-:W-:Y:S02]  /*95c0*/  IMAD.U32 R11, RZ, RZ, UR5 ;  /* 0x00000005ff0b7e24 */ /* 0x000fe4000f8e00ff */
[----:B------:R-:W-:Y:S02]  /*95d0*/  IMAD.MOV.U32 R8, RZ, RZ, 0x70 ;  /* 0x00000070ff087424 */ /* 0x000fe400078e00ff */
[----:B------:R-:W-:Y:S02]  /*95e0*/  IMAD.MOV.U32 R12, RZ, RZ, 0x1 ;  /* 0x00000001ff0c7424 */ /* 0x000fe400078e00ff */
[----:B0-----:R-:W-:-:S07]  /*95f0*/  IMAD.MOV.U32 R13, RZ, RZ, RZ ;  /* 0x000000ffff0d7224 */ /* 0x001fce00078e00ff */
[----:B------:R-:W-:-:S07]  /*9600*/  LEPC R20, `(.L_x_297) ;  /* 0x000000001014794e */ /* 0x000fce0000000000 */
[----:B-1----:R-:W-:Y:S05]  /*9610*/  CALL.ABS.NOINC R2 ;  /* 0x0000000002007343 */ /* 0x002fea0003c00000 */
.L_x_297:
        /* <DEDUP_REMOVED lines=16> */
.L_x_296:
[----:B------:R-:W2:Y:S01]  /*9720*/  LDL.LU R2, [R1+0x18] ;  /* 0x0000180001027983 */ /* 0x000ea20000300800 */
[----:B------:R-:W-:-:S03]  /*9730*/  ULDC.64 UR4, c[0x0][0x9f8] ;  /* 0x00027e0000047ab9 */ /* 0x000fc60000000a00 */
[----:B------:R-:W3:Y:S04]  /*9740*/  LDL.LU R0, [R1+0x1c] ;  /* 0x00001c0001007983 */ /* 0x000ee80000300800 */
[----:B------:R-:W4:Y:S04]  /*9750*/  LDL.LU R4, [R1+0x2c] ;  /* 0x00002c0001047983 */ /* 0x000f280000300800 */
[----:B------:R-:W4:Y:S01]  /*9760*/  LDL.LU R7, [R1+0x10] ;  /* 0x0000100001077983 */ /* 0x000f220000300800 */
[----:B------:R-:W-:-:S04]  /*9770*/  ISETP.NE.U32.AND P0, PT, RZ, UR4, PT ;  /* 0x00000004ff007c0c */ /* 0x000fc8000bf05070 */
[----:B------:R-:W-:Y:S01]  /*9780*/  ISETP.NE.AND.EX P0, PT, RZ, UR5, PT, P0 ;  /* 0x00000005ff007c0c */ /* 0x000fe2000bf05300 */
[----:B------:R-:W0:Y:S02]  /*9790*/  S2R R8, SR_TID.X ;  /* 0x0000000000087919 */ /* 0x000e240000002100 */
[----:B0-----:R-:W-:-:S04]  /*97a0*/  LOP3.LUT R8, R8, 0x1f, RZ, 0xc0, !PT ;  /* 0x0000001f08087812 */ /* 0x001fc800078ec0ff */
[----:B------:R-:W-:-:S13]  /*97b0*/  ISETP.NE.AND P6, PT, R8, RZ, PT ;  /* 0x000000ff0800720c */ /* 0x000fda0003fc5270 */
[----:B------:R-:W-:-:S05]  /*97c0*/  VOTEU.ALL UP1, P6 ;  /* 0x00000000003f7886 */ /* 0x000fca0003020000 */
[----:B------:R-:W-:-:S04]  /*97d0*/  @!UP1 UIADD3 UR8, UP0, UR38, 0x270, URZ ;  /* 0x0000027026089890 */ /* 0x000fc8000ff1e03f */
[----:B------:R-:W-:-:S03]  /*97e0*/  @!UP1 UIADD3.X UR9, URZ, UR39, URZ, UP0, !UPT ;  /* 0x000000273f099290 */ /* 0x000fc600087fe43f */
[----:B------:R-:W-:Y:S01]  /*97f0*/  VOTEU.ALL UP0, P6 ;  /* 0x00000000003f7886 */ /* 0x000fe20003000000 */
[----:B--2---:R-:W-:-:S04]  /*9800*/  @P0 IADD3 R2, P1, R2, UR4, RZ ;  /* 0x0000000402020c10 */ /* 0x004fc8000ff3e0ff */
[----:B---3--:R-:W-:Y:S01]  /*9810*/  @P0 IADD3.X R3, R0, UR5, RZ, P1, !PT ;  /* 0x0000000500030c10 */ /* 0x008fe20008ffe4ff */
[----:B------:R-:W-:Y:S01]  /*9820*/  ULDC.64 UR4, c[0x0][0xa00] ;  /* 0x0002800000047ab9 */ /* 0x000fe20000000a00 */
[----:B----4-:R-:W-:Y:S02]  /*9830*/  IMAD R17, R17, 0x80, R4 ;  /* 0x0000008011117824 */ /* 0x010fe400078e0204 */
[----:B------:R-:W0:Y:S01]  /*9840*/  LDC R4, c[0x0][0x428] ;  /* 0x00010a00ff047b82 */ /* 0x000e220000000800 */
[----:B------:R-:W-:-:S06]  /*9850*/  IMAD.MOV.U32 R0, RZ, RZ, R7 ;  /* 0x000000ffff007224 */ /* 0x000fcc00078e0007 */
[----:B------:R1:W5:Y:S01]  /*9860*/  @P0 LDG.E R0, desc[UR40][R2.64] ;  /* 0x0000002802000981 */ /* 0x000362000c1e1900 */
[----:B------:R-:W-:Y:S02]  /*9870*/  PLOP3.LUT P1, PT, P6, PT, PT, 0x8, 0x0 ;  /* 0x000000000000781c */ /* 0x000fe4000372e170 */
[----:B0-----:R-:W-:Y:S01]  /*9880*/  ISETP.NE.AND P0, PT, R4, 0x1, PT ;  /* 0x000000010400780c */ /* 0x001fe20003f05270 */
[----:B------:R-:W-:-:S12]  /*9890*/  IMAD.MOV.U32 R4, RZ, RZ, R18 ;  /* 0x000000ffff047224 */ /* 0x000fd800078e0012 */
[----:B------:R-:W0:Y:S08]  /*98a0*/  @P0 LDC R5, c[0x0][0x42c] ;  /* 0x00010b00ff050b82 */ /* 0x000e300000000800 */
[----:B------:R-:W2:Y:S01]  /*98b0*/  @P0 LDC R6, c[0x0][0x430] ;  /* 0x00010c00ff060b82 */ /* 0x000ea20000000800 */
[----:B0-----:R-:W-:-:S05]  /*98c0*/  @P0 IMAD.HI.U32 R5, R18, R5, RZ ;  /* 0x0000000512050227 */ /* 0x001fca00078e00ff */
[----:B--2---:R-:W-:Y:S02]  /*98d0*/  @P0 SHF.R.U32.HI R4, RZ, R6, R5 ;  /* 0x00000006ff040219 */ /* 0x004fe40000011605 */
[----:B------:R-:W-:-:S04]  /*98e0*/  ISETP.NE.U32.AND P0, PT, RZ, UR4, PT ;  /* 0x00000004ff007c0c */ /* 0x000fc8000bf05070 */
[----:B------:R-:W-:-:S04]  /*98f0*/  ISETP.NE.AND.EX P0, PT, RZ, UR5, PT, P0 ;  /* 0x00000005ff007c0c */ /* 0x000fc8000bf05300 */
[----:B-1----:R-:W-:-:S09]  /*9900*/  SEL R6, R7, RZ, !P0 ;  /* 0x000000ff07067207 */ /* 0x002fd20004000000 */
.L_x_298:
        /* <DEDUP_REMOVED lines=9> */
[----:B0-----:R-:W-:Y:S05]  /*99a0*/  @P1 BRA.U.ANY `(.L_x_298) ;  /* 0xfffffffd00d81947 */ /* 0x001fea000393ffff */
[----:B------:R-:W0:Y:S01]  /*99b0*/  LDC.64 R2, c[0x0][0x3f8] ;  /* 0x0000fe00ff027b82 */ /* 0x000e220000000a00 */
[----:B------:R-:W-:Y:S02]  /*99c0*/  ULDC.64 UR4, c[0x0][0xa08] ;  /* 0x0002820000047ab9 */ /* 0x000fe40000000a00 */
[----:B0-----:R-:W-:Y:S01]  /*99d0*/  LOP3.LUT P0, RZ, R2, UR4, RZ, 0xfc, !PT ;  /* 0x0000000402ff7c12 */ /* 0x001fe2000f80fcff */
[----:B------:R-:W-:-:S03]  /*99e0*/  UMOV UR4, 0xffffffff ;  /* 0xffffffff00047882 */ /* 0x000fc60000000000 */
[----:B------:R-:W-:-:S04]  /*99f0*/  LOP3.LUT P0, RZ, R3, UR5, RZ, 0xfc, P0 ;  /* 0x0000000503ff7c12 */ /* 0x000fc8000800fcff */
[----:B-----5:R-:W-:Y:S01]  /*9a00*/  SEL R7, R0, RZ, !P0 ;  /* 0x000000ff00077207 */ /* 0x020fe20004000000 */
[----:B------:R-:W-:Y:S08]  /*9a10*/  BRA.DIV UR4, `(.L_x_299) ;  /* 0x0000003204907947 */ /* 0x000ff0000b800000 */
.L_x_369:
[----:B------:R-:W2:Y:S01]  /*9a20*/  LDL R8, [R1+0x14] ;  /* 0x0000140001087983 */ /* 0x000ea20000100800 */
[----:B------:R-:W-:Y:S01]  /*9a30*/  UMOV UR4, 0xffffffff ;  /* 0xffffffff00047882 */ /* 0x000fe20000000000 */
[----:B------:R-:W-:Y:S01]  /*9a40*/  SHF.R.S32.HI R5, RZ, 0x1f, R0 ;  /* 0x0000001fff057819 */ /* 0x000fe20000011400 */
[----:B--2---:R-:W-:Y:S01]  /*9a50*/  VIADD R9, R8, 0xffffffff ;  /* 0xffffffff08097836 */ /* 0x004fe20000000000 */
[----:B------:R-:W-:Y:S06]  /*9a60*/  BRA.DIV UR4, `(.L_x_300) ;  /* 0x0000003204b07947 */ /* 0x000fec000b800000 */
[----:B------:R-:W-:-:S13]  /*9a70*/  ELECT P6, URZ, PT ;  /* 0x00000000003f782f */ /* 0x000fda00038c0000 */
.L_x_372:
[----:B------:R-:W-:Y:S05]  /*9a80*/  @!P6 BRA `(.L_x_301) ;  /* 0x000000040008e947 */ /* 0x000fea0003800000 */
[----:B------:R0:W-:Y:S01]  /*9a90*/  STL [R1+0x28], R9 ;  /* 0x0000280901007387 */ /* 0x0001e20000100800 */
[----:B------:R-:W-:-:S04]  /*9aa0*/  ISETP.NE.U32.AND P0, PT, R2, RZ, PT ;  /* 0x000000ff0200720c */ /* 0x000fc80003f05070 */
[----:B------:R-:W-:-:S13]  /*9ab0*/  ISETP.NE.AND.EX P0, PT, R3, RZ, PT, P0 ;  /* 0x000000ff0300720c */ /* 0x000fda0003f05300 */
[----:B0-----:R-:W-:Y:S05]  /*9ac0*/  @!P0 BRA `(.L_x_302) ;  /* 0x00000000004c8947 */ /* 0x001fea0003800000 */
[----:B------:R-:W0:Y:S01]  /*9ad0*/  LDC R12, c[0x0][0x41c] ;  /* 0x00010700ff0c7b82 */ /* 0x000e220000000800 */
[----:B------:R-:W-:Y:S01]  /*9ae0*/  IMAD.MOV.U32 R7, RZ, RZ, R9 ;  /* 0x000000ffff077224 */ /* 0x000fe200078e0009 */
[----:B------:R-:W-:Y:S01]  /*9af0*/  ULDC.64 UR4, c[0x0][0x408] ;  /* 0x0001020000047ab9 */ /* 0x000fe20000000a00 */
[----:B0-----:R-:W-:-:S13]  /*9b00*/  ISETP.NE.AND P0, PT, R12, 0x1, PT ;  /* 0x000000010c00780c */ /* 0x001fda0003f05270 */
[----:B------:R-:W0:Y:S02]  /*9b10*/  @P0 LDC.64 R10, c[0x0][0x420] ;  /* 0x00010800ff0a0b82 */ /* 0x000e240000000a00 */
[----:B0-----:R-:W-:-:S05]  /*9b20*/  @P0 IMAD.HI.U32 R10, R9, R10, RZ ;  /* 0x0000000a090a0227 */ /* 0x001fca00078e00ff */
[----:B------:R-:W-:-:S05]  /*9b30*/  @P0 SHF.R.U32.HI R7, RZ, R11, R10 ;  /* 0x0000000bff070219 */ /* 0x000fca000001160a */
[--C-:B------:R-:W-:Y:S02]  /*9b40*/  IMAD.MOV R8, RZ, RZ, -R7.reuse ;  /* 0x000000ffff087224 */ /* 0x100fe400078e0a07 */
[----:B------:R-:W-:Y:S02]  /*9b50*/  IMAD.MOV.U32 R10, RZ, RZ, R7 ;  /* 0x000000ffff0a7224 */ /* 0x000fe400078e0007 */
[----:B------:R-:W-:Y:S02]  /*9b60*/  IMAD R11, R12, R8, R9 ;  /* 0x000000080c0b7224 */ /* 0x000fe400078e0209 */
[----:B------:R-:W-:-:S03]  /*9b70*/  IMAD R8, R5, UR4, RZ ;  /* 0x0000000405087c24 */ /* 0x000fc6000f8e02ff */
[----:B------:R0:W-:Y:S01]  /*9b80*/  STL [R1+0x28], R11 ;  /* 0x0000280b01007387 */ /* 0x0001e20000100800 */
[----:B------:R-:W-:Y:S01]  /*9b90*/  IMAD R8, R0, UR5, R8 ;  /* 0x0000000500087c24 */ /* 0x000fe2000f8e0208 */
[----:B0-----:R-:W-:-:S03]  /*9ba0*/  SHF.R.S32.HI R11, RZ, 0x1f, R7 ;  /* 0x0000001fff0b7819 */ /* 0x001fc60000011407 */
[----:B------:R-:W-:-:S04]  /*9bb0*/  IMAD.WIDE.U32 R10, R0, UR4, R10 ;  /* 0x00000004000a7c25 */ /* 0x000fc8000f8e000a */
[----:B------:R-:W-:Y:S01]  /*9bc0*/  IMAD.IADD R7, R11, 0x1, R8 ;  /* 0x000000010b077824 */ /* 0x000fe200078e0208 */
[----:B------:R-:W-:-:S04]  /*9bd0*/  LEA R12, P0, R10, R2, 0x2 ;  /* 0x000000020a0c7211 */ /* 0x000fc800078010ff */
[----:B------:R-:W-:-:S05]  /*9be0*/  LEA.HI.X R13, R10, R3, R7, 0x2, P0 ;  /* 0x000000030a0d7211 */ /* 0x000fca00000f1407 */
[----:B------:R0:W5:Y:S04]  /*9bf0*/  LDG.E R7, desc[UR40][R12.64] ;  /* 0x000000280c077981 */ /* 0x000168000c1e1900 */
.L_x_302:
[----:B------:R-:W2:Y:S01]  /*9c00*/  LDL R8, [R1] ;  /* 0x0000000001087983 */ /* 0x000ea20000100800 */
[----:B------:R-:W-:-:S03]  /*9c10*/  MOV R11, 0x400 ;  /* 0x00000400000b7802 */ /* 0x000fc60000000f00 */
[----:B------:R-:W3:Y:S01]  /*9c20*/  LDL R10, [R1+0x4] ;  /* 0x00000400010a7983 */ /* 0x000ee20000100800 */
[----:B0-----:R-:W0:Y:S02]  /*9c30*/  S2R R12, SR_CgaCtaId ;  /* 0x00000000000c7919 */ /* 0x001e240000008800 */
[----:B0-----:R-:W-:-:S05]  /*9c40*/  LEA R11, R12, R11, 0x18 ;  /* 0x0000000b0c0b7211 */ /* 0x001fca00078ec0ff */
[----:B--2---:R-:W-:Y:S01]  /*9c50*/  IMAD R8, R8, 0x8, R11 ;  /* 0x0000000808087824 */ /* 0x004fe200078e020b */
[----:B---3--:R-:W-:-:S04]  /*9c60*/  SHF.L.U32 R10, R10, 0x1f, RZ ;  /* 0x0000001f0a0a7819 */ /* 0x008fc800000006ff */
[----:B------:R-:W0:Y:S02]  /*9c70*/  SYNCS.PHASECHK.TRANS64.TRYWAIT P0, [R8+URZ+0x22840], R10 ;  /* 0x0228400a080075a7 */ /* 0x000e24000800017f */
[----:B0-----:R-:W-:Y:S05]  /*9c80*/  @!P0 BRA `(.L_x_303) ;  /* 0x0000003000488947 */ /* 0x001fea0003800000 */
.L_x_373:
[----:B------:R-:W1:Y:S02]  /*9c90*/  S2R R11, SR_TID.X ;  /* 0x00000000000b7919 */ /* 0x000e640000002100 */
[----:B-1----:R-:W-:-:S04]  /*9ca0*/  LOP3.LUT R11, R11, 0x7f, RZ, 0xc0, !PT ;  /* 0x0000007f0b0b7812 */ /* 0x002fc800078ec0ff */
[----:B------:R-:W-:-:S13]  /*9cb0*/  ISETP.NE.AND P0, PT, R11, RZ, PT ;  /* 0x000000ff0b00720c */ /* 0x000fda0003f05270 */
[----:B------:R-:W-:Y:S05]  /*9cc0*/  @P0 BRA `(.L_x_304) ;  /* 0x00000000001c0947 */ /* 0x000fea0003800000 */
[----:B------:R-:W1:Y:S01]  /*9cd0*/  S2R R11, SR_TID.X ;  /* 0x00000000000b7919 */ /* 0x000e620000002100 */
[----:B0-----:R-:W-:-:S04]  /*9ce0*/  IMAD.MOV.U32 R10, RZ, RZ, 0x3000 ;  /* 0x00003000ff0a7424 */ /* 0x001fc800078e00ff */
[----:B------:R2:W-:Y:S01]  /*9cf0*/  SYNCS.ARRIVE.TRANS64 RZ, [R8+URZ+0x22830], R10 ;  /* 0x0228300a08ff79a7 */ /* 0x0005e2000800003f */
[----:B-1----:R-:W-:-:S04]  /*9d00*/  LOP3.LUT R11, R11, 0x1f, RZ, 0xc0, !PT ;  /* 0x0000001f0b0b7812 */ /* 0x002fc800078ec0ff */
[----:B------:R-:W-:-:S13]  /*9d10*/  ISETP.NE.AND P1, PT, R11, RZ, PT ;  /* 0x000000ff0b00720c */ /* 0x000fda0003f25270 */
[----:B--2---:R-:W-:Y:S05]  /*9d20*/  @!P1 BRA `(.L_x_304) ;  /* 0x0000000000049947 */ /* 0x004fea0003800000 */
[----:B------:R-:W-:Y:S01]  /*9d30*/  BPT.TRAP 0x1 ;  /* 0x000000040000795c */ /* 0x000fe20000300000 */
.L_x_304:
[----:B------:R-:W2:Y:S01]  /*9d40*/  LDL R12, [R1] ;  /* 0x00000000010c7983 */ /* 0x000ea20000100800 */
[----:B------:R-:W-:-:S03]  /*9d50*/  MOV R13, 0x400 ;  /* 0x00000400000d7802 */ /* 0x000fc60000000f00 */
[----:B------:R-:W3:Y:S04]  /*9d60*/  LDL R11, [R1+0x28] ;  /* 0x00002800010b7983 */ /* 0x000ee80000100800 */
[----:B0-----:R-:W4:Y:S01]  /*9d70*/  LDL R10, [R1+0x8] ;  /* 0x00000800010a7983 */ /* 0x001f220000100800 */
[----:B------:R-:W0:Y:S01]  /*9d80*/  S2R R14, SR_CgaCtaId ;  /* 0x00000000000e7919 */ /* 0x000e220000008800 */
[----:B------:R-:W-:Y:S01]  /*9d90*/  R2UR UR9, R8 ;  /* 0x00000000080972ca */ /* 0x000fe200000e0000 */
[----:B------:R-:W-:Y:S01]  /*9da0*/  UIADD3 UR6, UP0, UR38, 0x370, URZ ;  /* 0x0000037026067890 */ /* 0x000fe2000ff1e03f */
[----:B------:R-:W-:Y:S02]  /*9db0*/  R2UR UR12, R4 ;  /* 0x00000000040c72ca */ /* 0x000fe400000e0000 */
[----:B-----5:R-:W-:Y:S01]  /*9dc0*/  R2UR UR13, R7 ;  /* 0x00000000070d72ca */ /* 0x020fe200000e0000 */
[----:B------:R-:W-:Y:S01]  /*9dd0*/  UIADD3.X UR7, URZ, UR39, URZ, UP0, !UPT ;  /* 0x000000273f077290 */ /* 0x000fe200087fe43f */
[----:B0-----:R-:W-:-:S07]  /*9de0*/  LEA R13, R14, R13, 0x18 ;  /* 0x0000000d0e0d7211 */ /* 0x001fce00078ec0ff */
[----:B------:R-:W-:Y:S01]  /*9df0*/  UIADD3 UR9, UR9, 0x22830, URZ ;  /* 0x0002283009097890 */ /* 0x000fe2000fffe03f */
[----:B------:R-:W-:Y:S01]  /*9e00*/  UMOV UR5, 0x14f00000 ;  /* 0x14f0000000057882 */ /* 0x000fe20000000000 */
[----:B------:R-:W-:Y:S01]  /*9e10*/  UMOV UR10, URZ ;  /* 0x0000003f000a7c82 */ /* 0x000fe20008000000 */
[----:B--2---:R-:W-:Y:S01]  /*9e20*/  IMAD R8, R12, 0x3000, R13 ;  /* 0x000030000c087824 */ /* 0x004fe200078e020d */
[----:B---3--:R-:W-:-:S04]  /*9e30*/  R2UR UR11, R11 ;  /* 0x000000000b0b72ca */ /* 0x008fc800000e0000 */
[----:B------:R-:W-:Y:S02]  /*9e40*/  R2UR UR8, R8 ;  /* 0x00000000080872ca */ /* 0x000fe400000e0000 */
[----:B----4-:R-:W-:-:S11]  /*9e50*/  R2UR UR4, R10 ;  /* 0x000000000a0472ca */ /* 0x010fd600000e0000 */
[----:B------:R-:W-:Y:S02]  /*9e60*/  UIADD3 UR8, UR8, 0x1c400, URZ ;  /* 0x0001c40008087890 */ /* 0x000fe4000fffe03f */
[----:B------:R-:W-:-:S03]  /*9e70*/  UIMAD UR11, UR11, 0x60, UR4 ;  /* 0x000000600b0b78a4 */ /* 0x000fc6000f8e0204 */
[----:B------:R-:W-:-:S06]  /*9e80*/  UMOV UR4, 0x0 ;  /* 0x0000000000047882 */ /* 0x000fcc0000000000 */
[----:B------:R0:W-:Y:S02]  /*9e90*/  UTMALDG.4D [UR8], [UR6], desc[UR4] ;  /* 0x00000408060075b4 */ /* 0x0001e40008019000 */
[----:B0-----:R-:W-:Y:S01]  /*9ea0*/  NOP ;  /* 0x0000000000007918 */ /* 0x001fe20000000000 */
.L_x_301:
[----:B------:R-:W2:Y:S01]  /*9eb0*/  LDL.LU R12, [R1+0x24] ;  /* 0x00002400010c7983 */ /* 0x000ea20000300800 */
[----:B------:R-:W-:Y:S01]  /*9ec0*/  MOV R10, 0x400 ;  /* 0x00000400000a7802 */ /* 0x000fe20000000f00 */
[----:B------:R-:W-:Y:S05]  /*9ed0*/  WARPSYNC.ALL ;  /* 0x0000000000007948 */ /* 0x000fea0003800000 */
[----:B------:R-:W0:Y:S01]  /*9ee0*/  S2R R11, SR_CgaCtaId ;  /* 0x00000000000b7919 */ /* 0x000e220000008800 */
[----:B------:R-:W-:-:S13]  /*9ef0*/  ELECT P0, URZ, PT ;  /* 0x00000000003f782f */ /* 0x000fda0003800000 */
[----:B------:R-:W-:Y:S01]  /*9f00*/  @P0 R2UR UR13, R6 ;  /* 0x00000000060d02ca */ /* 0x000fe200000e0000 */
[----:B------:R-:W-:Y:S01]  /*9f10*/  UIADD3 UR4, UP0, UR38, 0x270, URZ ;  /* 0x0000027026047890 */ /* 0x000fe2000ff1e03f */
[----:B------:R-:W-:Y:S01]  /*9f20*/  @P0 R2UR UR12, R18 ;  /* 0x00000000120c02ca */ /* 0x000fe200000e0000 */
[----:B------:R-:W-:Y:S01]  /*9f30*/  UMOV UR6, 0x0 ;  /* 0x0000000000067882 */ /* 0x000fe20000000000 */
[----:B------:R-:W-:Y:S01]  /*9f40*/  @P0 R2UR UR11, R17 ;  /* 0x00000000110b02ca */ /* 0x000fe200000e0000 */
[----:B------:R-:W-:Y:S01]  /*9f50*/  UIADD3.X UR5, URZ, UR39, URZ, UP0, !UPT ;  /* 0x000000273f057290 */ /* 0x000fe200087fe43f */
[----:B------:R-:W-:Y:S01]  /*9f60*/  BSSY B0, `(.L_x_305) ;  /* 0x0000013000007945 */ /* 0x000fe20003800000 */
[----:B------:R-:W-:Y:S01]  /*9f70*/  UMOV UR7, 0x12f00000 ;  /* 0x12f0000000077882 */ /* 0x000fe20000000000 */
[----:B------:R-:W-:Y:S01]  /*9f80*/  UMOV UR10, URZ ;  /* 0x0000003f000a7c82 */ /* 0x000fe20008000000 */
[----:B------:R-:W-:Y:S01]  /*9f90*/  @P0 IMAD.MOV.U32 R8, RZ, RZ, 0x4000 ;  /* 0x00004000ff080424 */ /* 0x000fe200078e00ff */
[----:B0-----:R-:W-:Y:S01]  /*9fa0*/  LEA R10, R11, R10, 0x18 ;  /* 0x0000000a0b0a7211 */ /* 0x001fe200078ec0ff */
[----:B------:R-:W-:Y:S03]  /*9fb0*/  BAR.SYNC.DEFER_BLOCKING 0x8, 0x120 ;  /* 0x0204800000007b1d */ /* 0x000fe60000010000 */
[----:B------:R-:W-:-:S13]  /*9fc0*/  R2UR UR9, R10 ;  /* 0x000000000a0972ca */ /* 0x000fda00000e0000 */
[----:B------:R-:W-:Y:S02]  /*9fd0*/  UIADD3 UR8, UR9, 0x18400, URZ ;  /* 0x0001840009087890 */ /* 0x000fe4000fffe03f */
[----:B------:R-:W-:Y:S01]  /*9fe0*/  UIADD3 UR9, UR9, 0x22800, URZ ;  /* 0x0002280009097890 */ /* 0x000fe2000fffe03f */
[----:B------:R0:W-:Y:S08]  /*9ff0*/  @P0 SYNCS.ARRIVE.TRANS64 RZ, [R10+URZ+0x22800], R8 ;  /* 0x022800080aff09a7 */ /* 0x0001f0000800003f */
[----:B------:R0:W-:Y:S01]  /*a000*/  UTMALDG.4D [UR8], [UR4], desc[UR6] ;  /* 0x00000608040075b4 */ /* 0x0001e20008019000 */
[----:B--2---:R-:W-:-:S05]  /*a010*/  VIADD R12, R12, 0x1 ;  /* 0x000000010c0c7836 */ /* 0x004fca0000000000 */
[----:B------:R-:W-:Y:S01]  /*a020*/  LEA.HI R6, R12, R12, RZ, 0x1 ;  /* 0x0000000c0c067211 */ /* 0x000fe200078f08ff */
[----:B------:R0:W-:Y:S03]  /*a030*/  STL [R1+0x24], R12 ;  /* 0x0000240c01007387 */ /* 0x0001e60000100800 */
[----:B------:R-:W-:-:S05]  /*a040*/  LOP3.LUT R6, R6, 0xfffffffe, RZ, 0xc0, !PT ;  /* 0xfffffffe06067812 */ /* 0x000fca00078ec0ff */
[----:B------:R-:W-:-:S05]  /*a050*/  IMAD.IADD R6, R12, 0x1, -R6 ;  /* 0x000000010c067824 */ /* 0x000fca00078e0a06 */
[----:B------:R-:W-:-:S04]  /*a060*/  SHF.L.U32 R6, R6, 0x1f, RZ ;  /* 0x0000001f06067819 */ /* 0x000fc800000006ff */
[----:B------:R-:W1:Y:S02]  /*a070*/  SYNCS.PHASECHK.TRANS64.TRYWAIT P0, [R10+URZ+0x22820], R6 ;  /* 0x022820060a0075a7 */ /* 0x000e64000800017f */
[----:B01----:R-:W-:Y:S05]  /*a080*/  @!P0 BRA `(.L_x_306) ;  /* 0x0000002c005c8947 */ /* 0x003fea0003800000 */
.L_x_374:
[----:B------:R-:W-:Y:S05]  /*a090*/  BSYNC B0 ;  /* 0x0000000000007941 */ /* 0x000fea0003800000 */
.L_x_305:
[----:B------:R-:W-:Y:S04]  /*a0a0*/  BSSY B0, `(.L_x_307) ;  /* 0x000003c000007945 */ /* 0x000fe80003800000 */
[----:B------:R-:W-:Y:S05]  /*a0b0*/  @!P6 BRA `(.L_x_308) ;  /* 0x0000000000e8e947 */ /* 0x000fea0003800000 */
[----:B0-----:R-:W2:Y:S01]  /*a0c0*/  LDL R8, [R1] ;  /* 0x0000000001087983 */ /* 0x001ea20000100800 */
[----:B------:R-:W-:-:S03]  /*a0d0*/  MOV R11, 0x400 ;  /* 0x00000400000b7802 */ /* 0x000fc60000000f00 */
[----:B------:R-:W3:Y:S01]  /*a0e0*/  LDL R10, [R1+0x4] ;  /* 0x00000400010a7983 */ /* 0x000ee20000100800 */
[----:B------:R-:W0:Y:S02]  /*a0f0*/  S2R R12, SR_CgaCtaId ;  /* 0x00000000000c7919 */ /* 0x000e240000008800 */
[----:B0-----:R-:W-:-:S05]  /*a100*/  LEA R11, R12, R11, 0x18 ;  /* 0x0000000b0c0b7211 */ /* 0x001fca00078ec0ff */
[----:B--2---:R-:W-:Y:S01]  /*a110*/  IMAD R8, R8, 0x8, R11 ;  /* 0x0000000808087824 */ /* 0x004fe200078e020b */
[----:B---3--:R-:W-:-:S04]  /*a120*/  SHF.L.U32 R6, R10, 0x1f, RZ ;  /* 0x0000001f0a067819 */ /* 0x008fc800000006ff */
[----:B------:R-:W0:Y:S02]  /*a130*/  SYNCS.PHASECHK.TRANS64.TRYWAIT P0, [R8+URZ+0x22860], R6 ;  /* 0x02286006080075a7 */ /* 0x000e24000800017f */
[----:B0-----:R-:W-:Y:S05]  /*a140*/  @!P0 BRA `(.L_x_309) ;  /* 0x0000002c004c8947 */ /* 0x001fea0003800000 */
.L_x_375:
        /* <DEDUP_REMOVED lines=11> */
.L_x_310:
[----:B0-----:R-:W2:Y:S01]  /*a200*/  LDL R6, [R1] ;  /* 0x0000000001067983 */ /* 0x001ea20000100800 */
[----:B------:R-:W-:-:S03]  /*a210*/  MOV R12, 0x400 ;  /* 0x00000400000c7802 */ /* 0x000fc60000000f00 */
[----:B------:R-:W3:Y:S04]  /*a220*/  LDL R11, [R1+0x28] ;  /* 0x00002800010b7983 */ /* 0x000ee80000100800 */
[----:B------:R-:W4:Y:S01]  /*a230*/  LDL R10, [R1+0x8] ;  /* 0x00000800010a7983 */ /* 0x000f220000100800 */
[----:B------:R-:W0:Y:S01]  /*a240*/  S2R R13, SR_CgaCtaId ;  /* 0x00000000000d7919 */ /* 0x000e220000008800 */
[----:B------:R-:W-:Y:S01]  /*a250*/  R2UR UR9, R8 ;  /* 0x00000000080972ca */ /* 0x000fe200000e0000 */
[----:B------:R-:W-:Y:S01]  /*a260*/  UIADD3 UR4, UP0, UR38, 0x470, URZ ;  /* 0x0000047026047890 */ /* 0x000fe2000ff1e03f */
[----:B------:R-:W-:Y:S02]  /*a270*/  R2UR UR12, R4 ;  /* 0x00000000040c72ca */ /* 0x000fe400000e0000 */
[----:B------:R-:W-:-:S02]  /*a280*/  R2UR UR13, R7 ;  /* 0x00000000070d72ca */ /* 0x000fc400000e0000 */
[----:B0-----:R-:W-:-:S07]  /*a290*/  LEA R12, R13, R12, 0x18 ;  /* 0x0000000c0d0c7211 */ /* 0x001fce00078ec0ff */
[----:B------:R-:W-:Y:S01]  /*a2a0*/  UIADD3 UR9, UR9, 0x22850, URZ ;  /* 0x0002285009097890 */ /* 0x000fe2000fffe03f */
[----:B------:R-:W-:Y:S01]  /*a2b0*/  UMOV UR10, URZ ;  /* 0x0000003f000a7c82 */ /* 0x000fe20008000000 */
[----:B------:R-:W-:Y:S01]  /*a2c0*/  UMOV UR6, 0x0 ;  /* 0x0000000000067882 */ /* 0x000fe20000000000 */
[----:B------:R-:W-:Y:S01]  /*a2d0*/  UMOV UR7, 0x14f00000 ;  /* 0x14f0000000077882 */ /* 0x000fe20000000000 */
[----:B------:R-:W-:Y:S01]  /*a2e0*/  UMOV UR16, 0x40 ;  /* 0x0000004000107882 */ /* 0x000fe20000000000 */
[----:B--2---:R-:W-:Y:S01]  /*a2f0*/  IMAD R6, R6, 0xc000, R12 ;  /* 0x0000c00006067824 */ /* 0x004fe200078e020c */
[----:B---3--:R-:W-:-:S04]  /*a300*/  R2UR UR11, R11 ;  /* 0x000000000b0b72ca */ /* 0x008fc800000e0000 */
[----:B------:R-:W-:Y:S02]  /*a310*/  R2UR UR14, R6 ;  /* 0x00000000060e72ca */ /* 0x000fe400000e0000 */
[----:B----4-:R-:W-:-:S11]  /*a320*/  R2UR UR5, R10 ;  /* 0x000000000a0572ca */ /* 0x010fd600000e0000 */
[----:B------:R-:W-:Y:S02]  /*a330*/  UIADD3 UR8, UR14, 0x400, URZ ;  /* 0x000004000e087890 */ /* 0x000fe4000fffe03f */
[----:B------:R-:W-:Y:S02]  /*a340*/  UIMAD UR11, UR11, 0x60, UR5 ;  /* 0x000000600b0b78a4 */ /* 0x000fe4000f8e0205 */
[----:B------:R-:W-:Y:S02]  /*a350*/  UIADD3.X UR5, URZ, UR39, URZ, UP0, !UPT ;  /* 0x000000273f057290 */ /* 0x000fe400087fe43f */
[----:B------:R-:W-:Y:S02]  /*a360*/  UIADD3 UR15, UR14, 0x3400, URZ ;  /* 0x000034000e0f7890 */ /* 0x000fe4000fffe03f */
[----:B------:R-:W-:Y:S02]  /*a370*/  UIADD3 UR17, UR14, 0x6400, URZ ;  /* 0x000064000e117890 */ /* 0x000fe4000fffe03f */
[----:B------:R-:W-:-:S03]  /*a380*/  UIADD3 UR18, UR14, 0x9400, URZ ;  /* 0x000094000e127890 */ /* 0x000fc6000fffe03f */
[----:B------:R0:W-:Y:S01]  /*a390*/  UTMALDG.4D [UR8], [UR4], desc[UR6] ;  /* 0x00000608040075b4 */ /* 0x0001e20008019000 */
[----:B------:R-:W-:Y:S01]  /*a3a0*/  UMOV UR14, 0x80 ;  /* 0x00000080000e7882 */ /* 0x000fe20000000000 */
[----:B0-----:R-:W-:Y:S01]  /*a3b0*/  UMOV UR8, UR15 ;  /* 0x0000000f00087c82 */ /* 0x001fe20008000000 */
[----:B------:R-:W-:Y:S02]  /*a3c0*/  UMOV UR10, UR16 ;  /* 0x00000010000a7c82 */ /* 0x000fe40008000000 */
[----:B------:R0:W-:Y:S02]  /*a3d0*/  UTMALDG.4D [UR8], [UR4], desc[UR6] ;  /* 0x00000608040075b4 */ /* 0x0001e40008019000 */
[----:B0-----:R-:W-:Y:S01]  /*a3e0*/  UMOV UR8, UR17 ;  /* 0x0000001100087c82 */ /* 0x001fe20008000000 */
[----:B------:R-:W-:Y:S01]  /*a3f0*/  UMOV UR10, UR14 ;  /* 0x0000000e000a7c82 */ /* 0x000fe20008000000 */
[----:B------:R-:W-:Y:S01]  /*a400*/  UMOV UR14, 0xc0 ;  /* 0x000000c0000e7882 */ /* 0x000fe20000000000 */
[----:B------:R0:W-:Y:S02]  /*a410*/  UTMALDG.4D [UR8], [UR4], desc[UR6] ;  /* 0x00000608040075b4 */ /* 0x0001e40008019000 */
[----:B0-----:R-:W-:Y:S01]  /*a420*/  UMOV UR8, UR18 ;  /* 0x0000001200087c82 */ /* 0x001fe20008000000 */
[----:B------:R-:W-:-:S02]  /*a430*/  UMOV UR10, UR14 ;  /* 0x0000000e000a7c82 */ /* 0x000fc40008000000 */
[----:B------:R1:W-:Y:S02]  /*a440*/  UTMALDG.4D [UR8], [UR4], desc[UR6] ;  /* 0x00000608040075b4 */ /* 0x0003e40008019000 */
[----:B-1----:R-:W-:Y:S01]  /*a450*/  NOP ;  /* 0x0000000000007918 */ /* 0x002fe20000000000 */
.L_x_308:
[----:B------:R-:W-:Y:S05]  /*a460*/  BSYNC B0 ;  /* 0x0000000000007941 */ /* 0x000fea0003800000 */
.L_x_307:
[----:B0-----:R-:W2:Y:S01]  /*a470*/  LDL.LU R6, [R1+0x20] ;  /* 0x0000200001067983 */ /* 0x001ea20000300800 */
[----:B------:R-:W-:Y:S01]  /*a480*/  BSSY B0, `(.L_x_311) ;  /* 0x000016d000007945 */ /* 0x000fe20003800000 */
[----:B--2---:R-:W-:-:S13]  /*a490*/  ISETP.GE.AND P0, PT, R6, 0x61, PT ;  /* 0x000000610600780c */ /* 0x004fda0003f06270 */
[----:B------:R-:W-:Y:S05]  /*a4a0*/  @!P0 BRA `(.L_x_312) ;  /* 0x0000001400a88947 */ /* 0x000fea0003800000 */
[----:B------:R-:W2:Y:S01]  /*a4b0*/  LDL R8, [R1+0x14] ;  /* 0x0000140001087983 */ /* 0x000ea20000100800 */
[----:B------:R-:W-:Y:S01]  /*a4c0*/  IMAD.MOV.U32 R6, RZ, RZ, 0x1 ;  /* 0x00000001ff067424 */ /* 0x000fe200078e00ff */
[----:B------:R-:W-:Y:S01]  /*a4d0*/  BSSY B1, `(.L_x_313) ;  /* 0x000007d000017945 */ /* 0x000fe20003800000 */
[----:B--2---:R-:W-:-:S05]  /*a4e0*/  IMAD.MOV R11, RZ, RZ, -R8 ;  /* 0x000000ffff0b7224 */ /* 0x004fca00078e0a08 */
[----:B------:R-:W-:-:S05]  /*a4f0*/  VIADDMNMX R11, R11, R6, 0xffffffff, !PT ;  /* 0xffffffff0b0b7446 */ /* 0x000fca0007800106 */
[C---:B------:R-:W-:Y:S02]  /*a500*/  IMAD.IADD R6, R8.reuse, 0x1, R11 ;  /* 0x0000000108067824 */ /* 0x040fe400078e020b */
[----:B------:R-:W-:-:S03]  /*a510*/  VIADD R8, R8, 0xfffffffe ;  /* 0xfffffffe08087836 */ /* 0x000fc60000000000 */
[----:B------:R-:W-:-:S04]  /*a520*/  LOP3.LUT R6, R6, 0x1, RZ, 0xc0, !PT ;  /* 0x0000000106067812 */ /* 0x000fc800078ec0ff */
[----:B------:R-:W-:-:S13]  /*a530*/  ISETP.NE.U32.AND P0, PT, R6, 0x1, PT ;  /* 0x000000010600780c */ /* 0x000fda0003f05070 */
[----:B------:R-:W-:Y:S05]  /*a540*/  @P0 BRA `(.L_x_314) ;  /* 0x0000000400d40947 */ /* 0x000fea0003800000 */
[----:B------:R-:W2:Y:S04]  /*a550*/  LDL.LU R10, [R1] ;  /* 0x00000000010a7983 */ /* 0x000ea80000300800 */
[----:B------:R-:W3:Y:S01]  /*a560*/  LDL.LU R14, [R1+0x4] ;  /* 0x00000400010e7983 */ /* 0x000ee20000300800 */
[----:B------:R-:W-:Y:S01]  /*a570*/  BSSY B2, `(.L_x_315) ;  /* 0x0000070000027945 */ /* 0x000fe20003800000 */
[----:B--2---:R-:W-:-:S05]  /*a580*/  VIADD R10, R10, 0x1 ;  /* 0x000000010a0a7836 */ /* 0x004fca0000000000 */
[----:B------:R-:W-:-:S04]  /*a590*/  ISETP.NE.AND P0, PT, R10, 0x2, PT ;  /* 0x000000020a00780c */ /* 0x000fc80003f05270 */
[----:B------:R-:W-:Y:S02]  /*a5a0*/  SEL R6, RZ, 0x1, P0 ;  /* 0x00000001ff067807 */ /* 0x000fe40000000000 */
[----:B------:R-:W-:Y:S02]  /*a5b0*/  SEL R15, R10, RZ, P0 ;  /* 0x000000ff0a0f7207 */ /* 0x000fe40000000000 */
[----:B---3--:R-:W-:-:S05]  /*a5c0*/  LOP3.LUT R14, R14, R6, RZ, 0x3c, !PT ;  /* 0x000000060e0e7212 */ /* 0x008fca00078e3cff */
[----:B------:R0:W-:Y:S04]  /*a5d0*/  STL [R1+0x4], R14 ;  /* 0x0000040e01007387 */ /* 0x0001e80000100800 */
[----:B------:R0:W-:Y:S01]  /*a5e0*/  STL [R1], R15 ;  /* 0x0000000f01007387 */ /* 0x0001e20000100800 */
[----:B------:R-:W-:Y:S05]  /*a5f0*/  @!P6 BRA `(.L_x_316) ;  /* 0x00000004009ce947 */ /* 0x000fea0003800000 */
[----:B------:R-:W-:-:S04]  /*a600*/  ISETP.NE.U32.AND P0, PT, R2, RZ, PT ;  /* 0x000000ff0200720c */ /* 0x000fc80003f05070 */
[----:B------:R-:W-:-:S13]  /*a610*/  ISETP.NE.AND.EX P0, PT, R3, RZ, PT, P0 ;  /* 0x000000ff0300720c */ /* 0x000fda0003f05300 */
[----:B------:R-:W-:Y:S05]  /*a620*/  @!P0 BRA `(.L_x_317) ;  /* 0x0000000000488947 */ /* 0x000fea0003800000 */
[----:B------:R-:W1:Y:S01]  /*a630*/  LDC R13, c[0x0][0x41c] ;  /* 0x00010700ff0d7b82 */ /* 0x000e620000000800 */
[----:B------:R-:W-:Y:S01]  /*a640*/  IMAD.MOV.U32 R10, RZ, RZ, R8 ;  /* 0x000000ffff0a7224 */ /* 0x000fe200078e0008 */
[----:B------:R-:W-:Y:S01]  /*a650*/  ULDC.64 UR4, c[0x0][0x408] ;  /* 0x0001020000047ab9 */ /* 0x000fe20000000a00 */
[----:B-1----:R-:W-:-:S13]  /*a660*/  ISETP.NE.AND P0, PT, R13, 0x1, PT ;  /* 0x000000010d00780c */ /* 0x002fda0003f05270 */
[----:B------:R-:W1:Y:S02]  /*a670*/  @P0 LDC.64 R6, c[0x0][0x420] ;  /* 0x00010800ff060b82 */ /* 0x000e640000000a00 */
[----:B-1----:R-:W-:-:S05]  /*a680*/  @P0 IMAD.HI.U32 R6, R8, R6, RZ ;  /* 0x0000000608060227 */ /* 0x002fca00078e00ff */
[----:B------:R-:W-:Y:S01]  /*a690*/  @P0 SHF.R.U32.HI R10, RZ, R7, R6 ;  /* 0x00000007ff0a0219 */ /* 0x000fe20000011606 */
[----:B------:R-:W-:-:S03]  /*a6a0*/  IMAD R6, R5, UR4, RZ ;  /* 0x0000000405067c24 */ /* 0x000fc6000f8e02ff */
[----:B------:R-:W-:Y:S01]  /*a6b0*/  SHF.R.S32.HI R7, RZ, 0x1f, R10 ;  /* 0x0000001fff077819 */ /* 0x000fe2000001140a */
[----:B------:R-:W-:Y:S02]  /*a6c0*/  IMAD R12, R0, UR5, R6 ;  /* 0x00000005000c7c24 */ /* 0x000fe4000f8e0206 */
[----:B------:R-:W-:-:S04]  /*a6d0*/  IMAD.MOV.U32 R6, RZ, RZ, R10 ;  /* 0x000000ffff067224 */ /* 0x000fc800078e000a */
[----:B------:R-:W-:-:S04]  /*a6e0*/  IMAD.WIDE.U32 R6, R0, UR4, R6 ;  /* 0x0000000400067c25 */ /* 0x000fc8000f8e0006 */
[----:B------:R-:W-:Y:S01]  /*a6f0*/  IMAD.IADD R12, R12, 0x1, R7 ;  /* 0x000000010c0c7824 */ /* 0x000fe200078e0207 */
[----:B------:R-:W-:-:S04]  /*a700*/  LEA R2, P0, R6, R2, 0x2 ;  /* 0x0000000206027211 */ /* 0x000fc800078010ff */
[----:B------:R-:W-:Y:S01]  /*a710*/  LEA.HI.X R3, R6, R3, R12, 0x2, P0 ;  /* 0x0000000306037211 */ /* 0x000fe200000f140c */
[----:B------:R-:W-:-:S04]  /*a720*/  IMAD.MOV R6, RZ, RZ, -R10 ;  /* 0x000000ffff067224 */ /* 0x000fc800078e0a0a */
[----:B------:R1:W5:Y:S01]  /*a730*/  LDG.E R7, desc[UR40][R2.64] ;  /* 0x0000002802077981 */ /* 0x000362000c1e1900 */
[----:B------:R-:W-:-:S07]  /*a740*/  IMAD R8, R13, R6, R8 ;  /* 0x000000060d087224 */ /* 0x000fce00078e0208 */
.L_x_317:
[----:B-1----:R-:W1:Y:S01]  /*a750*/  S2R R3, SR_CgaCtaId ;  /* 0x0000000000037919 */ /* 0x002e620000008800 */
[----:B------:R-:W-:Y:S02]  /*a760*/  MOV R2, 0x400 ;  /* 0x0000040000027802 */ /* 0x000fe40000000f00 */
[----:B------:R-:W-:Y:S02]  /*a770*/  SHF.L.U32 R6, R14, 0x1f, RZ ;  /* 0x0000001f0e067819 */ /* 0x000fe400000006ff */
[----:B-1----:R-:W-:-:S05]  /*a780*/  LEA R2, R3, R2, 0x18 ;  /* 0x0000000203027211 */ /* 0x002fca00078ec0ff */
[----:B------:R-:W-:-:S04]  /*a790*/  IMAD R3, R15, 0x8, R2 ;  /* 0x000000080f037824 */ /* 0x000fc800078e0202 */
[----:B------:R-:W1:Y:S02]  /*a7a0*/  SYNCS.PHASECHK.TRANS64.TRYWAIT P0, [R3+URZ+0x22840], R6 ;  /* 0x02284006030075a7 */ /* 0x000e64000800017f */
[----:B-1----:R-:W-:Y:S05]  /*a7b0*/  @!P0 BRA `(.L_x_318) ;  /* 0x0000002400c48947 */ /* 0x002fea0003800000 */
.L_x_376:
[----:B------:R-:W2:Y:S02]  /*a7c0*/  S2R R2, SR_TID.X ;  /* 0x0000000000027919 */ /* 0x000ea40000002100 */
[----:B--2---:R-:W-:-:S04]  /*a7d0*/  LOP3.LUT R2, R2, 0x7f, RZ, 0xc0, !PT ;  /* 0x0000007f02027812 */ /* 0x004fc800078ec0ff */
[----:B------:R-:W-:-:S13]  /*a7e0*/  ISETP.NE.AND P1, PT, R2, RZ, PT ;  /* 0x000000ff0200720c */ /* 0x000fda0003f25270 */
[----:B------:R-:W-:Y:S05]  /*a7f0*/  @P1 BRA `(.L_x_319) ;  /* 0x00000000001c1947 */ /* 0x000fea0003800000 */
[----:B------:R-:W2:Y:S02]  /*a800*/  S2R R2, SR_TID.X ;  /* 0x0000000000027919 */ /* 0x000ea40000002100 */
[----:B--2---:R-:W-:-:S04]  /*a810*/  LOP3.LUT R2, R2, 0x1f, RZ, 0xc0, !PT ;  /* 0x0000001f02027812 */ /* 0x004fc800078ec0ff */
[----:B------:R-:W-:Y:S01]  /*a820*/  ISETP.NE.AND P0, PT, R2, RZ, PT ;  /* 0x000000ff0200720c */ /* 0x000fe20003f05270 */
[----:B------:R-:W-:-:S04]  /*a830*/  IMAD.MOV.U32 R2, RZ, RZ, 0x3000 ;  /* 0x00003000ff027424 */ /* 0x000fc800078e00ff */
[----:B------:R2:W-:Y:S08]  /*a840*/  SYNCS.ARRIVE.TRANS64 RZ, [R3+URZ+0x22830], R2 ;  /* 0x0228300203ff79a7 */ /* 0x0005f0000800003f */
[----:B------:R-:W-:Y:S05]  /*a850*/  @!P0 BRA `(.L_x_319) ;  /* 0x0000000000048947 */ /* 0x000fea0003800000 */
[----:B------:R-:W-:Y:S01]  /*a860*/  BPT.TRAP 0x1 ;  /* 0x000000040000795c */ /* 0x000fe20000300000 */
.L_x_319:
[----:B--2---:R-:W2:Y:S01]  /*a870*/  LDL R2, [R1] ;  /* 0x0000000001027983 */ /* 0x004ea20000100800 */
[----:B------:R-:W-:-:S03]  /*a880*/  MOV R12, 0x400 ;  /* 0x00000400000c7802 */ /* 0x000fc60000000f00 */
[----:B------:R-:W3:Y:S01]  /*a890*/  LDL R10, [R1+0x8] ;  /* 0x00000800010a7983 */ /* 0x000ee20000100800 */
[----:B------:R-:W4:Y:S01]  /*a8a0*/  S2R R13, SR_CgaCtaId ;  /* 0x00000000000d7919 */ /* 0x000f220000008800 */
[----:B------:R-:W-:Y:S01]  /*a8b0*/  R2UR UR9, R3 ;  /* 0x00000000030972ca */ /* 0x000fe200000e0000 */
[----:B------:R-:W-:Y:S01]  /*a8c0*/  UIADD3 UR4, UP0, UR38, 0x370, URZ ;  /* 0x0000037026047890 */ /* 0x000fe2000ff1e03f */
[----:B------:R-:W-:Y:S02]  /*a8d0*/  R2UR UR12, R4 ;  /* 0x00000000040c72ca */ /* 0x000fe400000e0000 */
[----:B-----5:R-:W-:Y:S01]  /*a8e0*/  R2UR UR13, R7 ;  /* 0x00000000070d72ca */ /* 0x020fe200000e0000 */
[----:B------:R-:W-:Y:S01]  /*a8f0*/  UIADD3.X UR5, URZ, UR39, URZ, UP0, !UPT ;  /* 0x000000273f057290 */ /* 0x000fe200087fe43f */
[----:B----4-:R-:W-:-:S07]  /*a900*/  LEA R12, R13, R12, 0x18 ;  /* 0x0000000c0d0c7211 */ /* 0x010fce00078ec0ff */
[----:B------:R-:W-:Y:S01]  /*a910*/  UIADD3 UR9, UR9, 0x22830, URZ ;  /* 0x0002283009097890 */ /* 0x000fe2000fffe03f */
[----:B------:R-:W-:Y:S01]  /*a920*/  UMOV UR6, 0x0 ;  /* 0x0000000000067882 */ /* 0x000fe20000000000 */
[----:B------:R-:W-:Y:S01]  /*a930*/  UMOV UR7, 0x14f00000 ;  /* 0x14f0000000077882 */ /* 0x000fe20000000000 */
[----:B------:R-:W-:Y:S01]  /*a940*/  UMOV UR10, URZ ;  /* 0x0000003f000a7c82 */ /* 0x000fe20008000000 */
[----:B--2---:R-:W-:-:S05]  /*a950*/  IMAD R2, R2, 0x3000, R12 ;  /* 0x0000300002027824 */ /* 0x004fca00078e020c */
[----:B------:R-:W-:Y:S01]  /*a960*/  R2UR UR8, R2 ;  /* 0x00000000020872ca */ /* 0x000fe200000e0000 */
[----:B---3--:R-:W-:-:S05]  /*a970*/  IMAD R8, R8, 0x60, R10 ;  /* 0x0000006008087824 */ /* 0x008fca00078e020a */
[----:B------:R-:W-:-:S07]  /*a980*/  R2UR UR11, R8 ;  /* 0x00000000080b72ca */ /* 0x000fce00000e0000 */
[----:B------:R-:W-:-:S09]  /*a990*/  UIADD3 UR8, UR8, 0x1c400, URZ ;  /* 0x0001c40008087890 */ /* 0x000fd2000fffe03f */
[----:B------:R2:W-:Y:S01]  /*a9a0*/  UTMALDG.4D [UR8], [UR4], desc[UR6] ;  /* 0x00000608040075b4 */ /* 0x0005e20008019000 */
[----:B------:R-:W3:Y:S02]  /*a9b0*/  SYNCS.PHASECHK.TRANS64.TRYWAIT P0, [R3+URZ+0x22860], R6 ;  /* 0x02286006030075a7 */ /* 0x000ee4000800017f */
[----:B--23--:R-:W-:Y:S05]  /*a9c0*/  @!P0 BRA `(.L_x_320) ;  /* 0x0000002400548947 */ /* 0x00cfea0003800000 */
.L_x_377:
[----:B------:R-:W-:Y:S05]  /*a9d0*/  @P1 BRA `(.L_x_321) ;  /* 0x00000000001c1947 */ /* 0x000fea0003800000 */
[----:B------:R-:W3:Y:S02]  /*a9e0*/  S2R R2, SR_TID.X ;  /* 0x0000000000027919 */ /* 0x000ee40000002100 */
[----:B---3--:R-:W-:-:S04]  /*a9f0*/  LOP3.LUT R2, R2, 0x1f, RZ, 0xc0, !PT ;  /* 0x0000001f02027812 */ /* 0x008fc800078ec0ff */
[----:B------:R-:W-:Y:S01]  /*aa00*/  ISETP.NE.AND P0, PT, R2, RZ, PT ;  /* 0x000000ff0200720c */ /* 0x000fe20003f05270 */
[----:B------:R-:W-:-:S04]  /*aa10*/  IMAD.MOV.U32 R2, RZ, RZ, 0xc000 ;  /* 0x0000c000ff027424 */ /* 0x000fc800078e00ff */
[----:B------:R3:W-:Y:S08]  /*aa20*/  SYNCS.ARRIVE.TRANS64 RZ, [R3+URZ+0x22850], R2 ;  /* 0x0228500203ff79a7 */ /* 0x0007f0000800003f */
[----:B------:R-:W-:Y:S05]  /*aa30*/  @!P0 BRA `(.L_x_321) ;  /* 0x0000000000048947 */ /* 0x000fea0003800000 */
[----:B------:R-:W-:Y:S01]  /*aa40*/  BPT.TRAP 0x1 ;  /* 0x000000040000795c */ /* 0x000fe20000300000 */
.L_x_321:
[----:B---3--:R-:W3:Y:S01]  /*aa50*/  LDL R2, [R1] ;  /* 0x0000000001027983 */ /* 0x008ee20000100800 */
[----:B-12---:R-:W-:Y:S01]  /*aa60*/  MOV R6, 0x400 ;  /* 0x0000040000067802 */ /* 0x006fe20000000f00 */
[----:B------:R-:W1:Y:S01]  /*aa70*/  S2R R10, SR_CgaCtaId ;  /* 0x00000000000a7919 */ /* 0x000e620000008800 */
[----:B------:R-:W-:Y:S01]  /*aa80*/  R2UR UR9, R3 ;  /* 0x00000000030972ca */ /* 0x000fe200000e0000 */
[----:B------:R-:W-:Y:S01]  /*aa90*/  UIADD3 UR4, UP0, UR38, 0x470, URZ ;  /* 0x0000047026047890 */ /* 0x000fe2000ff1e03f */
[----:B------:R-:W-:Y:S02]  /*aaa0*/  R2UR UR11, R8 ;  /* 0x00000000080b72ca */ /* 0x000fe400000e0000 */
[----:B------:R-:W-:Y:S02]  /*aab0*/  R2UR UR12, R4 ;  /* 0x00000000040c72ca */ /* 0x000fe400000e0000 */
[----:B------:R-:W-:Y:S01]  /*aac0*/  R2UR UR13, R7 ;  /* 0x00000000070d72ca */ /* 0x000fe200000e0000 */
[----:B------:R-:W-:Y:S01]  /*aad0*/  UIADD3.X UR5, URZ, UR39, URZ, UP0, !UPT ;  /* 0x000000273f057290 */ /* 0x000fe200087fe43f */
[----:B-1----:R-:W-:-:S05]  /*aae0*/  LEA R6, R10, R6, 0x18 ;  /* 0x000000060a067211 */ /* 0x002fca00078ec0ff */
[----:B------:R-:W-:Y:S01]  /*aaf0*/  UIADD3 UR9, UR9, 0x22850, URZ ;  /* 0x0002285009097890 */ /* 0x000fe2000fffe03f */
[----:B------:R-:W-:Y:S01]  /*ab00*/  UMOV UR10, URZ ;  /* 0x0000003f000a7c82 */ /* 0x000fe20008000000 */
[----:B------:R-:W-:Y:S01]  /*ab10*/  UMOV UR6, 0x0 ;  /* 0x0000000000067882 */ /* 0x000fe20000000000 */
[----:B------:R-:W-:Y:S01]  /*ab20*/  UMOV UR7, 0x14f00000 ;  /* 0x14f0000000077882 */ /* 0x000fe20000000000 */
[----:B------:R-:W-:Y:S01]  /*ab30*/  UMOV UR16, 0x40 ;  /* 0x0000004000107882 */ /* 0x000fe20000000000 */
[----:B---3--:R-:W-:-:S05]  /*ab40*/  IMAD R2, R2, 0xc000, R6 ;  /* 0x0000c00002027824 */ /* 0x008fca00078e0206 */
[----:B------:R-:W-:-:S13]  /*ab50*/  R2UR UR14, R2 ;  /* 0x00000000020e72ca */ /* 0x000fda00000e0000 */
[----:B------:R-:W-:Y:S02]  /*ab60*/  UIADD3 UR8, UR14, 0x400, URZ ;  /* 0x000004000e087890 */ /* 0x000fe4000fffe03f */
[----:B------:R-:W-:Y:S02]  /*ab70*/  UIADD3 UR15, UR14, 0x3400, URZ ;  /* 0x000034000e0f7890 */ /* 0x000fe4000fffe03f */
[----:B------:R-:W-:Y:S02]  /*ab80*/  UIADD3 UR17, UR14, 0x6400, URZ ;  /* 0x000064000e117890 */ /* 0x000fe4000fffe03f */
[----:B------:R-:W-:-:S03]  /*ab90*/  UIADD3 UR18, UR14, 0x9400, URZ ;  /* 0x000094000e127890 */ /* 0x000fc6000fffe03f */
[----:B------:R1:W-:Y:S01]  /*aba0*/  UTMALDG.4D [UR8], [UR4], desc[UR6] ;  /* 0x00000608040075b4 */ /* 0x0003e20008019000 */
[----:B------:R-:W-:Y:S01]  /*abb0*/  UMOV UR14, 0x80 ;  /* 0x00000080000e7882 */ /* 0x000fe20000000000 */
[----:B-1----:R-:W-:Y:S01]  /*abc0*/  UMOV UR8, UR15 ;  /* 0x0000000f00087c82 */ /* 0x002fe20008000000 */
[----:B------:R-:W-:Y:S02]  /*abd0*/  UMOV UR10, UR16 ;  /* 0x00000010000a7c82 */ /* 0x000fe40008000000 */
        /* <DEDUP_REMOVED lines=9> */
.L_x_316:
[----:B------:R-:W-:Y:S05]  /*ac70*/  BSYNC B2 ;  /* 0x0000000000027941 */ /* 0x000fea0003800000 */
.L_x_315:
[----:B------:R-:W2:Y:S02]  /*ac80*/  LDL.LU R2, [R1+0x14] ;  /* 0x0000140001027983 */ /* 0x000ea40000300800 */
[----:B--2---:R-:W-:-:S07]  /*ac90*/  VIADD R8, R2, 0xfffffffd ;  /* 0xfffffffd02087836 */ /* 0x004fce0000000000 */
.L_x_314:
[----:B------:R-:W-:Y:S05]  /*aca0*/  BSYNC B1 ;  /* 0x0000000000017941 */ /* 0x000fea0003800000 */
.L_x_313:
[----:B------:R-:W-:-:S05]  /*acb0*/  IMAD.MOV R2, RZ, RZ, -R11 ;  /* 0x000000ffff027224 */ /* 0x000fca00078e0a0b */
[----:B------:R-:W-:-:S13]  /*acc0*/  ISETP.NE.AND P0, PT, R9, R2, PT ;  /* 0x000000020900720c */ /* 0x000fda0003f05270 */
[----:B------:R-:W-:Y:S05]  /*acd0*/  @!P0 BRA `(.L_x_312) ;  /* 0x0000000c009c8947 */ /* 0x000fea0003800000 */
.L_x_336:
[----:B------:R-:W2:Y:S04]  /*ace0*/  LDL.LU R3, [R1] ;  /* 0x0000000001037983 */ /* 0x000ea80000300800 */
[----:B------:R-:W3:Y:S01]  /*acf0*/  LDL.LU R2, [R1+0x4] ;  /* 0x0000040001027983 */ /* 0x000ee20000300800 */
[----:B------:R-:W-:Y:S05]  /*ad00*/  YIELD ;  /* 0x0000000000007946 */ /* 0x000fea0003800000 */
[----:B------:R-:W-:Y:S01]  /*ad10*/  BSSY B1, `(.L_x_322) ;  /* 0x000006d000017945 */ /* 0x000fe20003800000 */
[----:B--2---:R-:W-:-:S05]  /*ad20*/  VIADD R9, R3, 0x1 ;  /* 0x0000000103097836 */ /* 0x004fca0000000000 */
[----:B------:R-:W-:-:S04]  /*ad30*/  ISETP.NE.AND P0, PT, R9, 0x2, PT ;  /* 0x000000020900780c */ /* 0x000fc80003f05270 */
[----:B------:R-:W-:Y:S02]  /*ad40*/  SEL R10, RZ, 0x1, P0 ;  /* 0x00000001ff0a7807 */ /* 0x000fe40000000000 */
[----:B------:R-:W-:Y:S02]  /*ad50*/  SEL R9, R9, RZ, P0 ;  /* 0x000000ff09097207 */ /* 0x000fe40000000000 */
[----:B---3--:R-:W-:Y:S01]  /*ad60*/  LOP3.LUT R10, R2, R10, RZ, 0x3c, !PT ;  /* 0x0000000a020a7212 */ /* 0x008fe200078e3cff */
[----:B-1----:R-:W-:Y:S06]  /*ad70*/  @!P6 BRA `(.L_x_323) ;  /* 0x000000040098e947 */ /* 0x002fec0003800000 */
[----:B------:R-:W-:Y:S01]  /*ad80*/  ULDC.64 UR4, c[0x0][0x3f8] ;  /* 0x0000fe0000047ab9 */ /* 0x000fe20000000a00 */
[----:B------:R-:W-:Y:S01]  /*ad90*/  IMAD.MOV.U32 R11, RZ, RZ, R8 ;  /* 0x000000ffff0b7224 */ /* 0x000fe200078e0008 */
[----:B------:R-:W-:-:S04]  /*ada0*/  ISETP.NE.U32.AND P0, PT, RZ, UR4, PT ;  /* 0x00000004ff007c0c */ /* 0x000fc8000bf05070 */
[----:B------:R-:W-:-:S13]  /*adb0*/  ISETP.NE.AND.EX P0, PT, RZ, UR5, PT, P0 ;  /* 0x00000005ff007c0c */ /* 0x000fda000bf05300 */
[----:B------:R-:W-:Y:S05]  /*adc0*/  @!P0 BRA `(.L_x_324) ;  /* 0x0000000000448947 */ /* 0x000fea0003800000 */
[----:B------:R-:W1:Y:S01]  /*add0*/  LDC R7, c[0x0][0x41c] ;  /* 0x00010700ff077b82 */ /* 0x000e620000000800 */
[----:B------:R-:W-:Y:S01]  /*ade0*/  ULDC.64 UR6, c[0x0][0x408] ;  /* 0x0001020000067ab9 */ /* 0x000fe20000000a00 */
[----:B-1----:R-:W-:-:S13]  /*adf0*/  ISETP.NE.AND P0, PT, R7, 0x1, PT ;  /* 0x000000010700780c */ /* 0x002fda0003f05270 */
[----:B------:R-:W1:Y:S02]  /*ae00*/  @P0 LDC.64 R2, c[0x0][0x420] ;  /* 0x00010800ff020b82 */ /* 0x000e640000000a00 */
[----:B-1----:R-:W-:-:S04]  /*ae10*/  @P0 IMAD.HI.U32 R6, R8, R2, RZ ;  /* 0x0000000208060227 */ /* 0x002fc800078e00ff */
[----:B------:R-:W-:Y:S01]  /*ae20*/  IMAD.MOV.U32 R2, RZ, RZ, R8 ;  /* 0x000000ffff027224 */ /* 0x000fe200078e0008 */
[----:B------:R-:W-:-:S04]  /*ae30*/  @P0 SHF.R.U32.HI R2, RZ, R3, R6 ;  /* 0x00000003ff020219 */ /* 0x000fc80000011606 */
[--C-:B------:R-:W-:Y:S01]  /*ae40*/  SHF.R.S32.HI R3, RZ, 0x1f, R2.reuse ;  /* 0x0000001fff037819 */ /* 0x100fe20000011402 */
[----:B------:R-:W-:-:S04]  /*ae50*/  IMAD.MOV R11, RZ, RZ, -R2 ;  /* 0x000000ffff0b7224 */ /* 0x000fc800078e0a02 */
[----:B------:R-:W-:Y:S02]  /*ae60*/  IMAD R11, R7, R11, R8 ;  /* 0x0000000b070b7224 */ /* 0x000fe400078e0208 */
[----:B------:R-:W-:Y:S02]  /*ae70*/  IMAD R7, R5, UR6, RZ ;  /* 0x0000000605077c24 */ /* 0x000fe4000f8e02ff */
[----:B------:R-:W-:-:S04]  /*ae80*/  IMAD.WIDE.U32 R2, R0, UR6, R2 ;  /* 0x0000000600027c25 */ /* 0x000fc8000f8e0002 */
[----:B------:R-:W-:Y:S01]  /*ae90*/  IMAD R7, R0, UR7, R7 ;  /* 0x0000000700077c24 */ /* 0x000fe2000f8e0207 */
[----:B------:R-:W-:-:S03]  /*aea0*/  LEA R6, P0, R2, UR4, 0x2 ;  /* 0x0000000402067c11 */ /* 0x000fc6000f8010ff */
[----:B------:R-:W-:-:S05]  /*aeb0*/  IMAD.IADD R7, R7, 0x1, R3 ;  /* 0x0000000107077824 */ /* 0x000fca00078e0203 */
[----:B------:R-:W-:-:S06]  /*aec0*/  LEA.HI.X R7, R2, UR5, R7, 0x2, P0 ;  /* 0x0000000502077c11 */ /* 0x000fcc00080f1407 */
[----:B------:R1:W5:Y:S02]  /*aed0*/  LDG.E R7, desc[UR40][R6.64] ;  /* 0x0000002806077981 */ /* 0x000364000c1e1900 */
.L_x_324:
[----:B------:R-:W2:Y:S01]  /*aee0*/  S2R R3, SR_CgaCtaId ;  /* 0x0000000000037919 */ /* 0x000ea20000008800 */
[----:B------:R-:W-:-:S04]  /*aef0*/  MOV R2, 0x400 ;  /* 0x0000040000027802 */ /* 0x000fc80000000f00 */
[----:B--2---:R-:W-:Y:S02]  /*af00*/  LEA R2, R3, R2, 0x18 ;  /* 0x0000000203027211 */ /* 0x004fe400078ec0ff */
[----:B------:R-:W-:-:S03]  /*af10*/  SHF.L.U32 R3, R10, 0x1f, RZ ;  /* 0x0000001f0a037819 */ /* 0x000fc600000006ff */
[----:B------:R-:W-:-:S04]  /*af20*/  IMAD R2, R9, 0x8, R2 ;  /* 0x0000000809027824 */ /* 0x000fc800078e0202 */
[----:B------:R-:W2:Y:S02]  /*af30*/  SYNCS.PHASECHK.TRANS64.TRYWAIT P0, [R2+URZ+0x22840], R3 ;  /* 0x02284003020075a7 */ /* 0x000ea4000800017f */
[----:B--2---:R-:W-:Y:S05]  /*af40*/  @!P0 BRA `(.L_x_325) ;  /* 0x0000002000088947 */ /* 0x004fea0003800000 */
.L_x_378:
[----:B-1----:R-:W1:Y:S02]  /*af50*/  S2R R6, SR_TID.X ;  /* 0x0000000000067919 */ /* 0x002e640000002100 */
[----:B-1----:R-:W-:-:S04]  /*af60*/  LOP3.LUT R6, R6, 0x7f, RZ, 0xc0, !PT ;  /* 0x0000007f06067812 */ /* 0x002fc800078ec0ff */
[----:B------:R-:W-:-:S13]  /*af70*/  ISETP.NE.AND P0, PT, R6, RZ, PT ;  /* 0x000000ff0600720c */ /* 0x000fda0003f05270 */
[----:B------:R-:W-:Y:S05]  /*af80*/  @P0 BRA `(.L_x_326) ;  /* 0x00000000001c0947 */ /* 0x000fea0003800000 */
[----:B------:R-:W1:Y:S01]  /*af90*/  S2R R6, SR_TID.X ;  /* 0x0000000000067919 */ /* 0x000e620000002100 */
[----:B------:R-:W-:-:S04]  /*afa0*/  IMAD.MOV.U32 R13, RZ, RZ, 0x3000 ;  /* 0x00003000ff0d7424 */ /* 0x000fc800078e00ff */
[----:B------:R3:W-:Y:S01]  /*afb0*/  SYNCS.ARRIVE.TRANS64 RZ, [R2+URZ+0x22830], R13 ;  /* 0x0228300d02ff79a7 */ /* 0x0007e2000800003f */
[----:B-1----:R-:W-:-:S04]  /*afc0*/  LOP3.LUT R6, R6, 0x1f, RZ, 0xc0, !PT ;  /* 0x0000001f06067812 */ /* 0x002fc800078ec0ff */
[----:B------:R-:W-:-:S13]  /*afd0*/  ISETP.NE.AND P1, PT, R6, RZ, PT ;  /* 0x000000ff0600720c */ /* 0x000fda0003f25270 */
[----:B---3--:R-:W-:Y:S05]  /*afe0*/  @!P1 BRA `(.L_x_326) ;  /* 0x0000000000049947 */ /* 0x008fea0003800000 */
[----:B------:R-:W-:Y:S01]  /*aff0*/  BPT.TRAP 0x1 ;  /* 0x000000040000795c */ /* 0x000fe20000300000 */
.L_x_326:
[----:B------:R-:W3:Y:S01]  /*b000*/  LDL R12, [R1+0x8] ;  /* 0x00000800010c7983 */ /* 0x000ee20000100800 */
[----:B------:R-:W-:Y:S01]  /*b010*/  MOV R6, 0x400 ;  /* 0x0000040000067802 */ /* 0x000fe20000000f00 */
[----:B------:R-:W1:Y:S01]  /*b020*/  S2R R13, SR_CgaCtaId ;  /* 0x00000000000d7919 */ /* 0x000e620000008800 */
[----:B------:R-:W-:Y:S01]  /*b030*/  R2UR UR9, R2 ;  /* 0x00000000020972ca */ /* 0x000fe200000e0000 */
[----:B------:R-:W-:Y:S01]  /*b040*/  UIADD3 UR4, UP0, UR38, 0x370, URZ ;  /* 0x0000037026047890 */ /* 0x000fe2000ff1e03f */
[----:B------:R-:W-:Y:S02]  /*b050*/  R2UR UR12, R4 ;  /* 0x00000000040c72ca */ /* 0x000fe400000e0000 */
[----:B-----5:R-:W-:Y:S01]  /*b060*/  R2UR UR13, R7 ;  /* 0x00000000070d72ca */ /* 0x020fe200000e0000 */
[----:B------:R-:W-:Y:S01]  /*b070*/  UIADD3.X UR5, URZ, UR39, URZ, UP0, !UPT ;  /* 0x000000273f057290 */ /* 0x000fe200087fe43f */
[----:B-1----:R-:W-:-:S05]  /*b080*/  LEA R6, R13, R6, 0x18 ;  /* 0x000000060d067211 */ /* 0x002fca00078ec0ff */
[----:B------:R-:W-:-:S05]  /*b090*/  IMAD R6, R9, 0x3000, R6 ;  /* 0x0000300009067824 */ /* 0x000fca00078e0206 */
[----:B------:R-:W-:Y:S01]  /*b0a0*/  R2UR UR8, R6 ;  /* 0x00000000060872ca */ /* 0x000fe200000e0000 */
[----:B------:R-:W-:Y:S01]  /*b0b0*/  UIADD3 UR9, UR9, 0x22830, URZ ;  /* 0x0002283009097890 */ /* 0x000fe2000fffe03f */
[----:B------:R-:W-:Y:S01]  /*b0c0*/  UMOV UR6, 0x0 ;  /* 0x0000000000067882 */ /* 0x000fe20000000000 */
[----:B------:R-:W-:Y:S01]  /*b0d0*/  UMOV UR7, 0x14f00000 ;  /* 0x14f0000000077882 */ /* 0x000fe20000000000 */
[----:B------:R-:W-:-:S09]  /*b0e0*/  UMOV UR10, URZ ;  /* 0x0000003f000a7c82 */ /* 0x000fd20008000000 */
[----:B------:R-:W-:Y:S01]  /*b0f0*/  UIADD3 UR8, UR8, 0x1c400, URZ ;  /* 0x0001c40008087890 */ /* 0x000fe2000fffe03f */
[----:B---3--:R-:W-:-:S05]  /*b100*/  IMAD R6, R11, 0x60, R12 ;  /* 0x000000600b067824 */ /* 0x008fca00078e020c */
[----:B------:R-:W-:-:S13]  /*b110*/  R2UR UR11, R6 ;  /* 0x00000000060b72ca */ /* 0x000fda00000e0000 */
[----:B------:R1:W-:Y:S01]  /*b120*/  UTMALDG.4D [UR8], [UR4], desc[UR6] ;  /* 0x00000608040075b4 */ /* 0x0003e20008019000 */
[----:B------:R-:W3:Y:S02]  /*b130*/  SYNCS.PHASECHK.TRANS64.TRYWAIT P1, [R2+URZ+0x22860], R3 ;  /* 0x02286003020075a7 */ /* 0x000ee4000802017f */
[----:B-1-3--:R-:W-:Y:S05]  /*b140*/  @!P1 BRA `(.L_x_327) ;  /* 0x0000001c009c9947 */ /* 0x00afea0003800000 */
.L_x_379:
        /* <DEDUP_REMOVED lines=8> */
.L_x_328:
        /* <DEDUP_REMOVED lines=33> */
.L_x_323:
[----:B------:R-:W-:Y:S05]  /*b3e0*/  BSYNC B1 ;  /* 0x0000000000017941 */ /* 0x000fea0003800000 */
.L_x_322:
[----:B------:R-:W-:Y:S01]  /*b3f0*/  VIADD R9, R9, 0x1 ;  /* 0x0000000109097836 */ /* 0x000fe20000000000 */
[----:B------:R-:W-:Y:S04]  /*b400*/  BSSY B1, `(.L_x_329) ;  /* 0x0000070000017945 */ /* 0x000fe80003800000 */
[----:B------:R-:W-:-:S04]  /*b410*/  ISETP.NE.AND P0, PT, R9, 0x2, PT ;  /* 0x000000020900780c */ /* 0x000fc80003f05270 */
[----:B------:R-:W-:Y:S02]  /*b420*/  SEL R3, RZ, 0x1, P0 ;  /* 0x00000001ff037807 */ /* 0x000fe40000000000 */
[----:B------:R-:W-:Y:S02]  /*b430*/  SEL R12, R9, RZ, P0 ;  /* 0x000000ff090c7207 */ /* 0x000fe40000000000 */
[----:B------:R-:W-:-:S05]  /*b440*/  LOP3.LUT R11, R10, R3, RZ, 0x3c, !PT ;  /* 0x000000030a0b7212 */ /* 0x000fca00078e3cff */
[----:B------:R1:W-:Y:S04]  /*b450*/  STL [R1+0x4], R11 ;  /* 0x0000040b01007387 */ /* 0x0003e80000100800 */
[----:B------:R1:W-:Y:S01]  /*b460*/  STL [R1], R12 ;  /* 0x0000000c01007387 */ /* 0x0003e20000100800 */
[----:B------:R-:W-:Y:S05]  /*b470*/  @!P6 BRA `(.L_x_330) ;  /* 0x0000000400a0e947 */ /* 0x000fea0003800000 */
[----:B------:R-:W-:Y:S01]  /*b480*/  ULDC.64 UR4, c[0x0][0x3f8] ;  /* 0x0000fe0000047ab9 */ /* 0x000fe20000000a00 */
[----:B------:R-:W-:Y:S01]  /*b490*/  VIADD R9, R8, 0xffffffff ;  /* 0xffffffff08097836 */ /* 0x000fe20000000000 */
[----:B------:R-:W-:-:S04]  /*b4a0*/  ISETP.NE.U32.AND P0, PT, RZ, UR4, PT ;  /* 0x00000004ff007c0c */ /* 0x000fc8000bf05070 */
[----:B------:R-:W-:-:S13]  /*b4b0*/  ISETP.NE.AND.EX P0, PT, RZ, UR5, PT, P0 ;  /* 0x00000005ff007c0c */ /* 0x000fda000bf05300 */
[----:B------:R-:W-:Y:S05]  /*b4c0*/  @!P0 BRA `(.L_x_331) ;  /* 0x0000000000448947 */ /* 0x000fea0003800000 */
[----:B------:R-:W2:Y:S01]  /*b4d0*/  LDC R6, c[0x0][0x41c] ;  /* 0x00010700ff067b82 */ /* 0x000ea20000000800 */
[----:B------:R-:W-:Y:S02]  /*b4e0*/  ULDC.64 UR6, c[0x0][0x408] ;  /* 0x0001020000067ab9 */ /* 0x000fe40000000a00 */
[----:B------:R-:W-:-:S04]  /*b4f0*/  IMAD R7, R5, UR6, RZ ;  /* 0x0000000605077c24 */ /* 0x000fc8000f8e02ff */
[----:B------:R-:W-:Y:S01]  /*b500*/  IMAD R7, R0, UR7, R7 ;  /* 0x0000000700077c24 */ /* 0x000fe2000f8e0207 */
[----:B--2---:R-:W-:-:S13]  /*b510*/  ISETP.NE.AND P0, PT, R6, 0x1, PT ;  /* 0x000000010600780c */ /* 0x004fda0003f05270 */
[----:B------:R-:W2:Y:S02]  /*b520*/  @P0 LDC.64 R2, c[0x0][0x420] ;  /* 0x00010800ff020b82 */ /* 0x000ea40000000a00 */
[----:B--2---:R-:W-:-:S04]  /*b530*/  @P0 IMAD.HI.U32 R10, R9, R2, RZ ;  /* 0x00000002090a0227 */ /* 0x004fc800078e00ff */
[----:B------:R-:W-:Y:S01]  /*b540*/  IMAD.MOV.U32 R2, RZ, RZ, R9 ;  /* 0x000000ffff027224 */ /* 0x000fe200078e0009 */
[----:B------:R-:W-:-:S05]  /*b550*/  @P0 SHF.R.U32.HI R2, RZ, R3, R10 ;  /* 0x00000003ff020219 */ /* 0x000fca000001160a */
[----:B------:R-:W-:-:S04]  /*b560*/  IMAD.MOV R3, RZ, RZ, -R2 ;  /* 0x000000ffff037224 */ /* 0x000fc800078e0a02 */
[----:B------:R-:W-:Y:S01]  /*b570*/  IMAD R9, R6, R3, R9 ;  /* 0x0000000306097224 */ /* 0x000fe200078e0209 */
[----:B------:R-:W-:-:S03]  /*b580*/  SHF.R.S32.HI R3, RZ, 0x1f, R2 ;  /* 0x0000001fff037819 */ /* 0x000fc60000011402 */
[----:B------:R-:W-:-:S04]  /*b590*/  IMAD.WIDE.U32 R2, R0, UR6, R2 ;  /* 0x0000000600027c25 */ /* 0x000fc8000f8e0002 */
[----:B------:R-:W-:Y:S01]  /*b5a0*/  IMAD.IADD R7, R7, 0x1, R3 ;  /* 0x0000000107077824 */ /* 0x000fe200078e0203 */
[----:B------:R-:W-:-:S04]  /*b5b0*/  LEA R6, P0, R2, UR4, 0x2 ;  /* 0x0000000402067c11 */ /* 0x000fc8000f8010ff */
[----:B------:R-:W-:-:S06]  /*b5c0*/  LEA.HI.X R7, R2, UR5, R7, 0x2, P0 ;  /* 0x0000000502077c11 */ /* 0x000fcc00080f1407 */
[----:B------:R2:W5:Y:S03]  /*b5d0*/  LDG.E R7, desc[UR40][R6.64] ;  /* 0x0000002806077981 */ /* 0x000566000c1e1900 */
.L_x_331:
[----:B------:R-:W3:Y:S01]  /*b5e0*/  S2R R3, SR_CgaCtaId ;  /* 0x0000000000037919 */ /* 0x000ee20000008800 */
[----:B------:R-:W-:-:S04]  /*b5f0*/  MOV R2, 0x400 ;  /* 0x0000040000027802 */ /* 0x000fc80000000f00 */
[----:B---3--:R-:W-:Y:S02]  /*b600*/  LEA R2, R3, R2, 0x18 ;  /* 0x0000000203027211 */ /* 0x008fe400078ec0ff */
[----:B------:R-:W-:-:S03]  /*b610*/  SHF.L.U32 R3, R11, 0x1f, RZ ;  /* 0x0000001f0b037819 */ /* 0x000fc600000006ff */
[----:B------:R-:W-:-:S04]  /*b620*/  IMAD R2, R12, 0x8, R2 ;  /* 0x000000080c027824 */ /* 0x000fc800078e0202 */
[----:B------:R-:W3:Y:S02]  /*b630*/  SYNCS.PHASECHK.TRANS64.TRYWAIT P0, [R2+URZ+0x22840], R3 ;  /* 0x02284003020075a7 */ /* 0x000ee4000800017f */
[----:B---3--:R-:W-:Y:S05]  /*b640*/  @!P0 BRA `(.L_x_332) ;  /* 0x0000001800708947 */ /* 0x008fea0003800000 */
.L_x_380:
[----:B--2---:R-:W2:Y:S02]  /*b650*/  S2R R6, SR_TID.X ;  /* 0x0000000000067919 */ /* 0x004ea40000002100 */
[----:B--2---:R-:W-:-:S04]  /*b660*/  LOP3.LUT R6, R6, 0x7f, RZ, 0xc0, !PT ;  /* 0x0000007f06067812 */ /* 0x004fc800078ec0ff */
[----:B------:R-:W-:-:S13]  /*b670*/  ISETP.NE.AND P0, PT, R6, RZ, PT ;  /* 0x000000ff0600720c */ /* 0x000fda0003f05270 */
[----:B------:R-:W-:Y:S05]  /*b680*/  @P0 BRA `(.L_x_333) ;  /* 0x00000000001c0947 */ /* 0x000fea0003800000 */
[----:B------:R-:W2:Y:S01]  /*b690*/  S2R R6, SR_TID.X ;  /* 0x0000000000067919 */ /* 0x000ea20000002100 */
[----:B-1----:R-:W-:-:S04]  /*b6a0*/  IMAD.MOV.U32 R11, RZ, RZ, 0x3000 ;  /* 0x00003000ff0b7424 */ /* 0x002fc800078e00ff */
[----:B------:R4:W-:Y:S01]  /*b6b0*/  SYNCS.ARRIVE.TRANS64 RZ, [R2+URZ+0x22830], R11 ;  /* 0x0228300b02ff79a7 */ /* 0x0009e2000800003f */
[----:B--2---:R-:W-:-:S04]  /*b6c0*/  LOP3.LUT R6, R6, 0x1f, RZ, 0xc0, !PT ;  /* 0x0000001f06067812 */ /* 0x004fc800078ec0ff */
[----:B------:R-:W-:-:S13]  /*b6d0*/  ISETP.NE.AND P1, PT, R6, RZ, PT ;  /* 0x000000ff0600720c */ /* 0x000fda0003f25270 */
[----:B----4-:R-:W-:Y:S05]  /*b6e0*/  @!P1 BRA `(.L_x_333) ;  /* 0x0000000000049947 */ /* 0x010fea0003800000 */
[----:B------:R-:W-:Y:S01]  /*b6f0*/  BPT.TRAP 0x1 ;  /* 0x000000040000795c */ /* 0x000fe20000300000 */
.L_x_333:
[----:B------:R-:W2:Y:S01]  /*b700*/  LDL R6, [R1] ;  /* 0x0000000001067983 */ /* 0x000ea20000100800 */
[----:B-1----:R-:W-:-:S03]  /*b710*/  MOV R11, 0x400 ;  /* 0x00000400000b7802 */ /* 0x002fc60000000f00 */
[----:B------:R-:W4:Y:S01]  /*b720*/  LDL R10, [R1+0x8] ;  /* 0x00000800010a7983 */ /* 0x000f220000100800 */
[----:B------:R-:W1:Y:S01]  /*b730*/  S2R R12, SR_CgaCtaId ;  /* 0x00000000000c7919 */ /* 0x000e620000008800 */
[----:B------:R-:W-:Y:S01]  /*b740*/  R2UR UR9, R2 ;  /* 0x00000000020972ca */ /* 0x000fe200000e0000 */
[----:B------:R-:W-:Y:S01]  /*b750*/  UIADD3 UR4, UP0, UR38, 0x370, URZ ;  /* 0x0000037026047890 */ /* 0x000fe2000ff1e03f */
[----:B------:R-:W-:Y:S02]  /*b760*/  R2UR UR12, R4 ;  /* 0x00000000040c72ca */ /* 0x000fe400000e0000 */
[----:B-----5:R-:W-:Y:S01]  /*b770*/  R2UR UR13, R7 ;  /* 0x00000000070d72ca */ /* 0x020fe200000e0000 */
[----:B------:R-:W-:Y:S01]  /*b780*/  UIADD3.X UR5, URZ, UR39, URZ, UP0, !UPT ;  /* 0x000000273f057290 */ /* 0x000fe200087fe43f */
[----:B-1----:R-:W-:-:S07]  /*b790*/  LEA R11, R12, R11, 0x18 ;  /* 0x0000000b0c0b7211 */ /* 0x002fce00078ec0ff */
[----:B------:R-:W-:Y:S01]  /*b7a0*/  UIADD3 UR9, UR9, 0x22830, URZ ;  /* 0x0002283009097890 */ /* 0x000fe2000fffe03f */
[----:B------:R-:W-:Y:S01]  /*b7b0*/  UMOV UR6, 0x0 ;  /* 0x0000000000067882 */ /* 0x000fe20000000000 */
[----:B------:R-:W-:Y:S01]  /*b7c0*/  UMOV UR7, 0x14f00000 ;  /* 0x14f0000000077882 */ /* 0x000fe20000000000 */
[----:B------:R-:W-:Y:S01]  /*b7d0*/  UMOV UR10, URZ ;  /* 0x0000003f000a7c82 */ /* 0x000fe20008000000 */
[----:B--2---:R-:W-:-:S05]  /*b7e0*/  IMAD R6, R6, 0x3000, R11 ;  /* 0x0000300006067824 */ /* 0x004fca00078e020b */
[----:B------:R-:W-:Y:S01]  /*b7f0*/  R2UR UR8, R6 ;  /* 0x00000000060872ca */ /* 0x000fe200000e0000 */
[----:B----4-:R-:W-:-:S05]  /*b800*/  IMAD R9, R9, 0x60, R10 ;  /* 0x0000006009097824 */ /* 0x010fca00078e020a */
[----:B------:R-:W-:-:S07]  /*b810*/  R2UR UR11, R9 ;  /* 0x00000000090b72ca */ /* 0x000fce00000e0000 */
[----:B------:R-:W-:-:S09]  /*b820*/  UIADD3 UR8, UR8, 0x1c400, URZ ;  /* 0x0001c40008087890 */ /* 0x000fd2000fffe03f */
[----:B------:R1:W-:Y:S01]  /*b830*/  UTMALDG.4D [UR8], [UR4], desc[UR6] ;  /* 0x00000608040075b4 */ /* 0x0003e20008019000 */
[----:B------:R-:W2:Y:S02]  /*b840*/  SYNCS.PHASECHK.TRANS64.TRYWAIT P1, [R2+URZ+0x22860], R3 ;  /* 0x02286003020075a7 */ /* 0x000ea4000802017f */
[----:B-12---:R-:W-:Y:S05]  /*b850*/  @!P1 BRA `(.L_x_334) ;  /* 0x0000001800009947 */ /* 0x006fea0003800000 */
.L_x_381:
[----:B------:R-:W-:Y:S05]  /*b860*/  @P0 BRA `(.L_x_335) ;  /* 0x00000000001c0947 */ /* 0x000fea0003800000 */
[----:B------:R-:W2:Y:S01]  /*b870*/  S2R R6, SR_TID.X ;  /* 0x0000000000067919 */ /* 0x000ea20000002100 */
[----:B-1-3--:R-:W-:-:S04]  /*b880*/  IMAD.MOV.U32 R3, RZ, RZ, 0xc000 ;  /* 0x0000c000ff037424 */ /* 0x00afc800078e00ff */
[----:B------:R4:W-:Y:S01]  /*b890*/  SYNCS.ARRIVE.TRANS64 RZ, [R2+URZ+0x22850], R3 ;  /* 0x0228500302ff79a7 */ /* 0x0009e2000800003f */
[----:B--2---:R-:W-:-:S04]  /*b8a0*/  LOP3.LUT R6, R6, 0x1f, RZ, 0xc0, !PT ;  /* 0x0000001f06067812 */ /* 0x004fc800078ec0ff */
[----:B------:R-:W-:-:S13]  /*b8b0*/  ISETP.NE.AND P1, PT, R6, RZ, PT ;  /* 0x000000ff0600720c */ /* 0x000fda0003f25270 */
[----:B----4-:R-:W-:Y:S05]  /*b8c0*/  @!P1 BRA `(.L_x_335) ;  /* 0x0000000000049947 */ /* 0x010fea0003800000 */
[----:B------:R-:W-:Y:S01]  /*b8d0*/  BPT.TRAP 0x1 ;  /* 0x000000040000795c */ /* 0x000fe20000300000 */
.L_x_335:
[----:B-1-3--:R-:W2:Y:S01]  /*b8e0*/  LDL R3, [R1] ;  /* 0x0000000001037983 */ /* 0x00aea20000100800 */
[----:B------:R-:W-:Y:S01]  /*b8f0*/  MOV R6, 0x400 ;  /* 0x0000040000067802 */ /* 0x000fe20000000f00 */
        /* <DEDUP_REMOVED lines=13> */
[----:B--2---:R-:W-:-:S05]  /*b9d0*/  IMAD R2, R3, 0xc000, R6 ;  /* 0x0000c00003027824 */ /* 0x004fca00078e0206 */
        /* <DEDUP_REMOVED lines=18> */
.L_x_330:
[----:B------:R-:W-:Y:S05]  /*bb00*/  BSYNC B1 ;  /* 0x0000000000017941 */ /* 0x000fea0003800000 */
.L_x_329:
[C---:B------:R-:W-:Y:S01]  /*bb10*/  ISETP.GT.AND P0, PT, R8.reuse, 0x1, PT ;  /* 0x000000010800780c */ /* 0x040fe20003f04270 */
[----:B------:R-:W-:-:S04]  /*bb20*/  VIADD R2, R8, 0xfffffffe ;  /* 0xfffffffe08027836 */ /* 0x000fc80000000000 */
[----:B------:R-:W-:-:S08]  /*bb30*/  IMAD.MOV.U32 R8, RZ, RZ, R2 ;  /* 0x000000ffff087224 */ /* 0x000fd000078e0002 */
[----:B------:R-:W-:Y:S05]  /*bb40*/  @P0 BRA `(.L_x_336) ;  /* 0xfffffff000640947 */ /* 0x000fea000383ffff */
.L_x_312:
[----:B------:R-:W-:Y:S05]  /*bb50*/  BSYNC B0 ;  /* 0x0000000000007941 */ /* 0x000fea0003800000 */
.L_x_311:
[----:B------:R-:W2:Y:S01]  /*bb60*/  LDL.LU R3, [R1] ;  /* 0x0000000001037983 */ /* 0x000ea20000300800 */
[----:B------:R-:W-:Y:S01]  /*bb70*/  BSSY B0, `(.L_x_337) ;  /* 0x0000016000007945 */ /* 0x000fe20003800000 */
[----:B------:R-:W3:Y:S02]  /*bb80*/  S2R R2, SR_TID.X ;  /* 0x0000000000027919 */ /* 0x000ee40000002100 */
[----:B---3--:R-:W-:-:S04]  /*bb90*/  LOP3.LUT R2, R2, 0x1f, RZ, 0xc0, !PT ;  /* 0x0000001f02027812 */ /* 0x008fc800078ec0ff */
[----:B------:R-:W-:Y:S01]  /*bba0*/  ISETP.NE.AND P1, PT, R2, RZ, PT ;  /* 0x000000ff0200720c */ /* 0x000fe20003f25270 */
[----:B--2---:R-:W-:-:S05]  /*bbb0*/  VIADD R0, R3, 0x1 ;  /* 0x0000000103007836 */ /* 0x004fca0000000000 */
[----:B------:R-:W-:-:S04]  /*bbc0*/  ISETP.NE.AND P0, PT, R0, 0x2, PT ;  /* 0x000000020000780c */ /* 0x000fc80003f05270 */
[----:B------:R-:W-:Y:S02]  /*bbd0*/  SEL R2, R0, RZ, P0 ;  /* 0x000000ff00027207 */ /* 0x000fe40000000000 */
[----:B------:R-:W-:-:S03]  /*bbe0*/  SEL R0, RZ, 0x1, P0 ;  /* 0x00000001ff007807 */ /* 0x000fc60000000000 */
[----:B------:R2:W-:Y:S01]  /*bbf0*/  STL [R1], R2 ;  /* 0x0000000201007387 */ /* 0x0005e20000100800 */
[----:B------:R-:W-:Y:S05]  /*bc00*/  @P1 BRA `(.L_x_338) ;  /* 0x0000000000301947 */ /* 0x000fea0003800000 */
[----:B------:R-:W3:Y:S01]  /*bc10*/  S2R R7, SR_LANEID ;  /* 0x0000000000077919 */ /* 0x000ee20000000000 */
[----:B------:R-:W-:Y:S01]  /*bc20*/  VOTEU.ANY UR4, UPT, PT ;  /* 0x0000000000047886 */ /* 0x000fe200038e0100 */
[----:B--2---:R-:W2:Y:S01]  /*bc30*/  LDC.64 R2, c[0x0][0xc38] ;  /* 0x00030e00ff027b82 */ /* 0x004ea20000000a00 */
[----:B------:R-:W3:Y:S08]  /*bc40*/  FLO.U32 R4, UR4 ;  /* 0x0000000400047d00 */ /* 0x000ef000080e0000 */
[----:B------:R-:W2:Y:S01]  /*bc50*/  POPC R5, UR4 ;  /* 0x0000000400057d09 */ /* 0x000ea20008000000 */
[----:B---3--:R-:W-:-:S13]  /*bc60*/  ISETP.EQ.U32.AND P0, PT, R4, R7, PT ;  /* 0x000000070400720c */ /* 0x008fda0003f02070 */
[----:B--2---:R-:W2:Y:S01]  /*bc70*/  @P0 ATOMG.E.ADD.STRONG.GPU PT, R3, desc[UR40][R2.64], R5 ;  /* 0x00000005020309a8 */ /* 0x004ea200081ee1e8 */
[----:B------:R-:W3:Y:S02]  /*bc80*/  S2R R6, SR_LTMASK ;  /* 0x0000000000067919 */ /* 0x000ee40000003900 */
[----:B---3--:R-:W-:-:S04]  /*bc90*/  LOP3.LUT R6, R6, UR4, RZ, 0xc0, !PT ;  /* 0x0000000406067c12 */ /* 0x008fc8000f8ec0ff */
[----:B------:R-:W3:Y:S01]  /*bca0*/  POPC R7, R6 ;  /* 0x0000000600077309 */ /* 0x000ee20000000000 */
[----:B--2---:R-:W3:Y:S02]  /*bcb0*/  SHFL.IDX PT, R4, R3, R4, 0x1f ;  /* 0x00001f0403047589 */ /* 0x004ee400000e0000 */
[----:B---3--:R-:W-:-:S07]  /*bcc0*/  IADD3 R16, R4, UR37, R7 ;  /* 0x0000002504107c10 */ /* 0x008fce000fffe007 */
.L_x_338:
[----:B------:R-:W-:Y:S05]  /*bcd0*/  BSYNC B0 ;  /* 0x0000000000007941 */ /* 0x000fea0003800000 */
.L_x_337:
[----:B--2---:R-:W2:Y:S02]  /*bce0*/  LDL.LU R2, [R1+0x4] ;  /* 0x0000040001027983 */ /* 0x004ea40000300800 */
[----:B--2---:R-:W-:-:S05]  /*bcf0*/  LOP3.LUT R2, R2, R0, RZ, 0x3c, !PT ;  /* 0x0000000002027212 */ /* 0x004fca00078e3cff */
[----:B------:R2:W-:Y:S02]  /*bd00*/  STL [R1+0x4], R2 ;  /* 0x0000040201007387 */ /* 0x0005e40000100800 */
.L_x_294:
[----:B------:R-:W-:Y:S05]  /*bd10*/  BSYNC B6 ;  /* 0x0000000000067941 */ /* 0x000fea0003800000 */
.L_x_292:
[----:B------:R-:W-:-:S03]  /*bd20*/  UMOV UR4, 0xffffffff ;  /* 0xffffffff00047882 */ /* 0x000fc60000000000 */
[----:B------:R-:W-:Y:S05]  /*bd30*/  BRA.DIV UR4, `(.L_x_339) ;  /* 0x0000001204dc7947 */ /* 0x000fea000b800000 */
[----:B------:R3:W4:Y:S04]  /*bd40*/  SHFL.IDX PT, R4, R16, RZ, 0x1f ;  /* 0x00001fff10047589 */ /* 0x00072800000e0000 */
[----:B------:R3:W0:Y:S02]  /*bd50*/  SHFL.IDX PT, R5, R16, 0x1, 0x1f ;  /* 0x00201f0010057f89 */ /* 0x00062400000e0000 */
.L_x_385:
[----:B0-----:R-:W0:Y:S01]  /*bd60*/  S2R R0, SR_TID.X ;  /* 0x0000000000007919 */ /* 0x001e220000002100 */
[----:B------:R-:W-:Y:S01]  /*bd70*/  ULDC UR4, c[0x0][0xc14] ;  /* 0x0003050000047ab9 */ /* 0x000fe20000000800 */
[----:B------:R-:W-:Y:S01]  /*bd80*/  BSSY B0, `(.L_x_340) ;  /* 0x000000b000007945 */ /* 0x000fe20003800000 */
[----:B------:R-:W-:Y:S01]  /*bd90*/  IMAD.MOV.U32 R3, RZ, RZ, RZ ;  /* 0x000000ffff037224 */ /* 0x000fe200078e00ff */
[----:B0-----:R-:W-:Y:S01]  /*bda0*/  LOP3.LUT R8, R0, 0x1f, RZ, 0xc0, !PT ;  /* 0x0000001f00087812 */ /* 0x001fe200078ec0ff */
[----:B------:R-:W-:-:S03]  /*bdb0*/  IMAD.U32 R0, RZ, RZ, UR4 ;  /* 0x00000004ff007e24 */ /* 0x000fc6000f8e00ff */
[C---:B------:R-:W-:Y:S01]  /*bdc0*/  ISETP.NE.AND P0, PT, R8.reuse, 0x1f, PT ;  /* 0x0000001f0800780c */ /* 0x040fe20003f05270 */
[----:B------:R-:W-:-:S05]  /*bdd0*/  IMAD.IADD R7, R8, 0x1, R19 ;  /* 0x0000000108077824 */ /* 0x000fca00078e0213 */
[----:B------:R-:W-:-:S13]  /*bde0*/  ISETP.GE.OR P0, PT, R7, R0, !P0 ;  /* 0x000000000700720c */ /* 0x000fda0004706670 */
[----:B------:R-:W-:Y:S05]  /*bdf0*/  @P0 BRA `(.L_x_341) ;  /* 0x00000000000c0947 */ /* 0x000fea0003800000 */
[----:B--2---:R-:W0:Y:S02]  /*be00*/  LDC.64 R2, c[0x0][0xc58] ;  /* 0x00031600ff027b82 */ /* 0x004e240000000a00 */
[----:B0-----:R-:W-:-:S06]  /*be10*/  IMAD.WIDE R2, R7, 0x4, R2 ;  /* 0x0000000407027825 */ /* 0x001fcc00078e0202 */
[----:B------:R0:W5:Y:S02]  /*be20*/  LDG.E R3, desc[UR40][R2.64] ;  /* 0x0000002802037981 */ /* 0x000164000c1e1900 */
.L_x_341:
[----:B------:R-:W-:Y:S05]  /*be30*/  BSYNC B0 ;  /* 0x0000000000007941 */ /* 0x000fea0003800000 */
.L_x_340:
[----:B------:R-:W-:-:S03]  /*be40*/  UMOV UR4, 0xffffffff ;  /* 0xffffffff00047882 */ /* 0x000fc60000000000 */
[----:B------:R-:W-:Y:S05]  /*be50*/  BRA.DIV UR4, `(.L_x_342) ;  /* 0x0000001204e07947 */ /* 0x000fea000b800000 */
[----:B-----5:R-:W0:Y:S01]  /*be60*/  SHFL.UP PT, R14, R3, 0x1, RZ ;  /* 0x04200000030e7989 */ /* 0x020e2200000e00ff */
[C---:B------:R-:W-:Y:S02]  /*be70*/  ISETP.NE.AND P0, PT, R8.reuse, RZ, PT ;  /* 0x000000ff0800720c */ /* 0x040fe40003f05270 */
[----:B------:R-:W-:Y:S02]  /*be80*/  ISETP.GE.U32.AND P1, PT, R8, 0x2, PT ;  /* 0x000000020800780c */ /* 0x000fe40003f26070 */
[----:B0-----:R-:W-:Y:S02]  /*be90*/  SEL R14, R14, RZ, P0 ;  /* 0x000000ff0e0e7207 */ /* 0x001fe40000000000 */
[----:B------:R-:W-:-:S03]  /*bea0*/  ISETP.GE.U32.AND P0, PT, R8, 0x4, PT ;  /* 0x000000040800780c */ /* 0x000fc60003f06070 */
[----:B------:R-:W-:-:S05]  /*beb0*/  IMAD.IADD R13, R3, 0x1, R14 ;  /* 0x00000001030d7824 */ /* 0x000fca00078e020e */
[----:B------:R-:W2:Y:S02]  /*bec0*/  SHFL.UP PT, R14, R13, 0x2, RZ ;  /* 0x044000000d0e7989 */ /* 0x000ea400000e00ff */
[----:B--2---:R-:W-:Y:S02]  /*bed0*/  SEL R2, R14, RZ, P1 ;  /* 0x000000ff0e027207 */ /* 0x004fe40000800000 */
        /* <DEDUP_REMOVED lines=12> */
[----:B------:R0:W2:Y:S02]  /*bfa0*/  SHFL.IDX PT, R14, R2, 0x1f, 0x1f ;  /* 0x03e01f00020e7f89 */ /* 0x0000a400000e0000 */
.L_x_393:
[----:B------:R-:W-:Y:S02]  /*bfb0*/  ULDC UR4, c[0x0][0xc10] ;  /* 0x0003040000047ab9 */ /* 0x000fe40000000800 */
[----:B---3--:R-:W-:-:S04]  /*bfc0*/  IMAD.U32 R16, RZ, RZ, UR4 ;  /* 0x00000004ff107e24 */ /* 0x008fc8000f8e00ff */
[----:B--2---:R-:W-:-:S04]  /*bfd0*/  IMAD R6, R14, R16, RZ ;  /* 0x000000100e067224 */ /* 0x004fc800078e02ff */
[----:B------:R-:W-:-:S05]  /*bfe0*/  IMAD.IADD R5, R5, 0x1, R6 ;  /* 0x0000000105057824 */ /* 0x000fca00078e0206 */
[----:B----4-:R-:W-:-:S13]  /*bff0*/  ISETP.GT.AND P0, PT, R5, R4, PT ;  /* 0x000000040500720c */ /* 0x010fda0003f04270 */
[----:B------:R-:W-:Y:S05]  /*c000*/  @P0 BRA `(.L_x_343) ;  /* 0x0000000000b40947 */ /* 0x000fea0003800000 */
[----:B------:R-:W2:Y:S02]  /*c010*/  LDC R0, c[0x0][0xc14] ;  /* 0x00030500ff007b82 */ /* 0x000ea40000000800 */
.L_x_348:
[----:B------:R-:W-:-:S05]  /*c020*/  VIADD R19, R19, 0x1f ;  /* 0x0000001f13137836 */ /* 0x000fca0000000000 */
[----:B--2---:R-:W-:-:S13]  /*c030*/  ISETP.GE.AND P0, PT, R19, R0, PT ;  /* 0x000000001300720c */ /* 0x004fda0003f06270 */
[----:B------:R-:W-:Y:S05]  /*c040*/  @P0 BRA `(.L_x_344) ;  /* 0x00000004005c0947 */ /* 0x000fea0003800000 */
[----:B0-----:R-:W0:Y:S01]  /*c050*/  S2R R2, SR_TID.X ;  /* 0x0000000000027919 */ /* 0x001e220000002100 */
[----:B------:R-:W-:Y:S01]  /*c060*/  BSSY B0, `(.L_x_345) ;  /* 0x000000a000007945 */ /* 0x000fe20003800000 */
[----:B------:R-:W-:Y:S01]  /*c070*/  IMAD.MOV.U32 R3, RZ, RZ, RZ ;  /* 0x000000ffff037224 */ /* 0x000fe200078e00ff */
[----:B0-----:R-:W-:-:S04]  /*c080*/  LOP3.LUT R8, R2, 0x1f, RZ, 0xc0, !PT ;  /* 0x0000001f02087812 */ /* 0x001fc800078ec0ff */
[C---:B------:R-:W-:Y:S01]  /*c090*/  ISETP.NE.AND P1, PT, R8.reuse, 0x1f, PT ;  /* 0x0000001f0800780c */ /* 0x040fe20003f25270 */
[----:B------:R-:W-:-:S05]  /*c0a0*/  IMAD.IADD R7, R8, 0x1, R19 ;  /* 0x0000000108077824 */ /* 0x000fca00078e0213 */
[----:B------:R-:W-:-:S13]  /*c0b0*/  ISETP.GE.OR P0, PT, R7, R0, !P1 ;  /* 0x000000000700720c */ /* 0x000fda0004f06670 */
[----:B------:R-:W-:Y:S05]  /*c0c0*/  @P0 BRA `(.L_x_346) ;  /* 0x00000000000c0947 */ /* 0x000fea0003800000 */
[----:B------:R-:W0:Y:S02]  /*c0d0*/  LDC.64 R2, c[0x0][0xc58] ;  /* 0x00031600ff027b82 */ /* 0x000e240000000a00 */
[----:B0-----:R-:W-:-:S06]  /*c0e0*/  IMAD.WIDE R2, R7, 0x4, R2 ;  /* 0x0000000407027825 */ /* 0x001fcc00078e0202 */
[----:B------:R0:W5:Y:S02]  /*c0f0*/  LDG.E R3, desc[UR40][R2.64] ;  /* 0x0000002802037981 */ /* 0x000164000c1e1900 */
.L_x_346:
[----:B------:R-:W-:Y:S05]  /*c100*/  BSYNC B0 ;  /* 0x0000000000007941 */ /* 0x000fea0003800000 */
.L_x_345:
[----:B------:R-:W-:-:S03]  /*c110*/  UMOV UR4, 0xffffffff ;  /* 0xffffffff00047882 */ /* 0x000fc60000000000 */
[----:B------:R-:W-:Y:S05]  /*c120*/  BRA.DIV UR4, `(.L_x_347) ;  /* 0x0000001204fc7947 */ /* 0x000fea000b800000 */
[----:B-----5:R-:W2:Y:S01]  /*c130*/  SHFL.UP PT, R14, R3, 0x1, RZ ;  /* 0x04200000030e7989 */ /* 0x020ea200000e00ff */
[C---:B------:R-:W-:Y:S02]  /*c140*/  ISETP.NE.AND P0, PT, R8.reuse, RZ, PT ;  /* 0x000000ff0800720c */ /* 0x040fe40003f05270 */
[----:B------:R-:W-:Y:S02]  /*c150*/  ISETP.GE.U32.AND P1, PT, R8, 0x2, PT ;  /* 0x000000020800780c */ /* 0x000fe40003f26070 */
        /* <DEDUP_REMOVED lines=18> */
.L_x_401:
[----:B------:R-:W-:Y:S02]  /*c280*/  ULDC UR4, c[0x0][0xc10] ;  /* 0x0003040000047ab9 */ /* 0x000fe40000000800 */
[----:B------:R-:W-:-:S04]  /*c290*/  IMAD.U32 R16, RZ, RZ, UR4 ;  /* 0x00000004ff107e24 */ /* 0x000fc8000f8e00ff */
[----:B--2---:R-:W-:-:S04]  /*c2a0*/  IMAD R6, R14, R16, RZ ;  /* 0x000000100e067224 */ /* 0x004fc800078e02ff */
[----:B------:R-:W-:-:S05]  /*c2b0*/  IMAD.IADD R5, R6, 0x1, R5 ;  /* 0x0000000106057824 */ /* 0x000fca00078e0205 */
[----:B------:R-:W-:-:S13]  /*c2c0*/  ISETP.GT.AND P0, PT, R5, R4, PT ;  /* 0x000000040500720c */ /* 0x000fda0003f04270 */
[----:B------:R-:W-:Y:S05]  /*c2d0*/  @!P0 BRA `(.L_x_348) ;  /* 0xfffffffc00508947 */ /* 0x000fea000383ffff */
.L_x_343:
[----:B------:R-:W-:Y:S01]  /*c2e0*/  IMAD.IADD R6, R5, 0x1, -R6 ;  /* 0x0000000105067824 */ /* 0x000fe200078e0a06 */
[----:B------:R-:W-:-:S03]  /*c2f0*/  UMOV UR4, 0xffffffff ;  /* 0xffffffff00047882 */ /* 0x000fc60000000000 */
[----:B------:R-:W-:-:S05]  /*c300*/  IMAD R5, R2, R16, R6 ;  /* 0x0000001002057224 */ /* 0x000fca00078e0206 */
[----:B------:R-:W-:Y:S01]  /*c310*/  ISETP.GT.AND P6, PT, R5, R4, PT ;  /* 0x000000040500720c */ /* 0x000fe20003fc4270 */
[----:B------:R-:W-:-:S12]  /*c320*/  BRA.DIV UR4, `(.L_x_349) ;  /* 0x00000016044c7947 */ /* 0x000fd8000b800000 */
[----:B------:R-:W-:-:S04]  /*c330*/  VOTE.ANY R7, PT, !P6 ;  /* 0x0000000000077806 */ /* 0x000fc800070e0100 */
[----:B------:R-:W2:Y:S02]  /*c340*/  POPC R5, R7 ;  /* 0x0000000700057309 */ /* 0x000ea40000000000 */
[----:B--2---:R2:W3:Y:S02]  /*c350*/  SHFL.IDX PT, R17, R3, R5, 0x1f ;  /* 0x00001f0503117589 */ /* 0x0044e400000e0000 */
.L_x_405:
[----:B------:R-:W-:Y:S01]  /*c360*/  ISETP.NE.AND P0, PT, R7, RZ, PT ;  /* 0x000000ff0700720c */ /* 0x000fe20003f05270 */
[----:B------:R-:W-:-:S12]  /*c370*/  IMAD.MOV.U32 R14, RZ, RZ, RZ ;  /* 0x000000ffff0e7224 */ /* 0x000fd800078e00ff */
[----:B------:R-:W-:Y:S05]  /*c380*/  @!P0 BRA `(.L_x_350) ;  /* 0x0000000000108947 */ /* 0x000fea0003800000 */
[----:B------:R-:W-:Y:S01]  /*c390*/  UMOV UR4, 0xffffffff ;  /* 0xffffffff00047882 */ /* 0x000fe20000000000 */
[----:B-1----:R-:W-:Y:S02]  /*c3a0*/  VIADD R12, R5, 0xffffffff ;  /* 0xffffffff050c7836 */ /* 0x002fe40000000000 */
[----:B------:R-:W-:Y:S05]  /*c3b0*/  BRA.DIV UR4, `(.L_x_351) ;  /* 0x0000001604707947 */ /* 0x000fea000b800000 */
[----:B------:R4:W1:Y:S02]  /*c3c0*/  SHFL.IDX PT, R14, R2, R12, 0x1f ;  /* 0x00001f0c020e7589 */ /* 0x00086400000e0000 */
.L_x_350:
[----:B---3--:R-:W-:Y:S01]  /*c3d0*/  IABS R7, R17 ;  /* 0x0000001100077213 */ /* 0x008fe20000000000 */
[----:B-1----:R-:W-:Y:S02]  /*c3e0*/  IMAD R16, R14, R16, R6 ;  /* 0x000000100e107224 */ /* 0x002fe400078e0206 */
[----:B------:R-:W-:Y:S01]  /*c3f0*/  IMAD.IADD R19, R5, 0x1, R19 ;  /* 0x0000000105137824 */ /* 0x000fe200078e0213 */
[----:B------:R-:W1:Y:S08]  /*c400*/  I2F.RP R8, R7 ;  /* 0x0000000700087306 */ /* 0x000e700000209400 */
[----:B-1----:R-:W2:Y:S02]  /*c410*/  MUFU.RCP R8, R8 ;  /* 0x0000000800087308 */ /* 0x002ea40000001000 */
[----:B--2---:R-:W-:-:S06]  /*c420*/  VIADD R3, R8, 0xffffffe ;  /* 0x0ffffffe08037836 */ /* 0x004fcc0000000000 */
[----:B------:R-:W0:Y:S02]  /*c430*/  F2I.FTZ.U32.TRUNC.NTZ R3, R3 ;  /* 0x0000000300037305 */ /* 0x000e24000021f000 */
[----:B0---4-:R-:W-:-:S04]  /*c440*/  IMAD.MOV R2, RZ, RZ, -R3 ;  /* 0x000000ffff027224 */ /* 0x011fc800078e0a03 */
[----:B------:R-:W-:Y:S02]  /*c450*/  IMAD R9, R2, R7, RZ ;  /* 0x0000000702097224 */ /* 0x000fe400078e02ff */
[----:B------:R-:W-:-:S04]  /*c460*/  IMAD.MOV.U32 R2, RZ, RZ, RZ ;  /* 0x000000ffff027224 */ /* 0x000fc800078e00ff */
[----:B------:R-:W-:-:S04]  /*c470*/  IMAD.HI.U32 R6, R3, R9, R2 ;  /* 0x0000000903067227 */ /* 0x000fc800078e0002 */
[----:B------:R-:W-:Y:S01]  /*c480*/  IMAD.IADD R2, R4, 0x1, -R16 ;  /* 0x0000000104027824 */ /* 0x000fe200078e0a10 */
[----:B------:R-:W-:-:S04]  /*c490*/  IABS R4, R17 ;  /* 0x0000001100047213 */ /* 0x000fc80000000000 */
[----:B------:R-:W-:Y:S01]  /*c4a0*/  IABS R3, R2 ;  /* 0x0000000200037213 */ /* 0x000fe20000000000 */
[----:B------:R-:W-:-:S04]  /*c4b0*/  IMAD.MOV R4, RZ, RZ, -R4 ;  /* 0x000000ffff047224 */ /* 0x000fc800078e0a04 */
[----:B------:R-:W-:-:S04]  /*c4c0*/  IMAD.HI.U32 R6, R6, R3, RZ ;  /* 0x0000000306067227 */ /* 0x000fc800078e00ff */
[----:B------:R-:W-:Y:S01]  /*c4d0*/  IMAD R4, R6, R4, R3 ;  /* 0x0000000406047224 */ /* 0x000fe200078e0203 */
[----:B------:R-:W-:-:S04]  /*c4e0*/  LOP3.LUT R3, R2, R17, RZ, 0x3c, !PT ;  /* 0x0000001102037212 */ /* 0x000fc800078e3cff */
[----:B------:R-:W-:-:S13]  /*c4f0*/  ISETP.GT.U32.AND P0, PT, R7, R4, PT ;  /* 0x000000040700720c */ /* 0x000fda0003f04070 */
[----:B------:R-:W-:Y:S02]  /*c500*/  @!P0 IMAD.IADD R4, R4, 0x1, -R7 ;  /* 0x0000000104048824 */ /* 0x000fe400078e0a07 */
[----:B------:R-:W-:-:S03]  /*c510*/  @!P0 VIADD R6, R6, 0x1 ;  /* 0x0000000106068836 */ /* 0x000fc60000000000 */
[----:B------:R-:W-:-:S13]  /*c520*/  ISETP.GE.U32.AND P0, PT, R4, R7, PT ;  /* 0x000000070400720c */ /* 0x000fda0003f06070 */
        /* <DEDUP_REMOVED lines=9> */
.L_x_344:
[----:B------:R-:W-:Y:S01]  /*c5c0*/  UMOV UR4, URZ ;  /* 0x0000003f00047c82 */ /* 0x000fe20008000000 */
[----:B------:R-:W-:Y:S01]  /*c5d0*/  UMOV UR5, URZ ;  /* 0x0000003f00057c82 */ /* 0x000fe20008000000 */
[----:B------:R-:W-:Y:S01]  /*c5e0*/  ULDC UR6, c[0x0][0xc14] ;  /* 0x0003050000067ab9 */ /* 0x000fe20000000800 */
[----:B------:R-:W-:Y:S02]  /*c5f0*/  IMAD.MOV.U32 R16, RZ, RZ, R4 ;  /* 0x000000ffff107224 */ /* 0x000fe400078e0004 */
[----:B------:R-:W-:Y:S02]  /*c600*/  IMAD.U32 R17, RZ, RZ, UR4 ;  /* 0x00000004ff117e24 */ /* 0x000fe4000f8e00ff */
[----:B------:R-:W-:Y:S02]  /*c610*/  IMAD.U32 R18, RZ, RZ, UR5 ;  /* 0x00000005ff127e24 */ /* 0x000fe4000f8e00ff */
[----:B------:R-:W-:-:S07]  /*c620*/  IMAD.U32 R19, RZ, RZ, UR6 ;  /* 0x00000006ff137e24 */ /* 0x000fce000f8e00ff */
.L_x_352:
[----:B0-----:R-:W0:Y:S01]  /*c630*/  S2R R2, SR_TID.X ;  /* 0x0000000000027919 */ /* 0x001e220000002100 */
[----:B------:R-:W-:Y:S05]  /*c640*/  WARPSYNC.ALL ;  /* 0x0000000000007948 */ /* 0x000fea0003800000 */
[----:B------:R-:W-:Y:S01]  /*c650*/  BAR.SYNC.DEFER_BLOCKING 0x4, 0x120 ;  /* 0x0104800000007b1d */ /* 0x000fe20000010000 */
[----:B0-----:R-:W-:-:S04]  /*c660*/  LOP3.LUT R2, R2, 0x1f, RZ, 0xc0, !PT ;  /* 0x0000001f02027812 */ /* 0x001fc800078ec0ff */
[----:B------:R-:W-:-:S13]  /*c670*/  ISETP.NE.AND P0, PT, R2, RZ, PT ;  /* 0x000000ff0200720c */ /* 0x000fda0003f05270 */
[----:B------:R-:W0:Y:S01]  /*c680*/  @!P0 S2R R3, SR_CgaCtaId ;  /* 0x0000000000038919 */ /* 0x000e220000008800 */
[----:B------:R-:W-:-:S04]  /*c690*/  @!P0 MOV R2, 0x400 ;  /* 0x0000040000028802 */ /* 0x000fc80000000f00 */
[----:B0-----:R-:W-:-:S05]  /*c6a0*/  @!P0 LEA R2, R3, R2, 0x18 ;  /* 0x0000000203028211 */ /* 0x001fca00078ec0ff */
[----:B------:R2:W-:Y:S01]  /*c6b0*/  @!P0 STS.128 [R2+0x228d0], R16 ;  /* 0x0228d01002008388 */ /* 0x0005e20000000c00 */
[----:B------:R-:W-:Y:S06]  /*c6c0*/  BAR.ARV 0x5, 0x120 ;  /* 0x0144800000007b1d */ /* 0x000fec0000002000 */
[----:B------:R-:W-:-:S13]  /*c6d0*/  ISETP.GE.AND P0, PT, R19, R0, PT ;  /* 0x000000001300720c */ /* 0x000fda0003f06270 */
[----:B------:R-:W-:Y:S05]  /*c6e0*/  @!P0 BRA `(.L_x_353) ;  /* 0xffffffc400e08947 */ /* 0x000fea000383ffff */
.L_x_290:
[----:B0-----:R-:W3:Y:S01]  /*c6f0*/  LDL.LU R0, [R1+0x24] ;  /* 0x0000240001007983 */ /* 0x001ee20000300800 */
[----:B------:R-:W-:Y:S01]  /*c700*/  BSSY B0, `(.L_x_354) ;  /* 0x000000b000007945 */ /* 0x000fe20003800000 */
[----:B------:R-:W0:Y:S01]  /*c710*/  S2R R5, SR_CgaCtaId ;  /* 0x0000000000057919 */ /* 0x000e220000008800 */
[----:B---3--:R-:W-:-:S05]  /*c720*/  VIADD R0, R0, 0x1 ;  /* 0x0000000100007836 */ /* 0x008fca0000000000 */
[----:B--2---:R-:W-:-:S04]  /*c730*/  LEA.HI R2, R0, R0, RZ, 0x1 ;  /* 0x0000000000027211 */ /* 0x004fc800078f08ff */
[----:B------:R-:W-:-:S05]  /*c740*/  LOP3.LUT R3, R2, 0xfffffffe, RZ, 0xc0, !PT ;  /* 0xfffffffe02037812 */ /* 0x000fca00078ec0ff */
[----:B------:R-:W-:Y:S01]  /*c750*/  IMAD.IADD R3, R0, 0x1, -R3 ;  /* 0x0000000100037824 */ /* 0x000fe200078e0a03 */
[----:B------:R-:W-:-:S04]  /*c760*/  MOV R0, 0x400 ;  /* 0x0000040000007802 */ /* 0x000fc80000000f00 */
[----:B0-----:R-:W-:Y:S02]  /*c770*/  LEA R0, R5, R0, 0x18 ;  /* 0x0000000005007211 */ /* 0x001fe400078ec0ff */
[----:B------:R-:W-:-:S04]  /*c780*/  SHF.L.U32 R3, R3, 0x1f, RZ ;  /* 0x0000001f03037819 */ /* 0x000fc800000006ff */
[----:B------:R-:W0:Y:S02]  /*c790*/  SYNCS.PHASECHK.TRANS64.TRYWAIT P0, [R0+URZ+0x22820], R3 ;  /* 0x02282003000075a7 */ /* 0x000e24000800017f */
[----:B0-----:R-:W-:Y:S05]  /*c7a0*/  @!P0 BRA `(.L_x_355) ;  /* 0x0000001000988947 */ /* 0x001fea0003800000 */
.L_x_408:
[----:B------:R-:W-:Y:S05]  /*c7b0*/  BSYNC B0 ;  /* 0x0000000000007941 */ /* 0x000fea0003800000 */
.L_x_354:
[----:B------:R-:W-:-:S03]  /*c7c0*/  UMOV UR4, 0xffffffff ;  /* 0xffffffff00047882 */ /* 0x000fc60000000000 */
[----:B------:R-:W-:Y:S05]  /*c7d0*/  BRA.DIV UR4, `(.L_x_356) ;  /* 0x0000001204a07947 */ /* 0x000fea000b800000 */
[----:B------:R-:W2:Y:S02]  /*c7e0*/  S2R R2, SR_TID.X ;  /* 0x0000000000027919 */ /* 0x000ea40000002100 */
[----:B--2---:R-:W-:-:S04]  /*c7f0*/  SHF.R.U32.HI R2, RZ, 0x5, R2 ;  /* 0x00000005ff027819 */ /* 0x004fc80000011602 */
[----:B------:R-:W-:-:S05]  /*c800*/  LOP3.LUT R2, R2, 0x3, RZ, 0xc0, !PT ;  /* 0x0000000302027812 */ /* 0x000fca00078ec0ff */
[----:B------:R2:W3:Y:S02]  /*c810*/  SHFL.IDX PT, R14, R2, RZ, 0x1f ;  /* 0x00001fff020e7589 */ /* 0x0004e400000e0000 */
.L_x_411:
[----:B---3--:R-:W-:Y:S01]  /*c820*/  ISETP.NE.AND P0, PT, R14, RZ, PT ;  /* 0x000000ff0e00720c */ /* 0x008fe20003f05270 */
[----:B------:R-:W-:-:S12]  /*c830*/  BSSY B0, `(.L_x_357) ;  /* 0x0000027000007945 */ /* 0x000fd80003800000 */
[----:B------:R-:W-:Y:S05]  /*c840*/  @P0 BRA `(.L_x_358) ;  /* 0x0000000000940947 */ /* 0x000fea0003800000 */
[----:B------:R-:W-:-:S03]  /*c850*/  UMOV UR4, 0xffffffff ;  /* 0xffffffff00047882 */ /* 0x000fc60000000000 */
[----:B------:R-:W-:Y:S05]  /*c860*/  BRA.DIV UR4, `(.L_x_359) ;  /* 0x0000001204b07947 */ /* 0x000fea000b800000 */
[----:B------:R-:W-:-:S13]  /*c870*/  ELECT P6, URZ, PT ;  /* 0x00000000003f782f */ /* 0x000fda00038c0000 */
.L_x_414:
[----:B------:R-:W-:Y:S05]  /*c880*/  @!P6 BRA `(.L_x_358) ;  /* 0x000000000084e947 */ /* 0x000fea0003800000 */
[----:B------:R-:W-:-:S06]  /*c890*/  ULOP3.LUT UR4, UR36, 0x2, URZ, 0xfc, !UPT ;  /* 0x0000000224047892 */ /* 0x000fcc000f8efc3f */
[----:B--2---:R-:W-:-:S05]  /*c8a0*/  IMAD.U32 R2, RZ, RZ, UR4 ;  /* 0x00000004ff027e24 */ /* 0x004fca000f8e00ff */
[----:B------:R-:W-:-:S13]  /*c8b0*/  ISETP.NE.AND P2, PT, R2, 0x3, PT ;  /* 0x000000030200780c */ /* 0x000fda0003f45270 */
[----:B------:R-:W-:Y:S05]  /*c8c0*/  @!P2 BRA `(.L_x_360) ;  /* 0x000000000004a947 */ /* 0x000fea0003800000 */
[----:B------:R-:W-:Y:S01]  /*c8d0*/  BPT.TRAP 0x1 ;  /* 0x000000040000795c */ /* 0x000fe20000300000 */
.L_x_360:
[----:B0-----:R-:W2:Y:S04]  /*c8e0*/  LDL R3, [R1] ;  /* 0x0000000001037983 */ /* 0x001ea80000100800 */
[----:B------:R-:W3:Y:S01]  /*c8f0*/  LDL.LU R7, [R1+0x4] ;  /* 0x0000040001077983 */ /* 0x000ee20000300800 */
[----:B------:R-:W-:-:S04]  /*c900*/  VIADD R2, R0, 0x22840 ;  /* 0x0002284000027836 */ /* 0x000fc80000000000 */
[C---:B--2---:R-:W-:Y:S02]  /*c910*/  IMAD R6, R3.reuse, 0x8, R2 ;  /* 0x0000000803067824 */ /* 0x044fe400078e0202 */
[----:B------:R-:W-:Y:S01]  /*c920*/  VIADD R3, R3, 0x1 ;  /* 0x0000000103037836 */ /* 0x000fe20000000000 */
[----:B---3--:R-:W-:-:S04]  /*c930*/  SHF.L.U32 R5, R7, 0x1f, RZ ;  /* 0x0000001f07057819 */ /* 0x008fc800000006ff */
[C---:B------:R-:W-:Y:S01]  /*c940*/  ISETP.NE.AND P1, PT, R3.reuse, 0x2, PT ;  /* 0x000000020300780c */ /* 0x040fe20003f25270 */
[----:B------:R-:W0:Y:S03]  /*c950*/  SYNCS.PHASECHK.TRANS64.TRYWAIT P0, [R6+URZ], R5 ;  /* 0x00000005060075a7 */ /* 0x000e26000800017f */
[----:B------:R-:W-:Y:S02]  /*c960*/  SEL R4, RZ, 0x1, P1 ;  /* 0x00000001ff047807 */ /* 0x000fe40000800000 */
[----:B------:R-:W-:Y:S02]  /*c970*/  SEL R3, R3, RZ, P1 ;  /* 0x000000ff03037207 */ /* 0x000fe40000800000 */
[----:B------:R-:W-:-:S03]  /*c980*/  LOP3.LUT R4, R7, R4, RZ, 0x3c, !PT ;  /* 0x0000000407047212 */ /* 0x000fc600078e3cff */
[----:B------:R-:W-:Y:S01]  /*c990*/  IMAD R7, R3, 0x8, R2 ;  /* 0x0000000803077824 */ /* 0x000fe200078e0202 */
[----:B------:R-:W-:Y:S01]  /*c9a0*/  SHF.L.U32 R2, R4, 0x1f, RZ ;  /* 0x0000001f04027819 */ /* 0x000fe200000006ff */
[----:B0-----:R-:W-:Y:S06]  /*c9b0*/  @!P0 BRA `(.L_x_361) ;  /* 0x00000010007c8947 */ /* 0x001fec0003800000 */
.L_x_415:
[----:B------:R-:W2:Y:S02]  /*c9c0*/  SYNCS.PHASECHK.TRANS64.TRYWAIT P0, [R7+URZ], R2 ;  /* 0x00000002070075a7 */ /* 0x000ea4000800017f */
[----:B--2---:R-:W-:Y:S05]  /*c9d0*/  @!P0 BRA `(.L_x_362) ;  /* 0x0000001000888947 */ /* 0x004fea0003800000 */
.L_x_416:
[----:B------:R-:W-:Y:S05]  /*c9e0*/  @!P2 BRA `(.L_x_363) ;  /* 0x000000000004a947 */ /* 0x000fea0003800000 */
[----:B------:R-:W-:Y:S01]  /*c9f0*/  BPT.TRAP 0x1 ;  /* 0x000000040000795c */ /* 0x000fe20000300000 */
.L_x_363:
[----:B------:R-:W3:Y:S01]  /*ca00*/  LDL.LU R4, [R1] ;  /* 0x0000000001047983 */ /* 0x000ee20000300800 */
[----:B------:R-:W-:-:S04]  /*ca10*/  VIADD R0, R0, 0x22860 ;  /* 0x0002286000007836 */ /* 0x000fc80000000000 */
[----:B---3--:R-:W-:-:S04]  /*ca20*/  IMAD R4, R4, 0x8, R0 ;  /* 0x0000000804047824 */ /* 0x008fc800078e0200 */
[----:B------:R-:W3:Y:S02]  /*ca30*/  SYNCS.PHASECHK.TRANS64.TRYWAIT P0, [R4+URZ], R5 ;  /* 0x00000005040075a7 */ /* 0x000ee4000800017f */
[----:B---3--:R-:W-:Y:S05]  /*ca40*/  @!P0 BRA `(.L_x_364) ;  /* 0x0000001000808947 */ /* 0x008fea0003800000 */
.L_x_417:
[----:B------:R-:W-:-:S07]  /*ca50*/  IMAD R3, R3, 0x8, R0 ;  /* 0x0000000803037824 */ /* 0x000fce00078e0200 */
.L_x_365:
[----:B----4-:R4:W0:Y:S02]  /*ca60*/  SYNCS.PHASECHK.TRANS64.TRYWAIT P0, [R3+URZ], R2 ;  /* 0x00000002030075a7 */ /* 0x010824000800017f */
[----:B0-----:R-:W-:Y:S05]  /*ca70*/  @!P0 NANOSLEEP.SYNCS 0x989680 ;  /* 0x009896800000895d */ /* 0x001fea0003900000 */
[----:B------:R-:W0:Y:S02]  /*ca80*/  @!P0 SYNCS.PHASECHK.TRANS64 P0, [R3+URZ], R2 ;  /* 0x00000002030085a7 */ /* 0x000e24000800007f */
[----:B0-----:R-:W-:Y:S05]  /*ca90*/  @!P0 BRA `(.L_x_365) ;  /* 0xfffffffc00f08947 */ /* 0x001fea000383ffff */
.L_x_358:
[----:B------:R-:W-:Y:S05]  /*caa0*/  BSYNC B0 ;  /* 0x0000000000007941 */ /* 0x000fea0003800000 */
.L_x_357:
[----:B------:R-:W-:Y:S05]  /*cab0*/  EXIT ;  /* 0x000000000000794d */ /* 0x000fea0003800000 */
.L_x_244:
[----:B0-----:R0:W1:Y:S02]  /*cac0*/  SYNCS.PHASECHK.TRANS64.TRYWAIT P0, [R6+URZ+0x22800], R3 ;  /* 0x02280003060075a7 */ /* 0x001064000800017f */
[----:B-1----:R-:W-:Y:S05]  /*cad0*/  @!P0 NANOSLEEP.SYNCS 0x989680 ;  /* 0x009896800000895d */ /* 0x002fea0003900000 */
[----:B------:R-:W1:Y:S02]  /*cae0*/  @!P0 SYNCS.PHASECHK.TRANS64 P0, [R6+URZ+0x22800], R3 ;  /* 0x02280003060085a7 */ /* 0x000e64000800007f */
[----:B-1----:R-:W-:Y:S05]  /*caf0*/  @!P0 BRA `(.L_x_244) ;  /* 0xfffffffc00f08947 */ /* 0x002fea000383ffff */
[----:B------:R-:W-:Y:S05]  /*cb00*/  BRA `(.L_x_366) ;  /* 0xffffff4c003c7947 */ /* 0x000fea000383ffff */
.L_x_248:
[----:B--2---:R2:W3:Y:S02]  /*cb10*/  SYNCS.PHASECHK.TRANS64.TRYWAIT P1, [R5+URZ+0x22830], R10 ;  /* 0x0228300a050075a7 */ /* 0x0044e4000802017f */
[----:B---3--:R-:W-:Y:S05]  /*cb20*/  @!P1 NANOSLEEP.SYNCS 0x989680 ;  /* 0x009896800000995d */ /* 0x008fea0003900000 */
[----:B------:R-:W3:Y:S02]  /*cb30*/  @!P1 SYNCS.PHASECHK.TRANS64 P1, [R5+URZ+0x22830], R10 ;  /* 0x0228300a050095a7 */ /* 0x000ee4000802007f */
[----:B---3--:R-:W-:Y:S05]  /*cb40*/  @!P1 BRA `(.L_x_248) ;  /* 0xfffffffc00f09947 */ /* 0x008fea000383ffff */
[----:B------:R-:W-:Y:S05]  /*cb50*/  BRA `(.L_x_247) ;  /* 0xffffff4c00687947 */ /* 0x000fea000383ffff */
.L_x_252:
[----:B-1----:R1:W3:Y:S02]  /*cb60*/  SYNCS.PHASECHK.TRANS64.TRYWAIT P2, [R5+URZ+0x22850], R10 ;  /* 0x0228500a050075a7 */ /* 0x0022e4000804017f */
[----:B---3--:R-:W-:Y:S05]  /*cb70*/  @!P2 NANOSLEEP.SYNCS 0x989680 ;  /* 0x009896800000a95d */ /* 0x008fea0003900000 */
[----:B------:R-:W3:Y:S02]  /*cb80*/  @!P2 SYNCS.PHASECHK.TRANS64 P2, [R5+URZ+0x22850], R10 ;  /* 0x0228500a0500a5a7 */ /* 0x000ee4000804007f */
[----:B---3--:R-:W-:Y:S05]  /*cb90*/  @!P2 BRA `(.L_x_252) ;  /* 0xfffffffc00f0a947 */ /* 0x008fea000383ffff */
[----:B------:R-:W-:Y:S05]  /*cba0*/  BRA `(.L_x_251) ;  /* 0xffffff6000d87947 */ /* 0x000fea000383ffff */
.L_x_257:
[----:B-1----:R-:W-:-:S04]  /*cbb0*/  IMAD.U32 R0, RZ, RZ, UR23 ;  /* 0x00000017ff007e24 */ /* 0x002fc8000f8e00ff */
[----:B------:R1:W2:Y:S03]  /*cbc0*/  SYNCS.PHASECHK.TRANS64.TRYWAIT P3, [R0+URZ+0x22830], R5 ;  /* 0x02283005000075a7 */ /* 0x0002a6000806017f */
[----:B--2---:R-:W-:Y:S05]  /*cbd0*/  @!P3 NANOSLEEP.SYNCS 0x989680 ;  /* 0x009896800000b95d */ /* 0x004fea0003900000 */
[----:B------:R-:W2:Y:S02]  /*cbe0*/  @!P3 SYNCS.PHASECHK.TRANS64 P3, [R0+URZ+0x22830], R5 ;  /* 0x022830050000b5a7 */ /* 0x000ea4000806007f */
[----:B--2---:R-:W-:Y:S05]  /*cbf0*/  @!P3 BRA `(.L_x_257) ;  /* 0xfffffffc00ecb947 */ /* 0x004fea000383ffff */
[----:B------:R-:W-:Y:S05]  /*cc00*/  BRA `(.L_x_256) ;  /* 0xffffff6400e87947 */ /* 0x000fea000383ffff */
.L_x_261:
[----:B--2---:R2:W3:Y:S02]  /*cc10*/  SYNCS.PHASECHK.TRANS64.TRYWAIT P3, [R186+URZ+0x22850], R5 ;  /* 0x02285005ba0075a7 */ /* 0x0044e4000806017f */
[----:B---3--:R-:W-:Y:S05]  /*cc20*/  @!P3 NANOSLEEP.SYNCS 0x989680 ;  /* 0x009896800000b95d */ /* 0x008fea0003900000 */
[----:B------:R-:W3:Y:S02]  /*cc30*/  @!P3 SYNCS.PHASECHK.TRANS64 P3, [R186+URZ+0x22850], R5 ;  /* 0x02285005ba00b5a7 */ /* 0x000ee4000806007f */
[----:B---3--:R-:W-:Y:S05]  /*cc40*/  @!P3 BRA `(.L_x_261) ;  /* 0xfffffffc00f0b947 */ /* 0x008fea000383ffff */
[----:B------:R-:W-:Y:S05]  /*cc50*/  BRA `(.L_x_260) ;  /* 0xffffff8000007947 */ /* 0x000fea000383ffff */
.L_x_299:
[----:B------:R-:W0:Y:S01]  /*cc60*/  S2R R5, SR_TID.X ;  /* 0x0000000000057919 */ /* 0x000e220000002100 */
[----:B------:R-:W-:Y:S01]  /*cc70*/  BSSY B0, `(.L_x_367) ;  /* 0x000000a000007945 */ /* 0x000fe20003800000 */
[----:B------:R-:W-:Y:S02]  /*cc80*/  IMAD.MOV.U32 R12, RZ, RZ, RZ ;  /* 0x000000ffff0c7224 */ /* 0x000fe400078e00ff */
[----:B------:R-:W-:Y:S02]  /*cc90*/  IMAD.MOV.U32 R11, RZ, RZ, 0x1f ;  /* 0x0000001fff0b7424 */ /* 0x000fe400078e00ff */
[----:B------:R-:W-:Y:S01]  /*cca0*/  IMAD.MOV.U32 R15, RZ, RZ, -0x1 ;  /* 0xffffffffff0f7424 */ /* 0x000fe200078e00ff */
[----:B0-----:R-:W-:-:S04]  /*ccb0*/  SHF.R.U32.HI R5, RZ, 0x5, R5 ;  /* 0x00000005ff057819 */ /* 0x001fc80000011605 */
[----:B------:R-:W-:-:S05]  /*ccc0*/  LOP3.LUT R5, R5, 0x3, RZ, 0xc0, !PT ;  /* 0x0000000305057812 */ /* 0x000fca00078ec0ff */
[----:B------:R-:W-:-:S07]  /*ccd0*/  IMAD.MOV.U32 R13, RZ, RZ, R5 ;  /* 0x000000ffff0d7224 */ /* 0x000fce00078e0005 */
[----:B------:R-:W-:Y:S05]  /*cce0*/  WARPSYNC.COLLECTIVE R15, `(.L_x_368) ;  /* 0x000000000f087348 */ /* 0x000fea0003c00000 */
[----:B------:R0:W1:Y:S02]  /*ccf0*/  SHFL.IDX P6, R14, R13, R12, R11 ;  /* 0x0000000c0d0e7389 */ /* 0x00006400000c000b */
[----:B01----:R-:W-:Y:S01]  /*cd00*/  ENDCOLLECTIVE ;  /* 0x000000000000791b */ /* 0x003fe20003800000 */
.L_x_368:
[----:B------:R-:W-:Y:S05]  /*cd10*/  BSYNC B0 ;  /* 0x0000000000007941 */ /* 0x000fea0003800000 */
.L_x_367:
[----:B------:R-:W-:Y:S05]  /*cd20*/  BRA `(.L_x_369) ;  /* 0xffffffcc003c7947 */ /* 0x000fea000383ffff */
.L_x_300:
[----:B------:R-:W-:Y:S01]  /*cd30*/  BSSY B0, `(.L_x_370) ;  /* 0x0000006000007945 */ /* 0x000fe20003800000 */
[----:B------:R-:W-:-:S07]  /*cd40*/  IMAD.MOV.U32 R15, RZ, RZ, -0x1 ;  /* 0xffffffffff0f7424 */ /* 0x000fce00078e00ff */
[----:B------:R-:W-:Y:S05]  /*cd50*/  WARPSYNC.COLLECTIVE R15, `(.L_x_371) ;  /* 0x000000000f0c7348 */ /* 0x000fea0003c00000 */
[----:B------:R-:W-:Y:S02]  /*cd60*/  ELECT P6, UR62, PT ;  /* 0x00000000003e782f */ /* 0x000fe400038c0000 */
[----:B------:R-:W-:Y:S01]  /*cd70*/  MOV R14, UR62 ;  /* 0x0000003e000e7c02 */ /* 0x000fe20008000f00 */
[----:B------:R-:W-:Y:S10]  /*cd80*/  ENDCOLLECTIVE ;  /* 0x000000000000791b */ /* 0x000ff40003800000 */
.L_x_371:
[----:B------:R-:W-:Y:S05]  /*cd90*/  BSYNC B0 ;  /* 0x0000000000007941 */ /* 0x000fea0003800000 */
.L_x_370:
[----:B------:R-:W-:Y:S05]  /*cda0*/  BRA `(.L_x_372) ;  /* 0xffffffcc00347947 */ /* 0x000fea000383ffff */
.L_x_303:
[----:B0-----:R0:W1:Y:S02]  /*cdb0*/  SYNCS.PHASECHK.TRANS64.TRYWAIT P0, [R8+URZ+0x22840], R10 ;  /* 0x0228400a080075a7 */ /* 0x001064000800017f */
[----:B-1----:R-:W-:Y:S05]  /*cdc0*/  @!P0 NANOSLEEP.SYNCS 0x989680 ;  /* 0x009896800000895d */ /* 0x002fea0003900000 */
[----:B------:R-:W1:Y:S02]  /*cdd0*/  @!P0 SYNCS.PHASECHK.TRANS64 P0, [R8+URZ+0x22840], R10 ;  /* 0x0228400a080085a7 */ /* 0x000e64000800007f */
[----:B-1----:R-:W-:Y:S05]  /*cde0*/  @!P0 BRA `(.L_x_303) ;  /* 0xfffffffc00f08947 */ /* 0x002fea000383ffff */
[----:B------:R-:W-:Y:S05]  /*cdf0*/  BRA `(.L_x_373) ;  /* 0xffffffcc00a47947 */ /* 0x000fea000383ffff */
.L_x_306:
[----:B0-----:R-:W0:Y:S01]  /*ce00*/  S2R R10, SR_CgaCtaId ;  /* 0x00000000000a7919 */ /* 0x001e220000008800 */
[----:B------:R-:W-:-:S04]  /*ce10*/  MOV R8, 0x400 ;  /* 0x0000040000087802 */ /* 0x000fc80000000f00 */
[----:B0-----:R-:W-:-:S04]  /*ce20*/  LEA R8, R10, R8, 0x18 ;  /* 0x000000080a087211 */ /* 0x001fc800078ec0ff */
[----:B------:R0:W1:Y:S03]  /*ce30*/  SYNCS.PHASECHK.TRANS64.TRYWAIT P0, [R8+URZ+0x22820], R6 ;  /* 0x02282006080075a7 */ /* 0x000066000800017f */
[----:B-1----:R-:W-:Y:S05]  /*ce40*/  @!P0 NANOSLEEP.SYNCS 0x989680 ;  /* 0x009896800000895d */ /* 0x002fea0003900000 */
[----:B------:R-:W1:Y:S02]  /*ce50*/  @!P0 SYNCS.PHASECHK.TRANS64 P0, [R8+URZ+0x22820], R6 ;  /* 0x02282006080085a7 */ /* 0x000e64000800007f */
[----:B-1----:R-:W-:Y:S05]  /*ce60*/  @!P0 BRA `(.L_x_306) ;  /* 0xfffffffc00e48947 */ /* 0x002fea000383ffff */
[----:B------:R-:W-:Y:S05]  /*ce70*/  BRA `(.L_x_374) ;  /* 0xffffffd000847947 */ /* 0x000fea000383ffff */
.L_x_309:
[----:B0-----:R0:W1:Y:S02]  /*ce80*/  SYNCS.PHASECHK.TRANS64.TRYWAIT P0, [R8+URZ+0x22860], R6 ;  /* 0x02286006080075a7 */ /* 0x001064000800017f */
[----:B-1----:R-:W-:Y:S05]  /*ce90*/  @!P0 NANOSLEEP.SYNCS 0x989680 ;  /* 0x009896800000895d */ /* 0x002fea0003900000 */
[----:B------:R-:W1:Y:S02]  /*cea0*/  @!P0 SYNCS.PHASECHK.TRANS64 P0, [R8+URZ+0x22860], R6 ;  /* 0x02286006080085a7 */ /* 0x000e64000800007f */
[----:B-1----:R-:W-:Y:S05]  /*ceb0*/  @!P0 BRA `(.L_x_309) ;  /* 0xfffffffc00f08947 */ /* 0x002fea000383ffff */
[----:B------:R-:W-:Y:S05]  /*cec0*/  BRA `(.L_x_375) ;  /* 0xffffffd000a07947 */ /* 0x000fea000383ffff */
.L_x_318:
[----:B-1----:R1:W2:Y:S02]  /*ced0*/  SYNCS.PHASECHK.TRANS64.TRYWAIT P0, [R3+URZ+0x22840], R6 ;  /* 0x02284006030075a7 */ /* 0x0022a4000800017f */
[----:B--2---:R-:W-:Y:S05]  /*cee0*/  @!P0 NANOSLEEP.SYNCS 0x989680 ;  /* 0x009896800000895d */ /* 0x004fea0003900000 */
[----:B------:R-:W2:Y:S02]  /*cef0*/  @!P0 SYNCS.PHASECHK.TRANS64 P0, [R3+URZ+0x22840], R6 ;  /* 0x02284006030085a7 */ /* 0x000ea4000800007f */
[----:B--2---:R-:W-:Y:S05]  /*cf00*/  @!P0 BRA `(.L_x_318) ;  /* 0xfffffffc00f08947 */ /* 0x004fea000383ffff */
[----:B------:R-:W-:Y:S05]  /*cf10*/  BRA `(.L_x_376) ;  /* 0xffffffd800287947 */ /* 0x000fea000383ffff */
.L_x_320:
[----:B--2---:R2:W3:Y:S02]  /*cf20*/  SYNCS.PHASECHK.TRANS64.TRYWAIT P0, [R3+URZ+0x22860], R6 ;  /* 0x02286006030075a7 */ /* 0x0044e4000800017f */
[----:B---3--:R-:W-:Y:S05]  /*cf30*/  @!P0 NANOSLEEP.SYNCS 0x989680 ;  /* 0x009896800000895d */ /* 0x008fea0003900000 */
[----:B------:R-:W3:Y:S02]  /*cf40*/  @!P0 SYNCS.PHASECHK.TRANS64 P0, [R3+URZ+0x22860], R6 ;  /* 0x02286006030085a7 */ /* 0x000ee4000800007f */
[----:B---3--:R-:W-:Y:S05]  /*cf50*/  @!P0 BRA `(.L_x_320) ;  /* 0xfffffffc00f08947 */ /* 0x008fea000383ffff */
[----:B------:R-:W-:Y:S05]  /*cf60*/  BRA `(.L_x_377) ;  /* 0xffffffd800987947 */ /* 0x000fea000383ffff */
.L_x_325:
[----:B--2---:R2:W3:Y:S02]  /*cf70*/  SYNCS.PHASECHK.TRANS64.TRYWAIT P0, [R2+URZ+0x22840], R3 ;  /* 0x02284003020075a7 */ /* 0x0044e4000800017f */
[----:B---3--:R-:W-:Y:S05]  /*cf80*/  @!P0 NANOSLEEP.SYNCS 0x989680 ;  /* 0x009896800000895d */ /* 0x008fea0003900000 */
[----:B------:R-:W3:Y:S02]  /*cf90*/  @!P0 SYNCS.PHASECHK.TRANS64 P0, [R2+URZ+0x22840], R3 ;  /* 0x02284003020085a7 */ /* 0x000ee4000800007f */
[----:B---3--:R-:W-:Y:S05]  /*cfa0*/  @!P0 BRA `(.L_x_325) ;  /* 0xfffffffc00f08947 */ /* 0x008fea000383ffff */
[----:B------:R-:W-:Y:S05]  /*cfb0*/  BRA `(.L_x_378) ;  /* 0xffffffdc00e47947 */ /* 0x000fea000383ffff */
.L_x_327:
[----:B-1----:R1:W3:Y:S02]  /*cfc0*/  SYNCS.PHASECHK.TRANS64.TRYWAIT P1, [R2+URZ+0x22860], R3 ;  /* 0x02286003020075a7 */ /* 0x0022e4000802017f */
[----:B---3--:R-:W-:Y:S05]  /*cfd0*/  @!P1 NANOSLEEP.SYNCS 0x989680 ;  /* 0x009896800000995d */ /* 0x008fea0003900000 */
[----:B------:R-:W3:Y:S02]  /*cfe0*/  @!P1 SYNCS.PHASECHK.TRANS64 P1, [R2+URZ+0x22860], R3 ;  /* 0x02286003020095a7 */ /* 0x000ee4000802007f */
[----:B---3--:R-:W-:Y:S05]  /*cff0*/  @!P1 BRA `(.L_x_327) ;  /* 0xfffffffc00f09947 */ /* 0x008fea000383ffff */
[----:B------:R-:W-:Y:S05]  /*d000*/  BRA `(.L_x_379) ;  /* 0xffffffe000507947 */ /* 0x000fea000383ffff */
.L_x_332:
[----:B---3--:R3:W4:Y:S02]  /*d010*/  SYNCS.PHASECHK.TRANS64.TRYWAIT P0, [R2+URZ+0x22840], R3 ;  /* 0x02284003020075a7 */ /* 0x008724000800017f */
[----:B----4-:R-:W-:Y:S05]  /*d020*/  @!P0 NANOSLEEP.SYNCS 0x989680 ;  /* 0x009896800000895d */ /* 0x010fea0003900000 */
[----:B------:R-:W4:Y:S02]  /*d030*/  @!P0 SYNCS.PHASECHK.TRANS64 P0, [R2+URZ+0x22840], R3 ;  /* 0x02284003020085a7 */ /* 0x000f24000800007f */
[----:B----4-:R-:W-:Y:S05]  /*d040*/  @!P0 BRA `(.L_x_332) ;  /* 0xfffffffc00f08947 */ /* 0x010fea000383ffff */
[----:B------:R-:W-:Y:S05]  /*d050*/  BRA `(.L_x_380) ;  /* 0xffffffe4007c7947 */ /* 0x000fea000383ffff */
.L_x_334:
[----:B-1----:R1:W2:Y:S02]  /*d060*/  SYNCS.PHASECHK.TRANS64.TRYWAIT P1, [R2+URZ+0x22860], R3 ;  /* 0x02286003020075a7 */ /* 0x0022a4000802017f */
[----:B--2---:R-:W-:Y:S05]  /*d070*/  @!P1 NANOSLEEP.SYNCS 0x989680 ;  /* 0x009896800000995d */ /* 0x004fea0003900000 */
[----:B------:R-:W2:Y:S02]  /*d080*/  @!P1 SYNCS.PHASECHK.TRANS64 P1, [R2+URZ+0x22860], R3 ;  /* 0x02286003020095a7 */ /* 0x000ea4000802007f */
[----:B--2---:R-:W-:Y:S05]  /*d090*/  @!P1 BRA `(.L_x_334) ;  /* 0xfffffffc00f09947 */ /* 0x004fea000383ffff */
[----:B------:R-:W-:Y:S05]  /*d0a0*/  BRA `(.L_x_381) ;  /* 0xffffffe400ec7947 */ /* 0x000fea000383ffff */
.L_x_339:
[----:B------:R-:W-:Y:S01]  /*d0b0*/  BSSY B0, `(.L_x_382) ;  /* 0x0000008000007945 */ /* 0x000fe20003800000 */
[----:B------:R-:W-:Y:S02]  /*d0c0*/  IMAD.MOV.U32 R13, RZ, RZ, R16 ;  /* 0x000000ffff0d7224 */ /* 0x000fe400078e0010 */
[----:B-1----:R-:W-:Y:S02]  /*d0d0*/  IMAD.MOV.U32 R12, RZ, RZ, RZ ;  /* 0x000000ffff0c7224 */ /* 0x002fe400078e00ff */
[----:B------:R-:W-:Y:S02]  /*d0e0*/  IMAD.MOV.U32 R11, RZ, RZ, 0x1f ;  /* 0x0000001fff0b7424 */ /* 0x000fe400078e00ff */
[----:B0-----:R-:W-:-:S07]  /*d0f0*/  IMAD.MOV.U32 R15, RZ, RZ, -0x1 ;  /* 0xffffffffff0f7424 */ /* 0x001fce00078e00ff */
[----:B--2---:R-:W-:Y:S05]  /*d100*/  WARPSYNC.COLLECTIVE R15, `(.L_x_383) ;  /* 0x000000000f087348 */ /* 0x004fea0003c00000 */
[----:B------:R0:W1:Y:S02]  /*d110*/  SHFL.IDX P6, R14, R13, R12, R11 ;  /* 0x0000000c0d0e7389 */ /* 0x00006400000c000b */
[----:B012---:R-:W-:Y:S01]  /*d120*/  ENDCOLLECTIVE ;  /* 0x000000000000791b */ /* 0x007fe20003800000 */
.L_x_383:
[----:B------:R-:W-:Y:S05]  /*d130*/  BSYNC B0 ;  /* 0x0000000000007941 */ /* 0x000fea0003800000 */
.L_x_382:
[----:B------:R-:W-:Y:S02]  /*d140*/  IMAD.MOV.U32 R13, RZ, RZ, R16 ;  /* 0x000000ffff0d7224 */ /* 0x000fe400078e0010 */
[----:B------:R-:W-:Y:S02]  /*d150*/  IMAD.MOV.U32 R12, RZ, RZ, 0x1 ;  /* 0x00000001ff0c7424 */ /* 0x000fe400078e00ff */
[----:B------:R-:W-:Y:S02]  /*d160*/  IMAD.MOV.U32 R11, RZ, RZ, 0x1f ;  /* 0x0000001fff0b7424 */ /* 0x000fe400078e00ff */
[----:B------:R-:W-:Y:S02]  /*d170*/  IMAD.MOV.U32 R15, RZ, RZ, -0x1 ;  /* 0xffffffffff0f7424 */ /* 0x000fe400078e00ff */
[----:B------:R-:W-:-:S07]  /*d180*/  IMAD.MOV.U32 R4, RZ, RZ, R14 ;  /* 0x000000ffff047224 */ /* 0x000fce00078e000e */
[----:B------:R-:W-:Y:S05]  /*d190*/  WARPSYNC.COLLECTIVE R15, `(.L_x_384) ;  /* 0x000000000f087348 */ /* 0x000fea0003c00000 */
[----:B------:R0:W1:Y:S02]  /*d1a0*/  SHFL.IDX P6, R14, R13, R12, R11 ;  /* 0x0000000c0d0e7389 */ /* 0x00006400000c000b */
[----:B01----:R-:W-:Y:S01]  /*d1b0*/  ENDCOLLECTIVE ;  /* 0x000000000000791b */ /* 0x003fe20003800000 */
.L_x_384:
[----:B------:R-:W-:Y:S01]  /*d1c0*/  IMAD.MOV.U32 R5, RZ, RZ, R14 ;  /* 0x000000ffff057224 */ /* 0x000fe200078e000e */
[----:B------:R-:W-:Y:S06]  /*d1d0*/  BRA `(.L_x_385) ;  /* 0xffffffe800e07947 */ /* 0x000fec000383ffff */
.L_x_342:
[----:B------:R-:W-:Y:S01]  /*d1e0*/  BSSY B0, `(.L_x_386) ;  /* 0x0000008000007945 */ /* 0x000fe20003800000 */
[----:B-----5:R-:W-:Y:S02]  /*d1f0*/  IMAD.MOV.U32 R13, RZ, RZ, R3 ;  /* 0x000000ffff0d7224 */ /* 0x020fe400078e0003 */
[----:B-1----:R-:W-:Y:S02]  /*d200*/  IMAD.MOV.U32 R12, RZ, RZ, 0x1 ;  /* 0x00000001ff0c7424 */ /* 0x002fe400078e00ff */
[----:B------:R-:W-:Y:S02]  /*d210*/  IMAD.MOV.U32 R11, RZ, RZ, RZ ;  /* 0x000000ffff0b7224 */ /* 0x000fe400078e00ff */
[----:B------:R-:W-:-:S07]  /*d220*/  IMAD.MOV.U32 R15, RZ, RZ, -0x1 ;  /* 0xffffffffff0f7424 */ /* 0x000fce00078e00ff */
[----:B0-234-:R-:W-:Y:S05]  /*d230*/  WARPSYNC.COLLECTIVE R15, `(.L_x_387) ;  /* 0x000000000f087348 */ /* 0x01dfea0003c00000 */
[----:B------:R1:W0:Y:S02]  /*d240*/  SHFL.UP P6, R14, R13, R12, R11 ;  /* 0x0400000c0d0e7389 */ /* 0x00022400000c000b */
[----:B01234-:R-:W-:Y:S01]  /*d250*/  ENDCOLLECTIVE ;  /* 0x000000000000791b */ /* 0x01ffe20003800000 */
.L_x_387:
[----:B------:R-:W-:Y:S05]  /*d260*/  BSYNC B0 ;  /* 0x0000000000007941 */ /* 0x000fea0003800000 */
.L_x_386:
[----:B------:R-:W-:Y:S01]  /*d270*/  ISETP.NE.AND P0, PT, R8, RZ, PT ;  /* 0x000000ff0800720c */ /* 0x000fe20003f05270 */
[----:B------:R-:W-:Y:S02]  /*d280*/  IMAD.MOV.U32 R12, RZ, RZ, 0x2 ;  /* 0x00000002ff0c7424 */ /* 0x000fe400078e00ff */
[----:B------:R-:W-:Y:S01]  /*d290*/  IMAD.MOV.U32 R11, RZ, RZ, RZ ;  /* 0x000000ffff0b7224 */ /* 0x000fe200078e00ff */
[----:B------:R-:W-:Y:S01]  /*d2a0*/  SEL R14, R14, RZ, P0 ;  /* 0x000000ff0e0e7207 */ /* 0x000fe20000000000 */
[----:B------:R-:W-:Y:S01]  /*d2b0*/  IMAD.MOV.U32 R15, RZ, RZ, -0x1 ;  /* 0xffffffffff0f7424 */ /* 0x000fe200078e00ff */
[----:B------:R-:W-:-:S03]  /*d2c0*/  ISETP.GE.U32.AND P0, PT, R8, 0x2, PT ;  /* 0x000000020800780c */ /* 0x000fc60003f06070 */
[----:B------:R-:W-:-:S10]  /*d2d0*/  IMAD.IADD R13, R3, 0x1, R14 ;  /* 0x00000001030d7824 */ /* 0x000fd400078e020e */
[----:B------:R-:W-:Y:S05]  /*d2e0*/  WARPSYNC.COLLECTIVE R15, `(.L_x_388) ;  /* 0x000000000f087348 */ /* 0x000fea0003c00000 */
[----:B------:R0:W1:Y:S02]  /*d2f0*/  SHFL.UP P6, R14, R13, R12, R11 ;  /* 0x0400000c0d0e7389 */ /* 0x00006400000c000b */
[----:B01----:R-:W-:Y:S01]  /*d300*/  ENDCOLLECTIVE ;  /* 0x000000000000791b */ /* 0x003fe20003800000 */
.L_x_388:
[----:B------:R-:W-:Y:S01]  /*d310*/  IMAD.MOV.U32 R12, RZ, RZ, 0x4 ;  /* 0x00000004ff0c7424 */ /* 0x000fe200078e00ff */
[----:B------:R-:W-:Y:S02]  /*d320*/  SEL R2, R14, RZ, P0 ;  /* 0x000000ff0e027207 */ /* 0x000fe40000000000 */
[----:B------:R-:W-:-:S03]  /*d330*/  ISETP.GE.U32.AND P0, PT, R8, 0x4, PT ;  /* 0x000000040800780c */ /* 0x000fc60003f06070 */
[----:B------:R-:W-:-:S04]  /*d340*/  IMAD.IADD R2, R13, 0x1, R2 ;  /* 0x000000010d027824 */ /* 0x000fc800078e0202 */
[----:B------:R-:W-:-:S07]  /*d350*/  IMAD.MOV.U32 R13, RZ, RZ, R2 ;  /* 0x000000ffff0d7224 */ /* 0x000fce00078e0002 */
[----:B------:R-:W-:Y:S05]  /*d360*/  WARPSYNC.COLLECTIVE R15, `(.L_x_389) ;  /* 0x000000000f087348 */ /* 0x000fea0003c00000 */
[----:B------:R0:W1:Y:S02]  /*d370*/  SHFL.UP P6, R14, R13, R12, R11 ;  /* 0x0400000c0d0e7389 */ /* 0x00006400000c000b */
[----:B01----:R-:W-:Y:S01]  /*d380*/  ENDCOLLECTIVE ;  /* 0x000000000000791b */ /* 0x003fe20003800000 */
.L_x_389:
        /* <DEDUP_REMOVED lines=8> */
.L_x_390:
        /* <DEDUP_REMOVED lines=8> */
.L_x_391:
[----:B------:R-:W-:Y:S02]  /*d490*/  IMAD.MOV.U32 R12, RZ, RZ, 0x1f ;  /* 0x0000001fff0c7424 */ /* 0x000fe400078e00ff */
[----:B------:R-:W-:Y:S01]  /*d4a0*/  IMAD.MOV.U32 R11, RZ, RZ, 0x1f ;  /* 0x0000001fff0b7424 */ /* 0x000fe200078e00ff */
[----:B------:R-:W-:-:S05]  /*d4b0*/  SEL R2, R14, RZ, P0 ;  /* 0x000000ff0e027207 */ /* 0x000fca0000000000 */
[----:B------:R-:W-:-:S04]  /*d4c0*/  IMAD.IADD R2, R7, 0x1, R2 ;  /* 0x0000000107027824 */ /* 0x000fc800078e0202 */
[----:B------:R-:W-:-:S07]  /*d4d0*/  IMAD.MOV.U32 R13, RZ, RZ, R2 ;  /* 0x000000ffff0d7224 */ /* 0x000fce00078e0002 */
[----:B------:R-:W-:Y:S05]  /*d4e0*/  WARPSYNC.COLLECTIVE R15, `(.L_x_392) ;  /* 0x000000000f087348 */ /* 0x000fea0003c00000 */
[----:B------:R0:W1:Y:S02]  /*d4f0*/  SHFL.IDX P6, R14, R13, R12, R11 ;  /* 0x0000000c0d0e7389 */ /* 0x00006400000c000b */
[----:B01----:R-:W-:Y:S01]  /*d500*/  ENDCOLLECTIVE ;  /* 0x000000000000791b */ /* 0x003fe20003800000 */
.L_x_392:
[----:B------:R-:W-:Y:S05]  /*d510*/  BRA `(.L_x_393) ;  /* 0xffffffe800a47947 */ /* 0x000fea000383ffff */
.L_x_347:
[----:B------:R-:W-:Y:S01]  /*d520*/  BSSY B0, `(.L_x_394) ;  /* 0x0000008000007945 */ /* 0x000fe20003800000 */
[----:B-----5:R-:W-:Y:S02]  /*d530*/  IMAD.MOV.U32 R13, RZ, RZ, R3 ;  /* 0x000000ffff0d7224 */ /* 0x020fe400078e0003 */
[----:B-1----:R-:W-:Y:S02]  /*d540*/  IMAD.MOV.U32 R12, RZ, RZ, 0x1 ;  /* 0x00000001ff0c7424 */ /* 0x002fe400078e00ff */
[----:B------:R-:W-:Y:S02]  /*d550*/  IMAD.MOV.U32 R11, RZ, RZ, RZ ;  /* 0x000000ffff0b7224 */ /* 0x000fe400078e00ff */
[----:B------:R-:W-:-:S07]  /*d560*/  IMAD.MOV.U32 R15, RZ, RZ, -0x1 ;  /* 0xffffffffff0f7424 */ /* 0x000fce00078e00ff */
[----:B0-----:R-:W-:Y:S05]  /*d570*/  WARPSYNC.COLLECTIVE R15, `(.L_x_395) ;  /* 0x000000000f087348 */ /* 0x001fea0003c00000 */
[----:B------:R1:W2:Y:S02]  /*d580*/  SHFL.UP P6, R14, R13, R12, R11 ;  /* 0x0400000c0d0e7389 */ /* 0x0002a400000c000b */
[----:B012---:R-:W-:Y:S01]  /*d590*/  ENDCOLLECTIVE ;  /* 0x000000000000791b */ /* 0x007fe20003800000 */
.L_x_395:
[----:B------:R-:W-:Y:S05]  /*d5a0*/  BSYNC B0 ;  /* 0x0000000000007941 */ /* 0x000fea0003800000 */
.L_x_394:
        /* <DEDUP_REMOVED lines=10> */
.L_x_396:
        /* <DEDUP_REMOVED lines=8> */
.L_x_397:
        /* <DEDUP_REMOVED lines=8> */
.L_x_398:
        /* <DEDUP_REMOVED lines=8> */
.L_x_399:
        /* <DEDUP_REMOVED lines=8> */
.L_x_400:
[----:B------:R-:W-:Y:S05]  /*d850*/  BRA `(.L_x_401) ;  /* 0xffffffe800887947 */ /* 0x000fea000383ffff */
.L_x_349:
[----:B------:R-:W-:Y:S01]  /*d860*/  BSSY B0, `(.L_x_402) ;  /* 0x0000006000007945 */ /* 0x000fe20003800000 */
[----:B------:R-:W-:Y:S01]  /*d870*/  PLOP3.LUT P6, PT, P6, PT, PT, 0x8, 0x0 ;  /* 0x000000000000781c */ /* 0x000fe200037ce170 */
[----:B------:R-:W-:-:S12]  /*d880*/  IMAD.MOV.U32 R15, RZ, RZ, -0x1 ;  /* 0xffffffffff0f7424 */ /* 0x000fd800078e00ff */
[----:B01----:R-:W-:Y:S05]  /*d890*/  WARPSYNC.COLLECTIVE R15, `(.L_x_403) ;  /* 0x000000000f087348 */ /* 0x003fea0003c00000 */
[----:B------:R-:W-:Y:S01]  /*d8a0*/  VOTE.ANY R14, PT, P6 ;  /* 0x00000000000e7806 */ /* 0x000fe200030e0100 */
[----:B01----:R-:W-:Y:S06]  /*d8b0*/  ENDCOLLECTIVE ;  /* 0x000000000000791b */ /* 0x003fec0003800000 */
.L_x_403:
[----:B------:R-:W-:Y:S05]  /*d8c0*/  BSYNC B0 ;  /* 0x0000000000007941 */ /* 0x000fea0003800000 */
.L_x_402:
[----:B------:R-:W-:Y:S02]  /*d8d0*/  IMAD.MOV.U32 R7, RZ, RZ, R14 ;  /* 0x000000ffff077224 */ /* 0x000fe400078e000e */
[----:B------:R-:W-:Y:S02]  /*d8e0*/  IMAD.MOV.U32 R13, RZ, RZ, R3 ;  /* 0x000000ffff0d7224 */ /* 0x000fe400078e0003 */
[----:B------:R-:W0:Y:S01]  /*d8f0*/  POPC R5, R7 ;  /* 0x0000000700057309 */ /* 0x000e220000000000 */
[----:B------:R-:W-:Y:S02]  /*d900*/  IMAD.MOV.U32 R11, RZ, RZ, 0x1f ;  /* 0x0000001fff0b7424 */ /* 0x000fe400078e00ff */
[----:B------:R-:W-:Y:S02]  /*d910*/  IMAD.MOV.U32 R15, RZ, RZ, -0x1 ;  /* 0xffffffffff0f7424 */ /* 0x000fe400078e00ff */
[----:B0-----:R-:W-:-:S07]  /*d920*/  IMAD.MOV.U32 R12, RZ, RZ, R5 ;  /* 0x000000ffff0c7224 */ /* 0x001fce00078e0005 */
[----:B------:R-:W-:Y:S05]  /*d930*/  WARPSYNC.COLLECTIVE R15, `(.L_x_404) ;  /* 0x000000000f087348 */ /* 0x000fea0003c00000 */
[----:B------:R0:W1:Y:S02]  /*d940*/  SHFL.IDX P6, R14, R13, R12, R11 ;  /* 0x0000000c0d0e7389 */ /* 0x00006400000c000b */
[----:B01----:R-:W-:Y:S01]  /*d950*/  ENDCOLLECTIVE ;  /* 0x000000000000791b */ /* 0x003fe20003800000 */
.L_x_404:
[----:B------:R-:W-:Y:S01]  /*d960*/  IMAD.MOV.U32 R17, RZ, RZ, R14 ;  /* 0x000000ffff117224 */ /* 0x000fe200078e000e */
[----:B------:R-:W-:Y:S06]  /*d970*/  BRA `(.L_x_405) ;  /* 0xffffffe800787947 */ /* 0x000fec000383ffff */
.L_x_351:
[----:B------:R-:W-:Y:S01]  /*d980*/  BSSY B0, `(.L_x_406) ;  /* 0x0000007000007945 */ /* 0x000fe20003800000 */
[----:B------:R-:W-:Y:S02]  /*d990*/  IMAD.MOV.U32 R13, RZ, RZ, R2 ;  /* 0x000000ffff0d7224 */ /* 0x000fe400078e0002 */
[----:B------:R-:W-:Y:S02]  /*d9a0*/  IMAD.MOV.U32 R11, RZ, RZ, 0x1f ;  /* 0x0000001fff0b7424 */ /* 0x000fe400078e00ff */
[----:B------:R-:W-:-:S07]  /*d9b0*/  IMAD.MOV.U32 R15, RZ, RZ, -0x1 ;  /* 0xffffffffff0f7424 */ /* 0x000fce00078e00ff */
[----:B0-23--:R-:W-:Y:S05]  /*d9c0*/  WARPSYNC.COLLECTIVE R15, `(.L_x_407) ;  /* 0x000000000f087348 */ /* 0x00dfea0003c00000 */
[----:B------:R1:W4:Y:S02]  /*d9d0*/  SHFL.IDX P6, R14, R13, R12, R11 ;  /* 0x0000000c0d0e7389 */ /* 0x00032400000c000b */
[----:B01234-:R-:W-:Y:S01]  /*d9e0*/  ENDCOLLECTIVE ;  /* 0x000000000000791b */ /* 0x01ffe20003800000 */
.L_x_407:
[----:B------:R-:W-:Y:S05]  /*d9f0*/  BSYNC B0 ;  /* 0x0000000000007941 */ /* 0x000fea0003800000 */
.L_x_406:
[----:B------:R-:W-:Y:S05]  /*da00*/  BRA `(.L_x_350) ;  /* 0xffffffe800707947 */ /* 0x000fea000383ffff */
.L_x_355:
[----:B0-----:R0:W2:Y:S02]  /*da10*/  SYNCS.PHASECHK.TRANS64.TRYWAIT P0, [R0+URZ+0x22820], R3 ;  /* 0x02282003000075a7 */ /* 0x0010a4000800017f */
[----:B--2---:R-:W-:Y:S05]  /*da20*/  @!P0 NANOSLEEP.SYNCS 0x989680 ;  /* 0x009896800000895d */ /* 0x004fea0003900000 */
[----:B------:R-:W2:Y:S02]  /*da30*/  @!P0 SYNCS.PHASECHK.TRANS64 P0, [R0+URZ+0x22820], R3 ;  /* 0x02282003000085a7 */ /* 0x000ea4000800007f */
[----:B--2---:R-:W-:Y:S05]  /*da40*/  @!P0 BRA `(.L_x_355) ;  /* 0xfffffffc00f08947 */ /* 0x004fea000383ffff */
[----:B------:R-:W-:Y:S05]  /*da50*/  BRA `(.L_x_408) ;  /* 0xffffffec00547947 */ /* 0x000fea000383ffff */
.L_x_356:
[----:B------:R-:W2:Y:S01]  /*da60*/  S2R R2, SR_TID.X ;  /* 0x0000000000027919 */ /* 0x000ea20000002100 */
[----:B------:R-:W-:Y:S01]  /*da70*/  BSSY B0, `(.L_x_409) ;  /* 0x000000a000007945 */ /* 0x000fe20003800000 */
[----:B-1----:R-:W-:Y:S02]  /*da80*/  IMAD.MOV.U32 R12, RZ, RZ, RZ ;  /* 0x000000ffff0c7224 */ /* 0x002fe400078e00ff */
[----:B------:R-:W-:Y:S02]  /*da90*/  IMAD.MOV.U32 R11, RZ, RZ, 0x1f ;  /* 0x0000001fff0b7424 */ /* 0x000fe400078e00ff */
[----:B------:R-:W-:Y:S01]  /*daa0*/  IMAD.MOV.U32 R15, RZ, RZ, -0x1 ;  /* 0xffffffffff0f7424 */ /* 0x000fe200078e00ff */
[----:B--2---:R-:W-:-:S04]  /*dab0*/  SHF.R.U32.HI R2, RZ, 0x5, R2 ;  /* 0x00000005ff027819 */ /* 0x004fc80000011602 */
[----:B------:R-:W-:-:S05]  /*dac0*/  LOP3.LUT R2, R2, 0x3, RZ, 0xc0, !PT ;  /* 0x0000000302027812 */ /* 0x000fca00078ec0ff */
[----:B------:R-:W-:-:S07]  /*dad0*/  IMAD.MOV.U32 R13, RZ, RZ, R2 ;  /* 0x000000ffff0d7224 */ /* 0x000fce00078e0002 */
[----:B0-----:R-:W-:Y:S05]  /*dae0*/  WARPSYNC.COLLECTIVE R15, `(.L_x_410) ;  /* 0x000000000f087348 */ /* 0x001fea0003c00000 */
[----:B------:R1:W2:Y:S02]  /*daf0*/  SHFL.IDX P6, R14, R13, R12, R11 ;  /* 0x0000000c0d0e7389 */ /* 0x0002a400000c000b */
[----:B012---:R-:W-:Y:S01]  /*db00*/  ENDCOLLECTIVE ;  /* 0x000000000000791b */ /* 0x007fe20003800000 */
.L_x_410:
[----:B------:R-:W-:Y:S05]  /*db10*/  BSYNC B0 ;  /* 0x0000000000007941 */ /* 0x000fea0003800000 */
.L_x_409:
[----:B------:R-:W-:Y:S05]  /*db20*/  BRA `(.L_x_411) ;  /* 0xffffffec003c7947 */ /* 0x000fea000383ffff */
.L_x_359:
[----:B------:R-:W-:Y:S01]  /*db30*/  BSSY B1, `(.L_x_412) ;  /* 0x0000006000017945 */ /* 0x000fe20003800000 */
[----:B------:R-:W-:-:S07]  /*db40*/  IMAD.MOV.U32 R15, RZ, RZ, -0x1 ;  /* 0xffffffffff0f7424 */ /* 0x000fce00078e00ff */
[----:B012---:R-:W-:Y:S05]  /*db50*/  WARPSYNC.COLLECTIVE R15, `(.L_x_413) ;  /* 0x000000000f0c7348 */ /* 0x007fea0003c00000 */
[----:B------:R-:W-:Y:S02]  /*db60*/  ELECT P6, UR62, PT ;  /* 0x00000000003e782f */ /* 0x000fe400038c0000 */
[----:B------:R-:W-:Y:S01]  /*db70*/  MOV R14, UR62 ;  /* 0x0000003e000e7c02 */ /* 0x000fe20008000f00 */
[----:B012---:R-:W-:Y:S10]  /*db80*/  ENDCOLLECTIVE ;  /* 0x000000000000791b */ /* 0x007ff40003800000 */
.L_x_413:
[----:B------:R-:W-:Y:S05]  /*db90*/  BSYNC B1 ;  /* 0x0000000000017941 */ /* 0x000fea0003800000 */
.L_x_412:
[----:B------:R-:W-:Y:S05]  /*dba0*/  BRA `(.L_x_414) ;  /* 0xffffffec00347947 */ /* 0x000fea000383ffff */
.L_x_361:
[----:B0-----:R0:W2:Y:S02]  /*dbb0*/  SYNCS.PHASECHK.TRANS64.TRYWAIT P0, [R6+URZ], R5 ;  /* 0x00000005060075a7 */ /* 0x0010a4000800017f */
[----:B--2---:R-:W-:Y:S05]  /*dbc0*/  @!P0 NANOSLEEP.SYNCS 0x989680 ;  /* 0x009896800000895d */ /* 0x004fea0003900000 */
[----:B------:R-:W2:Y:S02]  /*dbd0*/  @!P0 SYNCS.PHASECHK.TRANS64 P0, [R6+URZ], R5 ;  /* 0x00000005060085a7 */ /* 0x000ea4000800007f */
[----:B--2---:R-:W-:Y:S05]  /*dbe0*/  @!P0 BRA `(.L_x_361) ;  /* 0xfffffffc00f08947 */ /* 0x004fea000383ffff */
[----:B------:R-:W-:Y:S05]  /*dbf0*/  BRA `(.L_x_415) ;  /* 0xffffffec00707947 */ /* 0x000fea000383ffff */
.L_x_362:
[----:B--2---:R2:W3:Y:S02]  /*dc00*/  SYNCS.PHASECHK.TRANS64.TRYWAIT P0, [R7+URZ], R2 ;  /* 0x00000002070075a7 */ /* 0x0044e4000800017f */
[----:B---3--:R-:W-:Y:S05]  /*dc10*/  @!P0 NANOSLEEP.SYNCS 0x989680 ;  /* 0x009896800000895d */ /* 0x008fea0003900000 */
[----:B------:R-:W3:Y:S02]  /*dc20*/  @!P0 SYNCS.PHASECHK.TRANS64 P0, [R7+URZ], R2 ;  /* 0x00000002070085a7 */ /* 0x000ee4000800007f */
[----:B---3--:R-:W-:Y:S05]  /*dc30*/  @!P0 BRA `(.L_x_362) ;  /* 0xfffffffc00f08947 */ /* 0x008fea000383ffff */
[----:B------:R-:W-:Y:S05]  /*dc40*/  BRA `(.L_x_416) ;  /* 0xffffffec00647947 */ /* 0x000fea000383ffff */
.L_x_364:
[----:B---3--:R3:W4:Y:S02]  /*dc50*/  SYNCS.PHASECHK.TRANS64.TRYWAIT P0, [R4+URZ], R5 ;  /* 0x00000005040075a7 */ /* 0x008724000800017f */
[----:B----4-:R-:W-:Y:S05]  /*dc60*/  @!P0 NANOSLEEP.SYNCS 0x989680 ;  /* 0x009896800000895d */ /* 0x010fea0003900000 */
[----:B------:R-:W4:Y:S02]  /*dc70*/  @!P0 SYNCS.PHASECHK.TRANS64 P0, [R4+URZ], R5 ;  /* 0x00000005040085a7 */ /* 0x000f24000800007f */
[----:B----4-:R-:W-:Y:S05]  /*dc80*/  @!P0 BRA `(.L_x_364) ;  /* 0xfffffffc00f08947 */ /* 0x010fea000383ffff */
[----:B------:R-:W-:Y:S05]  /*dc90*/  BRA `(.L_x_417) ;  /* 0xffffffec006c7947 */ /* 0x000fea000383ffff */
.L_x_418:
        /* <DEDUP_REMOVED lines=14> */
.L_x_4716:


//--------------------- .text._ZN7cutlass13device_kernelIN5flash11enable_sm90INS1_16FlashAttnFwdSm90INS1_25CollectiveMainloopFwdSm90ILi2EN4cute5tupleIJNS5_1CILi1EEES8_S8_EEENS6_IJNS7_ILi128EEENS7_ILi96EEENS7_ILi64EEEEEELi256ENS_10bfloat16_tEfNS_4arch4Sm90ELb0ELb0ELb0ELb1ELb0ELb1ELb0ELb1ELb0ELb0ELb0ELb0EEENS1_21CollectiveEpilogueFwdINS6_IJSA_NS7_ILi256EEESB_EEES9_SE_SG_Li256ELb1ELb0ELb0ELb0EEENS1_36VarlenDynamicPersistentTileSchedulerILi128ELi96ELi256ELi32ELb0ELb0ELb1ELb0ELb1ELb1EEEEEEEEEvNT_6ParamsE --------------------------
	.section	.text._ZN7cutlass13device_kernelIN5flash11enable_sm90INS1_16FlashAttnFwdSm90INS1_25CollectiveMainloopFwdSm90ILi2EN4cute5tupleIJNS5_1CILi1EEES8_S8_EEENS6_IJNS7_ILi128EEENS7_ILi96EEENS7_ILi64EEEEEELi256ENS_10bfloat16_tEfNS_4arch4Sm90ELb0ELb0ELb0ELb1ELb0ELb1ELb0ELb1ELb0ELb0ELb0ELb0EEENS1_21CollectiveEpilogueFwdINS6_IJSA_NS7_ILi256EEESB_EEES9_SE_SG_Li256ELb1ELb0ELb0ELb0EEENS1_36VarlenDynamicPersistentTileSchedulerILi128ELi96ELi256ELi32ELb0ELb0ELb1ELb0ELb1ELb1EEEEEEEEEvNT_6ParamsE,"ax",@progbits
	.align	128
.text._ZN7cutlass13device_kernelIN5flash11enable_sm90INS1_16FlashAttnFwdSm90INS1_25CollectiveMainloopFwdSm90ILi2EN4cute5tupleIJNS5_1CILi1EEES8_S8_EEENS6_IJNS7_ILi128EEENS7_ILi96EEENS7_ILi64EEEEEELi256ENS_10bfloat16_tEfNS_4arch4Sm90ELb0ELb0ELb0ELb1ELb0ELb1ELb0ELb1ELb0ELb0ELb0ELb0EEENS1_21CollectiveEpilogueFwdINS6_IJSA_NS7_ILi256EEESB_EEES9_SE_SG_Li256ELb1ELb0ELb0ELb0EEENS1_36VarlenDynamicPersistentTileSchedulerILi128ELi96ELi256ELi32ELb0ELb0ELb1ELb0ELb1ELb1EEEEEEEEEvNT_6ParamsE:
        .type           _ZN7cutlass13device_kernelIN5flash11enable_sm90INS1_16FlashAttnFwdSm90INS1_25CollectiveMainloopFwdSm90ILi2EN4cute5tupleIJNS5_1CILi1EEES8_S8_EEENS6_IJNS7_ILi128EEENS7_ILi96EEENS7_ILi64EEEEEELi256ENS_10bfloat16_tEfNS_4arch4Sm90ELb0ELb0ELb0ELb1ELb0ELb1ELb0ELb1ELb0ELb0ELb0ELb0EEENS1_21CollectiveEpilogueFwdINS6_IJSA_NS7_ILi256EEESB_EEES9_SE_SG_Li256ELb1ELb0ELb0ELb0EEENS1_36VarlenDynamicPersistentTileSchedulerILi128ELi96ELi256ELi32ELb0ELb0ELb1ELb0ELb1ELb1EEEEEEEEEvNT_6ParamsE,@function
        .size           _ZN7cutlass13device_kernelIN5flash11enable_sm90INS1_16FlashAttnFwdSm90INS1_25CollectiveMainloopFwdSm90ILi2EN4cute5tupleIJNS5_1CILi1EEES8_S8_EEENS6_IJNS7_ILi128EEENS7_ILi96EEENS7_ILi64EEEEEELi256ENS_10bfloat16_tEfNS_4arch4Sm90ELb0ELb0ELb0ELb1ELb0ELb1ELb0ELb1ELb0ELb0ELb0ELb0EEENS1_21CollectiveEpilogueFwdINS6_IJSA_NS7_ILi256EEESB_EEES9_SE_SG_Li256ELb1ELb0ELb0ELb0EEENS1_36VarlenDynamicPersistentTileSchedulerILi128ELi96ELi256ELi32ELb0ELb0ELb1ELb0ELb1ELb1EEEEEEEEEvNT_6ParamsE,(.L_x_4717 - _ZN7cutlass13device_kernelIN5flash11enable_sm90INS1_16FlashAttnFwdSm90INS1_25CollectiveMainloopFwdSm90ILi2EN4cute5tupleIJNS5_1CILi1EEES8_S8_EEENS6_IJNS7_ILi128EEENS7_ILi96EEENS7_ILi64EEEEEELi256ENS_10bfloat16_tEfNS_4arch4Sm90ELb0ELb0ELb0ELb1ELb0ELb1ELb0ELb1ELb0ELb0ELb0ELb0EEENS1_21CollectiveEpilogueFwdINS6_IJSA_NS7_ILi256EEESB_EEES9_SE_SG_Li256ELb1ELb0ELb0ELb0EEENS1_36VarlenDynamicPersistentTileSchedulerILi128ELi96ELi256ELi32ELb0ELb0ELb1ELb0ELb1ELb1EEEEEEEEEvNT_6ParamsE)
        .other          _ZN7cutlass13device_kernelIN5flash11enable_sm90INS1_16FlashAttnFwdSm90INS1_25CollectiveMainloopFwdSm90ILi2EN4cute5tupleIJNS5_1CILi1EEES8_S8_EEENS6_IJNS7_ILi128EEENS7_ILi96EEENS7_ILi64EEEEEELi256ENS_10bfloat16_tEfNS_4arch4Sm90ELb0ELb0ELb0ELb1ELb0ELb1ELb0ELb1ELb0ELb0ELb0ELb0EEENS1_21CollectiveEpilogueFwdINS6_IJSA_NS7_ILi256EEESB_EEES9_SE_SG_Li256ELb1ELb0ELb0ELb0EEENS1_36VarlenDynamicPersistentTileSchedulerILi128ELi96ELi256ELi32ELb0ELb0ELb1ELb0ELb1ELb1EEEEEEEEEvNT_6ParamsE,@"STO_CUDA_ENTRY STV_DEFAULT"
_ZN7cutlass13device_kernelIN5flash11enable_sm90INS1_16FlashAttnFwdSm90INS1_25CollectiveMainloopFwdSm90ILi2EN4cute5tupleIJNS5_1CILi1EEES8_S8_EEENS6_IJNS7_ILi128EEENS7_ILi96EEENS7_ILi64EEEEEELi256ENS_10bfloat16_tEfNS_4arch4Sm90ELb0ELb0ELb0ELb1ELb0ELb1ELb0ELb1ELb0ELb0ELb0ELb0EEENS1_21CollectiveEpilogueFwdINS6_IJSA_NS7_ILi256EEESB_EEES9_SE_SG_Li256ELb1ELb0ELb0ELb0EEENS1_36VarlenDynamicPersistentTileSchedulerILi128ELi96ELi256ELi32ELb0ELb0ELb1ELb0ELb1ELb1EEEEEEEEEvNT_6ParamsE:
        /* <DEDUP_REMOVED lines=26> */
[----:B0-----:R-:W-:Y:S01]  /*01a0*/  NOP ;  /* 0x0000000000007918 */ /* 0x001fe20000000000 */
.L_x_420:
[----:B------:R-:W-:Y:S05]  /*01b0*/  BSYNC B0 ;  /* 0x0000000000007941 */ /* 0x000fea0003800000 */
.L_x_419:
        /* <DEDUP_REMOVED lines=41> */
.L_x_421:
        /* <DEDUP_REMOVED lines=22> */
.L_x_422:
        /* <DEDUP_REMOVED lines=18> */
.L_x_423:
        /* <DEDUP_REMOVED lines=22> */
.L_x_424:
        /* <DEDUP_REMOVED lines=22> */
.L_x_425:
[----:B------:R-:W-:Y:S01]  /*0990*/  PLOP3.LUT P0, PT, PT, PT, UP0, 0x80, 0x0 ;  /* 0x000000000000781c */ /* 0x000fe20003f0f008 */
[----:B------:R-:W-:Y:S01]  /*09a0*/  UMOV UR36, 0x1 ;  /* 0x0000000100247882 */ /* 0x000fe20000000000 */
[----:B------:R-:W-:Y:S01]  /*09b0*/  NOP ;  /* 0x0000000000007918 */ /* 0x000fe20000000000 */
[----:B------:R-:W-:Y:S01]  /*09c0*/  USEL UR36, UR36, 0x2, !UP0 ;  /* 0x0000000224247887 */ /* 0x000fe2000c000000 */
[----:B------:R-:W-:Y:S01]  /*09d0*/  BSSY B7, `(.L_x_426) ;  /* 0x00013c2000077945 */ /* 0x000fe20003800000 */
[----:B------:R-:W-:Y:S01]  /*09e0*/  ULDC.64 UR40, c[0x0][0x208] ;  /* 0x0000820000287ab9 */ /* 0x000fe20000000a00 */
[----:B012-4-:R-:W-:Y:S07]  /*09f0*/  BAR.SYNC.DEFER_BLOCKING 0x0 ;  /* 0x0000000000007b1d */ /* 0x017fee0000010000 */
[----:B------:R-:W-:Y:S05]  /*0a00*/  @!P0 BRA `(.L_x_427) ;  /* 0x000000e400808947 */ /* 0x000fea0003800000 */
.L_x_428:
[----:B------:R-:W-:-:S08]  /*0a10*/  NOP ;  /* 0x0000000000007918 */ /* 0x000fd00000000000 */
[----:B------:R-:W0:Y:S02]  /*0a20*/  USETMAXREG.TRY_ALLOC.CTAPOOL UP0, 0xf0 ;  /* 0x000000f0000079c8 */ /* 0x000e240008000600 */
[----:B0-----:R-:W-:-:S13]  /*0a30*/  PLOP3.LUT P0, PT, PT, PT, UP0, 0x80, 0x0 ;  /* 0x000000000000781c */ /* 0x001fda0003f0f008 */
[----:B------:R-:W-:Y:S05]  /*0a40*/  @!P0 BRA `(.L_x_428) ;  /* 0xfffffffc00f08947 */ /* 0x000fea000383ffff */
[----:B------:R-:W0:Y:S01]  /*0a50*/  S2R R0, SR_TID.X ;  /* 0x0000000000007919 */ /* 0x000e220000002100 */
[----:B------:R-:W1:Y:S01]  /*0a60*/  S2UR UR5, SR_CgaCtaId ;  /* 0x00000000000579c3 */ /* 0x000e620000008800 */
[----:B------:R-:W-:-:S07]  /*0a70*/  UMOV UR4, 0x400 ;  /* 0x0000040000047882 */ /* 0x000fce0000000000 */
[----:B------:R-:W-:Y:S06]  /*0a80*/  BAR.ARV 0x8, 0x120 ;  /* 0x0204800000007b1d */ /* 0x000fec0000002000 */
[----:B-1----:R-:W-:-:S06]  /*0a90*/  ULEA UR4, UR5, UR4, 0x18 ;  /* 0x0000000405047291 */ /* 0x002fcc000f8ec03f */
[----:B------:R-:W-:Y:S01]  /*0aa0*/  IMAD.U32 R18, RZ, RZ, UR4 ;  /* 0x00000004ff127e24 */ /* 0x000fe2000f8e00ff */
[----:B0-----:R-:W-:Y:S01]  /*0ab0*/  SHF.R.U32.HI R0, RZ, 0x7, R0 ;  /* 0x00000007ff007819 */ /* 0x001fe20000011600 */
[----:B------:R-:W-:-:S03]  /*0ac0*/  ULDC UR4, c[0x0][0xc14] ;  /* 0x0003050000047ab9 */ /* 0x000fc60000000800 */
[----:B------:R-:W-:-:S13]  /*0ad0*/  ISETP.NE.AND P0, PT, R0, 0x1, PT ;  /* 0x000000010000780c */ /* 0x000fda0003f05270 */
[----:B------:R-:W-:Y:S08]  /*0ae0*/  @!P0 BAR.ARV 0x9, 0x100 ;  /* 0x0244000000008b1d */ /* 0x000ff00000002000 */
[----:B------:R-:W-:Y:S06]  /*0af0*/  BAR.SYNC.DEFER_BLOCKING 0x5, 0x120 ;  /* 0x0144800000007b1d */ /* 0x000fec0000010000 */
[----:B------:R-:W0:Y:S02]  /*0b00*/  LDS.128 R84, [R18+0x228d0] ;  /* 0x0228d00012547984 */ /* 0x000e240000000c00 */
[----:B------:R-:W-:Y:S06]  /*0b10*/  BAR.ARV 0x4, 0x120 ;  /* 0x0104800000007b1d */ /* 0x000fec0000002000 */
[----:B0-----:R-:W-:-:S13]  /*0b20*/  ISETP.GE.AND P0, PT, R87, UR4, PT ;  /* 0x0000000457007c0c */ /* 0x001fda000bf06270 */
[----:B------:R-:W-:Y:S05]  /*0b30*/  @P0 BRA `(.L_x_429) ;  /* 0x0000013800ac0947 */ /* 0x000fea0003800000 */
[----:B------:R-:W0:Y:S01]  /*0b40*/  S2R R2, SR_TID.X ;  /* 0x0000000000027919 */ /* 0x000e220000002100 */
[----:B------:R-:W-:Y:S01]  /*0b50*/  IMAD.MOV.U32 R212, RZ, RZ, RZ ;  /* 0x000000ffffd47224 */ /* 0x000fe200078e00ff */
[----:B------:R-:W-:Y:S01]  /*0b60*/  CS2R R22, SRZ ;  /* 0x0000000000167805 */ /* 0x000fe2000001ff00 */
[----:B------:R-:W-:Y:S01]  /*0b70*/  IMAD.MOV.U32 R200, RZ, RZ, RZ ;  /* 0x000000ffffc87224 */ /* 0x000fe200078e00ff */
[----:B------:R-:W-:Y:S01]  /*0b80*/  ULOP3.LUT UR44, UR36, 0x1, URZ, 0xfc, !UPT ;  /* 0x00000001242c7892 */ /* 0x000fe2000f8efc3f */
[----:B0-----:R-:W-:-:S05]  /*0b90*/  VIADD R235, R2, 0xffffff80 ;  /* 0xffffff8002eb7836 */ /* 0x001fca0000000000 */
[----:B------:R-:W-:-:S04]  /*0ba0*/  SHF.R.S32.HI R0, RZ, 0x1f, R235 ;  /* 0x0000001fff007819 */ /* 0x000fc800000114eb */
[CC--:B------:R-:W-:Y:S02]  /*0bb0*/  LEA.HI R3, R0.reuse, R235.reuse, RZ, 0x7 ;  /* 0x000000eb00037211 */ /* 0x0c0fe400078f38ff */
[----:B------:R-:W-:Y:S02]  /*0bc0*/  LEA.HI R205, R0, R235, RZ, 0x5 ;  /* 0x000000eb00cd7211 */ /* 0x000fe400078f28ff */
[----:B------:R-:W-:Y:S02]  /*0bd0*/  LOP3.LUT R2, R3, 0xffffff80, RZ, 0xc0, !PT ;  /* 0xffffff8003027812 */ /* 0x000fe400078ec0ff */
[----:B------:R-:W-:Y:S02]  /*0be0*/  SHF.R.S32.HI R230, RZ, 0x7, R3 ;  /* 0x00000007ffe67819 */ /* 0x000fe40000011403 */
[----:B------:R-:W-:Y:S01]  /*0bf0*/  SHF.R.S32.HI R205, RZ, 0x5, R205 ;  /* 0x00000005ffcd7819 */ /* 0x000fe200000114cd */
[----:B------:R-:W-:Y:S01]  /*0c00*/  IMAD.IADD R227, R235, 0x1, -R2 ;  /* 0x00000001ebe37824 */ /* 0x000fe200078e0a02 */
[----:B------:R-:W-:-:S02]  /*0c10*/  LEA.HI R3, R3, R230, RZ, 0x1 ;  /* 0x000000e603037211 */ /* 0x000fc400078f08ff */
[----:B------:R-:W-:Y:S02]  /*0c20*/  LEA.HI R2, R0, R235, RZ, 0x4 ;  /* 0x000000eb00027211 */ /* 0x000fe400078f20ff */
[----:B------:R-:W-:Y:S02]  /*0c30*/  SHF.R.S32.HI R6, RZ, 0x1f, R227 ;  /* 0x0000001fff067819 */ /* 0x000fe400000114e3 */
[----:B------:R-:W-:Y:S02]  /*0c40*/  LOP3.LUT R3, R3, 0x3fffffe, RZ, 0xc0, !PT ;  /* 0x03fffffe03037812 */ /* 0x000fe400078ec0ff */
[CC--:B------:R-:W-:Y:S02]  /*0c50*/  LEA.HI R7, R6.reuse, R227.reuse, RZ, 0x2 ;  /* 0x000000e306077211 */ /* 0x0c0fe400078f10ff */
[----:B------:R-:W-:Y:S01]  /*0c60*/  LEA.HI R6, R6, R227, RZ, 0x5 ;  /* 0x000000e306067211 */ /* 0x000fe200078f28ff */
[----:B------:R-:W-:Y:S01]  /*0c70*/  IMAD.IADD R3, R230, 0x1, -R3 ;  /* 0x00000001e6037824 */ /* 0x000fe200078e0a03 */
[----:B------:R-:W-:-:S02]  /*0c80*/  SHF.R.S32.HI R4, RZ, 0x2, R7 ;  /* 0x00000002ff047819 */ /* 0x000fc40000011407 */
[----:B------:R-:W-:Y:S02]  /*0c90*/  SHF.R.S32.HI R5, RZ, 0x1f, R7 ;  /* 0x0000001fff057819 */ /* 0x000fe40000011407 */
[----:B------:R-:W-:Y:S02]  /*0ca0*/  SHF.R.S32.HI R6, RZ, 0x5, R6 ;  /* 0x00000005ff067819 */ /* 0x000fe40000011406 */
[----:B------:R-:W-:-:S04]  /*0cb0*/  LEA.HI R5, R5, R4, RZ, 0x3 ;  /* 0x0000000405057211 */ /* 0x000fc800078f18ff */
[----:B------:R-:W-:Y:S02]  /*0cc0*/  LOP3.LUT R9, R5, 0xfffffff8, RZ, 0xc0, !PT ;  /* 0xfffffff805097812 */ /* 0x000fe400078ec0ff */
[----:B------:R-:W-:-:S03]  /*0cd0*/  SHF.R.S32.HI R5, RZ, 0x4, R2 ;  /* 0x00000004ff057819 */ /* 0x000fc60000011402 */
[----:B------:R-:W-:Y:S01]  /*0ce0*/  IMAD.IADD R9, R4, 0x1, -R9 ;  /* 0x0000000104097824 */ /* 0x000fe200078e0a09 */
[C---:B------:R-:W-:Y:S02]  /*0cf0*/  LOP3.LUT R4, R2.reuse, 0x3fffff0, RZ, 0xc0, !PT ;  /* 0x03fffff002047812 */ /* 0x040fe400078ec0ff */
[----:B------:R-:W-:Y:S01]  /*0d00*/  LEA.HI R2, R2, R5, RZ, 0x1 ;  /* 0x0000000502027211 */ /* 0x000fe200078f08ff */
[----:B------:R-:W-:Y:S02]  /*0d10*/  IMAD R6, R6, 0x10, R9 ;  /* 0x0000001006067824 */ /* 0x000fe400078e0209 */
[----:B------:R-:W-:Y:S01]  /*0d20*/  IMAD.IADD R4, R235, 0x1, -R4 ;  /* 0x00000001eb047824 */ /* 0x000fe200078e0a04 */
[----:B------:R-:W-:Y:S01]  /*0d30*/  LOP3.LUT R2, R2, 0x1ffffffe, RZ, 0xc0, !PT ;  /* 0x1ffffffe02027812 */ /* 0x000fe200078ec0ff */
[----:B------:R-:W-:Y:S01]  /*0d40*/  IMAD R232, R3, 0x40, R6 ;  /* 0x0000004003e87824 */ /* 0x000fe200078e0206 */
[CC--:B------:R-:W-:Y:S02]  /*0d50*/  LEA.HI R3, R0.reuse, R235.reuse, RZ, 0x2 ;  /* 0x000000eb00037211 */ /* 0x0c0fe400078f10ff */
[----:B------:R-:W-:Y:S01]  /*0d60*/  LEA.HI R0, R0, R235, RZ, 0x3 ;  /* 0x000000eb00007211 */ /* 0x000fe200078f18ff */
[----:B------:R-:W-:Y:S01]  /*0d70*/  IMAD.IADD R2, R5, 0x1, -R2 ;  /* 0x0000000105027824 */ /* 0x000fe200078e0a02 */
[----:B------:R-:W-:Y:S01]  /*0d80*/  SHF.R.S32.HI R19, RZ, 0x2, R3 ;  /* 0x00000002ff137819 */ /* 0x000fe20000011403 */
[----:B------:R-:W-:Y:S01]  /*0d90*/  IMAD R5, R205, 0x10, R4 ;  /* 0x00000010cd057824 */ /* 0x000fe200078e0204 */
[----:B------:R-:W-:-:S02]  /*0da0*/  LOP3.LUT R4, R3, 0xfffffffc, RZ, 0xc0, !PT ;  /* 0xfffffffc03047812 */ /* 0x000fc400078ec0ff */
[----:B------:R-:W-:Y:S01]  /*0db0*/  SHF.R.S32.HI R202, RZ, 0x3, R0 ;  /* 0x00000003ffca7819 */ /* 0x000fe20000011400 */
[----:B------:R-:W-:Y:S01]  /*0dc0*/  VIADD R211, R19, 0x40 ;  /* 0x0000004013d37836 */ /* 0x000fe20000000000 */
[----:B------:R-:W-:Y:S01]  /*0dd0*/  LOP3.LUT R0, R0, 0x1ffffff8, RZ, 0xc0, !PT ;  /* 0x1ffffff800007812 */ /* 0x000fe200078ec0ff */
[----:B------:R-:W-:Y:S01]  /*0de0*/  IMAD.IADD R219, R235, 0x1, -R4 ;  /* 0x00000001ebdb7824 */ /* 0x000fe200078e0a04 */
[----:B------:R-:W-:Y:S01]  /*0df0*/  SHF.R.S32.HI R6, RZ, 0x1f, R3 ;  /* 0x0000001fff067819 */ /* 0x000fe20000011403 */
[----:B------:R-:W-:Y:S01]  /*0e00*/  IMAD.SHL.U32 R204, R211, 0x40, RZ ;  /* 0x00000040d3cc7824 */ /* 0x000fe200078e00ff */
[----:B------:R-:W-:Y:S01]  /*0e10*/  SHF.R.S32.HI R8, RZ, 0x1f, R211 ;  /* 0x0000001fff087819 */ /* 0x000fe200000114d3 */
[----:B------:R-:W-:Y:S01]  /*0e20*/  IMAD.SHL.U32 R16, R219, 0x8, RZ ;  /* 0x00000008db107824 */ /* 0x000fe200078e00ff */
[----:B------:R-:W-:Y:S01]  /*0e30*/  LEA.HI R6, R6, R19, RZ, 0x3 ;  /* 0x0000001306067211 */ /* 0x000fe200078f18ff */
[----:B------:R-:W-:Y:S01]  /*0e40*/  IMAD.IADD R0, R235, 0x1, -R0 ;  /* 0x00000001eb007824 */ /* 0x000fe200078e0a00 */
[----:B------:R-:W-:Y:S01]  /*0e50*/  LEA.HI R8, R8, R211, RZ, 0x3 ;  /* 0x000000d308087211 */ /* 0x000fe200078f18ff */
[----:B------:R-:W-:Y:S01]  /*0e60*/  IMAD R5, R5, 0x8, R2 ;  /* 0x0000000805057824 */ /* 0x000fe200078e0202 */
[----:B------:R-:W-:Y:S01]  /*0e70*/  LOP3.LUT R204, R204, 0x1c0, RZ, 0xc0, !PT ;  /* 0x000001c0cccc7812 */ /* 0x000fe200078ec0ff */
[----:B------:R-:W-:Y:S01]  /*0e80*/  IMAD.SHL.U32 R201, R0, 0x8, RZ ;  /* 0x0000000800c97824 */ /* 0x000fe200078e00ff */
[----:B------:R-:W-:Y:S01]  /*0e90*/  LOP3.LUT R6, R6, 0xfffffff8, RZ, 0xc0, !PT ;  /* 0xfffffff806067812 */ /* 0x000fe200078ec0ff */
[----:B------:R-:W-:Y:S01]  /*0ea0*/  IMAD.SHL.U32 R8, R8, 0x40, RZ ;  /* 0x0000004008087824 */ /* 0x000fe200078e00ff */
[----:B------:R-:W-:Y:S01]  /*0eb0*/  SHF.R.U32.HI R234, RZ, 0x3, R204 ;  /* 0x00000003ffea7819 */ /* 0x000fe200000116cc */
[----:B------:R-:W-:Y:S01]  /*0ec0*/  IMAD.MOV.U32 R2, RZ, RZ, RZ ;  /* 0x000000ffff027224 */ /* 0x000fe200078e00ff */
[----:B------:R-:W-:Y:S01]  /*0ed0*/  LOP3.LUT R3, R204, 0x38, R16, 0xf8, !PT ;  /* 0x00000038cc037812 */ /* 0x000fe200078ef810 */
[----:B------:R-:W-:Y:S01]  /*0ee0*/  IMAD.IADD R220, R19, 0x1, -R6 ;  /* 0x0000000113dc7824 */ /* 0x000fe200078e0a06 */
[----:B------:R-:W-:Y:S01]  /*0ef0*/  LOP3.LUT R206, R8, 0xfffffe00, RZ, 0xc0, !PT ;  /* 0xfffffe0008ce7812 */ /* 0x000fe200078ec0ff */
[----:B------:R-:W-:Y:S01]  /*0f00*/  IMAD.SHL.U32 R233, R5, 0x8, RZ ;  /* 0x0000000805e97824 */ /* 0x000fe200078e00ff */
[----:B------:R-:W-:-:S02]  /*0f10*/  LOP3.LUT R0, R7, 0x7ffffffc, RZ, 0xc0, !PT ;  /* 0x7ffffffc07007812 */ /* 0x000fc400078ec0ff */
[----:B------:R-:W-:Y:S02]  /*0f20*/  LOP3.LUT R3, R206, R3, R234, 0xf6, !PT ;  /* 0x00000003ce037212 */ /* 0x000fe400078ef6ea */
[----:B------:R-:W-:Y:S01]  /*0f30*/  SHF.R.S32.HI R218, RZ, 0x1f, R19 ;  /* 0x0000001fffda7819 */ /* 0x000fe20000011413 */
[----:B------:R-:W-:Y:S01]  /*0f40*/  IMAD.IADD R231, R227, 0x1, -R0 ;  /* 0x00000001e3e77824 */ /* 0x000fe200078e0a00 */
[----:B------:R-:W-:Y:S01]  /*0f50*/  SHF.R.S32.HI R17, RZ, 0x1f, R16 ;  /* 0x0000001fff117819 */ /* 0x000fe20000011410 */
[----:B------:R-:W-:-:S07]  /*0f60*/  IMAD R229, R3, 0x2, R18 ;  /* 0x0000000203e57824 */ /* 0x000fce00078e0212 */
.L_x_562:
[----:B0--3-5:R-:W0:Y:S02]  /*0f70*/  LDC.64 R4, c[0x0][0xc60] ;  /* 0x00031800ff047b82 */ /* 0x029e240000000a00 */
[----:B0-----:R-:W-:-:S05]  /*0f80*/  IMAD.WIDE R4, R87, 0x4, R4 ;  /* 0x0000000457047825 */ /* 0x001fca00078e0204 */
[----:B--2---:R-:W2:Y:S01]  /*0f90*/  LDG.E R210, desc[UR40][R4.64] ;  /* 0x0000002804d27981 */ /* 0x004ea2000c1e1900 */
[----:B------:R-:W-:Y:S05]  /*0fa0*/  YIELD ;  /* 0x0000000000007946 */ /* 0x000fea0003800000 */
[----:B------:R-:W-:Y:S01]  /*0fb0*/  ULDC.64 UR4, c[0x0][0xa28] ;  /* 0x00028a0000047ab9 */ /* 0x000fe20000000a00 */
[----:B------:R-:W-:Y:S01]  /*0fc0*/  ULDC.64 UR8, c[0x0][0xa18] ;  /* 0x0002860000087ab9 */ /* 0x000fe20000000a00 */
[----:B------:R-:W-:Y:S01]  /*0fd0*/  ISETP.NE.U32.AND P1, PT, RZ, UR4, PT ;  /* 0x00000004ff007c0c */ /* 0x000fe2000bf25070 */
[----:B------:R-:W-:Y:S01]  /*0fe0*/  ULDC.64 UR6, c[0x0][0xa08] ;  /* 0x0002820000067ab9 */ /* 0x000fe20000000a00 */
[----:B------:R-:W-:Y:S01]  /*0ff0*/  IMAD.MOV.U32 R3, RZ, RZ, RZ ;  /* 0x000000ffff037224 */ /* 0x000fe200078e00ff */
[----:B------:R-:W-:Y:S01]  /*1000*/  ISETP.NE.U32.AND P0, PT, RZ, UR6, PT ;  /* 0x00000006ff007c0c */ /* 0x000fe2000bf05070 */
[----:B------:R-:W-:Y:S01]  /*1010*/  IMAD.MOV.U32 R27, RZ, RZ, RZ ;  /* 0x000000ffff1b7224 */ /* 0x000fe200078e00ff */
[----:B------:R-:W-:-:S02]  /*1020*/  ISETP.NE.AND.EX P1, PT, RZ, UR5, PT, P1 ;  /* 0x00000005ff007c0c */ /* 0x000fc4000bf25310 */
[----:B------:R-:W-:Y:S02]  /*1030*/  ISETP.NE.AND.EX P0, PT, RZ, UR7, PT, P0 ;  /* 0x00000007ff007c0c */ /* 0x000fe4000bf05300 */
[----:B--2---:R-:W-:Y:S01]  /*1040*/  SHF.R.S32.HI R221, RZ, 0x1f, R210 ;  /* 0x0000001fffdd7819 */ /* 0x004fe200000114d2 */
[----:B------:R-:W-:-:S08]  /*1050*/  IMAD.SHL.U32 R208, R210, 0x4, RZ ;  /* 0x00000004d2d07824 */ /* 0x000fd000078e00ff */
[C---:B----4-:R-:W-:Y:S02]  /*1060*/  @P1 LEA R6, P2, R210.reuse, UR4, 0x2 ;  /* 0x00000004d2061c11 */ /* 0x050fe4000f8410ff */
[C-C-:B------:R-:W-:Y:S02]  /*1070*/  SHF.L.U64.HI R209, R210.reuse, 0x2, R221.reuse ;  /* 0x00000002d2d17819 */ /* 0x140fe400000102dd */
[----:B------:R-:W-:Y:S02]  /*1080*/  @P1 LEA.HI.X R7, R210, UR5, R221, 0x2, P2 ;  /* 0x00000005d2071c11 */ /* 0x000fe400090f14dd */
[----:B------:R-:W-:Y:S01]  /*1090*/  ISETP.NE.U32.AND P2, PT, RZ, UR8, PT ;  /* 0x00000008ff007c0c */ /* 0x000fe2000bf45070 */
[----:B------:R-:W-:Y:S01]  /*10a0*/  ULDC UR4, c[0x0][0x288] ;  /* 0x0000a20000047ab9 */ /* 0x000fe20000000800 */
[----:B------:R-:W-:Y:S01]  /*10b0*/  IADD3 R8, P3, R208, UR6, RZ ;  /* 0x00000006d0087c10 */ /* 0x000fe2000ff7e0ff */
[----:B------:R0:W5:Y:S01]  /*10c0*/  @P1 LDG.E R3, desc[UR40][R6.64] ;  /* 0x0000002806031981 */ /* 0x000162000c1e1900 */
[----:B------:R-:W-:Y:S01]  /*10d0*/  ISETP.NE.AND.EX P2, PT, RZ, UR9, PT, P2 ;  /* 0x00000009ff007c0c */ /* 0x000fe2000bf45320 */
[----:B------:R-:W-:Y:S01]  /*10e0*/  IMAD.U32 R30, RZ, RZ, UR4 ;  /* 0x00000004ff1e7e24 */ /* 0x000fe2000f8e00ff */
[----:B------:R-:W-:Y:S01]  /*10f0*/  IADD3.X R9, R209, UR7, RZ, P3, !PT ;  /* 0x00000007d1097c10 */ /* 0x000fe20009ffe4ff */
[----:B------:R-:W-:-:S04]  /*1100*/  ULDC.64 UR4, c[0x0][0x3f8] ;  /* 0x0000fe0000047ab9 */ /* 0x000fc80000000a00 */
[----:B------:R0:W5:Y:S06]  /*1110*/  @P0 LDG.E R27, desc[UR40][R8.64] ;  /* 0x00000028081b0981 */ /* 0x00016c000c1e1900 */
[----:B------:R-:W-:-:S04]  /*1120*/  @P2 IADD3 R4, P1, R208, UR8, RZ ;  /* 0x00000008d0042c10 */ /* 0x000fc8000ff3e0ff */
[----:B------:R-:W-:-:S05]  /*1130*/  @P2 IADD3.X R5, R209, UR9, RZ, P1, !PT ;  /* 0x00000009d1052c10 */ /* 0x000fca0008ffe4ff */
[----:B------:R0:W5:Y:S01]  /*1140*/  @P2 LDG.E R30, desc[UR40][R4.64] ;  /* 0x00000028041e2981 */ /* 0x000162000c1e1900 */
[----:B------:R-:W-:-:S03]  /*1150*/  UISETP.NE.U32.AND UP0, UPT, UR4, URZ, UPT ;  /* 0x0000003f0400728c */ /* 0x000fc6000bf05070 */
[----:B------:R-:W-:Y:S01]  /*1160*/  ULDC UR4, c[0x0][0x404] ;  /* 0x0001010000047ab9 */ /* 0x000fe20000000800 */
[----:B------:R-:W-:-:S03]  /*1170*/  UISETP.NE.AND.EX UP0, UPT, UR5, URZ, UPT, UP0 ;  /* 0x0000003f0500728c */ /* 0x000fc6000bf05300 */
[----:B------:R-:W-:Y:S01]  /*1180*/  ULDC UR5, c[0x0][0x2e0] ;  /* 0x0000b80000057ab9 */ /* 0x000fe20000000800 */
[----:B------:R-:W-:-:S04]  /*1190*/  USEL UR4, UR4, 0x1, UP0 ;  /* 0x0000000104047887 */ /* 0x000fc80008000000 */
[----:B------:R-:W-:-:S03]  /*11a0*/  UIMAD UR4, UR4, UR5, URZ ;  /* 0x00000005040472a4 */ /* 0x000fc6000f8e023f */
[----:B------:R-:W-:Y:S02]  /*11b0*/  ULDC UR5, c[0x0][0x338] ;  /* 0x0000ce0000057ab9 */ /* 0x000fe40000000800 */
[----:B------:R-:W-:Y:S02]  /*11c0*/  IMAD.U32 R62, RZ, RZ, UR5 ;  /* 0x00000005ff3e7e24 */ /* 0x000fe4000f8e00ff */
[----:B------:R-:W-:Y:S02]  /*11d0*/  IMAD.U32 R24, RZ, RZ, UR4 ;  /* 0x00000004ff187e24 */ /* 0x000fe4000f8e00ff */
[----:B------:R-:W-:Y:S01]  /*11e0*/  IMAD.MOV.U32 R25, RZ, RZ, R210 ;  /* 0x000000ffff197224 */ /* 0x000fe200078e00d2 */
[----:B0-----:R-:W-:Y:S06]  /*11f0*/  @P2 BRA `(.L_x_430) ;  /* 0x0000000000242947 */ /* 0x001fec0003800000 */
[----:B------:R-:W-:Y:S02]  /*1200*/  ULDC.64 UR4, c[0x0][0xa00] ;  /* 0x0002800000047ab9 */ /* 0x000fe40000000a00 */
[----:B------:R-:W-:-:S04]  /*1210*/  ISETP.NE.U32.AND P1, PT, RZ, UR4, PT ;  /* 0x00000004ff007c0c */ /* 0x000fc8000bf25070 */
[----:B------:R-:W-:-:S13]  /*1220*/  ISETP.NE.AND.EX P1, PT, RZ, UR5, PT, P1 ;  /* 0x00000005ff007c0c */ /* 0x000fda000bf25310 */
[----:B------:R-:W-:Y:S05]  /*1230*/  @!P1 BRA `(.L_x_430) ;  /* 0x0000000000149947 */ /* 0x000fea0003800000 */
[----:B------:R-:W0:Y:S02]  /*1240*/  LDC.64 R4, c[0x0][0xa00] ;  /* 0x00028000ff047b82 */ /* 0x000e240000000a00 */
[----:B0-----:R-:W-:-:S05]  /*1250*/  IMAD.WIDE R4, R25, 0x4, R4 ;  /* 0x0000000419047825 */ /* 0x001fca00078e0204 */
[----:B-----5:R-:W2:Y:S04]  /*1260*/  LDG.E R30, desc[UR40][R4.64] ;  /* 0x00000028041e7981 */ /* 0x020ea8000c1e1900 */
[----:B------:R-:W2:Y:S02]  /*1270*/  LDG.E R7, desc[UR40][R4.64+0x4] ;  /* 0x0000042804077981 */ /* 0x000ea4000c1e1900 */
[----:B--2---:R-:W-:-:S07]  /*1280*/  IMAD.IADD R30, R7, 0x1, -R30 ;  /* 0x00000001071e7824 */ /* 0x004fce00078e0a1e */
.L_x_430:
[----:B------:R-:W-:Y:S01]  /*1290*/  ULDC.64 UR4, c[0x0][0xa20] ;  /* 0x0002880000047ab9 */ /* 0x000fe20000000a00 */
[----:B------:R-:W-:Y:S01]  /*12a0*/  IMAD.MOV.U32 R213, RZ, RZ, R85 ;  /* 0x000000ffffd57224 */ /* 0x000fe200078e0055 */
[----:B------:R-:W-:Y:S01]  /*12b0*/  ISETP.NE.U32.AND P1, PT, RZ, UR4, PT ;  /* 0x00000004ff007c0c */ /* 0x000fe2000bf25070 */
[----:B------:R-:W-:-:S03]  /*12c0*/  IMAD.MOV.U32 R207, RZ, RZ, R86 ;  /* 0x000000ffffcf7224 */ /* 0x000fc600078e0056 */
[----:B------:R-:W-:-:S13]  /*12d0*/  ISETP.NE.AND.EX P1, PT, RZ, UR5, PT, P1 ;  /* 0x00000005ff007c0c */ /* 0x000fda000bf25310 */
[----:B------:R-:W-:Y:S05]  /*12e0*/  @!P1 BRA `(.L_x_431) ;  /* 0x0000000000109947 */ /* 0x000fea0003800000 */
[----:B------:R-:W-:-:S04]  /*12f0*/  IADD3 R4, P0, R208, UR4, RZ ;  /* 0x00000004d0047c10 */ /* 0x000fc8000ff1e0ff */
[----:B------:R-:W-:-:S05]  /*1300*/  IADD3.X R5, R209, UR5, RZ, P0, !PT ;  /* 0x00000005d1057c10 */ /* 0x000fca00087fe4ff */
[----:B------:R0:W5:Y:S01]  /*1310*/  LDG.E R24, desc[UR40][R4.64] ;  /* 0x0000002804187981 */ /* 0x000162000c1e1900 */
[----:B------:R-:W-:Y:S05]  /*1320*/  BRA `(.L_x_432) ;  /* 0x0000000000107947 */ /* 0x000fea0003800000 */
.L_x_431:
[----:B------:R-:W-:Y:S05]  /*1330*/  @!P0 BRA `(.L_x_432) ;  /* 0x00000000000c8947 */ /* 0x000fea0003800000 */
[----:B------:R-:W2:Y:S04]  /*1340*/  LDG.E R5, desc[UR40][R8.64] ;  /* 0x0000002808057981 */ /* 0x000ea8000c1e1900 */
[----:B------:R-:W2:Y:S02]  /*1350*/  LDG.E R24, desc[UR40][R8.64+0x4] ;  /* 0x0000042808187981 */ /* 0x000ea4000c1e1900 */
[----:B--2---:R-:W-:-:S07]  /*1360*/  IMAD.IADD R24, R24, 0x1, -R5 ;  /* 0x0000000118187824 */ /* 0x004fce00078e0a05 */
.L_x_432:
[----:B------:R-:W-:Y:S02]  /*1370*/  ULDC.64 UR4, c[0x0][0xa10] ;  /* 0x0002840000047ab9 */ /* 0x000fe40000000a00 */
[----:B------:R-:W-:-:S04]  /*1380*/  ISETP.NE.U32.AND P0, PT, RZ, UR4, PT ;  /* 0x00000004ff007c0c */ /* 0x000fc8000bf05070 */
[----:B------:R-:W-:Y:S01]  /*1390*/  ISETP.NE.AND.EX P0, PT, RZ, UR5, PT, P0 ;  /* 0x00000005ff007c0c */ /* 0x000fe2000bf05300 */
[----:B-----5:R-:W-:Y:S01]  /*13a0*/  IMAD.IADD R3, R24, 0x1, -R3 ;  /* 0x0000000118037824 */ /* 0x020fe200078e0a03 */
[----:B------:R-:W-:-:S11]  /*13b0*/  ULDC.64 UR4, c[0x0][0xa30] ;  /* 0x00028c0000047ab9 */ /* 0x000fd60000000a00 */
[----:B0-----:R-:W0:Y:S02]  /*13c0*/  @P0 LDC.64 R4, c[0x0][0xa10] ;  /* 0x00028400ff040b82 */ /* 0x001e240000000a00 */
[----:B0-----:R-:W-:-:S05]  /*13d0*/  @P0 IMAD.WIDE R4, R25, 0x4, R4 ;  /* 0x0000000419040825 */ /* 0x001fca00078e0204 */
[----:B------:R-:W2:Y:S04]  /*13e0*/  @P0 LDG.E R0, desc[UR40][R4.64] ;  /* 0x0000002804000981 */ /* 0x000ea8000c1e1900 */
[----:B------:R-:W2:Y:S01]  /*13f0*/  @P0 LDG.E R9, desc[UR40][R4.64+0x4] ;  /* 0x0000042804090981 */ /* 0x000ea2000c1e1900 */
[----:B------:R-:W-:Y:S01]  /*1400*/  IMAD.MOV R60, RZ, RZ, -R3 ;  /* 0x000000ffff3c7224 */ /* 0x000fe200078e0a03 */
[----:B------:R-:W-:Y:S01]  /*1410*/  ISETP.NE.U32.AND P1, PT, RZ, UR4, PT ;  /* 0x00000004ff007c0c */ /* 0x000fe2000bf25070 */
[----:B------:R-:W-:-:S03]  /*1420*/  IMAD.MOV.U32 R31, RZ, RZ, R24 ;  /* 0x000000ffff1f7224 */ /* 0x000fc600078e0018 */
[----:B------:R-:W-:Y:S02]  /*1430*/  VIMNMX R60, RZ, R60, !PT ;  /* 0x0000003cff3c7248 */ /* 0x000fe40007fe0100 */
[----:B------:R-:W-:-:S13]  /*1440*/  ISETP.NE.AND.EX P1, PT, RZ, UR5, PT, P1 ;  /* 0x00000005ff007c0c */ /* 0x000fda000bf25310 */
[----:B------:R-:W-:-:S04]  /*1450*/  @P1 IADD3 R6, P2, R208, UR4, RZ ;  /* 0x00000004d0061c10 */ /* 0x000fc8000ff5e0ff */
[----:B------:R-:W-:-:S05]  /*1460*/  @P1 IADD3.X R7, R209, UR5, RZ, P2, !PT ;  /* 0x00000005d1071c10 */ /* 0x000fca00097fe4ff */
[----:B------:R0:W5:Y:S01]  /*1470*/  @P1 LDG.E R31, desc[UR40][R6.64] ;  /* 0x00000028061f1981 */ /* 0x000162000c1e1900 */
[----:B--2---:R-:W-:-:S04]  /*1480*/  @P0 IMAD.IADD R62, R9, 0x1, -R0 ;  /* 0x00000001093e0824 */ /* 0x004fc800078e0a00 */
[----:B------:R-:W-:-:S04]  /*1490*/  IMAD.IADD R176, R3, 0x1, R62 ;  /* 0x0000000103b07824 */ /* 0x000fc800078e023e */
[----:B------:R-:W-:-:S04]  /*14a0*/  VIADD R0, R176, 0x5f ;  /* 0x0000005fb0007836 */ /* 0x000fc80000000000 */
[----:B------:R-:W-:-:S05]  /*14b0*/  IMAD.HI R0, R0, 0x2aaaaaab, RZ ;  /* 0x2aaaaaab00007827 */ /* 0x000fca00078e02ff */
[----:B------:R-:W-:-:S04]  /*14c0*/  SHF.R.U32.HI R177, RZ, 0x1f, R0 ;  /* 0x0000001fffb17819 */ /* 0x000fc80000011600 */
[----:B------:R-:W-:-:S05]  /*14d0*/  LEA.HI.SX32 R177, R0, R177, 0x1c ;  /* 0x000000b100b17211 */ /* 0x000fca00078fe2ff */
[----:B------:R-:W-:-:S05]  /*14e0*/  IMAD R3, R177, 0x60, -R3 ;  /* 0x00000060b1037824 */ /* 0x000fca00078e0a03 */
[----:B------:R-:W-:-:S04]  /*14f0*/  VIMNMX R3, R3, R62, PT ;  /* 0x0000003e03037248 */ /* 0x000fc80003fe0100 */
[----:B------:R-:W-:Y:S01]  /*1500*/  ISETP.GT.AND P0, PT, R3, R60, PT ;  /* 0x0000003c0300720c */ /* 0x000fe20003f04270 */
[----:B------:R-:W-:-:S05]  /*1510*/  IMAD.WIDE.U32 R60, R60, -0x55555555, RZ ;  /* 0xaaaaaaab3c3c7825 */ /* 0x000fca00078e00ff */
[----:B------:R-:W-:-:S05]  /*1520*/  SHF.R.U32.HI R60, RZ, 0x6, R61 ;  /* 0x00000006ff3c7819 */ /* 0x000fca000001163d */
[----:B------:R-:W-:Y:S02]  /*1530*/  IMAD.MOV.U32 R59, RZ, RZ, R60 ;  /* 0x000000ffff3b7224 */ /* 0x000fe400078e003c */
[----:B------:R-:W-:-:S04]  /*1540*/  @P0 VIADD R0, R3, 0x5f ;  /* 0x0000005f03000836 */ /* 0x000fc80000000000 */
[----:B------:R-:W-:-:S05]  /*1550*/  @P0 IMAD.HI R0, R0, 0x2aaaaaab, RZ ;  /* 0x2aaaaaab00000827 */ /* 0x000fca00078e02ff */
[----:B------:R-:W-:-:S04]  /*1560*/  @P0 SHF.R.U32.HI R3, RZ, 0x1f, R0 ;  /* 0x0000001fff030819 */ /* 0x000fc80000011600 */
[----:B------:R-:W-:Y:S02]  /*1570*/  @P0 LEA.HI.SX32 R59, R0, R3, 0x1c ;  /* 0x00000003003b0211 */ /* 0x000fe400078fe2ff */
[----:B------:R-:W-:Y:S02]  /*1580*/  PLOP3.LUT P0, PT, PT, PT, PT, 0x80, 0x0 ;  /* 0x000000000000781c */ /* 0x000fe40003f0f070 */
[----:B------:R-:W-:-:S13]  /*1590*/  ISETP.GT.AND P1, PT, R59, R60, PT ;  /* 0x0000003c3b00720c */ /* 0x000fda0003f24270 */
[----:B0-----:R-:W-:Y:S05]  /*15a0*/  @!P1 BRA `(.L_x_433) ;  /* 0x0000004000989947 */ /* 0x001fea0003800000 */
[----:B------:R-:W-:Y:S01]  /*15b0*/  VIADD R58, R18, 0x1c400 ;  /* 0x0001c400123a7836 */ /* 0x000fe20000000000 */
[----:B------:R-:W-:Y:S04]  /*15c0*/  BSSY B6, `(.L_x_434) ;  /* 0x0000013000067945 */ /* 0x000fe80003800000 */
[----:B------:R-:W-:-:S13]  /*15d0*/  LOP3.LUT P0, RZ, R58, 0x3ff, RZ, 0xc0, !PT ;  /* 0x000003ff3aff7812 */ /* 0x000fda000780c0ff */
[----:B------:R-:W-:Y:S05]  /*15e0*/  @!P0 BRA `(.L_x_435) ;  /* 0x0000000000408947 */ /* 0x000fea0003800000 */
        /* <DEDUP_REMOVED lines=15> */
[----:B-1---5:R-:W-:Y:S05]  /*16e0*/  CALL.ABS.NOINC R14 ;  /* 0x000000000e007343 */ /* 0x022fea0003c00000 */
.L_x_435:
[----:B------:R-:W-:Y:S05]  /*16f0*/  BSYNC B6 ;  /* 0x0000000000067941 */ /* 0x000fea0003800000 */
.L_x_434:
        /* <DEDUP_REMOVED lines=20> */
.L_x_437:
[----:B------:R-:W-:Y:S05]  /*1840*/  BSYNC B6 ;  /* 0x0000000000067941 */ /* 0x000fea0003800000 */
.L_x_436:
[----:B------:R-:W-:Y:S01]  /*1850*/  ULDC.64 UR4, c[0x0][0x9f8] ;  /* 0x00027e0000047ab9 */ /* 0x000fe20000000a00 */
[----:B------:R-:W0:Y:S01]  /*1860*/  LDC R0, c[0x0][0x428] ;  /* 0x00010a00ff007b82 */ /* 0x000e220000000800 */
[----:B------:R-:W-:-:S07]  /*1870*/  ISETP.NE.U32.AND P0, PT, RZ, UR4, PT ;  /* 0x00000004ff007c0c */ /* 0x000fce000bf05070 */
[----:B------:R-:W1:Y:S01]  /*1880*/  LDC.64 R42, c[0x0][0x2f0] ;  /* 0x0000bc00ff2a7b82 */ /* 0x000e620000000a00 */
[----:B------:R-:W-:Y:S01]  /*1890*/  ISETP.NE.AND.EX P0, PT, RZ, UR5, PT, P0 ;  /* 0x00000005ff007c0c */ /* 0x000fe2000bf05300 */
[----:B------:R-:W2:Y:S01]  /*18a0*/  S2R R20, SR_TID.X ;  /* 0x0000000000147919 */ /* 0x000ea20000002100 */
[----:B------:R-:W-:Y:S01]  /*18b0*/  IMAD.IADD R56, R27, 0x1, R24 ;  /* 0x000000011b387824 */ /* 0x000fe200078e0218 */
[----:B------:R-:W-:Y:S01]  /*18c0*/  ULDC.64 UR6, c[0x0][0xa08] ;  /* 0x0002820000067ab9 */ /* 0x000fe20000000a00 */
[C---:B------:R-:W-:Y:S02]  /*18d0*/  VIADD R99, R16.reuse, 0x20 ;  /* 0x0000002010637836 */ /* 0x040fe40000000000 */
[----:B------:R-:W-:Y:S01]  /*18e0*/  VIADD R98, R16, 0x40 ;  /* 0x0000004010627836 */ /* 0x000fe20000000000 */
[----:B------:R-:W3:Y:S06]  /*18f0*/  LDC.64 R54, c[0x0][0x3d8] ;  /* 0x0000f600ff367b82 */ /* 0x000eec0000000a00 */
[----:B------:R-:W-:-:S02]  /*1900*/  @P0 IADD3 R4, P1, R208, UR4, RZ ;  /* 0x00000004d0040c10 */ /* 0x000fc4000ff3e0ff */
[----:B------:R-:W4:Y:S02]  /*1910*/  LDC R27, c[0x0][0x3d4] ;  /* 0x0000f500ff1b7b82 */ /* 0x000f240000000800 */
[----:B------:R-:W-:Y:S01]  /*1920*/  @P0 IADD3.X R5, R209, UR5, RZ, P1, !PT ;  /* 0x00000005d1050c10 */ /* 0x000fe20008ffe4ff */
[----:B------:R-:W-:-:S04]  /*1930*/  ULDC.64 UR4, c[0x0][0x2f8] ;  /* 0x0000be0000047ab9 */ /* 0x000fc80000000a00 */
[----:B------:R2:W4:Y:S01]  /*1940*/  @P0 LDG.E R25, desc[UR40][R4.64] ;  /* 0x0000002804190981 */ /* 0x000522000c1e1900 */
[----:B0-----:R-:W-:Y:S01]  /*1950*/  ISETP.NE.AND P0, PT, R0, 0x1, PT ;  /* 0x000000010000780c */ /* 0x001fe20003f05270 */
[C---:B------:R-:W-:Y:S01]  /*1960*/  VIADD R96, R16.reuse, 0x60 ;  /* 0x0000006010607836 */ /* 0x040fe20000000000 */
[----:B------:R-:W-:Y:S01]  /*1970*/  SHF.R.S32.HI R33, RZ, 0x1f, R56 ;  /* 0x0000001fff217819 */ /* 0x000fe20000011438 */
[C---:B------:R-:W-:Y:S01]  /*1980*/  VIADD R94, R16.reuse, 0x80 ;  /* 0x00000080105e7836 */ /* 0x040fe20000000000 */
[----:B------:R-:W0:Y:S01]  /*1990*/  LDC.64 R48, c[0x0][0x3e8] ;  /* 0x0000fa00ff307b82 */ /* 0x000e220000000a00 */
[----:B------:R-:W-:Y:S01]  /*19a0*/  VIADD R92, R16, 0xa0 ;  /* 0x000000a0105c7836 */ /* 0x000fe20000000000 */
[----:B-1----:R-:W-:Y:S01]  /*19b0*/  SHF.L.U64.HI R88, R42, 0x6, R43 ;  /* 0x000000062a587819 */ /* 0x002fe2000001022b */
[-C--:B------:R-:W-:Y:S01]  /*19c0*/  IMAD R6, R33, R42.reuse, RZ ;  /* 0x0000002a21067224 */ /* 0x080fe200078e02ff */
[----:B---3--:R-:W-:Y:S01]  /*19d0*/  SHF.L.U64.HI R84, R54, 0x6, R55 ;  /* 0x0000000636547819 */ /* 0x008fe20000010237 */
[----:B--2---:R-:W-:Y:S01]  /*19e0*/  IMAD.WIDE.U32 R4, R56, R42, RZ ;  /* 0x0000002a38047225 */ /* 0x004fe200078e00ff */
[----:B------:R-:W-:-:S02]  /*19f0*/  SHF.R.U32.HI R26, RZ, 0x7, R20 ;  /* 0x00000007ff1a7819 */ /* 0x000fc40000011614 */
[----:B------:R-:W-:Y:S01]  /*1a00*/  SHF.R.S32.HI R81, RZ, 0x1f, R211 ;  /* 0x0000001fff517819 */ /* 0x000fe200000114d3 */
[----:B------:R-:W1:Y:S01]  /*1a10*/  @P0 LDC R3, c[0x0][0x42c] ;  /* 0x00010b00ff030b82 */ /* 0x000e620000000800 */
[----:B------:R-:W-:Y:S01]  /*1a20*/  ISETP.NE.AND P6, PT, R26, 0x1, PT ;  /* 0x000000011a00780c */ /* 0x000fe20003fc5270 */
[----:B------:R-:W-:Y:S02]  /*1a30*/  IMAD.SHL.U32 R28, R219, 0x4, RZ ;  /* 0x00000004db1c7824 */ /* 0x000fe400078e00ff */
[----:B------:R-:W-:Y:S02]  /*1a40*/  IMAD.SHL.U32 R87, R220, 0x40, RZ ;  /* 0x00000040dc577824 */ /* 0x000fe400078e00ff */
[----:B------:R-:W-:Y:S01]  /*1a50*/  IMAD.MOV.U32 R80, RZ, RZ, 0x20 ;  /* 0x00000020ff507424 */ /* 0x000fe200078e00ff */
[----:B------:R-:W-:Y:S01]  /*1a60*/  SHF.R.S32.HI R29, RZ, 0x1f, R28 ;  /* 0x0000001fff1d7819 */ /* 0x000fe2000001141c */
[----:B------:R-:W2:Y:S01]  /*1a70*/  @P0 LDC R7, c[0x0][0x430] ;  /* 0x00010c00ff070b82 */ /* 0x000ea20000000800 */
[----:B------:R-:W-:Y:S01]  /*1a80*/  LOP3.LUT R87, R87, 0x1c0, RZ, 0xc0, !PT ;  /* 0x000001c057577812 */ /* 0x000fe200078ec0ff */
[----:B------:R-:W-:-:S02]  /*1a90*/  IMAD.SHL.U32 R83, R54, 0x40, RZ ;  /* 0x0000004036537824 */ /* 0x000fc400078e00ff */
[----:B------:R-:W-:Y:S01]  /*1aa0*/  VIADD R79, R26, 0x8 ;  /* 0x000000081a4f7836 */ /* 0x000fe20000000000 */
[----:B------:R-:W-:Y:S01]  /*1ab0*/  SHF.R.U32.HI R82, RZ, 0x3, R87 ;  /* 0x00000003ff527819 */ /* 0x000fe20000011657 */
[----:B----4-:R-:W-:Y:S01]  /*1ac0*/  IMAD.SHL.U32 R78, R27, 0x2, RZ ;  /* 0x000000021b4e7824 */ /* 0x010fe200078e00ff */
[----:B0-----:R-:W-:Y:S01]  /*1ad0*/  SHF.L.U64.HI R91, R48, 0x6, R49 ;  /* 0x00000006305b7819 */ /* 0x001fe20000010231 */
[----:B------:R-:W-:-:S04]  /*1ae0*/  IMAD.WIDE.U32 R10, R19, R48, R16 ;  /* 0x00000030130a7225 */ /* 0x000fc800078e0010 */
[----:B------:R-:W-:Y:S02]  /*1af0*/  IMAD R75, R49, 0x60, RZ ;  /* 0x00000060314b7824 */ /* 0x000fe400078e02ff */
[----:B------:R-:W-:Y:S02]  /*1b00*/  IMAD.SHL.U32 R89, R48, 0x40, RZ ;  /* 0x0000004030597824 */ /* 0x000fe400078e00ff */
[----:B-1----:R-:W-:-:S04]  /*1b10*/  @P0 IMAD.HI.U32 R0, R86, R3, RZ ;  /* 0x0000000356000227 */ /* 0x002fc800078e00ff */
[----:B------:R-:W-:Y:S02]  /*1b20*/  IMAD R3, R56, R43, R6 ;  /* 0x0000002b38037224 */ /* 0x000fe400078e0206 */
[----:B------:R-:W-:Y:S01]  /*1b30*/  IMAD R6, R218, R42, RZ ;  /* 0x0000002ada067224 */ /* 0x000fe200078e02ff */
[----:B--2---:R-:W-:Y:S01]  /*1b40*/  @P0 SHF.R.U32.HI R86, RZ, R7, R0 ;  /* 0x00000007ff560219 */ /* 0x004fe20000011600 */
[----:B------:R-:W-:Y:S01]  /*1b50*/  IMAD.IADD R5, R5, 0x1, R3 ;  /* 0x0000000105057824 */ /* 0x000fe200078e0203 */
[----:B------:R-:W-:Y:S01]  /*1b60*/  ISETP.NE.U32.AND P0, PT, RZ, UR6, PT ;  /* 0x00000006ff007c0c */ /* 0x000fe2000bf05070 */
[----:B------:R-:W-:Y:S01]  /*1b70*/  IMAD R6, R19, R43, R6 ;  /* 0x0000002b13067224 */ /* 0x000fe200078e0206 */
[----:B------:R-:W-:Y:S01]  /*1b80*/  SHF.R.S32.HI R7, RZ, 0x1f, R86 ;  /* 0x0000001fff077819 */ /* 0x000fe20000011456 */
[----:B------:R-:W-:Y:S01]  /*1b90*/  IMAD.WIDE.U32 R4, R86, UR4, R4 ;  /* 0x0000000456047c25 */ /* 0x000fe2000f8e0004 */
[----:B------:R-:W-:-:S03]  /*1ba0*/  ISETP.NE.AND.EX P0, PT, RZ, UR7, PT, P0 ;  /* 0x00000007ff007c0c */ /* 0x000fc6000bf05300 */
[----:B------:R-:W-:-:S04]  /*1bb0*/  IMAD R3, R7, UR4, RZ ;  /* 0x0000000407037c24 */ /* 0x000fc8000f8e02ff */
[----:B------:R-:W-:Y:S01]  /*1bc0*/  IMAD R3, R86, UR5, R3 ;  /* 0x0000000556037c24 */ /* 0x000fe2000f8e0203 */
[----:B------:R-:W-:-:S03]  /*1bd0*/  ULDC.64 UR4, c[0x0][0x300] ;  /* 0x0000c00000047ab9 */ /* 0x000fc60000000a00 */
[----:B------:R-:W-:Y:S01]  /*1be0*/  IMAD.IADD R5, R5, 0x1, R3 ;  /* 0x0000000105057824 */ /* 0x000fe200078e0203 */
[----:B------:R-:W-:Y:S02]  /*1bf0*/  SHF.R.S32.HI R0, RZ, 0x1f, R25 ;  /* 0x0000001fff007819 */ /* 0x000fe40000011419 */
[----:B------:R-:W-:Y:S02]  /*1c00*/  SEL R41, R25, RZ, !P0 ;  /* 0x000000ff19297207 */ /* 0x000fe40004000000 */
[----:B------:R-:W-:-:S03]  /*1c10*/  SEL R8, R0, RZ, !P0 ;  /* 0x000000ff00087207 */ /* 0x000fc60004000000 */
[----:B------:R-:W-:-:S04]  /*1c20*/  IMAD.WIDE.U32 R20, R41, UR4, R4 ;  /* 0x0000000429147c25 */ /* 0x000fc8000f8e0004 */
[----:B------:R-:W-:Y:S02]  /*1c30*/  IMAD R0, R8, UR4, RZ ;  /* 0x0000000408007c24 */ /* 0x000fe4000f8e02ff */
[----:B------:R-:W-:-:S04]  /*1c40*/  IMAD.WIDE.U32 R4, R19, R42, R16 ;  /* 0x0000002a13047225 */ /* 0x000fc800078e0010 */
[----:B------:R-:W-:Y:S01]  /*1c50*/  IMAD R97, R41, UR5, R0 ;  /* 0x0000000529617c24 */ /* 0x000fe2000f8e0200 */
[----:B------:R-:W-:Y:S05]  /*1c60*/  @!P6 WARPSYNC.ALL ;  /* 0x000000000000e948 */ /* 0x000fea0003800000 */
[----:B------:R-:W-:Y:S01]  /*1c70*/  ULDC UR4, c[0x0][0x310] ;  /* 0x0000c40000047ab9 */ /* 0x000fe20000000800 */
[----:B------:R-:W-:Y:S01]  /*1c80*/  IMAD.IADD R97, R21, 0x1, R97 ;  /* 0x0000000115617824 */ /* 0x000fe200078e0261 */
[----:B------:R-:W-:Y:S01]  /*1c90*/  @!P6 BAR.SYNC.DEFER_BLOCKING 0x9, 0x100 ;  /* 0x024400000000eb1d */ /* 0x000fe20000010000 */
[----:B------:R-:W-:Y:S02]  /*1ca0*/  ISETP.GE.AND P1, PT, R99, UR4, PT ;  /* 0x0000000463007c0c */ /* 0x000fe4000bf26270 */
[----:B------:R-:W-:Y:S01]  /*1cb0*/  IADD3 R95, P0, R20, R4, RZ ;  /* 0x00000004145f7210 */ /* 0x000fe20007f1e0ff */
[C---:B------:R-:W-:Y:S01]  /*1cc0*/  VIADD R4, R16.reuse, 0xc0 ;  /* 0x000000c010047836 */ /* 0x040fe20000000000 */
[----:B------:R-:W-:Y:S01]  /*1cd0*/  SEL R3, RZ, 0xffffffff, P1 ;  /* 0xffffffffff037807 */ /* 0x000fe20000800000 */
[----:B------:R-:W-:Y:S01]  /*1ce0*/  ULDC.64 UR6, c[0x0][0x320] ;  /* 0x0000c80000067ab9 */ /* 0x000fe20000000a00 */
[----:B------:R-:W-:Y:S01]  /*1cf0*/  IADD3.X R93, R97, R5, R6, P0, !PT ;  /* 0x00000005615d7210 */ /* 0x000fe200007fe406 */
[C---:B------:R-:W-:Y:S01]  /*1d00*/  VIADD R6, R16.reuse, 0xe0 ;  /* 0x000000e010067836 */ /* 0x040fe20000000000 */
[----:B------:R-:W-:Y:S01]  /*1d10*/  ISETP.GE.AND P0, PT, R16, UR4, PT ;  /* 0x0000000410007c0c */ /* 0x000fe2000bf06270 */
[----:B------:R-:W-:Y:S01]  /*1d20*/  IMAD.SHL.U32 R5, R3, 0x2, RZ ;  /* 0x0000000203057824 */ /* 0x000fe200078e00ff */
[----:B------:R-:W-:Y:S01]  /*1d30*/  ISETP.GE.AND P1, PT, R96, UR4, PT ;  /* 0x0000000460007c0c */ /* 0x000fe2000bf26270 */
[----:B------:R-:W-:Y:S01]  /*1d40*/  IMAD R3, R7, UR6, RZ ;  /* 0x0000000607037c24 */ /* 0x000fe2000f8e02ff */
[----:B------:R-:W-:-:S02]  /*1d50*/  SEL R0, RZ, 0x1, P0 ;  /* 0x00000001ff007807 */ /* 0x000fc40000000000 */
[----:B------:R-:W-:Y:S01]  /*1d60*/  ISETP.GE.AND P0, PT, R98, UR4, PT ;  /* 0x0000000462007c0c */ /* 0x000fe2000bf06270 */
[----:B------:R-:W-:Y:S01]  /*1d70*/  IMAD R7, R86, UR7, R3 ;  /* 0x0000000756077c24 */ /* 0x000fe2000f8e0203 */
[----:B------:R-:W-:Y:S02]  /*1d80*/  ISETP.GE.AND P3, PT, R6, UR4, PT ;  /* 0x0000000406007c0c */ /* 0x000fe4000bf66270 */
[----:B------:R-:W-:Y:S02]  /*1d90*/  LOP3.LUT R0, R5, 0x2, R0, 0xe2, !PT ;  /* 0x0000000205007812 */ /* 0x000fe400078ee200 */
[----:B------:R-:W-:Y:S02]  /*1da0*/  SEL R3, RZ, 0x4, P0 ;  /* 0x00000004ff037807 */ /* 0x000fe40000000000 */
[----:B------:R-:W-:Y:S02]  /*1db0*/  SEL R6, RZ, 0x8, P1 ;  /* 0x00000008ff067807 */ /* 0x000fe40000800000 */
[----:B------:R-:W-:-:S02]  /*1dc0*/  ISETP.GE.AND P0, PT, R94, UR4, PT ;  /* 0x000000045e007c0c */ /* 0x000fc4000bf06270 */
[----:B------:R-:W-:Y:S02]  /*1dd0*/  ISETP.GE.AND P1, PT, R92, UR4, PT ;  /* 0x000000045c007c0c */ /* 0x000fe4000bf26270 */
[----:B------:R-:W-:Y:S02]  /*1de0*/  LOP3.LUT R0, R6, R0, R3, 0xfe, !PT ;  /* 0x0000000006007212 */ /* 0x000fe400078efe03 */
[----:B------:R-:W-:Y:S01]  /*1df0*/  ISETP.GE.AND P2, PT, R4, UR4, PT ;  /* 0x0000000404007c0c */ /* 0x000fe2000bf46270 */
[----:B------:R-:W-:Y:S01]  /*1e00*/  IMAD.WIDE.U32 R4, R86, UR6, R16 ;  /* 0x0000000656047c25 */ /* 0x000fe2000f8e0010 */
[----:B------:R-:W-:Y:S01]  /*1e10*/  SEL R3, RZ, 0x10, P0 ;  /* 0x00000010ff037807 */ /* 0x000fe20000000000 */
[----:B------:R-:W-:Y:S01]  /*1e20*/  ULDC.64 UR4, c[0x0][0x328] ;  /* 0x0000ca0000047ab9 */ /* 0x000fe20000000a00 */
[----:B------:R-:W-:Y:S01]  /*1e30*/  SEL R6, RZ, 0x20, P1 ;  /* 0x00000020ff067807 */ /* 0x000fe20000800000 */
[----:B------:R-:W-:Y:S01]  /*1e40*/  IMAD.IADD R5, R5, 0x1, R7 ;  /* 0x0000000105057824 */ /* 0x000fe200078e0207 */
[----:B------:R-:W-:Y:S01]  /*1e50*/  ISETP.GE.AND P0, PT, R16, R27, PT ;  /* 0x0000001b1000720c */ /* 0x000fe20003f06270 */
[----:B------:R-:W-:Y:S01]  /*1e60*/  IMAD R7, R8, UR4, RZ ;  /* 0x0000000408077c24 */ /* 0x000fe2000f8e02ff */
[----:B------:R-:W-:Y:S01]  /*1e70*/  LOP3.LUT R3, R6, R0, R3, 0xfe, !PT ;  /* 0x0000000006037212 */ /* 0x000fe200078efe03 */
[----:B------:R-:W-:Y:S01]  /*1e80*/  IMAD.WIDE.U32 R8, R19, R54, R16 ;  /* 0x0000003613087225 */ /* 0x000fe200078e0010 */
[----:B------:R-:W-:-:S02]  /*1e90*/  SEL R0, RZ, 0x40, P2 ;  /* 0x00000040ff007807 */ /* 0x000fc40001000000 */
[----:B------:R-:W-:Y:S01]  /*1ea0*/  LOP3.LUT P1, RZ, R220, 0x4, RZ, 0xc0, !PT ;  /* 0x00000004dcff7812 */ /* 0x000fe2000782c0ff */
[----:B------:R-:W-:Y:S01]  /*1eb0*/  IMAD R63, R41, UR5, R7 ;  /* 0x00000005293f7c24 */ /* 0x000fe2000f8e0207 */
[----:B------:R-:W-:Y:S01]  /*1ec0*/  LOP3.LUT R0, R3, R0, RZ, 0xfc, !PT ;  /* 0x0000000003007212 */ /* 0x000fe200078efcff */
[----:B------:R-:W-:Y:S01]  /*1ed0*/  IMAD.WIDE.U32 R40, R41, UR4, R4 ;  /* 0x0000000429287c25 */ /* 0x000fe2000f8e0004 */
[----:B------:R-:W-:Y:S01]  /*1ee0*/  SEL R3, R27, RZ, P0 ;  /* 0x000000ff1b037207 */ /* 0x000fe20000000000 */
[----:B------:R-:W-:Y:S01]  /*1ef0*/  ULDC UR4, c[0x0][0x2e4] ;  /* 0x0000b90000047ab9 */ /* 0x000fe20000000800 */
[C---:B------:R-:W-:Y:S01]  /*1f00*/  IADD3 R56, P2, R19.reuse, R56, RZ ;  /* 0x0000003813387210 */ /* 0x040fe20007f5e0ff */
[----:B------:R-:W-:Y:S01]  /*1f10*/  IMAD R4, R218, R54, RZ ;  /* 0x00000036da047224 */ /* 0x000fe200078e02ff */
[----:B------:R-:W-:Y:S01]  /*1f20*/  SEL R80, R80, 0xffffffe0, !P1 ;  /* 0xffffffe050507807 */ /* 0x000fe20004800000 */
[C---:B------:R-:W-:Y:S01]  /*1f30*/  IMAD.IADD R3, R16.reuse, 0x1, R3 ;  /* 0x0000000110037824 */ /* 0x040fe200078e0203 */
[----:B------:R-:W-:Y:S01]  /*1f40*/  ISETP.GE.AND P1, PT, R16, UR4, PT ;  /* 0x0000000410007c0c */ /* 0x000fe2000bf26270 */
[----:B------:R-:W-:-:S02]  /*1f50*/  IMAD R13, R19, R55, R4 ;  /* 0x00000037130d7224 */ /* 0x000fc400078e0204 */
[----:B------:R-:W-:Y:S01]  /*1f60*/  IMAD.WIDE.U32 R4, R19, R54, R28 ;  /* 0x0000003613047225 */ /* 0x000fe200078e001c */
[----:B------:R-:W-:-:S03]  /*1f70*/  SHF.R.S32.HI R12, RZ, 0x1f, R3 ;  /* 0x0000001fff0c7819 */ /* 0x000fc60000011403 */
[----:B------:R-:W-:Y:S01]  /*1f80*/  IMAD.IADD R9, R13, 0x1, R9 ;  /* 0x000000010d097824 */ /* 0x000fe200078e0209 */
[----:B------:R-:W-:Y:S01]  /*1f90*/  LEA.HI R12, R12, R3, RZ, 0x3 ;  /* 0x000000030c0c7211 */ /* 0x000fe200078f18ff */
[----:B------:R-:W-:Y:S01]  /*1fa0*/  IMAD.IADD R5, R5, 0x1, R13 ;  /* 0x0000000105057824 */ /* 0x000fe200078e020d */
[----:B-----5:R-:W-:Y:S01]  /*1fb0*/  SHF.R.S32.HI R13, RZ, 0x1f, R31 ;  /* 0x0000001fff0d7819 */ /* 0x020fe2000001141f */
[----:B------:R-:W-:Y:S01]  /*1fc0*/  IMAD R6, R218, R48, RZ ;  /* 0x00000030da067224 */ /* 0x000fe200078e02ff */
[----:B------:R-:W-:Y:S01]  /*1fd0*/  LOP3.LUT R3, R87, 0x18, R16, 0xf8, !PT ;  /* 0x0000001857037812 */ /* 0x000fe200078ef810 */
[----:B------:R-:W-:Y:S01]  /*1fe0*/  IMAD.WIDE.U32 R52, R31, R54, R4 ;  /* 0x000000361f347225 */ /* 0x000fe200078e0004 */
[----:B------:R-:W-:Y:S02]  /*1ff0*/  LOP3.LUT R5, R204, 0x38, R12, 0xf8, !PT ;  /* 0x00000038cc057812 */ /* 0x000fe400078ef80c */
[----:B------:R-:W-:Y:S01]  /*2000*/  LOP3.LUT R4, R3, R82, RZ, 0x3c, !PT ;  /* 0x0000005203047212 */ /* 0x000fe200078e3cff */
[----:B------:R-:W-:Y:S01]  /*2010*/  IMAD R15, R19, R49, R6 ;  /* 0x00000031130f7224 */ /* 0x000fe200078e0206 */
[----:B------:R-:W-:Y:S01]  /*2020*/  LOP3.LUT R3, R87, 0x38, R12, 0xf8, !PT ;  /* 0x0000003857037812 */ /* 0x000fe200078ef80c */
[----:B------:R-:W-:Y:S01]  /*2030*/  IMAD.WIDE.U32 R6, R19, R48, R28 ;  /* 0x0000003013067225 */ /* 0x000fe200078e001c */
[----:B------:R-:W-:-:S02]  /*2040*/  LOP3.LUT R5, R5, R234, RZ, 0x3c, !PT ;  /* 0x000000ea05057212 */ /* 0x000fc400078e3cff */
[----:B------:R-:W-:Y:S01]  /*2050*/  LOP3.LUT R69, R12, 0xfffffff8, RZ, 0xc0, !PT ;  /* 0xfffffff80c457812 */ /* 0x000fe200078ec0ff */
[----:B------:R-:W-:Y:S01]  /*2060*/  IMAD R14, R13, R48, RZ ;  /* 0x000000300d0e7224 */ /* 0x000fe200078e02ff */
[----:B------:R-:W-:Y:S01]  /*2070*/  SHF.R.S32.HI R70, RZ, 0x3, R12 ;  /* 0x00000003ff467819 */ /* 0x000fe2000001140c */
[----:B------:R-:W-:Y:S01]  /*2080*/  IMAD.IADD R11, R15, 0x1, R11 ;  /* 0x000000010f0b7824 */ /* 0x000fe200078e020b */
[----:B------:R-:W-:Y:S01]  /*2090*/  SHF.R.S32.HI R64, RZ, 0x1f, R69 ;  /* 0x0000001fff407819 */ /* 0x000fe20000011445 */
[----:B------:R-:W-:Y:S02]  /*20a0*/  IMAD.IADD R7, R7, 0x1, R15 ;  /* 0x0000000107077824 */ /* 0x000fe400078e020f */
[----:B------:R-:W-:Y:S02]  /*20b0*/  IMAD R25, R31, R49, R14 ;  /* 0x000000311f197224 */ /* 0x000fe400078e020e */
[----:B------:R-:W-:Y:S02]  /*20c0*/  IMAD R14, R13, R54, RZ ;  /* 0x000000360d0e7224 */ /* 0x000fe400078e02ff */
[----:B------:R-:W-:Y:S01]  /*20d0*/  IMAD R77, R205, 0x200, R4 ;  /* 0x00000200cd4d7824 */ /* 0x000fe200078e0204 */
[----:B------:R-:W-:Y:S01]  /*20e0*/  LOP3.LUT R4, R3, R82, RZ, 0x3c, !PT ;  /* 0x0000005203047212 */ /* 0x000fe200078e3cff */
[----:B------:R-:W-:Y:S01]  /*20f0*/  IMAD.WIDE.U32 R44, R31, R48, R10 ;  /* 0x000000301f2c7225 */ /* 0x000fe200078e000a */
[----:B------:R-:W-:-:S03]  /*2100*/  SEL R3, RZ, 0xffffff80, P3 ;  /* 0xffffff80ff037807 */ /* 0x000fc60001800000 */
[----:B------:R-:W-:Y:S01]  /*2110*/  IMAD.WIDE.U32 R46, R31, R48, R6 ;  /* 0x000000301f2e7225 */ /* 0x000fe200078e0006 */
[C---:B------:R-:W-:Y:S02]  /*2120*/  LOP3.LUT R3, R0.reuse, 0x80, R3, 0xc8, !PT ;  /* 0x0000008000037812 */ /* 0x040fe400078ec803 */
[----:B------:R-:W-:Y:S01]  /*2130*/  LOP3.LUT R0, R0, 0x40, RZ, 0xc0, !PT ;  /* 0x0000004000007812 */ /* 0x000fe200078ec0ff */
[----:B------:R-:W-:Y:S02]  /*2140*/  IMAD R15, R43, 0x60, RZ ;  /* 0x000000602b0f7824 */ /* 0x000fe400078e02ff */
[----:B------:R-:W-:Y:S02]  /*2150*/  IMAD.SHL.U32 R86, R42, 0x40, RZ ;  /* 0x000000402a567824 */ /* 0x000fe400078e00ff */
[----:B------:R-:W-:Y:S02]  /*2160*/  IMAD R7, R31, R55, R14 ;  /* 0x000000371f077224 */ /* 0x000fe400078e020e */
[----:B------:R-:W-:-:S02]  /*2170*/  IMAD R11, R55, 0x60, RZ ;  /* 0x00000060370b7824 */ /* 0x000fc400078e02ff */
[----:B------:R-:W-:-:S04]  /*2180*/  IMAD.WIDE.U32 R50, R31, R54, R8 ;  /* 0x000000361f327225 */ /* 0x000fc800078e0008 */
[----:B------:R-:W-:-:S04]  /*2190*/  IMAD.WIDE.U32 R42, R42, 0x60, RZ ;  /* 0x000000602a2a7825 */ /* 0x000fc800078e00ff */
[----:B------:R-:W-:-:S04]  /*21a0*/  IMAD.WIDE.U32 R48, R48, 0x60, RZ ;  /* 0x0000006030307825 */ /* 0x000fc800078e00ff */
[----:B------:R-:W-:-:S04]  /*21b0*/  IMAD.WIDE.U32 R54, R54, 0x60, RZ ;  /* 0x0000006036367825 */ /* 0x000fc800078e00ff */
[----:B------:R-:W-:Y:S01]  /*21c0*/  IMAD.X R57, R218, 0x1, R33, P2 ;  /* 0x00000001da397824 */ /* 0x000fe200010e0621 */
[----:B------:R-:W-:Y:S01]  /*21d0*/  ISETP.GE.AND P2, PT, R99, UR4, PT ;  /* 0x0000000463007c0c */ /* 0x000fe2000bf46270 */
[----:B------:R-:W-:Y:S02]  /*21e0*/  IMAD.IADD R76, R43, 0x1, R15 ;  /* 0x000000012b4c7824 */ /* 0x000fe400078e020f */
[----:B------:R-:W-:Y:S02]  /*21f0*/  IMAD.IADD R75, R49, 0x1, R75 ;  /* 0x00000001314b7824 */ /* 0x000fe400078e024b */
[----:B------:R-:W-:Y:S02]  /*2200*/  IMAD.IADD R74, R55, 0x1, R11 ;  /* 0x00000001374a7824 */ /* 0x000fe400078e020b */
[----:B------:R-:W-:Y:S02]  /*2210*/  IMAD.IADD R73, R80, 0x1, R77 ;  /* 0x0000000150497824 */ /* 0x000fe400078e024d */
[----:B------:R-:W-:-:S02]  /*2220*/  IMAD.IADD R72, R25, 0x1, R45 ;  /* 0x0000000119487824 */ /* 0x000fc400078e022d */
[----:B------:R-:W-:Y:S02]  /*2230*/  IMAD.IADD R71, R7, 0x1, R51 ;  /* 0x0000000107477824 */ /* 0x000fe400078e0233 */
[----:B------:R-:W-:Y:S02]  /*2240*/  IMAD.IADD R68, R47, 0x1, R25 ;  /* 0x000000012f447824 */ /* 0x000fe400078e0219 */
[----:B------:R-:W-:Y:S02]  /*2250*/  IMAD.IADD R66, R53, 0x1, R7 ;  /* 0x0000000135427824 */ /* 0x000fe400078e0207 */
[----:B------:R-:W-:Y:S02]  /*2260*/  IMAD R67, R205, 0x200, R4 ;  /* 0x00000200cd437824 */ /* 0x000fe400078e0204 */
[----:B------:R-:W-:Y:S02]  /*2270*/  IMAD.IADD R65, R206, 0x1, R5 ;  /* 0x00000001ce417824 */ /* 0x000fe400078e0205 */
[----:B------:R-:W-:-:S07]  /*2280*/  IMAD.IADD R63, R41, 0x1, R63 ;  /* 0x00000001293f7824 */ /* 0x000fce00078e023f */
.L_x_485:
[----:B------:R-:W0:Y:S01]  /*2290*/  LDC.64 R102, c[0x0][0x2d8] ;  /* 0x0000b600ff667b82 */ /* 0x000e220000000a00 */
[----:B------:R-:W-:Y:S01]  /*22a0*/  VIADD R59, R59, 0xffffffff ;  /* 0xffffffff3b3b7836 */ /* 0x000fe20000000000 */
[----:B------:R-:W-:Y:S05]  /*22b0*/  YIELD ;  /* 0x0000000000007946 */ /* 0x000fea0003800000 */
[----:B------:R-:W-:Y:S01]  /*22c0*/  SHF.R.S32.HI R11, RZ, 0x1f, R59 ;  /* 0x0000001fff0b7819 */ /* 0x000fe2000001143b */
[----:B------:R-:W1:Y:S01]  /*22d0*/  LDC R105, c[0x0][0x3d4] ;  /* 0x0000f500ff697b82 */ /* 0x000e620000000800 */
[-C--:B------:R-:W-:Y:S01]  /*22e0*/  IMAD R5, R76, R59.reuse, RZ ;  /* 0x0000003b4c057224 */ /* 0x080fe200078e02ff */
[----:B------:R-:W-:Y:S01]  /*22f0*/  BSSY B0, `(.L_x_438) ;  /* 0x00002d3000007945 */ /* 0x000fe20003800000 */
[----:B------:R-:W-:-:S04]  /*2300*/  IMAD.WIDE.U32 R108, R42, R59, RZ ;  /* 0x0000003b2a6c7225 */ /* 0x000fc800078e00ff */
[----:B------:R-:W-:Y:S01]  /*2310*/  IMAD R5, R11, R42, R5 ;  /* 0x0000002a0b057224 */ /* 0x000fe200078e0205 */
[CC--:B------:R-:W-:Y:S01]  /*2320*/  IADD3 R4, P3, P4, R95.reuse, R108.reuse, R86 ;  /* 0x0000006c5f047210 */ /* 0x0c0fe20007c7e056 */
[----:B------:R-:W-:Y:S01]  /*2330*/  IMAD R107, R2, 0x1800, R77 ;  /* 0x00001800026b7824 */ /* 0x000fe200078e024d */
[----:B------:R-:W-:Y:S01]  /*2340*/  IADD3 R6, P5, R95, R108, RZ ;  /* 0x0000006c5f067210 */ /* 0x000fe20007fbe0ff */
[----:B------:R-:W-:Y:S02]  /*2350*/  IMAD.IADD R38, R109, 0x1, R5 ;  /* 0x000000016d267824 */ /* 0x000fe400078e0205 */
[----:B------:R-:W-:Y:S02]  /*2360*/  IMAD R107, R107, 0x2, R58 ;  /* 0x000000026b6b7824 */ /* 0x000fe400078e023a */
[----:B------:R-:W-:Y:S01]  /*2370*/  IMAD.X R7, R38, 0x1, R93, P5 ;  /* 0x0000000126077824 */ /* 0x000fe200028e065d */
[----:B------:R-:W-:Y:S02]  /*2380*/  IADD3.X R5, R93, R38, R88, P3, P4 ;  /* 0x000000265d057210 */ /* 0x000fe40001fe8458 */
[----:B0-----:R-:W-:-:S02]  /*2390*/  LEA R12, P3, R4, R102, 0x1 ;  /* 0x00000066040c7211 */ /* 0x001fc400078608ff */
[----:B------:R-:W-:Y:S02]  /*23a0*/  LEA R14, P5, R6, R102, 0x1 ;  /* 0x00000066060e7211 */ /* 0x000fe400078a08ff */
[-C--:B------:R-:W-:Y:S01]  /*23b0*/  LEA.HI.X R13, R4, R103.reuse, R5, 0x1, P3 ;  /* 0x00000067040d7211 */ /* 0x080fe200018f0c05 */
[----:B------:R-:W-:Y:S01]  /*23c0*/  IMAD R5, R2, 0x1800, R73 ;  /* 0x0000180002057824 */ /* 0x000fe200078e0249 */
[----:B-1----:R-:W-:Y:S02]  /*23d0*/  ISETP.GE.AND P3, PT, R105, 0x1, PT ;  /* 0x000000016900780c */ /* 0x002fe40003f66270 */
[----:B------:R-:W-:Y:S01]  /*23e0*/  ISETP.GT.AND P4, PT, R59, R60, PT ;  /* 0x0000003c3b00720c */ /* 0x000fe20003f84270 */
[----:B------:R-:W-:Y:S01]  /*23f0*/  IMAD R106, R5, 0x2, R58 ;  /* 0x00000002056a7824 */ /* 0x000fe200078e023a */
[----:B------:R-:W-:Y:S02]  /*2400*/  LEA.HI.X R15, R6, R103, R7, 0x1, P5 ;  /* 0x00000067060f7211 */ /* 0x000fe400028f0c07 */
[----:B------:R-:W-:-:S07]  /*2410*/  P2R R100, PR, RZ, 0x10 ;  /* 0x00000010ff647803 */ /* 0x000fce0000000000 */
[----:B--234-:R-:W-:Y:S05]  /*2420*/  @!P3 BRA `(.L_x_439) ;  /* 0x000000280094b947 */ /* 0x01cfea0003800000 */
[----:B------:R-:W-:Y:S01]  /*2430*/  ULDC.U8 UR4, c[0x0][0x3f0] ;  /* 0x0000fc0000047ab9 */ /* 0x000fe20000000000 */
[-C--:B------:R-:W-:Y:S01]  /*2440*/  IMAD R5, R74, R59.reuse, RZ ;  /* 0x0000003b4a057224 */ /* 0x080fe200078e02ff */
[----:B------:R-:W-:Y:S01]  /*2450*/  ISETP.NE.AND P3, PT, RZ, UR4, PT ;  /* 0x00000004ff007c0c */ /* 0x000fe2000bf65270 */
[-C--:B------:R-:W-:Y:S02]  /*2460*/  IMAD R7, R75, R59.reuse, RZ ;  /* 0x0000003b4b077224 */ /* 0x080fe400078e02ff */
[C---:B------:R-:W-:Y:S02]  /*2470*/  IMAD R9, R11.reuse, R54, R5 ;  /* 0x000000360b097224 */ /* 0x040fe400078e0205 */
[----:B------:R-:W-:Y:S02]  /*2480*/  IMAD R11, R11, R48, R7 ;  /* 0x000000300b0b7224 */ /* 0x000fe400078e0207 */
[----:B------:R-:W-:Y:S02]  /*2490*/  IMAD R104, R59, -0x60, R62 ;  /* 0xffffffa03b687824 */ /* 0x000fe400078e023e */
[----:B------:R-:W-:-:S03]  /*24a0*/  IMAD.WIDE.U32 R6, R54, R59, RZ ;  /* 0x0000003b36067225 */ /* 0x000fc600078e00ff */
[----:B------:R-:W-:Y:S01]  /*24b0*/  VIMNMX R104, R104, 0x60, PT ;  /* 0x0000006068687848 */ /* 0x000fe20003fe0100 */
[----:B------:R-:W-:-:S04]  /*24c0*/  IMAD.WIDE.U32 R4, R48, R59, RZ ;  /* 0x0000003b30047225 */ /* 0x000fc800078e00ff */
[----:B------:R-:W-:Y:S02]  /*24d0*/  IMAD.IADD R101, R7, 0x1, R9 ;  /* 0x0000000107657824 */ /* 0x000fe400078e0209 */
[----:B------:R-:W-:Y:S01]  /*24e0*/  IMAD.IADD R111, R5, 0x1, R11 ;  /* 0x00000001056f7824 */ /* 0x000fe200078e020b */
[----:B------:R-:W-:Y:S06]  /*24f0*/  @!P3 BRA `(.L_x_440) ;  /* 0x00000014000cb947 */ /* 0x000fec0003800000 */
[----:B------:R-:W-:Y:S01]  /*2500*/  ISETP.GE.AND P4, PT, R19, R104, PT ;  /* 0x000000681300720c */ /* 0x000fe20003f86270 */
[----:B------:R-:W-:Y:S01]  /*2510*/  BSSY B1, `(.L_x_441) ;  /* 0x000001c000017945 */ /* 0x000fe20003800000 */
[----:B------:R-:W-:Y:S02]  /*2520*/  CS2R R10, SRZ ;  /* 0x00000000000a7805 */ /* 0x000fe4000001ff00 */
[----:B------:R-:W-:Y:S02]  /*2530*/  CS2R R32, SRZ ;  /* 0x0000000000207805 */ /* 0x000fe4000001ff00 */
[----:B------:R-:W-:Y:S02]  /*2540*/  CS2R R38, SRZ ;  /* 0x0000000000267805 */ /* 0x000fe4000001ff00 */
[----:B------:R-:W-:Y:S02]  /*2550*/  CS2R R34, SRZ ;  /* 0x0000000000227805 */ /* 0x000fe4000001ff00 */
[----:B------:R-:W-:-:S03]  /*2560*/  CS2R R36, SRZ ;  /* 0x0000000000247805 */ /* 0x000fc6000001ff00 */
[----:B------:R-:W-:Y:S05]  /*2570*/  @P4 BRA `(.L_x_442) ;  /* 0x0000000000544947 */ /* 0x000fea0003800000 */
[----:B------:R-:W-:Y:S01]  /*2580*/  IADD3 R9, P3, R52, R6, RZ ;  /* 0x0000000634097210 */ /* 0x000fe20007f7e0ff */
[----:B------:R-:W-:Y:S01]  /*2590*/  ULDC.64 UR4, c[0x0][0x3c8] ;  /* 0x0000f20000047ab9 */ /* 0x000fe20000000a00 */
[----:B------:R-:W-:Y:S02]  /*25a0*/  CS2R R38, SRZ ;  /* 0x0000000000267805 */ /* 0x000fe4000001ff00 */
[----:B------:R-:W-:Y:S01]  /*25b0*/  CS2R R36, SRZ ;  /* 0x0000000000247805 */ /* 0x000fe2000001ff00 */
[----:B------:R-:W-:Y:S01]  /*25c0*/  IMAD.X R24, R101, 0x1, R66, P3 ;  /* 0x0000000165187824 */ /* 0x000fe200018e0642 */
[----:B------:R-:W-:-:S04]  /*25d0*/  LEA R8, P3, R9, UR4, 0x1 ;  /* 0x0000000409087c11 */ /* 0x000fc8000f8608ff */
[----:B------:R-:W-:Y:S01]  /*25e0*/  LEA.HI.X R9, R9, UR5, R24, 0x1, P3 ;  /* 0x0000000509097c11 */ /* 0x000fe200098f0c18 */
[----:B------:R-:W-:Y:S01]  /*25f0*/  ULDC.64 UR4, c[0x0][0x3e0] ;  /* 0x0000f80000047ab9 */ /* 0x000fe20000000a00 */
[----:B------:R-:W-:-:S05]  /*2600*/  IADD3 R25, P3, R46, R4, RZ ;  /* 0x000000042e197210 */ /* 0x000fca0007f7e0ff */
[----:B------:R-:W-:Y:S01]  /*2610*/  IMAD.X R26, R111, 0x1, R68, P3 ;  /* 0x000000016f1a7824 */ /* 0x000fe200018e0644 */
[----:B------:R-:W-:-:S04]  /*2620*/  LEA R24, P3, R25, UR4, 0x1 ;  /* 0x0000000419187c11 */ /* 0x000fc8000f8608ff */
[----:B------:R-:W-:Y:S01]  /*2630*/  LEA.HI.X R25, R25, UR5, R26, 0x1, P3 ;  /* 0x0000000519197c11 */ /* 0x000fe200098f0c1a */
[C---:B------:R-:W-:Y:S01]  /*2640*/  VIADD R26, R28.reuse, 0x10 ;  /* 0x000000101c1a7836 */ /* 0x040fe20000000000 */
[----:B------:R-:W-:Y:S02]  /*2650*/  ISETP.GE.AND P3, PT, R28, R105, PT ;  /* 0x000000691c00720c */ /* 0x000fe40003f66270 */
[----:B------:R-:W-:Y:S02]  /*2660*/  CS2R R32, SRZ ;  /* 0x0000000000207805 */ /* 0x000fe4000001ff00 */
[----:B------:R-:W-:-:S09]  /*2670*/  CS2R R34, SRZ ;  /* 0x0000000000227805 */ /* 0x000fd2000001ff00 */
[----:B------:R0:W5:Y:S04]  /*2680*/  @!P3 LDG.E.64 R38, desc[UR40][R8.64] ;  /* 0x000000280826b981 */ /* 0x000168000c1e1b00 */
[----:B------:R0:W5:Y:S01]  /*2690*/  @!P3 LDG.E.64 R36, desc[UR40][R24.64] ;  /* 0x000000281824b981 */ /* 0x000162000c1e1b00 */
[----:B------:R-:W-:-:S13]  /*26a0*/  ISETP.GE.AND P3, PT, R26, R105, PT ;  /* 0x000000691a00720c */ /* 0x000fda0003f66270 */
[----:B------:R0:W5:Y:S04]  /*26b0*/  @!P3 LDG.E.64 R32, desc[UR40][R8.64+0x20] ;  /* 0x000020280820b981 */ /* 0x000168000c1e1b00 */
[----:B------:R0:W5:Y:S02]  /*26c0*/  @!P3 LDG.E.64 R34, desc[UR40][R24.64+0x20] ;  /* 0x000020281822b981 */ /* 0x000164000c1e1b00 */
.L_x_442:
[----:B------:R-:W-:Y:S05]  /*26d0*/  BSYNC B1 ;  /* 0x0000000000017941 */ /* 0x000fea0003800000 */
.L_x_441:
[----:B------:R-:W-:Y:S01]  /*26e0*/  ISETP.GE.AND P5, PT, R211, R104, PT ;  /* 0x00000068d300720c */ /* 0x000fe20003fa6270 */
[----:B------:R-:W-:Y:S01]  /*26f0*/  BSSY B1, `(.L_x_443) ;  /* 0x000001c000017945 */ /* 0x000fe20003800000 */
[----:B------:R-:W-:Y:S02]  /*2700*/  CS2R R26, SRZ ;  /* 0x00000000001a7805 */ /* 0x000fe4000001ff00 */
[----:B0-----:R-:W-:Y:S01]  /*2710*/  CS2R R8, SRZ ;  /* 0x0000000000087805 */ /* 0x001fe2000001ff00 */
[----:B-----5:R-:W-:Y:S01]  /*2720*/  IMAD.MOV.U32 R102, RZ, RZ, R32 ;  /* 0x000000ffff667224 */ /* 0x020fe200078e0020 */
[----:B------:R-:W-:Y:S01]  /*2730*/  CS2R R24, SRZ ;  /* 0x0000000000187805 */ /* 0x000fe2000001ff00 */
[----:B------:R-:W-:-:S06]  /*2740*/  IMAD.MOV.U32 R103, RZ, RZ, R33 ;  /* 0x000000ffff677224 */ /* 0x000fcc00078e0021 */
[----:B------:R-:W-:Y:S05]  /*2750*/  @P5 BRA `(.L_x_444) ;  /* 0x0000000000545947 */ /* 0x000fea0003800000 */
[----:B------:R-:W-:Y:S01]  /*2760*/  IADD3 R6, P3, P6, R52, R6, R83 ;  /* 0x0000000634067210 */ /* 0x000fe20007e7e053 */
[----:B------:R-:W-:Y:S01]  /*2770*/  ULDC.64 UR4, c[0x0][0x3c8] ;  /* 0x0000f20000047ab9 */ /* 0x000fe20000000a00 */
[----:B------:R-:W-:Y:S02]  /*2780*/  CS2R R26, SRZ ;  /* 0x00000000001a7805 */ /* 0x000fe4000001ff00 */
[----:B------:R-:W-:Y:S02]  /*2790*/  CS2R R24, SRZ ;  /* 0x0000000000187805 */ /* 0x000fe4000001ff00 */
[----:B------:R-:W-:Y:S02]  /*27a0*/  IADD3.X R5, R66, R101, R84, P3, P6 ;  /* 0x0000006542057210 */ /* 0x000fe40001fec454 */
[----:B------:R-:W-:-:S04]  /*27b0*/  IADD3 R7, P3, P6, R46, R4, R89 ;  /* 0x000000042e077210 */ /* 0x000fc80007e7e059 */
[----:B------:R-:W-:Y:S02]  /*27c0*/  IADD3.X R8, R68, R111, R91, P3, P6 ;  /* 0x0000006f44087210 */ /* 0x000fe40001fec45b */
[----:B------:R-:W-:-:S04]  /*27d0*/  LEA R4, P3, R6, UR4, 0x1 ;  /* 0x0000000406047c11 */ /* 0x000fc8000f8608ff */
[----:B------:R-:W-:Y:S01]  /*27e0*/  LEA.HI.X R5, R6, UR5, R5, 0x1, P3 ;  /* 0x0000000506057c11 */ /* 0x000fe200098f0c05 */
[----:B------:R-:W-:Y:S02]  /*27f0*/  ULDC.64 UR4, c[0x0][0x3e0] ;  /* 0x0000f80000047ab9 */ /* 0x000fe40000000a00 */
[----:B------:R-:W-:-:S04]  /*2800*/  LEA R6, P3, R7, UR4, 0x1 ;  /* 0x0000000407067c11 */ /* 0x000fc8000f8608ff */
[----:B------:R-:W-:Y:S02]  /*2810*/  LEA.HI.X R7, R7, UR5, R8, 0x1, P3 ;  /* 0x0000000507077c11 */ /* 0x000fe400098f0c08 */
[C---:B------:R-:W-:Y:S01]  /*2820*/  ISETP.GE.AND P3, PT, R28.reuse, R105, PT ;  /* 0x000000691c00720c */ /* 0x040fe20003f66270 */
[----:B------:R-:W-:Y:S01]  /*2830*/  VIADD R90, R28, 0x10 ;  /* 0x000000101c5a7836 */ /* 0x000fe20000000000 */
[----:B------:R-:W-:Y:S02]  /*2840*/  CS2R R10, SRZ ;  /* 0x00000000000a7805 */ /* 0x000fe4000001ff00 */
[----:B------:R-:W-:-:S09]  /*2850*/  CS2R R8, SRZ ;  /* 0x0000000000087805 */ /* 0x000fd2000001ff00 */
[----:B------:R0:W5:Y:S04]  /*2860*/  @!P3 LDG.E.64 R26, desc[UR40][R4.64] ;  /* 0x00000028041ab981 */ /* 0x000168000c1e1b00 */
[----:B------:R0:W5:Y:S01]  /*2870*/  @!P3 LDG.E.64 R24, desc[UR40][R6.64] ;  /* 0x000000280618b981 */ /* 0x000162000c1e1b00 */
[----:B------:R-:W-:-:S13]  /*2880*/  ISETP.GE.AND P3, PT, R90, R105, PT ;  /* 0x000000695a00720c */ /* 0x000fda0003f66270 */
[----:B------:R0:W5:Y:S04]  /*2890*/  @!P3 LDG.E.64 R10, desc[UR40][R4.64+0x20] ;  /* 0x00002028040ab981 */ /* 0x000168000c1e1b00 */
[----:B------:R0:W5:Y:S02]  /*28a0*/  @!P3 LDG.E.64 R8, desc[UR40][R6.64+0x20] ;  /* 0x000020280608b981 */ /* 0x000164000c1e1b00 */
.L_x_444:
[----:B------:R-:W-:Y:S05]  /*28b0*/  BSYNC B1 ;  /* 0x0000000000017941 */ /* 0x000fea0003800000 */
.L_x_443:
[----:B0-----:R-:W-:Y:S01]  /*28c0*/  IMAD.MOV.U32 R4, RZ, RZ, R38 ;  /* 0x000000ffff047224 */ /* 0x001fe200078e0026 */
[----:B------:R-:W-:Y:S01]  /*28d0*/  UISETP.NE.AND UP0, UPT, UR44, 0x3, UPT ;  /* 0x000000032c00788c */ /* 0x000fe2000bf05270 */
[----:B------:R-:W-:Y:S01]  /*28e0*/  IMAD.MOV.U32 R5, RZ, RZ, R39 ;  /* 0x000000ffff057224 */ /* 0x000fe200078e0027 */
[----:B------:R-:W-:Y:S01]  /*28f0*/  PRMT R102, R102, 0x5410, R102 ;  /* 0x0000541066667816 */ /* 0x000fe20000000066 */
[----:B------:R-:W-:Y:S01]  /*2900*/  IMAD.MOV.U32 R6, RZ, RZ, R36 ;  /* 0x000000ffff067224 */ /* 0x000fe200078e0024 */
[----:B------:R-:W-:Y:S01]  /*2910*/  PRMT R108, R108, 0x5410, R4 ;  /* 0x000054106c6c7816 */ /* 0x000fe20000000004 */
[----:B------:R-:W-:Y:S01]  /*2920*/  IMAD.MOV.U32 R4, RZ, RZ, R34 ;  /* 0x000000ffff047224 */ /* 0x000fe200078e0022 */
[----:B------:R-:W-:Y:S01]  /*2930*/  PRMT R109, R109, 0x5410, R5 ;  /* 0x000054106d6d7816 */ /* 0x000fe20000000005 */
[----:B------:R-:W-:Y:S01]  /*2940*/  IMAD.MOV.U32 R5, RZ, RZ, R35 ;  /* 0x000000ffff057224 */ /* 0x000fe200078e0023 */
[----:B------:R-:W-:Y:S01]  /*2950*/  PLOP3.LUT P3, PT, PT, PT, UP0, 0x80, 0x0 ;  /* 0x000000000000781c */ /* 0x000fe20003f6f008 */
[----:B------:R-:W-:Y:S01]  /*2960*/  IMAD.MOV.U32 R7, RZ, RZ, R37 ;  /* 0x000000ffff077224 */ /* 0x000fe200078e0025 */
[----:B------:R-:W-:Y:S01]  /*2970*/  PRMT R110, R110, 0x5410, R4 ;  /* 0x000054106e6e7816 */ /* 0x000fe20000000004 */
[----:B-----5:R-:W-:Y:S01]  /*2980*/  IMAD.MOV.U32 R4, RZ, RZ, R10 ;  /* 0x000000ffff047224 */ /* 0x020fe200078e000a */
[----:B------:R-:W-:Y:S01]  /*2990*/  PRMT R111, R111, 0x5410, R5 ;  /* 0x000054106f6f7816 */ /* 0x000fe20000000005 */
[----:B------:R-:W-:Y:S01]  /*29a0*/  IMAD.MOV.U32 R5, RZ, RZ, R11 ;  /* 0x000000ffff057224 */ /* 0x000fe200078e000b */
[----:B------:R-:W-:Y:S01]  /*29b0*/  PRMT R112, R112, 0x5410, R6 ;  /* 0x0000541070707816 */ /* 0x000fe20000000006 */
[----:B------:R-:W-:Y:S01]  /*29c0*/  IMAD.MOV.U32 R6, RZ, RZ, R26 ;  /* 0x000000ffff067224 */ /* 0x000fe200078e001a */
[----:B------:R-:W-:Y:S01]  /*29d0*/  PRMT R113, R113, 0x5410, R7 ;  /* 0x0000541071717816 */ /* 0x000fe20000000007 */
[----:B------:R-:W-:Y:S01]  /*29e0*/  IMAD.MOV.U32 R7, RZ, RZ, R27 ;  /* 0x000000ffff077224 */ /* 0x000fe200078e001b */
[----:B------:R-:W-:-:S02]  /*29f0*/  PRMT R103, R103, 0x5410, R103 ;  /* 0x0000541067677816 */ /* 0x000fc40000000067 */
[----:B------:R-:W-:Y:S01]  /*2a00*/  PRMT R102, R4, 0x7610, R102 ;  /* 0x0000761004667816 */ /* 0x000fe20000000066 */
[----:B------:R-:W-:Y:S01]  /*2a10*/  IMAD.MOV.U32 R4, RZ, RZ, R8 ;  /* 0x000000ffff047224 */ /* 0x000fe200078e0008 */
[----:B------:R-:W-:Y:S01]  /*2a20*/  PRMT R103, R5, 0x7610, R103 ;  /* 0x0000761005677816 */ /* 0x000fe20000000067 */
[----:B------:R-:W-:Y:S01]  /*2a30*/  IMAD.MOV.U32 R5, RZ, RZ, R9 ;  /* 0x000000ffff057224 */ /* 0x000fe200078e0009 */
[----:B------:R-:W-:Y:S01]  /*2a40*/  PRMT R113, R6, 0x7610, R113 ;  /* 0x0000761006717816 */ /* 0x000fe20000000071 */
[----:B------:R-:W-:Y:S01]  /*2a50*/  IMAD.MOV.U32 R6, RZ, RZ, R24 ;  /* 0x000000ffff067224 */ /* 0x000fe200078e0018 */
[----:B------:R-:W-:Y:S01]  /*2a60*/  PRMT R112, R7, 0x7610, R112 ;  /* 0x0000761007707816 */ /* 0x000fe20000000070 */
[----:B------:R-:W-:Y:S01]  /*2a70*/  IMAD.MOV.U32 R7, RZ, RZ, R25 ;  /* 0x000000ffff077224 */ /* 0x000fe200078e0019 */
[----:B------:R-:W-:Y:S02]  /*2a80*/  PRMT R108, R4, 0x7610, R108 ;  /* 0x00007610046c7816 */ /* 0x000fe4000000006c */
[----:B------:R-:W-:-:S02]  /*2a90*/  PRMT R109, R5, 0x7610, R109 ;  /* 0x00007610056d7816 */ /* 0x000fc4000000006d */
[----:B------:R-:W-:Y:S02]  /*2aa0*/  PRMT R111, R6, 0x7610, R111 ;  /* 0x00007610066f7816 */ /* 0x000fe4000000006f */
[----:B------:R-:W-:Y:S01]  /*2ab0*/  PRMT R110, R7, 0x7610, R110 ;  /* 0x00007610076e7816 */ /* 0x000fe2000000006e */
[----:B------:R-:W-:Y:S06]  /*2ac0*/  @!P3 BRA `(.L_x_445) ;  /* 0x000000000004b947 */ /* 0x000fec0003800000 */
[----:B------:R-:W-:Y:S01]  /*2ad0*/  BPT.TRAP 0x1 ;  /* 0x000000040000795c */ /* 0x000fe20000300000 */
.L_x_445:
[----:B------:R-:W-:Y:S01]  /*2ae0*/  IMAD R90, R2, 0x8, R18 ;  /* 0x00000008025a7824 */ /* 0x000fe200078e0212 */
[----:B------:R-:W-:Y:S01]  /*2af0*/  SHF.L.U32 R101, R23, 0x1f, RZ ;  /* 0x0000001f17657819 */ /* 0x000fe200000006ff */
[----:B------:R-:W-:Y:S03]  /*2b00*/  BSSY B1, `(.L_x_446) ;  /* 0x0000003000017945 */ /* 0x000fe60003800000 */
[----:B------:R-:W0:Y:S02]  /*2b10*/  SYNCS.PHASECHK.TRANS64.TRYWAIT P6, [R90+URZ+0x22890], R101 ;  /* 0x022890655a0075a7 */ /* 0x000e2400080c017f */
[----:B0-----:R-:W-:Y:S05]  /*2b20*/  @!P6 BRA `(.L_x_447) ;  /* 0x0000011800b8e947 */ /* 0x001fea0003800000 */
.L_x_663:
[----:B------:R-:W-:Y:S05]  /*2b30*/  BSYNC B1 ;  /* 0x0000000000017941 */ /* 0x000fea0003800000 */
.L_x_446:
[----:B------:R-:W-:Y:S04]  /*2b40*/  BSSY B1, `(.L_x_448) ;  /* 0x000006f000017945 */ /* 0x000fe80003800000 */
[----:B------:R-:W-:Y:S05]  /*2b50*/  @P4 BRA `(.L_x_449) ;  /* 0x0000000400b44947 */ /* 0x000fea0003800000 */
[----:B------:R-:W-:Y:S04]  /*2b60*/  BSSY B2, `(.L_x_450) ;  /* 0x0000036000027945 */ /* 0x000fe80003800000 */
[----:B------:R-:W-:Y:S05]  /*2b70*/  @P1 BRA `(.L_x_451) ;  /* 0x0000000000d01947 */ /* 0x000fea0003800000 */
[----:B------:R1:W2:Y:S01]  /*2b80*/  LDS.128 R4, [R107] ;  /* 0x000000006b047984 */ /* 0x0002a20000000c00 */
[----:B------:R-:W-:Y:S01]  /*2b90*/  ISETP.GE.AND P4, PT, R28, R105, PT ;  /* 0x000000691c00720c */ /* 0x000fe20003f86270 */
[----:B------:R-:W-:-:S12]  /*2ba0*/  BSSY B3, `(.L_x_452) ;  /* 0x0000030000037945 */ /* 0x000fd80003800000 */
[----:B-1----:R-:W-:Y:S05]  /*2bb0*/  @P4 BRA `(.L_x_453) ;  /* 0x0000000000b84947 */ /* 0x002fea0003800000 */
[----:B------:R-:W-:Y:S01]  /*2bc0*/  SHF.R.U64 R114, R38, 0x10, R39 ;  /* 0x0000001026727819 */ /* 0x000fe20000001227 */
[----:B--2---:R-:W-:Y:S01]  /*2bd0*/  IMAD.U32 R38, R7, 0x10000, RZ ;  /* 0x0001000007267824 */ /* 0x004fe200078e00ff */
[--C-:B------:R-:W-:Y:S01]  /*2be0*/  SHF.R.U64 R118, R36, 0x10, R37.reuse ;  /* 0x0000001024767819 */ /* 0x100fe20000001225 */
[----:B------:R-:W-:Y:S01]  /*2bf0*/  IMAD.U32 R36, R6, 0x10000, RZ ;  /* 0x0001000006247824 */ /* 0x000fe200078e00ff */
[----:B------:R-:W-:Y:S02]  /*2c00*/  SHF.R.U32.HI R120, RZ, 0x10, R37 ;  /* 0x00000010ff787819 */ /* 0x000fe40000011625 */
[----:B------:R-:W-:Y:S02]  /*2c10*/  SHF.R.U32.HI R116, RZ, 0x10, R39 ;  /* 0x00000010ff747819 */ /* 0x000fe40000011627 */
[----:B------:R-:W-:Y:S02]  /*2c20*/  PRMT R114, R108, 0x5432, R114 ;  /* 0x000054326c727816 */ /* 0x000fe40000000072 */
[----:B------:R-:W-:-:S02]  /*2c30*/  PRMT R118, R112, 0x5432, R118 ;  /* 0x0000543270767816 */ /* 0x000fc40000000076 */
[----:B------:R-:W-:Y:S02]  /*2c40*/  PRMT R120, R113, 0x5432, R120 ;  /* 0x0000543271787816 */ /* 0x000fe40000000078 */
[----:B------:R-:W-:Y:S02]  /*2c50*/  PRMT R116, R109, 0x5432, R116 ;  /* 0x000054326d747816 */ /* 0x000fe40000000074 */
[----:B------:R-:W-:Y:S01]  /*2c60*/  LOP3.LUT R39, R7, 0xffff0000, RZ, 0xc0, !PT ;  /* 0xffff000007277812 */ /* 0x000fe200078ec0ff */
[----:B------:R-:W-:Y:S01]  /*2c70*/  IMAD.U32 R121, R120, 0x10000, RZ ;  /* 0x0001000078797824 */ /* 0x000fe200078e00ff */
[----:B------:R-:W-:Y:S01]  /*2c80*/  LOP3.LUT R7, R5, 0xffff0000, RZ, 0xc0, !PT ;  /* 0xffff000005077812 */ /* 0x000fe200078ec0ff */
[----:B------:R-:W-:Y:S01]  /*2c90*/  IMAD.U32 R117, R116, 0x10000, RZ ;  /* 0x0001000074757824 */ /* 0x000fe200078e00ff */
[C---:B------:R-:W-:Y:S01]  /*2ca0*/  LOP3.LUT R119, R118.reuse, 0xffff0000, RZ, 0xc0, !PT ;  /* 0xffff000076777812 */ /* 0x040fe200078ec0ff */
[----:B------:R-:W-:Y:S01]  /*2cb0*/  IMAD.U32 R118, R118, 0x10000, RZ ;  /* 0x0001000076767824 */ /* 0x000fe200078e00ff */
[C---:B------:R-:W-:Y:S01]  /*2cc0*/  LOP3.LUT R115, R114.reuse, 0xffff0000, RZ, 0xc0, !PT ;  /* 0xffff000072737812 */ /* 0x040fe200078ec0ff */
[----:B------:R-:W-:Y:S01]  /*2cd0*/  IMAD.U32 R114, R114, 0x10000, RZ ;  /* 0x0001000072727824 */ /* 0x000fe200078e00ff */
[----:B------:R-:W-:Y:S01]  /*2ce0*/  LOP3.LUT R37, R6, 0xffff0000, RZ, 0xc0, !PT ;  /* 0xffff000006257812 */ /* 0x000fe200078ec0ff */
[C---:B------:R-:W-:Y:S01]  /*2cf0*/  FMUL.FTZ R123, R7.reuse, R119 ;  /* 0x00000077077b7220 */ /* 0x040fe20000410000 */
[----:B------:R-:W-:Y:S01]  /*2d00*/  LOP3.LUT R120, R120, 0xffff0000, RZ, 0xc0, !PT ;  /* 0xffff000078787812 */ /* 0x000fe200078ec0ff */
[----:B------:R-:W-:Y:S01]  /*2d10*/  FMUL.FTZ R122, R7, R115 ;  /* 0x00000073077a7220 */ /* 0x000fe20000410000 */
[----:B------:R-:W-:Y:S01]  /*2d20*/  LOP3.LUT R116, R116, 0xffff0000, RZ, 0xc0, !PT ;  /* 0xffff000074747812 */ /* 0x000fe200078ec0ff */
[C---:B------:R-:W-:Y:S01]  /*2d30*/  FMUL.FTZ R7, R37.reuse, R121 ;  /* 0x0000007925077220 */ /* 0x040fe20000410000 */
[----:B------:R-:W-:Y:S01]  /*2d40*/  FMUL.FTZ R37, R37, R117 ;  /* 0x0000007525257220 */ /* 0x000fe20000410000 */
[----:B------:R-:W-:-:S02]  /*2d50*/  IMAD.U32 R6, R5, 0x10000, RZ ;  /* 0x0001000005067824 */ /* 0x000fc400078e00ff */
[----:B------:R-:W-:Y:S01]  /*2d60*/  FFMA.FTZ R117, R36, R117, -R7 ;  /* 0x0000007524757223 */ /* 0x000fe20000010807 */
[----:B------:R-:W-:Y:S02]  /*2d70*/  IMAD.U32 R5, R4, 0x10000, RZ ;  /* 0x0001000004057824 */ /* 0x000fe400078e00ff */
[----:B------:R-:W-:Y:S01]  /*2d80*/  FFMA.FTZ R36, R36, R121, R37 ;  /* 0x0000007924247223 */ /* 0x000fe20000010025 */
[----:B------:R-:W-:Y:S01]  /*2d90*/  LOP3.LUT R4, R4, 0xffff0000, RZ, 0xc0, !PT ;  /* 0xffff000004047812 */ /* 0x000fe200078ec0ff */
[C---:B------:R-:W-:Y:S01]  /*2da0*/  FMUL.FTZ R37, R39.reuse, R120 ;  /* 0x0000007827257220 */ /* 0x040fe20000410000 */
[-C--:B------:R-:W-:Y:S01]  /*2db0*/  FMUL.FTZ R39, R39, R116.reuse ;  /* 0x0000007427277220 */ /* 0x080fe20000410000 */
[C---:B------:R-:W-:Y:S01]  /*2dc0*/  FFMA.FTZ R123, R6.reuse, R115, -R123 ;  /* 0x00000073067b7223 */ /* 0x040fe2000001087b */
[----:B------:R-:W-:Y:S01]  /*2dd0*/  FFMA.FTZ R122, R6, R119, R122 ;  /* 0x00000077067a7223 */ /* 0x000fe2000001007a */
[----:B------:R-:W-:Y:S01]  /*2de0*/  FFMA.FTZ R37, R38, R116, -R37 ;  /* 0x0000007426257223 */ /* 0x000fe20000010825 */
[C---:B------:R-:W-:Y:S01]  /*2df0*/  FMUL.FTZ R6, R4.reuse, R118 ;  /* 0x0000007604067220 */ /* 0x040fe20000410000 */
[----:B------:R-:W-:Y:S01]  /*2e00*/  FMUL.FTZ R7, R4, R114 ;  /* 0x0000007204077220 */ /* 0x000fe20000410000 */
[----:B------:R-:W-:Y:S01]  /*2e10*/  FFMA.FTZ R38, R38, R120, R39 ;  /* 0x0000007826267223 */ /* 0x000fe20000010027 */
[----:B------:R-:W-:Y:S01]  /*2e20*/  F2FP.BF16.F32.PACK_AB R36, R36, R117 ;  /* 0x000000752424723e */ /* 0x000fe200000010ff */
[C---:B------:R-:W-:Y:S01]  /*2e30*/  FFMA.FTZ R6, R5.reuse, R114, -R6 ;  /* 0x0000007205067223 */ /* 0x040fe20000010806 */
[----:B------:R-:W-:Y:S01]  /*2e40*/  FFMA.FTZ R7, R5, R118, R7 ;  /* 0x0000007605077223 */ /* 0x000fe20000010007 */
[----:B------:R-:W-:-:S02]  /*2e50*/  F2FP.BF16.F32.PACK_AB R5, R122, R123 ;  /* 0x0000007b7a05723e */ /* 0x000fc400000010ff */
[----:B------:R-:W-:Y:S02]  /*2e60*/  F2FP.BF16.F32.PACK_AB R37, R38, R37 ;  /* 0x000000252625723e */ /* 0x000fe400000010ff */
[----:B------:R-:W-:Y:S01]  /*2e70*/  F2FP.BF16.F32.PACK_AB R4, R7, R6 ;  /* 0x000000060704723e */ /* 0x000fe200000010ff */
[----:B------:R-:W-:Y:S02]  /*2e80*/  IMAD.MOV.U32 R6, RZ, RZ, R36 ;  /* 0x000000ffff067224 */ /* 0x000fe400078e0024 */
[----:B------:R-:W-:-:S07]  /*2e90*/  IMAD.MOV.U32 R7, RZ, RZ, R37 ;  /* 0x000000ffff077224 */ /* 0x000fce00078e0025 */
.L_x_453:
[----:B------:R-:W-:Y:S05]  /*2ea0*/  BSYNC B3 ;  /* 0x0000000000037941 */ /* 0x000fea0003800000 */
.L_x_452:
[----:B--2---:R1:W-:Y:S02]  /*2eb0*/  STG.E.128 desc[UR40][R14.64], R4 ;  /* 0x000000040e007986 */ /* 0x0043e4000c101d28 */
.L_x_451:
[----:B------:R-:W-:Y:S05]  /*2ec0*/  BSYNC B2 ;  /* 0x0000000000027941 */ /* 0x000fea0003800000 */
.L_x_450:
[----:B------:R-:W-:Y:S05]  /*2ed0*/  @P2 BRA `(.L_x_449) ;  /* 0x0000000000d42947 */ /* 0x000fea0003800000 */
[----:B-1----:R1:W2:Y:S01]  /*2ee0*/  LDS.128 R4, [R106] ;  /* 0x000000006a047984 */ /* 0x0022a20000000c00 */
[----:B------:R-:W-:Y:S01]  /*2ef0*/  VIADD R36, R28, 0x10 ;  /* 0x000000101c247836 */ /* 0x000fe20000000000 */
[----:B------:R-:W-:Y:S04]  /*2f00*/  BSSY B2, `(.L_x_454) ;  /* 0x0000031000027945 */ /* 0x000fe80003800000 */
[----:B------:R-:W-:-:S13]  /*2f10*/  ISETP.GE.AND P4, PT, R36, R105, PT ;  /* 0x000000692400720c */ /* 0x000fda0003f86270 */
        /* <DEDUP_REMOVED lines=47> */
.L_x_455:
[----:B------:R-:W-:Y:S05]  /*3210*/  BSYNC B2 ;  /* 0x0000000000027941 */ /* 0x000fea0003800000 */
.L_x_454:
[----:B--2---:R2:W-:Y:S02]  /*3220*/  STG.E.128 desc[UR40][R14.64+0x40], R4 ;  /* 0x000040040e007986 */ /* 0x0045e4000c101d28 */
.L_x_449:
[----:B------:R-:W-:Y:S05]  /*3230*/  BSYNC B1 ;  /* 0x0000000000017941 */ /* 0x000fea0003800000 */
.L_x_448:
[----:B------:R-:W-:Y:S05]  /*3240*/  @P5 BRA `(.L_x_456) ;  /* 0x0000001c00745947 */ /* 0x000fea0003800000 */
[----:B------:R-:W-:Y:S04]  /*3250*/  BSSY B1, `(.L_x_457) ;  /* 0x0000036000017945 */ /* 0x000fe80003800000 */
[----:B------:R-:W-:Y:S05]  /*3260*/  @P1 BRA `(.L_x_458) ;  /* 0x0000000000d01947 */ /* 0x000fea0003800000 */
[----:B-12---:R1:W2:Y:S01]  /*3270*/  LDS.128 R4, [R107+0x2000] ;  /* 0x002000006b047984 */ /* 0x0062a20000000c00 */
[----:B------:R-:W-:Y:S01]  /*3280*/  ISETP.GE.AND P4, PT, R28, R105, PT ;  /* 0x000000691c00720c */ /* 0x000fe20003f86270 */
[----:B------:R-:W-:-:S12]  /*3290*/  BSSY B2, `(.L_x_459) ;  /* 0x0000030000027945 */ /* 0x000fd80003800000 */
[----:B-1----:R-:W-:Y:S05]  /*32a0*/  @P4 BRA `(.L_x_460) ;  /* 0x0000000000b84947 */ /* 0x002fea0003800000 */
[----:B------:R-:W-:Y:S01]  /*32b0*/  SHF.R.U64 R32, R26, 0x10, R27 ;  /* 0x000000101a207819 */ /* 0x000fe2000000121b */
[----:B--2---:R-:W-:Y:S01]  /*32c0*/  IMAD.U32 R14, R6, 0x10000, RZ ;  /* 0x00010000060e7824 */ /* 0x004fe200078e00ff */
[----:B------:R-:W-:Y:S01]  /*32d0*/  SHF.R.U64 R26, R24, 0x10, R25 ;  /* 0x00000010181a7819 */ /* 0x000fe20000001219 */
[----:B------:R-:W-:Y:S01]  /*32e0*/  IMAD.U32 R24, R7, 0x10000, RZ ;  /* 0x0001000007187824 */ /* 0x000fe200078e00ff */
[----:B------:R-:W-:Y:S02]  /*32f0*/  SHF.R.U32.HI R33, RZ, 0x10, R27 ;  /* 0x00000010ff217819 */ /* 0x000fe4000001161b */
[----:B------:R-:W-:Y:S02]  /*3300*/  SHF.R.U32.HI R27, RZ, 0x10, R25 ;  /* 0x00000010ff1b7819 */ /* 0x000fe40000011619 */
[----:B------:R-:W-:Y:S02]  /*3310*/  PRMT R111, R111, 0x5410, R26 ;  /* 0x000054106f6f7816 */ /* 0x000fe4000000001a */
[----:B------:R-:W-:-:S02]  /*3320*/  PRMT R113, R113, 0x5410, R32 ;  /* 0x0000541071717816 */ /* 0x000fc40000000020 */
[----:B------:R-:W-:Y:S02]  /*3330*/  PRMT R110, R110, 0x5410, R27 ;  /* 0x000054106e6e7816 */ /* 0x000fe4000000001b */
[----:B------:R-:W-:Y:S02]  /*3340*/  LOP3.LUT R25, R7, 0xffff0000, RZ, 0xc0, !PT ;  /* 0xffff000007197812 */ /* 0x000fe400078ec0ff */
[----:B------:R-:W-:Y:S01]  /*3350*/  PRMT R112, R112, 0x5410, R33 ;  /* 0x0000541070707816 */ /* 0x000fe20000000021 */
[----:B------:R-:W-:Y:S01]  /*3360*/  IMAD.U32 R33, R110, 0x10000, RZ ;  /* 0x000100006e217824 */ /* 0x000fe200078e00ff */
[----:B------:R-:W-:Y:S02]  /*3370*/  LOP3.LUT R7, R5, 0xffff0000, RZ, 0xc0, !PT ;  /* 0xffff000005077812 */ /* 0x000fe400078ec0ff */
[----:B------:R-:W-:Y:S01]  /*3380*/  LOP3.LUT R32, R111, 0xffff0000, RZ, 0xc0, !PT ;  /* 0xffff00006f207812 */ /* 0x000fe200078ec0ff */
[----:B------:R-:W-:Y:S01]  /*3390*/  IMAD.U32 R27, R112, 0x10000, RZ ;  /* 0x00010000701b7824 */ /* 0x000fe200078e00ff */
[----:B------:R-:W-:Y:S01]  /*33a0*/  LOP3.LUT R26, R113, 0xffff0000, RZ, 0xc0, !PT ;  /* 0xffff0000711a7812 */ /* 0x000fe200078ec0ff */
[----:B------:R-:W-:Y:S01]  /*33b0*/  IMAD.U32 R111, R111, 0x10000, RZ ;  /* 0x000100006f6f7824 */ /* 0x000fe200078e00ff */
[----:B------:R-:W-:Y:S01]  /*33c0*/  LOP3.LUT R15, R6, 0xffff0000, RZ, 0xc0, !PT ;  /* 0xffff0000060f7812 */ /* 0x000fe200078ec0ff */
[----:B------:R-:W-:-:S02]  /*33d0*/  IMAD.U32 R6, R5, 0x10000, RZ ;  /* 0x0001000005067824 */ /* 0x000fc400078e00ff */
[C---:B------:R-:W-:Y:S01]  /*33e0*/  FMUL.FTZ R35, R7.reuse, R32 ;  /* 0x0000002007237220 */ /* 0x040fe20000410000 */
[C---:B------:R-:W-:Y:S02]  /*33f0*/  IMAD.U32 R5, R4.reuse, 0x10000, RZ ;  /* 0x0001000004057824 */ /* 0x040fe400078e00ff */
[-C--:B------:R-:W-:Y:S01]  /*3400*/  FMUL.FTZ R7, R7, R26.reuse ;  /* 0x0000001a07077220 */ /* 0x080fe20000410000 */
[----:B------:R-:W-:Y:S01]  /*3410*/  LOP3.LUT R4, R4, 0xffff0000, RZ, 0xc0, !PT ;  /* 0xffff000004047812 */ /* 0x000fe200078ec0ff */
[C---:B------:R-:W-:Y:S01]  /*3420*/  FMUL.FTZ R37, R15.reuse, R33 ;  /* 0x000000210f257220 */ /* 0x040fe20000410000 */
[----:B------:R-:W-:Y:S01]  /*3430*/  LOP3.LUT R110, R110, 0xffff0000, RZ, 0xc0, !PT ;  /* 0xffff00006e6e7812 */ /* 0x000fe200078ec0ff */
[-C--:B------:R-:W-:Y:S01]  /*3440*/  FMUL.FTZ R15, R15, R27.reuse ;  /* 0x0000001b0f0f7220 */ /* 0x080fe20000410000 */
[----:B------:R-:W-:Y:S01]  /*3450*/  LOP3.LUT R112, R112, 0xffff0000, RZ, 0xc0, !PT ;  /* 0xffff000070707812 */ /* 0x000fe200078ec0ff */
[----:B------:R-:W-:Y:S02]  /*3460*/  IMAD.U32 R113, R113, 0x10000, RZ ;  /* 0x0001000071717824 */ /* 0x000fe400078e00ff */
[C---:B------:R-:W-:Y:S01]  /*3470*/  FFMA.FTZ R35, R6.reuse, R26, -R35 ;  /* 0x0000001a06237223 */ /* 0x040fe20000010823 */
[----:B------:R-:W-:Y:S01]  /*3480*/  FFMA.FTZ R32, R6, R32, R7 ;  /* 0x0000002006207223 */ /* 0x000fe20000010007 */
[----:B------:R-:W-:Y:S01]  /*3490*/  FFMA.FTZ R37, R14, R27, -R37 ;  /* 0x0000001b0e257223 */ /* 0x000fe20000010825 */
[----:B------:R-:W-:Y:S01]  /*34a0*/  FMUL.FTZ R6, R4, R111 ;  /* 0x0000006f04067220 */ /* 0x000fe20000410000 */
[----:B------:R-:W-:Y:S01]  /*34b0*/  FFMA.FTZ R14, R14, R33, R15 ;  /* 0x000000210e0e7223 */ /* 0x000fe2000001000f */
[C---:B------:R-:W-:Y:S01]  /*34c0*/  FMUL.FTZ R7, R25.reuse, R110 ;  /* 0x0000006e19077220 */ /* 0x040fe20000410000 */
[-C--:B------:R-:W-:Y:S01]  /*34d0*/  FMUL.FTZ R4, R4, R113.reuse ;  /* 0x0000007104047220 */ /* 0x080fe20000410000 */
[-C--:B------:R-:W-:Y:S01]  /*34e0*/  FMUL.FTZ R25, R25, R112.reuse ;  /* 0x0000007019197220 */ /* 0x080fe20000410000 */
[C---:B------:R-:W-:Y:S01]  /*34f0*/  FFMA.FTZ R6, R5.reuse, R113, -R6 ;  /* 0x0000007105067223 */ /* 0x040fe20000010806 */
[C---:B------:R-:W-:Y:S01]  /*3500*/  FFMA.FTZ R7, R24.reuse, R112, -R7 ;  /* 0x0000007018077223 */ /* 0x040fe20000010807 */
[----:B------:R-:W-:Y:S01]  /*3510*/  FFMA.FTZ R5, R5, R111, R4 ;  /* 0x0000006f05057223 */ /* 0x000fe20000010004 */
[----:B------:R-:W-:Y:S01]  /*3520*/  FFMA.FTZ R24, R24, R110, R25 ;  /* 0x0000006e18187223 */ /* 0x000fe20000010019 */
[----:B------:R-:W-:-:S02]  /*3530*/  F2FP.BF16.F32.PACK_AB R32, R32, R35 ;  /* 0x000000232020723e */ /* 0x000fc400000010ff */
[----:B------:R-:W-:Y:S02]  /*3540*/  F2FP.BF16.F32.PACK_AB R14, R14, R37 ;  /* 0x000000250e0e723e */ /* 0x000fe400000010ff */
[----:B------:R-:W-:Y:S01]  /*3550*/  F2FP.BF16.F32.PACK_AB R4, R5, R6 ;  /* 0x000000060504723e */ /* 0x000fe200000010ff */
[----:B------:R-:W-:Y:S01]  /*3560*/  IMAD.MOV.U32 R5, RZ, RZ, R32 ;  /* 0x000000ffff057224 */ /* 0x000fe200078e0020 */
[----:B------:R-:W-:Y:S01]  /*3570*/  F2FP.BF16.F32.PACK_AB R7, R24, R7 ;  /* 0x000000071807723e */ /* 0x000fe200000010ff */
[----:B------:R-:W-:-:S07]  /*3580*/  IMAD.MOV.U32 R6, RZ, RZ, R14 ;  /* 0x000000ffff067224 */ /* 0x000fce00078e000e */
.L_x_460:
[----:B------:R-:W-:Y:S05]  /*3590*/  BSYNC B2 ;  /* 0x0000000000027941 */ /* 0x000fea0003800000 */
.L_x_459:
[----:B--2---:R3:W-:Y:S02]  /*35a0*/  STG.E.128 desc[UR40][R12.64], R4 ;  /* 0x000000040c007986 */ /* 0x0047e4000c101d28 */
.L_x_458:
[----:B------:R-:W-:Y:S05]  /*35b0*/  BSYNC B1 ;  /* 0x0000000000017941 */ /* 0x000fea0003800000 */
.L_x_457:
[----:B------:R-:W-:Y:S05]  /*35c0*/  @P2 BRA `(.L_x_456) ;  /* 0x0000001800942947 */ /* 0x000fea0003800000 */
[----:B-123--:R1:W2:Y:S01]  /*35d0*/  LDS.128 R4, [R106+0x2000] ;  /* 0x002000006a047984 */ /* 0x00e2a20000000c00 */
[----:B------:R-:W-:Y:S01]  /*35e0*/  VIADD R14, R28, 0x10 ;  /* 0x000000101c0e7836 */ /* 0x000fe20000000000 */
[----:B------:R-:W-:Y:S04]  /*35f0*/  BSSY B1, `(.L_x_461) ;  /* 0x0000031000017945 */ /* 0x000fe80003800000 */
[----:B------:R-:W-:-:S13]  /*3600*/  ISETP.GE.AND P4, PT, R14, R105, PT ;  /* 0x000000690e00720c */ /* 0x000fda0003f86270 */
[----:B-1----:R-:W-:Y:S05]  /*3610*/  @P4 BRA `(.L_x_462) ;  /* 0x0000000000b84947 */ /* 0x002fea0003800000 */
[----:B------:R-:W-:Y:S02]  /*3620*/  SHF.R.U32.HI R14, RZ, 0x10, R9 ;  /* 0x00000010ff0e7819 */ /* 0x000fe40000011609 */
[----:B------:R-:W-:Y:S02]  /*3630*/  SHF.R.U32.HI R24, RZ, 0x10, R11 ;  /* 0x00000010ff187819 */ /* 0x000fe4000001160b */
[----:B------:R-:W-:Y:S01]  /*3640*/  SHF.R.U64 R15, R8, 0x10, R9 ;  /* 0x00000010080f7819 */ /* 0x000fe20000001209 */
[----:B--2---:R-:W-:Y:S01]  /*3650*/  IMAD.U32 R8, R6, 0x10000, RZ ;  /* 0x0001000006087824 */ /* 0x004fe200078e00ff */
[----:B------:R-:W-:Y:S01]  /*3660*/  SHF.R.U64 R25, R10, 0x10, R11 ;  /* 0x000000100a197819 */ /* 0x000fe2000000120b */
[----:B------:R-:W-:Y:S01]  /*3670*/  IMAD.U32 R10, R7, 0x10000, RZ ;  /* 0x00010000070a7824 */ /* 0x000fe200078e00ff */
[----:B------:R-:W-:Y:S02]  /*3680*/  PRMT R109, R109, 0x5410, R14 ;  /* 0x000054106d6d7816 */ /* 0x000fe4000000000e */
[----:B------:R-:W-:-:S02]  /*3690*/  PRMT R103, R103, 0x5410, R24 ;  /* 0x0000541067677816 */ /* 0x000fc40000000018 */
[----:B------:R-:W-:Y:S02]  /*36a0*/  PRMT R108, R108, 0x5410, R15 ;  /* 0x000054106c6c7816 */ /* 0x000fe4000000000f */
[----:B------:R-:W-:Y:S01]  /*36b0*/  LOP3.LUT R9, R6, 0xffff0000, RZ, 0xc0, !PT ;  /* 0xffff000006097812 */ /* 0x000fe200078ec0ff */
[----:B------:R-:W-:Y:S01]  /*36c0*/  IMAD.U32 R15, R103, 0x10000, RZ ;  /* 0x00010000670f7824 */ /* 0x000fe200078e00ff */
[----:B------:R-:W-:Y:S01]  /*36d0*/  LOP3.LUT R11, R7, 0xffff0000, RZ, 0xc0, !PT ;  /* 0xffff0000070b7812 */ /* 0x000fe200078ec0ff */
[----:B------:R-:W-:Y:S01]  /*36e0*/  IMAD.U32 R6, R5, 0x10000, RZ ;  /* 0x0001000005067824 */ /* 0x000fe200078e00ff */
[----:B------:R-:W-:Y:S01]  /*36f0*/  PRMT R102, R102, 0x5410, R25 ;  /* 0x0000541066667816 */ /* 0x000fe20000000019 */
[----:B------:R-:W-:Y:S01]  /*3700*/  IMAD.U32 R25, R109, 0x10000, RZ ;  /* 0x000100006d197824 */ /* 0x000fe200078e00ff */
[----:B------:R-:W-:Y:S01]  /*3710*/  LOP3.LUT R7, R5, 0xffff0000, RZ, 0xc0, !PT ;  /* 0xffff000005077812 */ /* 0x000fe200078ec0ff */
[----:B------:R-:W-:Y:S01]  /*3720*/  IMAD.U32 R5, R4, 0x10000, RZ ;  /* 0x0001000004057824 */ /* 0x000fe200078e00ff */
[----:B------:R-:W-:Y:S01]  /*3730*/  LOP3.LUT R24, R108, 0xffff0000, RZ, 0xc0, !PT ;  /* 0xffff00006c187812 */ /* 0x000fe200078ec0ff */
[C---:B------:R-:W-:Y:S01]  /*3740*/  FMUL.FTZ R33, R9.reuse, R25 ;  /* 0x0000001909217220 */ /* 0x040fe20000410000 */
[----:B------:R-:W-:Y:S01]  /*3750*/  LOP3.LUT R14, R102, 0xffff0000, RZ, 0xc0, !PT ;  /* 0xffff0000660e7812 */ /* 0x000fe200078ec0ff */
[-C--:B------:R-:W-:Y:S01]  /*3760*/  FMUL.FTZ R9, R9, R15.reuse ;  /* 0x0000000f09097220 */ /* 0x080fe20000410000 */
[----:B------:R-:W-:Y:S01]  /*3770*/  LOP3.LUT R109, R109, 0xffff0000, RZ, 0xc0, !PT ;  /* 0xffff00006d6d7812 */ /* 0x000fe200078ec0ff */
[----:B------:R-:W-:Y:S01]  /*3780*/  FMUL.FTZ R27, R7, R24 ;  /* 0x00000018071b7220 */ /* 0x000fe20000410000 */
[----:B------:R-:W-:Y:S01]  /*3790*/  LOP3.LUT R103, R103, 0xffff0000, RZ, 0xc0, !PT ;  /* 0xffff000067677812 */ /* 0x000fe200078ec0ff */
[----:B------:R-:W-:Y:S01]  /*37a0*/  FFMA.FTZ R33, R8, R15, -R33 ;  /* 0x0000000f08217223 */ /* 0x000fe20000010821 */
[-C--:B------:R-:W-:Y:S01]  /*37b0*/  FMUL.FTZ R7, R7, R14.reuse ;  /* 0x0000000e07077220 */ /* 0x080fe20000410000 */
[----:B------:R-:W-:Y:S01]  /*37c0*/  LOP3.LUT R4, R4, 0xffff0000, RZ, 0xc0, !PT ;  /* 0xffff000004047812 */ /* 0x000fe200078ec0ff */
[----:B------:R-:W-:Y:S01]  /*37d0*/  FFMA.FTZ R27, R6, R14, -R27 ;  /* 0x0000000e061b7223 */ /* 0x000fe2000001081b */
[----:B------:R-:W-:Y:S01]  /*37e0*/  FFMA.FTZ R8, R8, R25, R9 ;  /* 0x0000001908087223 */ /* 0x000fe20000010009 */
[----:B------:R-:W-:-:S02]  /*37f0*/  IMAD.U32 R108, R108, 0x10000, RZ ;  /* 0x000100006c6c7824 */ /* 0x000fc400078e00ff */
[C---:B------:R-:W-:Y:S01]  /*3800*/  FMUL.FTZ R9, R11.reuse, R109 ;  /* 0x0000006d0b097220 */ /* 0x040fe20000410000 */
[----:B------:R-:W-:Y:S02]  /*3810*/  IMAD.U32 R102, R102, 0x10000, RZ ;  /* 0x0001000066667824 */ /* 0x000fe400078e00ff */
[-C--:B------:R-:W-:Y:S01]  /*3820*/  FMUL.FTZ R14, R11, R103.reuse ;  /* 0x000000670b0e7220 */ /* 0x080fe20000410000 */
[----:B------:R-:W-:Y:S01]  /*3830*/  FFMA.FTZ R24, R6, R24, R7 ;  /* 0x0000001806187223 */ /* 0x000fe20000010007 */
[C---:B------:R-:W-:Y:S01]  /*3840*/  FMUL.FTZ R6, R4.reuse, R108 ;  /* 0x0000006c04067220 */ /* 0x040fe20000410000 */
[-C--:B------:R-:W-:Y:S01]  /*3850*/  FMUL.FTZ R7, R4, R102.reuse ;  /* 0x0000006604077220 */ /* 0x080fe20000410000 */
[C---:B------:R-:W-:Y:S01]  /*3860*/  FFMA.FTZ R9, R10.reuse, R103, -R9 ;  /* 0x000000670a097223 */ /* 0x040fe20000010809 */
[----:B------:R-:W-:Y:S01]  /*3870*/  FFMA.FTZ R14, R10, R109, R14 ;  /* 0x0000006d0a0e7223 */ /* 0x000fe2000001000e */
[C---:B------:R-:W-:Y:S01]  /*3880*/  FFMA.FTZ R6, R5.reuse, R102, -R6 ;  /* 0x0000006605067223 */ /* 0x040fe20000010806 */
[----:B------:R-:W-:Y:S01]  /*3890*/  FFMA.FTZ R7, R5, R108, R7 ;  /* 0x0000006c05077223 */ /* 0x000fe20000010007 */
[----:B------:R-:W-:-:S02]  /*38a0*/  F2FP.BF16.F32.PACK_AB R8, R8, R33 ;  /* 0x000000210808723e */ /* 0x000fc400000010ff */
[----:B------:R-:W-:Y:S02]  /*38b0*/  F2FP.BF16.F32.PACK_AB R9, R14, R9 ;  /* 0x000000090e09723e */ /* 0x000fe400000010ff */
[----:B------:R-:W-:Y:S01]  /*38c0*/  F2FP.BF16.F32.PACK_AB R4, R7, R6 ;  /* 0x000000060704723e */ /* 0x000fe200000010ff */
[----:B------:R-:W-:Y:S01]  /*38d0*/  IMAD.MOV.U32 R6, RZ, RZ, R8 ;  /* 0x000000ffff067224 */ /* 0x000fe200078e0008 */
[----:B------:R-:W-:Y:S01]  /*38e0*/  F2FP.BF16.F32.PACK_AB R5, R24, R27 ;  /* 0x0000001b1805723e */ /* 0x000fe200000010ff */
[----:B------:R-:W-:-:S07]  /*38f0*/  IMAD.MOV.U32 R7, RZ, RZ, R9 ;  /* 0x000000ffff077224 */ /* 0x000fce00078e0009 */
.L_x_462:
[----:B------:R-:W-:Y:S05]  /*3900*/  BSYNC B1 ;  /* 0x0000000000017941 */ /* 0x000fea0003800000 */
.L_x_461:
[----:B--2---:R1:W-:Y:S01]  /*3910*/  STG.E.128 desc[UR40][R12.64+0x40], R4 ;  /* 0x000040040c007986 */ /* 0x0043e2000c101d28 */
[----:B------:R-:W-:Y:S05]  /*3920*/  BRA `(.L_x_456) ;  /* 0x0000001400bc7947 */ /* 0x000fea0003800000 */
.L_x_440:
[----:B------:R-:W-:Y:S02]  /*3930*/  ISETP.GE.AND P3, PT, R211, R104, PT ;  /* 0x00000068d300720c */ /* 0x000fe40003f66270 */
[----:B------:R-:W-:Y:S02]  /*3940*/  CS2R R14, SRZ ;  /* 0x00000000000e7805 */ /* 0x000fe4000001ff00 */
[----:B------:R-:W-:Y:S02]  /*3950*/  CS2R R12, SRZ ;  /* 0x00000000000c7805 */ /* 0x000fe4000001ff00 */
[----:B------:R-:W-:-:S13]  /*3960*/  ISETP.GE.OR P3, PT, R16, R105, P3 ;  /* 0x000000691000720c */ /* 0x000fda0001f66670 */
[----:B------:R-:W-:Y:S01]  /*3970*/  @!P3 IADD3 R5, P4, P5, R50, R6, R83 ;  /* 0x000000063205b210 */ /* 0x000fe20007d9e053 */
[----:B------:R-:W0:Y:S03]  /*3980*/  @!P3 LDC.64 R34, c[0x0][0x3c8] ;  /* 0x0000f200ff22bb82 */ /* 0x000e260000000a00 */
[----:B------:R-:W-:Y:S02]  /*3990*/  @!P3 IADD3.X R36, R71, R101, R84, P4, P5 ;  /* 0x000000654724b210 */ /* 0x000fe400027ea454 */
[----:B------:R-:W-:-:S03]  /*39a0*/  @!P3 IADD3 R10, P4, P5, R44, R4, R89 ;  /* 0x000000042c0ab210 */ /* 0x000fc60007d9e059 */
[----:B------:R-:W1:Y:S01]  /*39b0*/  @!P3 LDC.64 R106, c[0x0][0x3e0] ;  /* 0x0000f800ff6abb82 */ /* 0x000e620000000a00 */
[----:B------:R-:W-:Y:S02]  /*39c0*/  @!P3 IADD3.X R11, R72, R111, R91, P4, P5 ;  /* 0x0000006f480bb210 */ /* 0x000fe400027ea45b */
[----:B------:R-:W-:-:S04]  /*39d0*/  ISETP.GE.AND P4, PT, R19, R104, PT ;  /* 0x000000681300720c */ /* 0x000fc80003f86270 */
[----:B------:R-:W-:-:S13]  /*39e0*/  ISETP.GE.OR P4, PT, R16, R105, P4 ;  /* 0x000000691000720c */ /* 0x000fda0002786670 */
[----:B------:R-:W2:Y:S01]  /*39f0*/  @!P4 LDC.64 R8, c[0x0][0x3c8] ;  /* 0x0000f200ff08cb82 */ /* 0x000ea20000000a00 */
[----:B------:R-:W-:-:S05]  /*3a00*/  @!P4 IADD3 R6, P5, R50, R6, RZ ;  /* 0x000000063206c210 */ /* 0x000fca0007fbe0ff */
[----:B------:R-:W-:Y:S02]  /*3a10*/  @!P4 IMAD.X R7, R101, 0x1, R71, P5 ;  /* 0x000000016507c824 */ /* 0x000fe400028e0647 */
[----:B------:R-:W3:Y:S01]  /*3a20*/  @!P4 LDC.64 R32, c[0x0][0x3e0] ;  /* 0x0000f800ff20cb82 */ /* 0x000ee20000000a00 */
[----:B------:R-:W-:Y:S02]  /*3a30*/  CS2R R26, SRZ ;  /* 0x00000000001a7805 */ /* 0x000fe4000001ff00 */
[----:B------:R-:W-:Y:S02]  /*3a40*/  CS2R R24, SRZ ;  /* 0x0000000000187805 */ /* 0x000fe4000001ff00 */
[----:B--2---:R-:W-:-:S04]  /*3a50*/  @!P4 LEA R8, P5, R6, R8, 0x1 ;  /* 0x000000080608c211 */ /* 0x004fc800078a08ff */
[----:B------:R-:W-:Y:S02]  /*3a60*/  @!P4 LEA.HI.X R9, R6, R9, R7, 0x1, P5 ;  /* 0x000000090609c211 */ /* 0x000fe400028f0c07 */
[----:B------:R-:W-:-:S03]  /*3a70*/  @!P4 IADD3 R4, P5, R44, R4, RZ ;  /* 0x000000042c04c210 */ /* 0x000fc60007fbe0ff */
[----:B------:R2:W4:Y:S02]  /*3a80*/  @!P4 LDG.E.128 R12, desc[UR40][R8.64] ;  /* 0x00000028080cc981 */ /* 0x000524000c1e1d00 */
[----:B------:R-:W-:Y:S01]  /*3a90*/  @!P4 IMAD.X R6, R111, 0x1, R72, P5 ;  /* 0x000000016f06c824 */ /* 0x000fe200028e0648 */
[----:B---3--:R-:W-:-:S04]  /*3aa0*/  @!P4 LEA R32, P5, R4, R32, 0x1 ;  /* 0x000000200420c211 */ /* 0x008fc800078a08ff */
[----:B------:R-:W-:-:S05]  /*3ab0*/  @!P4 LEA.HI.X R33, R4, R33, R6, 0x1, P5 ;  /* 0x000000210421c211 */ /* 0x000fca00028f0c06 */
[----:B------:R4:W3:Y:S01]  /*3ac0*/  @!P4 LDG.E.128 R24, desc[UR40][R32.64] ;  /* 0x000000282018c981 */ /* 0x0008e2000c1e1d00 */
[C---:B0-----:R-:W-:Y:S02]  /*3ad0*/  @!P3 LEA R34, P4, R5.reuse, R34, 0x1 ;  /* 0x000000220522b211 */ /* 0x041fe400078808ff */
[----:B------:R-:W-:Y:S02]  /*3ae0*/  CS2R R6, SRZ ;  /* 0x0000000000067805 */ /* 0x000fe4000001ff00 */
[----:B------:R-:W-:Y:S02]  /*3af0*/  @!P3 LEA.HI.X R35, R5, R35, R36, 0x1, P4 ;  /* 0x000000230523b211 */ /* 0x000fe400020f0c24 */
[----:B------:R-:W-:Y:S02]  /*3b00*/  CS2R R4, SRZ ;  /* 0x0000000000047805 */ /* 0x000fe4000001ff00 */
[----:B-1----:R-:W-:Y:S02]  /*3b10*/  @!P3 LEA R36, P4, R10, R106, 0x1 ;  /* 0x0000006a0a24b211 */ /* 0x002fe400078808ff */
[----:B--2---:R-:W-:-:S02]  /*3b20*/  CS2R R8, SRZ ;  /* 0x0000000000087805 */ /* 0x004fc4000001ff00 */
[----:B------:R-:W-:Y:S01]  /*3b30*/  @!P3 LEA.HI.X R37, R10, R107, R11, 0x1, P4 ;  /* 0x0000006b0a25b211 */ /* 0x000fe200020f0c0b */
[----:B------:R0:W2:Y:S01]  /*3b40*/  @!P3 LDG.E.128 R4, desc[UR40][R34.64] ;  /* 0x000000282204b981 */ /* 0x0000a2000c1e1d00 */
[----:B------:R-:W-:-:S06]  /*3b50*/  CS2R R10, SRZ ;  /* 0x00000000000a7805 */ /* 0x000fcc000001ff00 */
[----:B------:R-:W5:Y:S01]  /*3b60*/  @!P3 LDG.E.128 R8, desc[UR40][R36.64] ;  /* 0x000000282408b981 */ /* 0x000f62000c1e1d00 */
[----:B------:R-:W-:-:S06]  /*3b70*/  UISETP.NE.AND UP0, UPT, UR44, 0x3, UPT ;  /* 0x000000032c00788c */ /* 0x000fcc000bf05270 */
[----:B------:R-:W-:Y:S02]  /*3b80*/  PLOP3.LUT P3, PT, PT, PT, UP0, 0x80, 0x0 ;  /* 0x000000000000781c */ /* 0x000fe40003f6f008 */
[----:B------:R-:W-:Y:S01]  /*3b90*/  ISETP.GE.AND P4, PT, R16, R105, PT ;  /* 0x000000691000720c */ /* 0x000fe20003f86270 */
[----:B----4-:R-:W-:Y:S02]  /*3ba0*/  IMAD.MOV.U32 R32, RZ, RZ, R14 ;  /* 0x000000ffff207224 */ /* 0x010fe400078e000e */
[----:B------:R-:W-:-:S03]  /*3bb0*/  IMAD.MOV.U32 R33, RZ, RZ, R15 ;  /* 0x000000ffff217224 */ /* 0x000fc600078e000f */
[----:B------:R-:W-:Y:S02]  /*3bc0*/  PRMT R128, R32, 0x7610, R128 ;  /* 0x0000761020807816 */ /* 0x000fe40000000080 */
[----:B------:R-:W-:Y:S01]  /*3bd0*/  PRMT R135, R33, 0x7610, R135 ;  /* 0x0000761021877816 */ /* 0x000fe20000000087 */
[----:B------:R-:W-:Y:S02]  /*3be0*/  IMAD.MOV.U32 R90, RZ, RZ, R13 ;  /* 0x000000ffff5a7224 */ /* 0x000fe400078e000d */
[----:B---3--:R-:W-:Y:S02]  /*3bf0*/  IMAD.MOV.U32 R32, RZ, RZ, R26 ;  /* 0x000000ffff207224 */ /* 0x008fe400078e001a */
[----:B------:R-:W-:Y:S02]  /*3c00*/  IMAD.MOV.U32 R33, RZ, RZ, R27 ;  /* 0x000000ffff217224 */ /* 0x000fe400078e001b */
[----:B0-----:R-:W-:Y:S02]  /*3c10*/  IMAD.MOV.U32 R34, RZ, RZ, R24 ;  /* 0x000000ffff227224 */ /* 0x001fe400078e0018 */
[----:B------:R-:W-:Y:S01]  /*3c20*/  IMAD.MOV.U32 R35, RZ, RZ, R25 ;  /* 0x000000ffff237224 */ /* 0x000fe200078e0019 */
[----:B------:R-:W-:-:S02]  /*3c30*/  PRMT R136, R32, 0x7610, R136 ;  /* 0x0000761020887816 */ /* 0x000fc40000000088 */
[----:B------:R-:W-:Y:S02]  /*3c40*/  PRMT R114, R114, 0x5410, R33 ;  /* 0x0000541072727816 */ /* 0x000fe40000000021 */
[----:B------:R-:W-:Y:S01]  /*3c50*/  PRMT R115, R115, 0x5410, R34 ;  /* 0x0000541073737816 */ /* 0x000fe20000000022 */
[----:B--2---:R-:W-:Y:S01]  /*3c60*/  IMAD.MOV.U32 R32, RZ, RZ, R6 ;  /* 0x000000ffff207224 */ /* 0x004fe200078e0006 */
[----:B------:R-:W-:Y:S01]  /*3c70*/  PRMT R137, R35, 0x7610, R137 ;  /* 0x0000761023897816 */ /* 0x000fe20000000089 */
[----:B------:R-:W-:Y:S01]  /*3c80*/  IMAD.MOV.U32 R33, RZ, RZ, R7 ;  /* 0x000000ffff217224 */ /* 0x000fe200078e0007 */
[----:B------:R-:W-:Y:S01]  /*3c90*/  PRMT R112, R112, 0x5410, R90 ;  /* 0x0000541070707816 */ /* 0x000fe2000000005a */
[----:B------:R-:W-:Y:S02]  /*3ca0*/  IMAD.MOV.U32 R34, RZ, RZ, R4 ;  /* 0x000000ffff227224 */ /* 0x000fe400078e0004 */
[----:B------:R-:W-:Y:S01]  /*3cb0*/  IMAD.MOV.U32 R35, RZ, RZ, R5 ;  /* 0x000000ffff237224 */ /* 0x000fe200078e0005 */
[----:B------:R-:W-:Y:S01]  /*3cc0*/  PRMT R112, R32, 0x7610, R112 ;  /* 0x0000761020707816 */ /* 0x000fe20000000070 */
[----:B------:R-:W-:Y:S01]  /*3cd0*/  IMAD.MOV.U32 R39, RZ, RZ, R12 ;  /* 0x000000ffff277224 */ /* 0x000fe200078e000c */
[----:B------:R-:W-:Y:S01]  /*3ce0*/  PRMT R114, R33, 0x7610, R114 ;  /* 0x0000761021727816 */ /* 0x000fe20000000072 */
[----:B-----5:R-:W-:Y:S01]  /*3cf0*/  IMAD.MOV.U32 R32, RZ, RZ, R10 ;  /* 0x000000ffff207224 */ /* 0x020fe200078e000a */
[----:B------:R-:W-:Y:S01]  /*3d00*/  PRMT R115, R34, 0x7610, R115 ;  /* 0x0000761022737816 */ /* 0x000fe20000000073 */
[----:B------:R-:W-:Y:S01]  /*3d10*/  IMAD.MOV.U32 R33, RZ, RZ, R11 ;  /* 0x000000ffff217224 */ /* 0x000fe200078e000b */
[----:B------:R-:W-:Y:S01]  /*3d20*/  PRMT R116, R35, 0x7610, R116 ;  /* 0x0000761023747816 */ /* 0x000fe20000000074 */
[----:B------:R-:W-:-:S02]  /*3d30*/  IMAD.MOV.U32 R34, RZ, RZ, R8 ;  /* 0x000000ffff227224 */ /* 0x000fc400078e0008 */
[----:B------:R-:W-:Y:S01]  /*3d40*/  IMAD.MOV.U32 R35, RZ, RZ, R9 ;  /* 0x000000ffff237224 */ /* 0x000fe200078e0009 */
[----:B------:R-:W-:Y:S02]  /*3d50*/  PRMT R132, R39, 0x7610, R132 ;  /* 0x0000761027847816 */ /* 0x000fe40000000084 */
[----:B------:R-:W-:Y:S02]  /*3d60*/  PRMT R117, R32, 0x7610, R117 ;  /* 0x0000761020757816 */ /* 0x000fe40000000075 */
[----:B------:R-:W-:Y:S02]  /*3d70*/  PRMT R118, R33, 0x7610, R118 ;  /* 0x0000761021767816 */ /* 0x000fe40000000076 */
[----:B------:R-:W-:Y:S02]  /*3d80*/  PRMT R119, R34, 0x7610, R119 ;  /* 0x0000761022777816 */ /* 0x000fe40000000077 */
[----:B------:R-:W-:Y:S01]  /*3d90*/  PRMT R120, R35, 0x7610, R120 ;  /* 0x0000761023787816 */ /* 0x000fe20000000078 */
[----:B------:R-:W-:Y:S06]  /*3da0*/  @!P3 BRA `(.L_x_463) ;  /* 0x000000000004b947 */ /* 0x000fec0003800000 */
[----:B------:R-:W-:Y:S01]  /*3db0*/  BPT.TRAP 0x1 ;  /* 0x000000040000795c */ /* 0x000fe20000300000 */
.L_x_463:
[----:B------:R-:W-:Y:S01]  /*3dc0*/  IMAD R90, R2, 0x8, R18 ;  /* 0x00000008025a7824 */ /* 0x000fe200078e0212 */
[----:B------:R-:W-:Y:S01]  /*3dd0*/  SHF.L.U32 R101, R23, 0x1f, RZ ;  /* 0x0000001f17657819 */ /* 0x000fe200000006ff */
[----:B------:R-:W0:Y:S01]  /*3de0*/  LDC R105, c[0x0][0x2e4] ;  /* 0x0000b900ff697b82 */ /* 0x000e220000000800 */
[----:B------:R-:W-:Y:S01]  /*3df0*/  BSSY B1, `(.L_x_464) ;  /* 0x0000006000017945 */ /* 0x000fe20003800000 */
[----:B------:R-:W-:Y:S01]  /*3e00*/  IMAD.MOV.U32 R109, RZ, RZ, R38 ;  /* 0x000000ffff6d7224 */ /* 0x000fe200078e0026 */
[----:B------:R-:W1:Y:S05]  /*3e10*/  SYNCS.PHASECHK.TRANS64.TRYWAIT P5, [R90+URZ+0x22890], R101 ;  /* 0x022890655a0075a7 */ /* 0x000e6a00080a017f */
[----:B------:R-:W2:Y:S01]  /*3e20*/  LDC.64 R106, c[0x0][0x2f0] ;  /* 0x0000bc00ff6a7b82 */ /* 0x000ea20000000a00 */
[----:B0-----:R-:W-:Y:S01]  /*3e30*/  IMAD.IADD R113, R105, 0x1, -R78 ;  /* 0x0000000169717824 */ /* 0x001fe200078e0a4e */
[----:B-1----:R-:W-:Y:S06]  /*3e40*/  @!P5 BRA `(.L_x_465) ;  /* 0x000001080004d947 */ /* 0x002fec0003800000 */
.L_x_664:
[----:B------:R-:W-:Y:S05]  /*3e50*/  BSYNC B1 ;  /* 0x0000000000017941 */ /* 0x000fea0003800000 */
.L_x_464:
[----:B------:R-:W-:Y:S01]  /*3e60*/  ISETP.GE.OR P5, PT, R19, R104, P1 ;  /* 0x000000681300720c */ /* 0x000fe20000fa6670 */
[----:B------:R-:W-:-:S12]  /*3e70*/  BSSY B1, `(.L_x_466) ;  /* 0x0000080000017945 */ /* 0x000fd80003800000 */
[----:B------:R-:W-:Y:S05]  /*3e80*/  @P5 BRA `(.L_x_467) ;  /* 0x0000000400f85947 */ /* 0x000fea0003800000 */
[-C--:B--2---:R-:W-:Y:S01]  /*3e90*/  IMAD R32, R218, R106.reuse, RZ ;  /* 0x0000006ada207224 */ /* 0x084fe200078e02ff */
[----:B------:R-:W-:Y:S01]  /*3ea0*/  BSSY B2, `(.L_x_468) ;  /* 0x0000070000027945 */ /* 0x000fe20003800000 */
[----:B------:R-:W-:-:S04]  /*3eb0*/  IMAD.WIDE.U32 R110, R19, R106, R108 ;  /* 0x0000006a136e7225 */ /* 0x000fc800078e006c */
[----:B------:R-:W-:Y:S01]  /*3ec0*/  IMAD R33, R19, R107, R32 ;  /* 0x0000006b13217224 */ /* 0x000fe200078e0220 */
[----:B------:R-:W-:Y:S02]  /*3ed0*/  SEL R32, R78, R113, !P0 ;  /* 0x000000714e207207 */ /* 0x000fe40004000000 */
[----:B------:R-:W-:Y:S01]  /*3ee0*/  IADD3 R121, P5, P6, R20, R110, R69 ;  /* 0x0000006e14797210 */ /* 0x000fe20007ebe045 */
[----:B------:R-:W-:Y:S01]  /*3ef0*/  IMAD.IADD R124, R33, 0x1, R111 ;  /* 0x00000001217c7824 */ /* 0x000fe200078e026f */
[----:B------:R-:W-:-:S04]  /*3f00*/  SHF.R.S32.HI R33, RZ, 0x1f, R32 ;  /* 0x0000001fff217819 */ /* 0x000fc80000011420 */
[----:B------:R-:W-:Y:S02]  /*3f10*/  LEA.HI R33, R33, R32, RZ, 0x4 ;  /* 0x0000002021217211 */ /* 0x000fe400078f20ff */
[----:B------:R-:W-:Y:S02]  /*3f20*/  IADD3.X R122, R97, R124, R64, P5, P6 ;  /* 0x0000007c617a7210 */ /* 0x000fe40002fec440 */
[----:B------:R-:W-:-:S05]  /*3f30*/  LEA.HI.SX32 R33, R33, R70, 0x1c ;  /* 0x0000004621217211 */ /* 0x000fca00078fe2ff */
[----:B------:R-:W-:-:S05]  /*3f40*/  IMAD.SHL.U32 R123, R33, 0x8, RZ ;  /* 0x00000008217b7824 */ /* 0x000fca00078e00ff */
[----:B------:R-:W-:-:S04]  /*3f50*/  LOP3.LUT R33, R87, 0x38, R123, 0xf8, !PT ;  /* 0x0000003857217812 */ /* 0x000fc800078ef87b */
[----:B------:R-:W-:Y:S01]  /*3f60*/  LOP3.LUT R32, R33, R82, RZ, 0x3c, !PT ;  /* 0x0000005221207212 */ /* 0x000fe200078e3cff */
[----:B------:R-:W-:-:S04]  /*3f70*/  IMAD R33, R2, 0x1800, R67 ;  /* 0x0000180002217824 */ /* 0x000fc800078e0243 */
[----:B------:R-:W-:Y:S02]  /*3f80*/  IMAD R35, R205, 0x200, R32 ;  /* 0x00000200cd237824 */ /* 0x000fe400078e0220 */
[----:B------:R-:W-:Y:S02]  /*3f90*/  IMAD R33, R33, 0x2, R18 ;  /* 0x0000000221217824 */ /* 0x000fe400078e0212 */
[----:B------:R-:W-:-:S04]  /*3fa0*/  IMAD R35, R2, 0x1800, R35 ;  /* 0x0000180002237824 */ /* 0x000fc800078e0223 */
[----:B------:R-:W-:Y:S02]  /*3fb0*/  IMAD R36, R35, 0x2, R18 ;  /* 0x0000000223247824 */ /* 0x000fe400078e0212 */
[----:B------:R-:W1:Y:S04]  /*3fc0*/  LDS.128 R32, [R33+0x1c400] ;  /* 0x01c4000021207984 */ /* 0x000e680000000c00 */
[----:B------:R-:W2:Y:S01]  /*3fd0*/  LDS.128 R36, [R36+0x1c400] ;  /* 0x01c4000024247984 */ /* 0x000ea20000000c00 */
[----:B------:R-:W-:Y:S05]  /*3fe0*/  @P4 BRA `(.L_x_469) ;  /* 0x00000004006c4947 */ /* 0x000fea0003800000 */
[----:B------:R-:W-:Y:S02]  /*3ff0*/  SHF.R.U32.HI R126, RZ, 0x10, R13 ;  /* 0x00000010ff7e7819 */ /* 0x000fe4000001160d */
[----:B------:R-:W-:Y:S02]  /*4000*/  SHF.R.U32.HI R131, RZ, 0x10, R25 ;  /* 0x00000010ff837819 */ /* 0x000fe40000011619 */
[----:B------:R-:W-:Y:S01]  /*4010*/  SHF.R.U64 R125, R12, 0x10, R13 ;  /* 0x000000100c7d7819 */ /* 0x000fe2000000120d */
[----:B-1----:R-:W-:Y:S01]  /*4020*/  IMAD.U32 R13, R33, 0x10000, RZ ;  /* 0x00010000210d7824 */ /* 0x002fe200078e00ff */
[----:B------:R-:W-:Y:S01]  /*4030*/  SHF.R.U64 R127, R14, 0x10, R15 ;  /* 0x000000100e7f7819 */ /* 0x000fe2000000120f */
[----:B------:R-:W-:Y:S01]  /*4040*/  IMAD.U32 R12, R32, 0x10000, RZ ;  /* 0x00010000200c7824 */ /* 0x000fe200078e00ff */
[----:B------:R-:W-:Y:S02]  /*4050*/  PRMT R126, R112, 0x5432, R126 ;  /* 0x00005432707e7816 */ /* 0x000fe4000000007e */
[----:B------:R-:W-:-:S02]  /*4060*/  PRMT R131, R137, 0x5410, R131 ;  /* 0x0000541089837816 */ /* 0x000fc40000000083 */
[--C-:B------:R-:W-:Y:S01]  /*4070*/  SHF.R.U64 R133, R26, 0x10, R27.reuse ;  /* 0x000000101a857819 */ /* 0x100fe2000000121b */
[----:B--2---:R-:W-:Y:S01]  /*4080*/  IMAD.U32 R26, R36, 0x10000, RZ ;  /* 0x00010000241a7824 */ /* 0x004fe200078e00ff */
[----:B------:R-:W-:Y:S01]  /*4090*/  SHF.R.U32.HI R134, RZ, 0x10, R27 ;  /* 0x00000010ff867819 */ /* 0x000fe2000001161b */
[----:B------:R-:W-:Y:S01]  /*40a0*/  IMAD.U32 R27, R37, 0x10000, RZ ;  /* 0x00010000251b7824 */ /* 0x000fe200078e00ff */
[----:B------:R-:W-:Y:S01]  /*40b0*/  PRMT R125, R132, 0x5410, R125 ;  /* 0x00005410847d7816 */ /* 0x000fe2000000007d */
[----:B------:R-:W-:Y:S01]  /*40c0*/  IMAD.U32 R132, R131, 0x10000, RZ ;  /* 0x0001000083847824 */ /* 0x000fe200078e00ff */
[----:B------:R-:W-:Y:S01]  /*40d0*/  PRMT R127, R128, 0x5410, R127 ;  /* 0x00005410807f7816 */ /* 0x000fe2000000007f */
[----:B------:R-:W-:Y:S01]  /*40e0*/  IMAD.U32 R128, R126, 0x10000, RZ ;  /* 0x000100007e807824 */ /* 0x000fe200078e00ff */
[----:B------:R-:W-:Y:S01]  /*40f0*/  SHF.R.U32.HI R129, RZ, 0x10, R15 ;  /* 0x00000010ff817819 */ /* 0x000fe2000001160f */
[----:B------:R-:W-:Y:S01]  /*4100*/  IMAD.U32 R15, R34, 0x10000, RZ ;  /* 0x00010000220f7824 */ /* 0x000fe200078e00ff */
[----:B------:R-:W-:Y:S01]  /*4110*/  LOP3.LUT R14, R33, 0xffff0000, RZ, 0xc0, !PT ;  /* 0xffff0000210e7812 */ /* 0x000fe200078ec0ff */
[----:B------:R-:W-:Y:S01]  /*4120*/  FMUL.FTZ R138, R27, R128 ;  /* 0x000000801b8a7220 */ /* 0x000fe20000410000 */
[----:B------:R-:W-:Y:S01]  /*4130*/  LOP3.LUT R33, R37, 0xffff0000, RZ, 0xc0, !PT ;  /* 0xffff000025217812 */ /* 0x000fe200078ec0ff */
[----:B------:R-:W-:Y:S01]  /*4140*/  IMAD.U32 R37, R39, 0x10000, RZ ;  /* 0x0001000027257824 */ /* 0x000fe200078e00ff */
[----:B------:R-:W-:Y:S01]  /*4150*/  PRMT R133, R136, 0x5410, R133 ;  /* 0x0000541088857816 */ /* 0x000fe20000000085 */
[-C--:B------:R-:W-:Y:S01]  /*4160*/  FMUL.FTZ R136, R27, R132.reuse ;  /* 0x000000841b887220 */ /* 0x080fe20000410000 */
[----:B------:R-:W-:Y:S01]  /*4170*/  LOP3.LUT R131, R131, 0xffff0000, RZ, 0xc0, !PT ;  /* 0xffff000083837812 */ /* 0x000fe200078ec0ff */
[----:B------:R-:W-:Y:S01]  /*4180*/  FFMA.FTZ R138, R13, R132, R138 ;  /* 0x000000840d8a7223 */ /* 0x000fe2000001008a */
[----:B------:R-:W-:Y:S01]  /*4190*/  PRMT R129, R135, 0x5410, R129 ;  /* 0x0000541087817816 */ /* 0x000fe20000000081 */
[----:B------:R-:W-:Y:S01]  /*41a0*/  FFMA.FTZ R136, R13, R128, -R136 ;  /* 0x000000800d887223 */ /* 0x000fe20000010888 */
[----:B------:R-:W-:Y:S01]  /*41b0*/  PRMT R134, R114, 0x5432, R134 ;  /* 0x0000543272867816 */ /* 0x000fe20000000086 */
[----:B------:R-:W-:Y:S01]  /*41c0*/  FMUL.FTZ R135, R33, R131 ;  /* 0x0000008321877220 */ /* 0x000fe20000410000 */
[----:B------:R-:W-:Y:S01]  /*41d0*/  LOP3.LUT R126, R126, 0xffff0000, RZ, 0xc0, !PT ;  /* 0xffff00007e7e7812 */ /* 0x000fe200078ec0ff */
[----:B------:R-:W-:Y:S01]  /*41e0*/  IMAD.U32 R13, R129, 0x10000, RZ ;  /* 0x00010000810d7824 */ /* 0x000fe200078e00ff */
[----:B------:R-:W-:Y:S01]  /*41f0*/  SHF.R.U64 R130, R24, 0x10, R25 ;  /* 0x0000001018827819 */ /* 0x000fe20000001219 */
[----:B------:R-:W-:Y:S01]  /*4200*/  IMAD.U32 R27, R134, 0x10000, RZ ;  /* 0x00010000861b7824 */ /* 0x000fe200078e00ff */
[----:B------:R-:W-:Y:S01]  /*4210*/  LOP3.LUT R39, R39, 0xffff0000, RZ, 0xc0, !PT ;  /* 0xffff000027277812 */ /* 0x000fe200078ec0ff */
[-C--:B------:R-:W-:Y:S01]  /*4220*/  FMUL.FTZ R33, R33, R126.reuse ;  /* 0x0000007e21217220 */ /* 0x080fe20000410000 */
[----:B------:R-:W-:Y:S01]  /*4230*/  FFMA.FTZ R135, R14, R126, -R135 ;  /* 0x0000007e0e877223 */ /* 0x000fe20000010887 */
[----:B------:R-:W-:Y:S01]  /*4240*/  IMAD.U32 R24, R35, 0x10000, RZ ;  /* 0x0001000023187824 */ /* 0x000fe200078e00ff */
[----:B------:R-:W-:Y:S01]  /*4250*/  PRMT R130, R115, 0x5432, R130 ;  /* 0x0000543273827816 */ /* 0x000fe20000000082 */
[C---:B------:R-:W-:Y:S01]  /*4260*/  FMUL.FTZ R126, R37.reuse, R13 ;  /* 0x0000000d257e7220 */ /* 0x040fe20000410000 */
[----:B------:R-:W-:Y:S01]  /*4270*/  FMUL.FTZ R137, R37, R27 ;  /* 0x0000001b25897220 */ /* 0x000fe20000410000 */
[----:B------:R-:W-:Y:S01]  /*4280*/  LOP3.LUT R134, R134, 0xffff0000, RZ, 0xc0, !PT ;  /* 0xffff000086867812 */ /* 0x000fe200078ec0ff */
[----:B------:R-:W-:Y:S01]  /*4290*/  FFMA.FTZ R131, R14, R131, R33 ;  /* 0x000000830e837223 */ /* 0x000fe20000010021 */
[C---:B------:R-:W-:Y:S01]  /*42a0*/  FFMA.FTZ R126, R24.reuse, R27, R126 ;  /* 0x0000001b187e7223 */ /* 0x040fe2000001007e */
[----:B------:R-:W-:Y:S01]  /*42b0*/  FFMA.FTZ R137, R24, R13, -R137 ;  /* 0x0000000d18897223 */ /* 0x000fe20000010889 */
[----:B------:R-:W-:Y:S01]  /*42c0*/  LOP3.LUT R14, R129, 0xffff0000, RZ, 0xc0, !PT ;  /* 0xffff0000810e7812 */ /* 0x000fe200078ec0ff */
[----:B------:R-:W-:Y:S01]  /*42d0*/  IMAD.U32 R27, R130, 0x10000, RZ ;  /* 0x00010000821b7824 */ /* 0x000fe200078e00ff */
[----:B------:R-:W-:Y:S01]  /*42e0*/  LOP3.LUT R25, R35, 0xffff0000, RZ, 0xc0, !PT ;  /* 0xffff000023197812 */ /* 0x000fe200078ec0ff */
[----:B------:R-:W-:-:S02]  /*42f0*/  IMAD.U32 R13, R125, 0x10000, RZ ;  /* 0x000100007d0d7824 */ /* 0x000fc400078e00ff */
[C---:B------:R-:W-:Y:S01]  /*4300*/  FMUL.FTZ R24, R39.reuse, R134 ;  /* 0x0000008627187220 */ /* 0x040fe20000410000 */
[----:B------:R-:W-:Y:S01]  /*4310*/  FMUL.FTZ R37, R26, R27 ;  /* 0x0000001b1a257220 */ /* 0x000fe20000410000 */
[----:B------:R-:W-:Y:S01]  /*4320*/  LOP3.LUT R36, R36, 0xffff0000, RZ, 0xc0, !PT ;  /* 0xffff000024247812 */ /* 0x000fe200078ec0ff */
[-C--:B------:R-:W-:Y:S01]  /*4330*/  FMUL.FTZ R132, R39, R14.reuse ;  /* 0x0000000e27847220 */ /* 0x080fe20000410000 */
[----:B------:R-:W-:Y:S01]  /*4340*/  LOP3.LUT R33, R130, 0xffff0000, RZ, 0xc0, !PT ;  /* 0xffff000082217812 */ /* 0x000fe200078ec0ff */
[-C--:B------:R-:W-:Y:S01]  /*4350*/  FMUL.FTZ R26, R26, R13.reuse ;  /* 0x0000000d1a1a7220 */ /* 0x080fe20000410000 */
[----:B------:R-:W-:Y:S01]  /*4360*/  LOP3.LUT R125, R125, 0xffff0000, RZ, 0xc0, !PT ;  /* 0xffff00007d7d7812 */ /* 0x000fe200078ec0ff */
[C---:B------:R-:W-:Y:S01]  /*4370*/  FFMA.FTZ R128, R25.reuse, R14, -R24 ;  /* 0x0000000e19807223 */ /* 0x040fe20000010818 */
[----:B------:R-:W-:Y:S01]  /*4380*/  LOP3.LUT R32, R32, 0xffff0000, RZ, 0xc0, !PT ;  /* 0xffff000020207812 */ /* 0x000fe200078ec0ff */
[----:B------:R-:W-:Y:S02]  /*4390*/  IMAD.U32 R35, R38, 0x10000, RZ ;  /* 0x0001000026237824 */ /* 0x000fe400078e00ff */
[----:B------:R-:W-:Y:S01]  /*43a0*/  FFMA.FTZ R39, R25, R134, R132 ;  /* 0x0000008619277223 */ /* 0x000fe20000010084 */
[C---:B------:R-:W-:Y:S01]  /*43b0*/  FFMA.FTZ R37, R12.reuse, R13, -R37 ;  /* 0x0000000d0c257223 */ /* 0x040fe20000010825 */
[----:B------:R-:W-:Y:S01]  /*43c0*/  FFMA.FTZ R26, R12, R27, R26 ;  /* 0x0000001b0c1a7223 */ /* 0x000fe2000001001a */
[----:B------:R-:W-:Y:S01]  /*43d0*/  IMAD.U32 R14, R133, 0x10000, RZ ;  /* 0x00010000850e7824 */ /* 0x000fe200078e00ff */
[----:B------:R-:W-:Y:S01]  /*43e0*/  LOP3.LUT R38, R38, 0xffff0000, RZ, 0xc0, !PT ;  /* 0xffff000026267812 */ /* 0x000fe200078ec0ff */
[C---:B------:R-:W-:Y:S01]  /*43f0*/  FMUL.FTZ R25, R36.reuse, R33 ;  /* 0x0000002124197220 */ /* 0x040fe20000410000 */
[-C--:B------:R-:W-:Y:S01]  /*4400*/  FMUL.FTZ R13, R36, R125.reuse ;  /* 0x0000007d240d7220 */ /* 0x080fe20000410000 */
[----:B------:R-:W-:Y:S01]  /*4410*/  IMAD.U32 R12, R127, 0x10000, RZ ;  /* 0x000100007f0c7824 */ /* 0x000fe200078e00ff */
[----:B------:R-:W-:Y:S01]  /*4420*/  LOP3.LUT R133, R133, 0xffff0000, RZ, 0xc0, !PT ;  /* 0xffff000085857812 */ /* 0x000fe200078ec0ff */
[C---:B------:R-:W-:Y:S01]  /*4430*/  FFMA.FTZ R24, R32.reuse, R125, -R25 ;  /* 0x0000007d20187223 */ /* 0x040fe20000010819 */
[----:B------:R-:W-:Y:S01]  /*4440*/  LOP3.LUT R127, R127, 0xffff0000, RZ, 0xc0, !PT ;  /* 0xffff00007f7f7812 */ /* 0x000fe200078ec0ff */
[----:B------:R-:W-:Y:S01]  /*4450*/  FFMA.FTZ R13, R32, R33, R13 ;  /* 0x00000021200d7223 */ /* 0x000fe2000001000d */
[----:B------:R-:W-:Y:S01]  /*4460*/  LOP3.LUT R34, R34, 0xffff0000, RZ, 0xc0, !PT ;  /* 0xffff000022227812 */ /* 0x000fe200078ec0ff */
[C---:B------:R-:W-:Y:S01]  /*4470*/  FMUL.FTZ R32, R35.reuse, R14 ;  /* 0x0000000e23207220 */ /* 0x040fe20000410000 */
        /* <DEDUP_REMOVED lines=9> */
[----:B------:R-:W-:Y:S02]  /*4510*/  F2FP.BF16.F32.PACK_AB R24, R24, R37 ;  /* 0x000000251818723e */ /* 0x000fe400000010ff */
[----:B------:R-:W-:Y:S01]  /*4520*/  F2FP.BF16.F32.PACK_AB R34, R25, R32 ;  /* 0x000000201922723e */ /* 0x000fe200000010ff */
[----:B------:R-:W-:Y:S01]  /*4530*/  IMAD.MOV.U32 R37, RZ, RZ, R131 ;  /* 0x000000ffff257224 */ /* 0x000fe200078e0083 */
[----:B------:R-:W-:Y:S01]  /*4540*/  F2FP.BF16.F32.PACK_AB R38, R38, R35 ;  /* 0x000000232626723e */ /* 0x000fe200000010ff */
[----:B------:R-:W-:Y:S01]  /*4550*/  IMAD.MOV.U32 R32, RZ, RZ, R24 ;  /* 0x000000ffff207224 */ /* 0x000fe200078e0018 */
[----:B------:R-:W-:Y:S01]  /*4560*/  F2FP.BF16.F32.PACK_AB R33, R135, R136 ;  /* 0x000000888721723e */ /* 0x000fe200000010ff */
[----:B------:R-:W-:Y:S01]  /*4570*/  IMAD.MOV.U32 R35, RZ, RZ, R128 ;  /* 0x000000ffff237224 */ /* 0x000fe200078e0080 */
[----:B------:R-:W-:-:S02]  /*4580*/  F2FP.BF16.F32.PACK_AB R39, R39, R126 ;  /* 0x0000007e2727723e */ /* 0x000fc400000010ff */
[----:B------:R-:W-:-:S07]  /*4590*/  F2FP.BF16.F32.PACK_AB R36, R13, R26 ;  /* 0x0000001a0d24723e */ /* 0x000fce00000010ff */
.L_x_469:
[----:B------:R-:W-:Y:S05]  /*45a0*/  BSYNC B2 ;  /* 0x0000000000027941 */ /* 0x000fea0003800000 */
.L_x_468:
[----:B------:R-:W-:Y:S02]  /*45b0*/  ISETP.GE.AND P5, PT, R123, R105, PT ;  /* 0x000000697b00720c */ /* 0x000fe40003fa6270 */
[----:B------:R-:W-:-:S11]  /*45c0*/  P2R R13, PR, RZ, 0x1 ;  /* 0x00000001ff0d7803 */ /* 0x000fd60000000000 */
[--C-:B------:R-:W-:Y:S02]  /*45d0*/  @!P5 SHF.R.S32.HI R12, RZ, 0x1f, R123.reuse ;  /* 0x0000001fff0cd819 */ /* 0x100fe4000001147b */
[----:B------:R-:W-:-:S04]  /*45e0*/  @!P5 IADD3 R110, P0, P6, R20, R110, R123 ;  /* 0x0000006e146ed210 */ /* 0x000fc80007e1e07b */
[----:B------:R-:W-:Y:S02]  /*45f0*/  @!P5 IADD3.X R124, R97, R124, R12, P0, P6 ;  /* 0x0000007c617cd210 */ /* 0x000fe400007ec40c */
[-C--:B------:R-:W-:Y:S02]  /*4600*/  LEA R12, P6, R121, R102.reuse, 0x1 ;  /* 0x00000066790c7211 */ /* 0x080fe400078c08ff */
[----:B------:R-:W-:Y:S02]  /*4610*/  ISETP.NE.AND P0, PT, R13, RZ, PT ;  /* 0x000000ff0d00720c */ /* 0x000fe40003f05270 */
[----:B------:R-:W-:Y:S02]  /*4620*/  LEA.HI.X R13, R121, R103, R122, 0x1, P6 ;  /* 0x00000067790d7211 */ /* 0x000fe400030f0c7a */
[----:B------:R-:W-:-:S03]  /*4630*/  @!P5 LEA R14, P6, R110, R102, 0x1 ;  /* 0x000000666e0ed211 */ /* 0x000fc600078c08ff */
[----:B-1----:R1:W-:Y:S01]  /*4640*/  STG.E.128 desc[UR40][R12.64], R32 ;  /* 0x000000200c007986 */ /* 0x0023e2000c101d28 */
[----:B------:R-:W-:-:S05]  /*4650*/  @!P5 LEA.HI.X R15, R110, R103, R124, 0x1, P6 ;  /* 0x000000676e0fd211 */ /* 0x000fca00030f0c7c */
[----:B--2---:R1:W-:Y:S04]  /*4660*/  @!P5 STG.E.128 desc[UR40][R14.64], R36 ;  /* 0x000000240e00d986 */ /* 0x0043e8000c101d28 */
.L_x_467:
[----:B------:R-:W-:Y:S05]  /*4670*/  BSYNC B1 ;  /* 0x0000000000017941 */ /* 0x000fea0003800000 */
.L_x_466:
[----:B------:R-:W-:Y:S01]  /*4680*/  ISETP.GE.OR P5, PT, R211, R104, P1 ;  /* 0x00000068d300720c */ /* 0x000fe20000fa6670 */
[-C--:B-12---:R-:W-:Y:S02]  /*4690*/  IMAD R12, R81, R106.reuse, RZ ;  /* 0x0000006a510c7224 */ /* 0x086fe400078e02ff */
[----:B------:R-:W-:-:S04]  /*46a0*/  IMAD.WIDE.U32 R108, R211, R106, R108 ;  /* 0x0000006ad36c7225 */ /* 0x000fc800078e006c */
[----:B------:R-:W-:-:S06]  /*46b0*/  IMAD R107, R211, R107, R12 ;  /* 0x0000006bd36b7224 */ /* 0x000fcc00078e020c */
[----:B------:R-:W-:Y:S05]  /*46c0*/  @P5 BRA `(.L_x_456) ;  /* 0x0000000800545947 */ /* 0x000fea0003800000 */
[----:B------:R-:W-:Y:S01]  /*46d0*/  IMAD.IADD R34, R109, 0x1, R107 ;  /* 0x000000016d227824 */ /* 0x000fe200078e026b */
[----:B------:R-:W-:Y:S01]  /*46e0*/  IADD3 R12, P5, P6, R20, R108, R69 ;  /* 0x0000006c140c7210 */ /* 0x000fe20007ebe045 */
[----:B------:R-:W-:Y:S01]  /*46f0*/  BSSY B1, `(.L_x_470) ;  /* 0x000006e000017945 */ /* 0x000fe20003800000 */
[----:B------:R-:W-:Y:S02]  /*4700*/  SEL R113, R78, R113, !P0 ;  /* 0x000000714e717207 */ /* 0x000fe40004000000 */
[----:B------:R-:W-:Y:S02]  /*4710*/  IADD3.X R13, R97, R34, R64, P5, P6 ;  /* 0x00000022610d7210 */ /* 0x000fe40002fec440 */
[----:B------:R-:W-:-:S04]  /*4720*/  LEA R32, P5, R12, R102, 0x1 ;  /* 0x000000660c207211 */ /* 0x000fc800078a08ff */
[----:B------:R-:W-:Y:S02]  /*4730*/  LEA.HI.X R33, R12, R103, R13, 0x1, P5 ;  /* 0x000000670c217211 */ /* 0x000fe400028f0c0d */
[----:B------:R-:W-:-:S04]  /*4740*/  SHF.R.S32.HI R12, RZ, 0x1f, R113 ;  /* 0x0000001fff0c7819 */ /* 0x000fc80000011471 */
[----:B------:R-:W-:-:S04]  /*4750*/  LEA.HI R113, R12, R113, RZ, 0x4 ;  /* 0x000000710c717211 */ /* 0x000fc800078f20ff */
[----:B------:R-:W-:-:S05]  /*4760*/  LEA.HI.SX32 R35, R113, R70, 0x1c ;  /* 0x0000004671237211 */ /* 0x000fca00078fe2ff */
[----:B------:R-:W-:-:S05]  /*4770*/  IMAD.SHL.U32 R35, R35, 0x8, RZ ;  /* 0x0000000823237824 */ /* 0x000fca00078e00ff */
[----:B------:R-:W-:-:S04]  /*4780*/  LOP3.LUT R13, R204, 0x38, R35, 0xf8, !PT ;  /* 0x00000038cc0d7812 */ /* 0x000fc800078ef823 */
[----:B------:R-:W-:-:S05]  /*4790*/  LOP3.LUT R13, R13, R234, RZ, 0x3c, !PT ;  /* 0x000000ea0d0d7212 */ /* 0x000fca00078e3cff */
[----:B------:R-:W-:Y:S02]  /*47a0*/  IMAD.IADD R15, R206, 0x1, R13 ;  /* 0x00000001ce0f7824 */ /* 0x000fe400078e020d */
[C---:B------:R-:W-:Y:S02]  /*47b0*/  IMAD R13, R2.reuse, 0x1800, R65 ;  /* 0x00001800020d7824 */ /* 0x040fe400078e0241 */
[----:B------:R-:W-:Y:S02]  /*47c0*/  IMAD R15, R2, 0x1800, R15 ;  /* 0x00001800020f7824 */ /* 0x000fe400078e020f */
[--C-:B------:R-:W-:Y:S02]  /*47d0*/  IMAD R13, R13, 0x2, R18.reuse ;  /* 0x000000020d0d7824 */ /* 0x100fe400078e0212 */
[----:B------:R-:W-:-:S04]  /*47e0*/  IMAD R24, R15, 0x2, R18 ;  /* 0x000000020f187824 */ /* 0x000fc800078e0212 */
        /* <DEDUP_REMOVED lines=9> */
[----:B------:R-:W-:Y:S01]  /*4880*/  PRMT R116, R116, 0x5410, R113 ;  /* 0x0000541074747816 */ /* 0x000fe20000000071 */
[----:B------:R-:W-:Y:S01]  /*4890*/  IMAD.U32 R4, R12, 0x10000, RZ ;  /* 0x000100000c047824 */ /* 0x000fe200078e00ff */
        /* <DEDUP_REMOVED lines=9> */
[----:B------:R-:W-:Y:S02]  /*4930*/  SHF.R.U32.HI R107, RZ, 0x10, R7 ;  /* 0x00000010ff6b7819 */ /* 0x000fe40000011607 */
[----:B------:R-:W-:Y:S01]  /*4940*/  PRMT R117, R117, 0x5410, R106 ;  /* 0x0000541075757816 */ /* 0x000fe2000000006a */
[C---:B------:R-:W-:Y:S01]  /*4950*/  FMUL.FTZ R106, R11.reuse, R38 ;  /* 0x000000260b6a7220 */ /* 0x040fe20000410000 */
[----:B------:R-:W-:Y:S01]  /*4960*/  PRMT R114, R114, 0x5410, R107 ;  /* 0x0000541072727816 */ /* 0x000fe2000000006b */
[-C--:B------:R-:W-:Y:S01]  /*4970*/  FMUL.FTZ R110, R11, R36.reuse ;  /* 0x000000240b6e7220 */ /* 0x080fe20000410000 */
[----:B------:R-:W-:Y:S01]  /*4980*/  PRMT R118, R118, 0x5410, R37 ;  /* 0x0000541076767816 */ /* 0x000fe20000000025 */
[C---:B------:R-:W-:Y:S01]  /*4990*/  FFMA.FTZ R106, R5.reuse, R36, -R106 ;  /* 0x00000024056a7223 */ /* 0x040fe2000001086a */
[----:B------:R-:W-:Y:S01]  /*49a0*/  SHF.R.U64 R111, R6, 0x10, R7 ;  /* 0x00000010066f7819 */ /* 0x000fe20000001207 */
[----:B------:R-:W-:Y:S01]  /*49b0*/  FFMA.FTZ R110, R5, R38, R110 ;  /* 0x00000026056e7223 */ /* 0x000fe2000001006e */
[----:B------:R-:W-:Y:S01]  /*49c0*/  LOP3.LUT R6, R13, 0xffff0000, RZ, 0xc0, !PT ;  /* 0xffff00000d067812 */ /* 0x000fe200078ec0ff */
[----:B------:R-:W-:Y:S01]  /*49d0*/  IMAD.U32 R5, R114, 0x10000, RZ ;  /* 0x0001000072057824 */ /* 0x000fe200078e00ff */
[----:B------:R-:W-:Y:S01]  /*49e0*/  LOP3.LUT R13, R25, 0xffff0000, RZ, 0xc0, !PT ;  /* 0xffff0000190d7812 */ /* 0x000fe200078ec0ff */
[----:B------:R-:W-:Y:S01]  /*49f0*/  IMAD.U32 R25, R27, 0x10000, RZ ;  /* 0x000100001b197824 */ /* 0x000fe200078e00ff */
[----:B------:R-:W-:Y:S01]  /*4a00*/  LOP3.LUT R120, R120, 0xffff0000, RZ, 0xc0, !PT ;  /* 0xffff000078787812 */ /* 0x000fe200078ec0ff */
[----:B------:R-:W-:Y:S01]  /*4a10*/  IMAD.U32 R11, R118, 0x10000, RZ ;  /* 0x00010000760b7824 */ /* 0x000fe200078e00ff */
[----:B------:R-:W-:Y:S01]  /*4a20*/  LOP3.LUT R116, R116, 0xffff0000, RZ, 0xc0, !PT ;  /* 0xffff000074747812 */ /* 0x000fe200078ec0ff */
[----:B------:R-:W-:Y:S01]  /*4a30*/  FMUL.FTZ R36, R25, R5 ;  /* 0x0000000519247220 */ /* 0x000fe20000410000 */
[----:B------:R-:W-:Y:S01]  /*4a40*/  LOP3.LUT R27, R27, 0xffff0000, RZ, 0xc0, !PT ;  /* 0xffff00001b1b7812 */ /* 0x000fe200078ec0ff */
[-C--:B------:R-:W-:Y:S01]  /*4a50*/  FMUL.FTZ R39, R25, R11.reuse ;  /* 0x0000000b19277220 */ /* 0x080fe20000410000 */
[C---:B------:R-:W-:Y:S01]  /*4a60*/  FMUL.FTZ R37, R13.reuse, R120 ;  /* 0x000000780d257220 */ /* 0x040fe20000410000 */
[----:B------:R-:W-:Y:S01]  /*4a70*/  FMUL.FTZ R13, R13, R116 ;  /* 0x000000740d0d7220 */ /* 0x000fe20000410000 */
[----:B------:R-:W-:Y:S01]  /*4a80*/  LOP3.LUT R118, R118, 0xffff0000, RZ, 0xc0, !PT ;  /* 0xffff000076767812 */ /* 0x000fe200078ec0ff */
[C---:B------:R-:W-:Y:S01]  /*4a90*/  FFMA.FTZ R36, R8.reuse, R11, R36 ;  /* 0x0000000b08247223 */ /* 0x040fe20000010024 */
[----:B------:R-:W-:Y:S01]  /*4aa0*/  FFMA.FTZ R39, R8, R5, -R39 ;  /* 0x0000000508277223 */ /* 0x000fe20000010827 */
[----:B------:R-:W-:Y:S01]  /*4ab0*/  LOP3.LUT R114, R114, 0xffff0000, RZ, 0xc0, !PT ;  /* 0xffff000072727812 */ /* 0x000fe200078ec0ff */
[----:B------:R-:W-:Y:S01]  /*4ac0*/  IMAD.U32 R11, R119, 0x10000, RZ ;  /* 0x00010000770b7824 */ /* 0x000fe200078e00ff */
[----:B------:R-:W-:Y:S01]  /*4ad0*/  LOP3.LUT R9, R15, 0xffff0000, RZ, 0xc0, !PT ;  /* 0xffff00000f097812 */ /* 0x000fe200078ec0ff */
[----:B------:R-:W-:-:S02]  /*4ae0*/  IMAD.U32 R5, R115, 0x10000, RZ ;  /* 0x0001000073057824 */ /* 0x000fc400078e00ff */
[C---:B------:R-:W-:Y:S01]  /*4af0*/  FFMA.FTZ R37, R6.reuse, R116, -R37 ;  /* 0x0000007406257223 */ /* 0x040fe20000010825 */
[----:B------:R-:W-:Y:S01]  /*4b00*/  FFMA.FTZ R25, R6, R120, R13 ;  /* 0x0000007806197223 */ /* 0x000fe2000001000d */
[C---:B------:R-:W-:Y:S01]  /*4b10*/  FMUL.FTZ R6, R27.reuse, R118 ;  /* 0x000000761b067220 */ /* 0x040fe20000410000 */
[----:B------:R-:W-:Y:S01]  /*4b20*/  FMUL.FTZ R13, R10, R11 ;  /* 0x0000000b0a0d7220 */ /* 0x000fe20000410000 */
[----:B------:R-:W-:Y:S01]  /*4b30*/  LOP3.LUT R24, R24, 0xffff0000, RZ, 0xc0, !PT ;  /* 0xffff000018187812 */ /* 0x000fe200078ec0ff */
[-C--:B------:R-:W-:Y:S01]  /*4b40*/  FMUL.FTZ R8, R27, R114.reuse ;  /* 0x000000721b087220 */ /* 0x080fe20000410000 */
[----:B------:R-:W-:Y:S01]  /*4b50*/  LOP3.LUT R119, R119, 0xffff0000, RZ, 0xc0, !PT ;  /* 0xffff000077777812 */ /* 0x000fe200078ec0ff */
[----:B------:R-:W-:Y:S01]  /*4b60*/  FMUL.FTZ R10, R10, R5 ;  /* 0x000000050a0a7220 */ /* 0x000fe20000410000 */
[----:B------:R-:W-:Y:S01]  /*4b70*/  LOP3.LUT R115, R115, 0xffff0000, RZ, 0xc0, !PT ;  /* 0xffff000073737812 */ /* 0x000fe200078ec0ff */
[C---:B------:R-:W-:Y:S01]  /*4b80*/  FFMA.FTZ R114, R9.reuse, R114, -R6 ;  /* 0x0000007209727223 */ /* 0x040fe20000010806 */
[----:B------:R-:W-:Y:S01]  /*4b90*/  PRMT R112, R112, 0x5410, R111 ;  /* 0x0000541070707816 */ /* 0x000fe2000000006f */
[----:B------:R-:W-:Y:S01]  /*4ba0*/  IMAD.U32 R15, R26, 0x10000, RZ ;  /* 0x000100001a0f7824 */ /* 0x000fe200078e00ff */
[----:B------:R-:W-:Y:S01]  /*4bb0*/  LOP3.LUT R12, R12, 0xffff0000, RZ, 0xc0, !PT ;  /* 0xffff00000c0c7812 */ /* 0x000fe200078ec0ff */
[----:B------:R-:W-:Y:S01]  /*4bc0*/  FFMA.FTZ R27, R9, R118, R8 ;  /* 0x00000076091b7223 */ /* 0x000fe20000010008 */
[----:B------:R-:W-:Y:S01]  /*4bd0*/  FFMA.FTZ R10, R4, R11, R10 ;  /* 0x0000000b040a7223 */ /* 0x000fe2000001000a */
[C---:B------:R-:W-:Y:S01]  /*4be0*/  IMAD.U32 R6, R117.reuse, 0x10000, RZ ;  /* 0x0001000075067824 */ /* 0x040fe200078e00ff */
[----:B------:R-:W-:Y:S01]  /*4bf0*/  LOP3.LUT R26, R26, 0xffff0000, RZ, 0xc0, !PT ;  /* 0xffff00001a1a7812 */ /* 0x000fe200078ec0ff */
[----:B------:R-:W-:Y:S01]  /*4c00*/  FMUL.FTZ R9, R24, R119 ;  /* 0x0000007718097220 */ /* 0x000fe20000410000 */
[----:B------:R-:W-:Y:S01]  /*4c10*/  FFMA.FTZ R13, R4, R5, -R13 ;  /* 0x00000005040d7223 */ /* 0x000fe2000001080d */
[----:B------:R-:W-:Y:S01]  /*4c20*/  FMUL.FTZ R11, R24, R115 ;  /* 0x00000073180b7220 */ /* 0x000fe20000410000 */
[----:B------:R-:W-:Y:S01]  /*4c30*/  LOP3.LUT R117, R117, 0xffff0000, RZ, 0xc0, !PT ;  /* 0xffff000075757812 */ /* 0x000fe200078ec0ff */
[C---:B------:R-:W-:Y:S01]  /*4c40*/  IMAD.U32 R4, R112.reuse, 0x10000, RZ ;  /* 0x0001000070047824 */ /* 0x040fe200078e00ff */
[----:B------:R-:W-:Y:S01]  /*4c50*/  LOP3.LUT R5, R112, 0xffff0000, RZ, 0xc0, !PT ;  /* 0xffff000070057812 */ /* 0x000fe200078ec0ff */
[----:B------:R-:W-:-:S02]  /*4c60*/  IMAD.U32 R7, R14, 0x10000, RZ ;  /* 0x000100000e077824 */ /* 0x000fc400078e00ff */
[C---:B------:R-:W-:Y:S01]  /*4c70*/  FFMA.FTZ R8, R12.reuse, R115, -R9 ;  /* 0x000000730c087223 */ /* 0x040fe20000010809 */
        /* <DEDUP_REMOVED lines=15> */
[----:B------:R-:W-:Y:S02]  /*4d70*/  F2FP.BF16.F32.PACK_AB R14, R9, R12 ;  /* 0x0000000c090e723e */ /* 0x000fe400000010ff */
[----:B------:R-:W-:Y:S01]  /*4d80*/  F2FP.BF16.F32.PACK_AB R26, R26, R15 ;  /* 0x0000000f1a1a723e */ /* 0x000fe200000010ff */
[----:B------:R-:W-:Y:S01]  /*4d90*/  IMAD.MOV.U32 R12, RZ, RZ, R36 ;  /* 0x000000ffff0c7224 */ /* 0x000fe200078e0024 */
[----:B------:R-:W-:Y:S01]  /*4da0*/  F2FP.BF16.F32.PACK_AB R25, R25, R110 ;  /* 0x0000006e1919723e */ /* 0x000fe200000010ff */
[----:B------:R-:W-:Y:S01]  /*4db0*/  IMAD.MOV.U32 R15, RZ, RZ, R39 ;  /* 0x000000ffff0f7224 */ /* 0x000fe200078e0027 */
[----:B------:R-:W-:-:S07]  /*4dc0*/  F2FP.BF16.F32.PACK_AB R24, R11, R10 ;  /* 0x0000000a0b18723e */ /* 0x000fce00000010ff */
.L_x_471:
[----:B------:R-:W-:Y:S05]  /*4dd0*/  BSYNC B1 ;  /* 0x0000000000017941 */ /* 0x000fea0003800000 */
.L_x_470:
[----:B-1----:R4:W-:Y:S01]  /*4de0*/  STG.E.128 desc[UR40][R32.64], R12 ;  /* 0x0000000c20007986 */ /* 0x0029e2000c101d28 */
[----:B------:R-:W-:-:S13]  /*4df0*/  ISETP.GE.AND P4, PT, R35, R105, PT ;  /* 0x000000692300720c */ /* 0x000fda0003f86270 */
[----:B------:R-:W-:Y:S05]  /*4e00*/  @P4 BRA `(.L_x_456) ;  /* 0x0000000000844947 */ /* 0x000fea0003800000 */
[--C-:B------:R-:W-:Y:S02]  /*4e10*/  SHF.R.S32.HI R4, RZ, 0x1f, R35.reuse ;  /* 0x0000001fff047819 */ /* 0x100fe40000011423 */
[----:B------:R-:W-:-:S04]  /*4e20*/  IADD3 R35, P4, P5, R20, R108, R35 ;  /* 0x0000006c14237210 */ /* 0x000fc80007d9e023 */
[----:B------:R-:W-:Y:S02]  /*4e30*/  IADD3.X R34, R97, R34, R4, P4, P5 ;  /* 0x0000002261227210 */ /* 0x000fe400027ea404 */
[----:B------:R-:W-:-:S04]  /*4e40*/  LEA R102, P4, R35, R102, 0x1 ;  /* 0x0000006623667211 */ /* 0x000fc800078808ff */
[----:B------:R-:W-:-:S05]  /*4e50*/  LEA.HI.X R103, R35, R103, R34, 0x1, P4 ;  /* 0x0000006723677211 */ /* 0x000fca00020f0c22 */
[----:B--2---:R1:W-:Y:S01]  /*4e60*/  STG.E.128 desc[UR40][R102.64], R24 ;  /* 0x0000001866007986 */ /* 0x0043e2000c101d28 */
[----:B------:R-:W-:Y:S05]  /*4e70*/  BRA `(.L_x_456) ;  /* 0x0000000000687947 */ /* 0x000fea0003800000 */
.L_x_439:
[----:B------:R-:W-:-:S06]  /*4e80*/  UISETP.NE.AND UP0, UPT, UR44, 0x3, UPT ;  /* 0x000000032c00788c */ /* 0x000fcc000bf05270 */
[----:B------:R-:W-:-:S13]  /*4e90*/  PLOP3.LUT P3, PT, PT, PT, UP0, 0x80, 0x0 ;  /* 0x000000000000781c */ /* 0x000fda0003f6f008 */
[----:B------:R-:W-:Y:S05]  /*4ea0*/  @!P3 BRA `(.L_x_472) ;  /* 0x000000000004b947 */ /* 0x000fea0003800000 */
[----:B------:R-:W-:Y:S01]  /*4eb0*/  BPT.TRAP 0x1 ;  /* 0x000000040000795c */ /* 0x000fe20000300000 */
.L_x_472:
[----:B------:R-:W-:Y:S01]  /*4ec0*/  IMAD R90, R2, 0x8, R18 ;  /* 0x00000008025a7824 */ /* 0x000fe200078e0212 */
[----:B------:R-:W-:Y:S01]  /*4ed0*/  SHF.L.U32 R101, R23, 0x1f, RZ ;  /* 0x0000001f17657819 */ /* 0x000fe200000006ff */
[----:B------:R-:W-:Y:S01]  /*4ee0*/  IMAD R104, R59, -0x60, R62 ;  /* 0xffffffa03b687824 */ /* 0x000fe200078e023e */
[----:B------:R-:W-:Y:S02]  /*4ef0*/  BSSY B1, `(.L_x_473) ;  /* 0x0000004000017945 */ /* 0x000fe40003800000 */
[----:B------:R-:W0:Y:S02]  /*4f00*/  SYNCS.PHASECHK.TRANS64.TRYWAIT P4, [R90+URZ+0x22890], R101 ;  /* 0x022890655a0075a7 */ /* 0x000e24000808017f */
[----:B------:R-:W-:Y:S01]  /*4f10*/  VIMNMX R104, R104, 0x60, PT ;  /* 0x0000006068687848 */ /* 0x000fe20003fe0100 */
[----:B0-----:R-:W-:Y:S06]  /*4f20*/  @!P4 BRA `(.L_x_474) ;  /* 0x000000f400e0c947 */ /* 0x001fec0003800000 */
.L_x_665:
[----:B------:R-:W-:Y:S05]  /*4f30*/  BSYNC B1 ;  /* 0x0000000000017941 */ /* 0x000fea0003800000 */
.L_x_473:
[-C--:B------:R-:W-:Y:S01]  /*4f40*/  ISETP.GE.AND P5, PT, R19, R104.reuse, PT ;  /* 0x000000681300720c */ /* 0x080fe20003fa6270 */
[----:B------:R-:W-:Y:S01]  /*4f50*/  BSSY B1, `(.L_x_475) ;  /* 0x0000007000017945 */ /* 0x000fe20003800000 */
[----:B------:R-:W-:-:S11]  /*4f60*/  ISETP.GE.AND P4, PT, R211, R104, PT ;  /* 0x00000068d300720c */ /* 0x000fd60003f86270 */
[----:B------:R-:W-:Y:S05]  /*4f70*/  @P5 BRA `(.L_x_476) ;  /* 0x0000000000105947 */ /* 0x000fea0003800000 */
[----:B------:R-:W1:Y:S04]  /*4f80*/  @!P1 LDS.128 R4, [R107] ;  /* 0x000000006b049984 */ /* 0x000e680000000c00 */
[----:B------:R-:W2:Y:S04]  /*4f90*/  @!P2 LDS.128 R8, [R106] ;  /* 0x000000006a08a984 */ /* 0x000ea80000000c00 */
[----:B-1----:R1:W-:Y:S04]  /*4fa0*/  @!P1 STG.E.128 desc[UR40][R14.64], R4 ;  /* 0x000000040e009986 */ /* 0x0023e8000c101d28 */
[----:B--2---:R1:W-:Y:S02]  /*4fb0*/  @!P2 STG.E.128 desc[UR40][R14.64+0x40], R8 ;  /* 0x000040080e00a986 */ /* 0x0043e4000c101d28 */
.L_x_476:
[----:B------:R-:W-:Y:S05]  /*4fc0*/  BSYNC B1 ;  /* 0x0000000000017941 */ /* 0x000fea0003800000 */
.L_x_475:
[----:B------:R-:W-:Y:S05]  /*4fd0*/  @P4 BRA `(.L_x_456) ;  /* 0x0000000000104947 */ /* 0x000fea0003800000 */
[----:B-1----:R-:W1:Y:S04]  /*4fe0*/  @!P1 LDS.128 R4, [R107+0x2000] ;  /* 0x002000006b049984 */ /* 0x002e680000000c00 */
[----:B------:R-:W2:Y:S04]  /*4ff0*/  @!P2 LDS.128 R8, [R106+0x2000] ;  /* 0x002000006a08a984 */ /* 0x000ea80000000c00 */
[----:B-1----:R3:W-:Y:S04]  /*5000*/  @!P1 STG.E.128 desc[UR40][R12.64], R4 ;  /* 0x000000040c009986 */ /* 0x0027e8000c101d28 */
[----:B--2---:R3:W-:Y:S02]  /*5010*/  @!P2 STG.E.128 desc[UR40][R12.64+0x40], R8 ;  /* 0x000040080c00a986 */ /* 0x0047e4000c101d28 */
.L_x_456:
[----:B------:R-:W-:Y:S05]  /*5020*/  BSYNC B0 ;  /* 0x0000000000007941 */ /* 0x000fea0003800000 */
.L_x_438:
[----:B-123--:R-:W1:Y:S01]  /*5030*/  S2R R4, SR_TID.X ;  /* 0x0000000000047919 */ /* 0x00ee620000002100 */
[----:B------:R-:W-:Y:S01]  /*5040*/  @!PT LDS RZ, [RZ] ;  /* 0x00000000fffff984 */ /* 0x000fe20000000800 */
[----:B------:R-:W-:Y:S01]  /*5050*/  @!PT LDS RZ, [RZ] ;  /* 0x00000000fffff984 */ /* 0x000fe20000000800 */
[----:B------:R-:W-:Y:S01]  /*5060*/  @!PT LDS RZ, [RZ] ;  /* 0x00000000fffff984 */ /* 0x000fe20000000800 */
[----:B------:R-:W-:Y:S01]  /*5070*/  @!PT LDS RZ, [RZ] ;  /* 0x00000000fffff984 */ /* 0x000fe20000000800 */
[----:B------:R2:W-:Y:S06]  /*5080*/  MEMBAR.ALL.CTA ;  /* 0x0000000000007992 */ /* 0x0005ec0000008000 */
[----:B--2---:R-:W2:Y:S01]  /*5090*/  FENCE.VIEW.ASYNC.S ;  /* 0x00000000000073c6 */ /* 0x004ea20000000000 */
[----:B------:R-:W-:Y:S05]  /*50a0*/  WARPSYNC.ALL ;  /* 0x0000000000007948 */ /* 0x000fea0003800000 */
[----:B------:R-:W-:Y:S01]  /*50b0*/  BSSY B0, `(.L_x_477) ;  /* 0x0000009000007945 */ /* 0x000fe20003800000 */
[----:B-1----:R-:W-:Y:S01]  /*50c0*/  LOP3.LUT R4, R4, 0x7f, RZ, 0xc0, !PT ;  /* 0x0000007f04047812 */ /* 0x002fe200078ec0ff */
[----:B--2---:R1:W-:Y:S03]  /*50d0*/  BAR.SYNC.DEFER_BLOCKING R79, 0x80 ;  /* 0x0002004f0000751d */ /* 0x0043e60000010000 */
[----:B------:R-:W-:-:S13]  /*50e0*/  ISETP.NE.AND P4, PT, R4, RZ, PT ;  /* 0x000000ff0400720c */ /* 0x000fda0003f85270 */
[----:B------:R-:W-:-:S05]  /*50f0*/  @!P4 VIADD R4, R90, 0x228a0 ;  /* 0x000228a05a04c836 */ /* 0x000fca0000000000 */
[----:B------:R-:W-:-:S04]  /*5100*/  @!P4 PRMT R4, RZ, 0x654, R4 ;  /* 0x00000654ff04c816 */ /* 0x000fc80000000004 */
[----:B------:R1:W-:Y:S01]  /*5110*/  @!P4 SYNCS.ARRIVE.TRANS64.RED.A1T0 RZ, [R4+URZ], RZ ;  /* 0x000000ff04ffc9a7 */ /* 0x0003e2000810043f */
[----:B------:R-:W-:Y:S05]  /*5120*/  @!P3 BRA `(.L_x_478) ;  /* 0x000000000004b947 */ /* 0x000fea0003800000 */
[----:B------:R-:W-:Y:S01]  /*5130*/  BPT.TRAP 0x1 ;  /* 0x000000040000795c */ /* 0x000fe20000300000 */
.L_x_478:
[----:B------:R-:W-:Y:S05]  /*5140*/  BSYNC B0 ;  /* 0x0000000000007941 */ /* 0x000fea0003800000 */
.L_x_477:
[----:B------:R-:W2:Y:S01]  /*5150*/  SYNCS.PHASECHK.TRANS64.TRYWAIT P3, [R90+URZ+0x228b0], R101 ;  /* 0x0228b0655a0075a7 */ /* 0x000ea2000806017f */
[----:B------:R-:W-:Y:S01]  /*5160*/  ULDC UR45, c[0x0][0x310] ;  /* 0x0000c400002d7ab9 */ /* 0x000fe20000000800 */
[----:B------:R-:W-:Y:S01]  /*5170*/  ULDC.64 UR42, c[0x0][0x318] ;  /* 0x0000c600002a7ab9 */ /* 0x000fe20000000a00 */
[----:B------:R-:W-:Y:S01]  /*5180*/  ULDC.64 UR38, c[0x0][0x308] ;  /* 0x0000c20000267ab9 */ /* 0x000fe20000000a00 */
[----:B------:R-:W-:Y:S01]  /*5190*/  BSSY B0, `(.L_x_479) ;  /* 0x0000003000007945 */ /* 0x000fe20003800000 */
[----:B-1----:R-:W-:-:S03]  /*51a0*/  IMAD R4, R2, 0x6000, R77 ;  /* 0x0000600002047824 */ /* 0x002fc600078e024d */
[----:B--2---:R-:W-:Y:S05]  /*51b0*/  @!P3 BRA `(.L_x_480) ;  /* 0x000000f40050b947 */ /* 0x004fea0003800000 */
.L_x_666:
[----:B------:R-:W-:Y:S05]  /*51c0*/  BSYNC B0 ;  /* 0x0000000000007941 */ /* 0x000fea0003800000 */
.L_x_479:
[----:B------:R-:W-:Y:S01]  /*51d0*/  ISETP.GE.AND P3, PT, R19, R104, PT ;  /* 0x000000681300720c */ /* 0x000fe20003f66270 */
[----:B------:R-:W-:Y:S01]  /*51e0*/  IMAD.IADD R6, R80, 0x1, R4 ;  /* 0x0000000150067824 */ /* 0x000fe200078e0204 */
[----:B------:R-:W-:Y:S01]  /*51f0*/  BSSY B0, `(.L_x_481) ;  /* 0x0000025000007945 */ /* 0x000fe20003800000 */
[----:B------:R-:W-:Y:S02]  /*5200*/  IMAD R36, R4, 0x2, R61 ;  /* 0x0000000204247824 */ /* 0x000fe400078e023d */
[----:B----4-:R-:W-:-:S04]  /*5210*/  IMAD.WIDE R32, R59, 0x60, R56 ;  /* 0x000000603b207825 */ /* 0x010fc800078e0238 */
[----:B------:R-:W-:-:S04]  /*5220*/  IMAD R37, R6, 0x2, R61 ;  /* 0x0000000206257824 */ /* 0x000fc800078e023d */
[----:B------:R-:W-:Y:S05]  /*5230*/  @P3 BRA `(.L_x_482) ;  /* 0x0000000000803947 */ /* 0x000fea0003800000 */
[----:B------:R-:W-:Y:S02]  /*5240*/  IMAD R7, R33, UR42, RZ ;  /* 0x0000002a21077c24 */ /* 0x000fe4000f8e02ff */
[----:B------:R-:W-:Y:S02]  /*5250*/  IMAD.MOV.U32 R4, RZ, RZ, R40 ;  /* 0x000000ffff047224 */ /* 0x000fe400078e0028 */
[----:B------:R-:W-:Y:S02]  /*5260*/  IMAD.MOV.U32 R5, RZ, RZ, R63 ;  /* 0x000000ffff057224 */ /* 0x000fe400078e003f */
[C---:B------:R-:W-:Y:S02]  /*5270*/  IMAD R7, R32.reuse, UR43, R7 ;  /* 0x0000002b20077c24 */ /* 0x040fe4000f8e0207 */
[----:B------:R-:W-:-:S04]  /*5280*/  IMAD.WIDE.U32 R4, R32, UR42, R4 ;  /* 0x0000002a20047c25 */ /* 0x000fc8000f8e0004 */
[----:B------:R-:W-:Y:S01]  /*5290*/  IMAD.IADD R5, R5, 0x1, R7 ;  /* 0x0000000105057824 */ /* 0x000fe200078e0207 */
[----:B------:R-:W-:-:S04]  /*52a0*/  LEA R34, P3, R4, UR38, 0x1 ;  /* 0x0000002604227c11 */ /* 0x000fc8000f8608ff */
[----:B------:R-:W-:Y:S02]  /*52b0*/  LEA.HI.X R35, R4, UR39, R5, 0x1, P3 ;  /* 0x0000002704237c11 */ /* 0x000fe400098f0c05 */
[----:B------:R-:W-:-:S13]  /*52c0*/  ISETP.GE.AND P3, PT, R16, UR45, PT ;  /* 0x0000002d10007c0c */ /* 0x000fda000bf66270 */
[----:B------:R-:W2:Y:S04]  /*52d0*/  @!P3 LDS.128 R4, [R36] ;  /* 0x000000002404b984 */ /* 0x000ea80000000c00 */
[----:B--2---:R-:W-:Y:S01]  /*52e0*/  @!P3 STG.E.128 desc[UR40][R34.64], R4 ;  /* 0x000000042200b986 */ /* 0x004fe2000c101d28 */
[----:B------:R-:W-:-:S13]  /*52f0*/  ISETP.GE.AND P3, PT, R99, UR45, PT ;  /* 0x0000002d63007c0c */ /* 0x000fda000bf66270 */
[----:B------:R-:W2:Y:S04]  /*5300*/  @!P3 LDS.128 R8, [R37] ;  /* 0x000000002508b984 */ /* 0x000ea80000000c00 */
[----:B--2---:R-:W-:Y:S01]  /*5310*/  @!P3 STG.E.128 desc[UR40][R34.64+0x40], R8 ;  /* 0x000040082200b986 */ /* 0x004fe2000c101d28 */
[----:B------:R-:W-:-:S13]  /*5320*/  ISETP.GE.AND P3, PT, R98, UR45, PT ;  /* 0x0000002d62007c0c */ /* 0x000fda000bf66270 */
[----:B------:R-:W2:Y:S04]  /*5330*/  @!P3 LDS.128 R12, [R36+0x3000] ;  /* 0x00300000240cb984 */ /* 0x000ea80000000c00 */
        /* <DEDUP_REMOVED lines=10> */
[----:B------:R-:W-:-:S13]  /*53e0*/  ISETP.NE.AND P3, PT, R0, RZ, PT ;  /* 0x000000ff0000720c */ /* 0x000fda0003f65270 */
[----:B------:R-:W2:Y:S04]  /*53f0*/  @P3 LDS.128 R12, [R36+0x9000] ;  /* 0x00900000240c3984 */ /* 0x000ea80000000c00 */
[----:B--2---:R-:W-:Y:S01]  /*5400*/  @P3 STG.E.128 desc[UR40][R34.64+0x180], R12 ;  /* 0x0001800c22003986 */ /* 0x004fe2000c101d28 */
[----:B------:R-:W-:-:S13]  /*5410*/  ISETP.NE.AND P3, PT, R3, RZ, PT ;  /* 0x000000ff0300720c */ /* 0x000fda0003f65270 */
[----:B------:R-:W2:Y:S04]  /*5420*/  @P3 LDS.128 R24, [R37+0x9000] ;  /* 0x0090000025183984 */ /* 0x000ea80000000c00 */
[----:B--2---:R2:W-:Y:S02]  /*5430*/  @P3 STG.E.128 desc[UR40][R34.64+0x1c0], R24 ;  /* 0x0001c01822003986 */ /* 0x0045e4000c101d28 */
.L_x_482:
[----:B------:R-:W-:Y:S05]  /*5440*/  BSYNC B0 ;  /* 0x0000000000007941 */ /* 0x000fea0003800000 */
.L_x_481:
[----:B------:R-:W-:Y:S01]  /*5450*/  ISETP.GE.AND P3, PT, R211, R104, PT ;  /* 0x00000068d300720c */ /* 0x000fe20003f66270 */
[----:B------:R-:W-:-:S12]  /*5460*/  BSSY B0, `(.L_x_483) ;  /* 0x0000024000007945 */ /* 0x000fd80003800000 */
[----:B------:R-:W-:Y:S05]  /*5470*/  @P3 BRA `(.L_x_484) ;  /* 0x0000000000883947 */ /* 0x000fea0003800000 */
[----:B------:R-:W-:Y:S01]  /*5480*/  IADD3 R7, P3, R32, 0x40, RZ ;  /* 0x0000004020077810 */ /* 0x000fe20007f7e0ff */
[----:B------:R-:W-:Y:S02]  /*5490*/  IMAD.MOV.U32 R4, RZ, RZ, R40 ;  /* 0x000000ffff047224 */ /* 0x000fe400078e0028 */
[----:B------:R-:W-:Y:S02]  /*54a0*/  IMAD.MOV.U32 R5, RZ, RZ, R63 ;  /* 0x000000ffff057224 */ /* 0x000fe400078e003f */
[----:B------:R-:W-:Y:S02]  /*54b0*/  IMAD.X R32, RZ, RZ, R33, P3 ;  /* 0x000000ffff207224 */ /* 0x000fe400018e0621 */
[----:B------:R-:W-:-:S04]  /*54c0*/  IMAD.WIDE.U32 R4, R7, UR42, R4 ;  /* 0x0000002a07047c25 */ /* 0x000fc8000f8e0004 */
[----:B------:R-:W-:-:S04]  /*54d0*/  IMAD R32, R32, UR42, RZ ;  /* 0x0000002a20207c24 */ /* 0x000fc8000f8e02ff */
[----:B------:R-:W-:Y:S01]  /*54e0*/  IMAD R7, R7, UR43, R32 ;  /* 0x0000002b07077c24 */ /* 0x000fe2000f8e0220 */
[----:B------:R-:W-:-:S03]  /*54f0*/  LEA R32, P3, R4, UR38, 0x1 ;  /* 0x0000002604207c11 */ /* 0x000fc6000f8608ff */
[----:B------:R-:W-:-:S05]  /*5500*/  IMAD.IADD R5, R5, 0x1, R7 ;  /* 0x0000000105057824 */ /* 0x000fca00078e0207 */
[----:B------:R-:W-:Y:S02]  /*5510*/  LEA.HI.X R33, R4, UR39, R5, 0x1, P3 ;  /* 0x0000002704217c11 */ /* 0x000fe400098f0c05 */
[----:B------:R-:W-:-:S13]  /*5520*/  ISETP.GE.AND P3, PT, R16, UR45, PT ;  /* 0x0000002d10007c0c */ /* 0x000fda000bf66270 */
[----:B------:R-:W3:Y:S04]  /*5530*/  @!P3 LDS.128 R4, [R36+0x2000] ;  /* 0x002000002404b984 */ /* 0x000ee80000000c00 */
[----:B---3--:R-:W-:Y:S01]  /*5540*/  @!P3 STG.E.128 desc[UR40][R32.64], R4 ;  /* 0x000000042000b986 */ /* 0x008fe2000c101d28 */
[----:B------:R-:W-:-:S13]  /*5550*/  ISETP.GE.AND P3, PT, R98, UR45, PT ;  /* 0x0000002d62007c0c */ /* 0x000fda000bf66270 */
[----:B------:R-:W3:Y:S04]  /*5560*/  @!P3 LDS.128 R8, [R36+0x5000] ;  /* 0x005000002408b984 */ /* 0x000ee80000000c00 */
[----:B---3--:R-:W-:Y:S01]  /*5570*/  @!P3 STG.E.128 desc[UR40][R32.64+0x80], R8 ;  /* 0x000080082000b986 */ /* 0x008fe2000c101d28 */
[----:B------:R-:W-:-:S13]  /*5580*/  ISETP.GE.AND P3, PT, R94, UR45, PT ;  /* 0x0000002d5e007c0c */ /* 0x000fda000bf66270 */
[----:B------:R-:W3:Y:S04]  /*5590*/  @!P3 LDS.128 R12, [R36+0x8000] ;  /* 0x00800000240cb984 */ /* 0x000ee80000000c00 */
[----:B---3--:R-:W-:Y:S01]  /*55a0*/  @!P3 STG.E.128 desc[UR40][R32.64+0x100], R12 ;  /* 0x0001000c2000b986 */ /* 0x008fe2000c101d28 */
[----:B------:R-:W-:-:S13]  /*55b0*/  ISETP.NE.AND P3, PT, R0, RZ, PT ;  /* 0x000000ff0000720c */ /* 0x000fda0003f65270 */
[----:B--2---:R-:W2:Y:S04]  /*55c0*/  @P3 LDS.128 R24, [R36+0xb000] ;  /* 0x00b0000024183984 */ /* 0x004ea80000000c00 */
[----:B--2---:R-:W-:Y:S01]  /*55d0*/  @P3 STG.E.128 desc[UR40][R32.64+0x180], R24 ;  /* 0x0001801820003986 */ /* 0x004fe2000c101d28 */
        /* <DEDUP_REMOVED lines=11> */
[----:B--2---:R3:W-:Y:S02]  /*5690*/  @P3 STG.E.128 desc[UR40][R32.64+0x1c0], R24 ;  /* 0x0001c01820003986 */ /* 0x0047e4000c101d28 */
.L_x_484:
[----:B------:R-:W-:Y:S05]  /*56a0*/  BSYNC B0 ;  /* 0x0000000000007941 */ /* 0x000fea0003800000 */
.L_x_483:
[----:B------:R-:W-:Y:S01]  /*56b0*/  @!PT LDS RZ, [RZ] ;  /* 0x00000000fffff984 */ /* 0x000fe20000000800 */
[----:B------:R-:W-:Y:S01]  /*56c0*/  @!PT LDS RZ, [RZ] ;  /* 0x00000000fffff984 */ /* 0x000fe20000000800 */
[----:B------:R-:W-:Y:S01]  /*56d0*/  @!PT LDS RZ, [RZ] ;  /* 0x00000000fffff984 */ /* 0x000fe20000000800 */
[----:B------:R-:W-:Y:S01]  /*56e0*/  @!PT LDS RZ, [RZ] ;  /* 0x00000000fffff984 */ /* 0x000fe20000000800 */
[----:B------:R4:W-:Y:S06]  /*56f0*/  MEMBAR.ALL.CTA ;  /* 0x0000000000007992 */ /* 0x0009ec0000008000 */
[----:B----4-:R-:W4:Y:S02]  /*5700*/  FENCE.VIEW.ASYNC.S ;  /* 0x00000000000073c6 */ /* 0x010f240000000000 */
[----:B----4-:R4:W-:Y:S01]  /*5710*/  BAR.SYNC.DEFER_BLOCKING R79, 0x80 ;  /* 0x0002004f0000751d */ /* 0x0109e20000010000 */
[----:B------:R-:W-:Y:S01]  /*5720*/  ISETP.NE.AND P5, PT, R100, RZ, PT ;  /* 0x000000ff6400720c */ /* 0x000fe20003fa5270 */
[----:B------:R-:W-:-:S02]  /*5730*/  VIADD R2, R2, 0x1 ;  /* 0x0000000102027836 */ /* 0x000fc40000000000 */
[----:B01----:R-:W-:-:S03]  /*5740*/  @!P4 VIADD R90, R90, 0x228c0 ;  /* 0x000228c05a5ac836 */ /* 0x003fc60000000000 */
[C---:B------:R-:W-:Y:S02]  /*5750*/  ISETP.NE.AND P3, PT, R2.reuse, 0x2, PT ;  /* 0x000000020200780c */ /* 0x040fe40003f65270 */
[----:B------:R-:W-:Y:S02]  /*5760*/  @!P4 PRMT R90, RZ, 0x654, R90 ;  /* 0x00000654ff5ac816 */ /* 0x000fe4000000005a */
[----:B------:R-:W-:Y:S02]  /*5770*/  SEL R4, RZ, 0x1, P3 ;  /* 0x00000001ff047807 */ /* 0x000fe40001800000 */
[----:B------:R-:W-:Y:S02]  /*5780*/  SEL R2, R2, RZ, P3 ;  /* 0x000000ff02027207 */ /* 0x000fe40001800000 */
[----:B------:R-:W-:Y:S01]  /*5790*/  LOP3.LUT R23, R23, R4, RZ, 0x3c, !PT ;  /* 0x0000000417177212 */ /* 0x000fe200078e3cff */
[----:B------:R4:W-:Y:S01]  /*57a0*/  @!P4 SYNCS.ARRIVE.TRANS64.RED.A1T0 RZ, [R90+URZ], RZ ;  /* 0x000000ff5affc9a7 */ /* 0x0009e2000810043f */
[----:B------:R-:W-:Y:S05]  /*57b0*/  @P5 BRA `(.L_x_485) ;  /* 0xffffffc800b45947 */ /* 0x000fea000383ffff */
[----:B------:R-:W0:Y:S01]  /*57c0*/  S2R R5, SR_TID.X ;  /* 0x0000000000057919 */ /* 0x000e220000002100 */
[----:B------:R-:W-:Y:S02]  /*57d0*/  PLOP3.LUT P0, PT, PT, PT, PT, 0x8, 0x0 ;  /* 0x000000000000781c */ /* 0x000fe40003f0e170 */
[----:B0-----:R-:W-:-:S04]  /*57e0*/  SHF.R.U32.HI R5, RZ, 0x7, R5 ;  /* 0x00000007ff057819 */ /* 0x001fc80000011605 */
[----:B------:R-:W-:-:S13]  /*57f0*/  ISETP.NE.AND P5, PT, R5, 0x1, PT ;  /* 0x000000010500780c */ /* 0x000fda0003fa5270 */
[----:B------:R-:W-:Y:S06]  /*5800*/  @!P5 BAR.ARV 0x9, 0x100 ;  /* 0x024400000000db1d */ /* 0x000fec0000002000 */
.L_x_433:
[----:B------:R-:W-:Y:S02]  /*5810*/  ISETP.GE.AND P2, PT, R176, 0x1, PT ;  /* 0x00000001b000780c */ /* 0x000fe40003f46270 */
[----:B------:R-:W-:Y:S02]  /*5820*/  CS2R R4, SRZ ;  /* 0x0000000000047805 */ /* 0x000fe4000001ff00 */
[----:B------:R-:W-:Y:S02]  /*5830*/  PLOP3.LUT P1, PT, PT, PT, PT, 0x80, 0x0 ;  /* 0x000000000000781c */ /* 0x000fe40003f2f070 */
[----:B------:R-:W-:Y:S01]  /*5840*/  CS2R R6, SRZ ;  /* 0x0000000000067805 */ /* 0x000fe2000001ff00 */
[----:B------:R-:W-:Y:S01]  /*5850*/  IMAD.MOV.U32 R0, RZ, RZ, RZ ;  /* 0x000000ffff007224 */ /* 0x000fe200078e00ff */
[----:B------:R-:W-:Y:S01]  /*5860*/  CS2R R148, SRZ ;  /* 0x0000000000947805 */ /* 0x000fe2000001ff00 */
[----:B------:R-:W-:Y:S01]  /*5870*/  IMAD.MOV.U32 R150, RZ, RZ, RZ ;  /* 0x000000ffff967224 */ /* 0x000fe200078e00ff */
        /* <DEDUP_REMOVED lines=38> */
[----:B----4-:R-:W-:Y:S02]  /*5ae0*/  CS2R R78, SRZ ;  /* 0x00000000004e7805 */ /* 0x010fe4000001ff00 */
[----:B------:R-:W-:Y:S02]  /*5af0*/  CS2R R76, SRZ ;  /* 0x00000000004c7805 */ /* 0x000fe4000001ff00 */
[----:B------:R-:W-:Y:S02]  /*5b00*/  CS2R R74, SRZ ;  /* 0x00000000004a7805 */ /* 0x000fe4000001ff00 */
[----:B------:R-:W-:Y:S02]  /*5b10*/  CS2R R72, SRZ ;  /* 0x0000000000487805 */ /* 0x000fe4000001ff00 */
[----:B------:R-:W-:Y:S02]  /*5b20*/  CS2R R66, SRZ ;  /* 0x0000000000427805 */ /* 0x000fe4000001ff00 */
        /* <DEDUP_REMOVED lines=13> */
[----:B--2---:R-:W-:Y:S02]  /*5c00*/  CS2R R34, SRZ ;  /* 0x0000000000227805 */ /* 0x004fe4000001ff00 */
[----:B------:R-:W-:-:S02]  /*5c10*/  CS2R R36, SRZ ;  /* 0x0000000000247805 */ /* 0x000fc4000001ff00 */
[----:B---3--:R-:W-:Y:S02]  /*5c20*/  CS2R R32, SRZ ;  /* 0x0000000000207805 */ /* 0x008fe4000001ff00 */
[----:B------:R-:W-:Y:S02]  /*5c30*/  CS2R R26, SRZ ;  /* 0x00000000001a7805 */ /* 0x000fe4000001ff00 */
[----:B------:R-:W-:Y:S01]  /*5c40*/  CS2R R28, SRZ ;  /* 0x00000000001c7805 */ /* 0x000fe2000001ff00 */
[----:B------:R-:W-:Y:S06]  /*5c50*/  @P0 BRA `(.L_x_486) ;  /* 0x00000000000c0947 */ /* 0x000fec0003800000 */
[----:B------:R-:W0:Y:S01]  /*5c60*/  FENCE.VIEW.ASYNC.G ;  /* 0x00000000000073c6 */ /* 0x000e220000000100 */
[----:B------:R-:W-:Y:S05]  /*5c70*/  WARPSYNC.ALL ;  /* 0x0000000000007948 */ /* 0x000fea0003800000 */
[----:B0-----:R-:W-:Y:S06]  /*5c80*/  BAR.ARV 0xc, 0x120 ;  /* 0x0304800000007b1d */ /* 0x001fec0000002000 */
.L_x_486:
[----:B------:R-:W-:Y:S01]  /*5c90*/  CS2R R24, SRZ ;  /* 0x0000000000187805 */ /* 0x000fe2000001ff00 */
[----:B------:R-:W-:Y:S06]  /*5ca0*/  @!P2 BRA `(.L_x_487) ;  /* 0x000000680078a947 */ /* 0x000fec0003800000 */
[----:B------:R-:W-:-:S03]  /*5cb0*/  UMOV UR4, 0xffffffff ;  /* 0xffffffff00047882 */ /* 0x000fc60000000000 */
[----:B------:R-:W-:Y:S05]  /*5cc0*/  BRA.DIV UR4, `(.L_x_488) ;  /* 0x000000ea04a07947 */ /* 0x000fea000b800000 */
[----:B------:R0:W1:Y:S02]  /*5cd0*/  SHFL.IDX PT, R14, R230, RZ, 0x1f ;  /* 0x00001fffe60e7589 */ /* 0x00006400000e0000 */
.L_x_669:
[----:B-1----:R-:W-:Y:S01]  /*5ce0*/  LEA.HI R0, R14, R14, RZ, 0x1 ;  /* 0x0000000e0e007211 */ /* 0x002fe200078f08ff */
[----:B------:R-:W-:Y:S01]  /*5cf0*/  VIADD R24, R18, 0x18400 ;  /* 0x0001840012187836 */ /* 0x000fe20000000000 */
[----:B------:R-:W-:Y:S02]  /*5d00*/  BSSY B6, `(.L_x_489) ;  /* 0x0000018000067945 */ /* 0x000fe40003800000 */
[----:B------:R-:W-:Y:S02]  /*5d10*/  LOP3.LUT R3, R0, 0x1e, RZ, 0xc0, !PT ;  /* 0x0000001e00037812 */ /* 0x000fe400078ec0ff */
[----:B------:R-:W-:-:S03]  /*5d20*/  LOP3.LUT P0, RZ, R24, 0x1bf, RZ, 0xc0, !PT ;  /* 0x000001bf18ff7812 */ /* 0x000fc6000780c0ff */
[----:B------:R-:W-:-:S04]  /*5d30*/  IMAD.IADD R3, R14, 0x1, -R3 ;  /* 0x000000010e037824 */ /* 0x000fc800078e0a03 */
[----:B------:R-:W-:-:S05]  /*5d40*/  IMAD R3, R3, 0x2000, R24 ;  /* 0x0000200003037824 */ /* 0x000fca00078e0218 */
[----:B------:R-:W-:-:S04]  /*5d50*/  SHF.R.U32.HI R3, RZ, 0x4, R3 ;  /* 0x00000004ff037819 */ /* 0x000fc80000011603 */
[----:B------:R-:W-:Y:S01]  /*5d60*/  LOP3.LUT R28, R3, 0x3fff, RZ, 0xc0, !PT ;  /* 0x00003fff031c7812 */ /* 0x000fe200078ec0ff */
[----:B------:R-:W-:Y:S06]  /*5d70*/  @!P0 BRA `(.L_x_490) ;  /* 0x0000000000408947 */ /* 0x000fec0003800000 */
[----:B------:R-:W-:Y:S01]  /*5d80*/  MOV R0, 0x0 ;  /* 0x0000000000007802 */ /* 0x000fe20000000f00 */
[----:B------:R-:W-:Y:S01]  /*5d90*/  ULDC.64 UR4, c[0x4][0x90] ;  /* 0x0100240000047ab9 */ /* 0x000fe20000000a00 */
[----:B------:R-:W-:Y:S01]  /*5da0*/  ULDC.64 UR6, c[0x4][0x98] ;  /* 0x0100260000067ab9 */ /* 0x000fe20000000a00 */
[----:B------:R-:W-:Y:S01]  /*5db0*/  IMAD.U32 R4, RZ, RZ, UR4 ;  /* 0x00000004ff047e24 */ /* 0x000fe2000f8e00ff */
[----:B------:R1:W2:Y:S01]  /*5dc0*/  LDC.64 R14, c[0x4][R0] ;  /* 0x01000000000e7b82 */ /* 0x0002a20000000a00 */
        /* <DEDUP_REMOVED lines=10> */
[----:B0-2--5:R-:W-:Y:S05]  /*5e70*/  CALL.ABS.NOINC R14 ;  /* 0x000000000e007343 */ /* 0x025fea0003c00000 */
.L_x_490:
[----:B------:R-:W-:Y:S05]  /*5e80*/  BSYNC B6 ;  /* 0x0000000000067941 */ /* 0x000fea0003800000 */
.L_x_489:
[----:B------:R-:W-:Y:S02]  /*5e90*/  ULDC UR4, c[0x0][0x3d4] ;  /* 0x0000f50000047ab9 */ /* 0x000fe40000000800 */
[----:B------:R-:W-:-:S13]  /*5ea0*/  ISETP.LT.AND P0, PT, RZ, UR4, PT ;  /* 0x00000004ff007c0c */ /* 0x000fda000bf01270 */
[----:B------:R-:W-:Y:S05]  /*5eb0*/  @P0 BRA `(.L_x_491) ;  /* 0x00000000003c0947 */ /* 0x000fea0003800000 */
[----:B------:R-:W-:-:S04]  /*5ec0*/  LEA.HI R0, R212, R212, RZ, 0x1 ;  /* 0x000000d4d4007211 */ /* 0x000fc800078f08ff */
[----:B------:R-:W-:-:S05]  /*5ed0*/  LOP3.LUT R3, R0, 0xfffffffe, RZ, 0xc0, !PT ;  /* 0xfffffffe00037812 */ /* 0x000fca00078ec0ff */
[----:B------:R-:W-:-:S05]  /*5ee0*/  IMAD.IADD R3, R212, 0x1, -R3 ;  /* 0x00000001d4037824 */ /* 0x000fca00078e0a03 */
[----:B------:R-:W-:-:S04]  /*5ef0*/  SHF.L.U32 R3, R3, 0x1f, RZ ;  /* 0x0000001f03037819 */ /* 0x000fc800000006ff */
[----:B------:R1:W2:Y:S03]  /*5f00*/  SYNCS.PHASECHK.TRANS64.TRYWAIT P0, [R18+URZ+0x22800], R3 ;  /* 0x02280003120075a7 */ /* 0x0002a6000800017f */
[----:B--2---:R-:W-:Y:S05]  /*5f10*/  @!P0 NANOSLEEP.SYNCS 0x989680 ;  /* 0x009896800000895d */ /* 0x004fea0003900000 */
[----:B------:R-:W2:Y:S01]  /*5f20*/  @!P0 SYNCS.PHASECHK.TRANS64 P0, [R18+URZ+0x22800], R3 ;  /* 0x02280003120085a7 */ /* 0x000ea2000800007f */
[----:B------:R-:W-:Y:S04]  /*5f30*/  BSSY B0, `(.L_x_492) ;  /* 0x0000006000007945 */ /* 0x000fe80003800000 */
[----:B--2---:R-:W-:Y:S05]  /*5f40*/  @P0 BRA `(.L_x_493) ;  /* 0x0000000000100947 */ /* 0x004fea0003800000 */
.L_x_494:
[----:B--2---:R2:W3:Y:S02]  /*5f50*/  SYNCS.PHASECHK.TRANS64.TRYWAIT P0, [R18+URZ+0x22800], R3 ;  /* 0x02280003120075a7 */ /* 0x0044e4000800017f */
[----:B---3--:R-:W-:Y:S05]  /*5f60*/  @!P0 NANOSLEEP.SYNCS 0x989680 ;  /* 0x009896800000895d */ /* 0x008fea0003900000 */
[----:B------:R-:W3:Y:S02]  /*5f70*/  @!P0 SYNCS.PHASECHK.TRANS64 P0, [R18+URZ+0x22800], R3 ;  /* 0x02280003120085a7 */ /* 0x000ee4000800007f */
[----:B---3--:R-:W-:Y:S05]  /*5f80*/  @!P0 BRA `(.L_x_494) ;  /* 0xfffffffc00f08947 */ /* 0x008fea000383ffff */
.L_x_493:
[----:B------:R-:W-:Y:S05]  /*5f90*/  BSYNC B0 ;  /* 0x0000000000007941 */ /* 0x000fea0003800000 */
.L_x_492:
[----:B------:R-:W-:Y:S05]  /*5fa0*/  BRA `(.L_x_495) ;  /* 0x0000002000747947 */ /* 0x000fea0003800000 */
.L_x_491:
[----:B-----5:R-:W-:Y:S01]  /*5fb0*/  SHF.R.S32.HI R0, RZ, 0x1f, R31 ;  /* 0x0000001fff007819 */ /* 0x020fe2000001141f */
[----:B------:R-:W-:Y:S01]  /*5fc0*/  ULDC.64 UR4, c[0x0][0x3d8] ;  /* 0x0000f60000047ab9 */ /* 0x000fe20000000a00 */
[----:B------:R-:W-:Y:S01]  /*5fd0*/  ULDC.64 UR6, c[0x0][0x3e8] ;  /* 0x0000fa0000067ab9 */ /* 0x000fe20000000a00 */
[----:B------:R-:W-:Y:S01]  /*5fe0*/  IMAD.WIDE.U32 R4, R31, UR4, RZ ;  /* 0x000000041f047c25 */ /* 0x000fe2000f8e00ff */
[----:B------:R-:W-:Y:S01]  /*5ff0*/  LOP3.LUT P0, RZ, R24, 0x3ff, RZ, 0xc0, !PT ;  /* 0x000003ff18ff7812 */ /* 0x000fe2000780c0ff */
[----:B------:R-:W-:Y:S02]  /*6000*/  BSSY B6, `(.L_x_496) ;  /* 0x0000031000067945 */ /* 0x000fe40003800000 */
[C---:B------:R-:W-:Y:S02]  /*6010*/  IMAD R6, R0.reuse, UR4, RZ ;  /* 0x0000000400067c24 */ /* 0x040fe4000f8e02ff */
[----:B------:R-:W-:Y:S02]  /*6020*/  IMAD R0, R0, UR6, RZ ;  /* 0x0000000600007c24 */ /* 0x000fe4000f8e02ff */
[----:B------:R-:W-:-:S02]  /*6030*/  IMAD.SHL.U32 R29, R219, 0x4, RZ ;  /* 0x00000004db1d7824 */ /* 0x000fc400078e00ff */
[C---:B------:R-:W-:Y:S01]  /*6040*/  IMAD R9, R31.reuse, UR5, R6 ;  /* 0x000000051f097c24 */ /* 0x040fe2000f8e0206 */
[----:B------:R-:W-:Y:S01]  /*6050*/  ULDC.64 UR4, c[0x0][0x3c8] ;  /* 0x0000f20000047ab9 */ /* 0x000fe20000000a00 */
[----:B------:R-:W-:Y:S01]  /*6060*/  IMAD R27, R31, UR7, R0 ;  /* 0x000000071f1b7c24 */ /* 0x000fe2000f8e0200 */
[-C--:B------:R-:W-:Y:S01]  /*6070*/  IADD3 R0, P3, R29, R4.reuse, RZ ;  /* 0x000000041d007210 */ /* 0x080fe20007f7e0ff */
[----:B------:R-:W-:Y:S01]  /*6080*/  IMAD.IADD R9, R9, 0x1, R5 ;  /* 0x0000000109097824 */ /* 0x000fe200078e0205 */
[----:B------:R-:W-:Y:S01]  /*6090*/  SHF.R.S32.HI R10, RZ, 0x1f, R29 ;  /* 0x0000001fff0a7819 */ /* 0x000fe2000001141d */
[----:B------:R-:W-:Y:S01]  /*60a0*/  IMAD.WIDE.U32 R6, R31, UR6, RZ ;  /* 0x000000061f067c25 */ /* 0x000fe2000f8e00ff */
[----:B------:R-:W-:Y:S01]  /*60b0*/  LEA R24, P2, R4, UR4, 0x1 ;  /* 0x0000000404187c11 */ /* 0x000fe2000f8408ff */
[----:B------:R-:W-:Y:S01]  /*60c0*/  ULDC.64 UR6, c[0x0][0x3e0] ;  /* 0x0000f80000067ab9 */ /* 0x000fe20000000a00 */
[----:B------:R-:W-:Y:S01]  /*60d0*/  IADD3 R5, P1, R16, R4, RZ ;  /* 0x0000000410057210 */ /* 0x000fe20007f3e0ff */
[--C-:B------:R-:W-:Y:S01]  /*60e0*/  IMAD.X R3, R10, 0x1, R9.reuse, P3 ;  /* 0x000000010a037824 */ /* 0x100fe200018e0609 */
[----:B------:R-:W-:Y:S01]  /*60f0*/  LEA.HI.X R25, R4, UR5, R9, 0x1, P2 ;  /* 0x0000000504197c11 */ /* 0x000fe200090f0c09 */
[----:B------:R-:W-:Y:S01]  /*6100*/  IMAD.IADD R27, R27, 0x1, R7 ;  /* 0x000000011b1b7824 */ /* 0x000fe200078e0207 */
[----:B------:R-:W-:Y:S01]  /*6110*/  LEA R32, P2, R0, UR4, 0x1 ;  /* 0x0000000400207c11 */ /* 0x000fe2000f8408ff */
[----:B------:R-:W-:Y:S01]  /*6120*/  IMAD.X R4, R17, 0x1, R9, P1 ;  /* 0x0000000111047824 */ /* 0x000fe200008e0609 */
[----:B------:R-:W-:-:S02]  /*6130*/  IADD3 R8, P4, R29, R6, RZ ;  /* 0x000000061d087210 */ /* 0x000fc40007f9e0ff */
[----:B------:R-:W-:Y:S02]  /*6140*/  LEA.HI.X R33, R0, UR5, R3, 0x1, P2 ;  /* 0x0000000500217c11 */ /* 0x000fe400090f0c03 */
[----:B------:R-:W-:Y:S01]  /*6150*/  IADD3 R0, P3, R16, R6, RZ ;  /* 0x0000000610007210 */ /* 0x000fe20007f7e0ff */
[--C-:B------:R-:W-:Y:S01]  /*6160*/  IMAD.X R7, R10, 0x1, R27.reuse, P4 ;  /* 0x000000010a077824 */ /* 0x100fe200020e061b */
[----:B------:R-:W-:Y:S02]  /*6170*/  LEA R26, P2, R6, UR6, 0x1 ;  /* 0x00000006061a7c11 */ /* 0x000fe4000f8408ff */
[----:B------:R-:W-:Y:S01]  /*6180*/  LEA R34, P5, R8, UR6, 0x1 ;  /* 0x0000000608227c11 */ /* 0x000fe2000f8a08ff */
[----:B------:R-:W-:Y:S01]  /*6190*/  IMAD.X R3, R17, 0x1, R27, P3 ;  /* 0x0000000111037824 */ /* 0x000fe200018e061b */
[----:B------:R-:W-:Y:S02]  /*61a0*/  LEA R36, P4, R5, UR4, 0x1 ;  /* 0x0000000405247c11 */ /* 0x000fe4000f8808ff */
[----:B------:R-:W-:-:S02]  /*61b0*/  LEA R38, P1, R0, UR6, 0x1 ;  /* 0x0000000600267c11 */ /* 0x000fc4000f8208ff */
[----:B------:R-:W-:Y:S02]  /*61c0*/  LEA.HI.X R35, R8, UR7, R7, 0x1, P5 ;  /* 0x0000000708237c11 */ /* 0x000fe4000a8f0c07 */
[----:B------:R-:W-:Y:S02]  /*61d0*/  LEA.HI.X R27, R6, UR7, R27, 0x1, P2 ;  /* 0x00000007061b7c11 */ /* 0x000fe400090f0c1b */
[----:B------:R-:W-:Y:S02]  /*61e0*/  LEA.HI.X R37, R5, UR5, R4, 0x1, P4 ;  /* 0x0000000505257c11 */ /* 0x000fe4000a0f0c04 */
[----:B------:R-:W-:Y:S01]  /*61f0*/  LEA.HI.X R39, R0, UR7, R3, 0x1, P1 ;  /* 0x0000000700277c11 */ /* 0x000fe200088f0c03 */
        /* <DEDUP_REMOVED lines=16> */
[----:B0-2---:R-:W-:Y:S05]  /*6300*/  CALL.ABS.NOINC R14 ;  /* 0x000000000e007343 */ /* 0x005fea0003c00000 */
.L_x_497:
[----:B------:R-:W-:Y:S05]  /*6310*/  BSYNC B6 ;  /* 0x0000000000067941 */ /* 0x000fea0003800000 */
.L_x_496:
[----:B------:R-:W-:Y:S01]  /*6320*/  ULDC.U8 UR4, c[0x0][0x3f0] ;  /* 0x0000fc0000047ab9 */ /* 0x000fe20000000000 */
[----:B------:R-:W-:Y:S01]  /*6330*/  BSSY B0, `(.L_x_498) ;  /* 0x00001dc000007945 */ /* 0x000fe20003800000 */
[----:B------:R-:W-:-:S13]  /*6340*/  ISETP.NE.AND P0, PT, RZ, UR4, PT ;  /* 0x00000004ff007c0c */ /* 0x000fda000bf05270 */
[----:B------:R-:W-:Y:S05]  /*6350*/  @!P0 BRA `(.L_x_499) ;  /* 0x0000000c00dc8947 */ /* 0x000fea0003800000 */
[----:B------:R-:W-:Y:S01]  /*6360*/  IMAD R30, R85, -0x80, R30 ;  /* 0xffffff80551e7824 */ /* 0x000fe200078e021e */
[----:B------:R-:W-:Y:S01]  /*6370*/  BSSY B1, `(.L_x_500) ;  /* 0x0000019000017945 */ /* 0x000fe20003800000 */
[----:B------:R-:W-:Y:S01]  /*6380*/  IMAD.SHL.U32 R0, R220, 0x40, RZ ;  /* 0x00000040dc007824 */ /* 0x000fe200078e00ff */
[----:B------:R-:W-:Y:S02]  /*6390*/  CS2R R4, SRZ ;  /* 0x0000000000047805 */ /* 0x000fe4000001ff00 */
[----:B------:R-:W-:Y:S02]  /*63a0*/  CS2R R6, SRZ ;  /* 0x0000000000067805 */ /* 0x000fe4000001ff00 */
[----:B------:R-:W-:Y:S02]  /*63b0*/  VIMNMX R30, R30, 0x80, PT ;  /* 0x000000801e1e7848 */ /* 0x000fe40003fe0100 */
[----:B------:R-:W-:Y:S02]  /*63c0*/  CS2R R8, SRZ ;  /* 0x0000000000087805 */ /* 0x000fe4000001ff00 */
[----:B------:R-:W-:-:S02]  /*63d0*/  LOP3.LUT R3, R0, 0x1c0, RZ, 0xc0, !PT ;  /* 0x000001c000037812 */ /* 0x000fc400078ec0ff */
[----:B------:R-:W-:Y:S02]  /*63e0*/  CS2R R20, SRZ ;  /* 0x0000000000147805 */ /* 0x000fe4000001ff00 */
[----:B------:R-:W-:Y:S02]  /*63f0*/  ISETP.GE.AND P0, PT, R19, R30, PT ;  /* 0x0000001e1300720c */ /* 0x000fe40003f06270 */
[----:B------:R-:W-:Y:S02]  /*6400*/  LOP3.LUT R0, R3, 0x18, R16, 0xf8, !PT ;  /* 0x0000001803007812 */ /* 0x000fe400078ef810 */
[----:B------:R-:W-:-:S04]  /*6410*/  SHF.R.U32.HI R3, RZ, 0x3, R3 ;  /* 0x00000003ff037819 */ /* 0x000fc80000011603 */
[----:B------:R-:W-:-:S05]  /*6420*/  LOP3.LUT R10, R0, R3, RZ, 0x3c, !PT ;  /* 0x00000003000a7212 */ /* 0x000fca00078e3cff */
[----:B------:R-:W-:Y:S05]  /*6430*/  @P0 BRA `(.L_x_501) ;  /* 0x0000000000300947 */ /* 0x000fea0003800000 */
[C---:B------:R-:W-:Y:S01]  /*6440*/  VIADD R0, R29.reuse, 0x10 ;  /* 0x000000101d007836 */ /* 0x040fe20000000000 */
[----:B------:R-:W-:Y:S01]  /*6450*/  ULDC UR4, c[0x0][0x3d4] ;  /* 0x0000f50000047ab9 */ /* 0x000fe20000000800 */
[----:B------:R-:W-:Y:S02]  /*6460*/  CS2R R8, SRZ ;  /* 0x0000000000087805 */ /* 0x000fe4000001ff00 */
[----:B------:R-:W-:Y:S02]  /*6470*/  ISETP.GE.AND P1, PT, R29, UR4, PT ;  /* 0x000000041d007c0c */ /* 0x000fe4000bf26270 */
[----:B------:R-:W-:Y:S02]  /*6480*/  CS2R R20, SRZ ;  /* 0x0000000000147805 */ /* 0x000fe4000001ff00 */
[----:B------:R-:W-:Y:S02]  /*6490*/  ISETP.GE.AND P2, PT, R0, UR4, PT ;  /* 0x0000000400007c0c */ /* 0x000fe4000bf46270 */
[----:B------:R-:W-:-:S02]  /*64a0*/  CS2R R4, SRZ ;  /* 0x0000000000047805 */ /* 0x000fc4000001ff00 */
[----:B------:R-:W-:-:S05]  /*64b0*/  CS2R R6, SRZ ;  /* 0x0000000000067805 */ /* 0x000fca000001ff00 */
[----:B------:R1:W5:Y:S04]  /*64c0*/  @!P1 LDG.E.64 R8, desc[UR40][R32.64] ;  /* 0x0000002820089981 */ /* 0x000368000c1e1b00 */
[----:B------:R1:W5:Y:S04]  /*64d0*/  @!P2 LDG.E.64 R20, desc[UR40][R32.64+0x20] ;  /* 0x000020282014a981 */ /* 0x000368000c1e1b00 */
[----:B------:R1:W5:Y:S04]  /*64e0*/  @!P1 LDG.E.64 R4, desc[UR40][R34.64] ;  /* 0x0000002822049981 */ /* 0x000368000c1e1b00 */
[----:B------:R1:W5:Y:S02]  /*64f0*/  @!P2 LDG.E.64 R6, desc[UR40][R34.64+0x20] ;  /* 0x000020282206a981 */ /* 0x000364000c1e1b00 */
.L_x_501:
[----:B------:R-:W-:Y:S05]  /*6500*/  BSYNC B1 ;  /* 0x0000000000017941 */ /* 0x000fea0003800000 */
.L_x_500:
[----:B------:R-:W-:Y:S01]  /*6510*/  UMOV UR4, 0xffffffff ;  /* 0xffffffff00047882 */ /* 0x000fe20000000000 */
[----:B-----5:R-:W-:Y:S01]  /*6520*/  IMAD.MOV.U32 R31, RZ, RZ, R8 ;  /* 0x000000ffff1f7224 */ /* 0x020fe200078e0008 */
[--C-:B------:R-:W-:Y:S01]  /*6530*/  SHF.R.U64 R37, R8, 0x10, R9.reuse ;  /* 0x0000001008257819 */ /* 0x100fe20000001209 */
[--C-:B-1----:R-:W-:Y:S01]  /*6540*/  IMAD.MOV.U32 R32, RZ, RZ, R9.reuse ;  /* 0x000000ffff207224 */ /* 0x102fe200078e0009 */
[----:B------:R-:W-:Y:S02]  /*6550*/  SHF.R.U32.HI R38, RZ, 0x10, R9 ;  /* 0x00000010ff267819 */ /* 0x000fe40000011609 */
[----:B------:R-:W-:Y:S01]  /*6560*/  LEA.HI R0, R212, R212, RZ, 0x1 ;  /* 0x000000d4d4007211 */ /* 0x000fe200078f08ff */
[----:B------:R-:W-:Y:S06]  /*6570*/  BRA.DIV UR4, `(.L_x_502) ;  /* 0x000000e2049c7947 */ /* 0x000fec000b800000 */
.L_x_672:
[----:B------:R-:W-:Y:S01]  /*6580*/  UMOV UR4, 0xffffffff ;  /* 0xffffffff00047882 */ /* 0x000fe20000000000 */
[----:B------:R-:W-:Y:S02]  /*6590*/  LOP3.LUT R3, R0, 0xfffffffe, RZ, 0xc0, !PT ;  /* 0xfffffffe00037812 */ /* 0x000fe400078ec0ff */
[----:B------:R-:W-:Y:S05]  /*65a0*/  BRA.DIV UR4, `(.L_x_503) ;  /* 0x000000e204b87947 */ /* 0x000fea000b800000 */
.L_x_675:
[----:B------:R-:W-:Y:S01]  /*65b0*/  UMOV UR4, 0xffffffff ;  /* 0xffffffff00047882 */ /* 0x000fe20000000000 */
[----:B------:R-:W-:Y:S02]  /*65c0*/  IMAD.IADD R3, R212, 0x1, -R3 ;  /* 0x00000001d4037824 */ /* 0x000fe400078e0a03 */
[----:B------:R-:W-:Y:S05]  /*65d0*/  BRA.DIV UR4, `(.L_x_504) ;  /* 0x000000e204d47947 */ /* 0x000fea000b800000 */
.L_x_678:
[----:B------:R-:W-:Y:S01]  /*65e0*/  UMOV UR4, 0xffffffff ;  /* 0xffffffff00047882 */ /* 0x000fe20000000000 */
[----:B------:R-:W-:Y:S02]  /*65f0*/  SHF.L.U32 R9, R3, 0x1f, RZ ;  /* 0x0000001f03097819 */ /* 0x000fe400000006ff */
[----:B------:R-:W-:Y:S05]  /*6600*/  BRA.DIV UR4, `(.L_x_505) ;  /* 0x000000e204f07947 */ /* 0x000fea000b800000 */
.L_x_681:
[----:B------:R-:W1:Y:S01]  /*6610*/  SYNCS.PHASECHK.TRANS64.TRYWAIT P1, [R18+URZ+0x22800], R9 ;  /* 0x02280009120075a7 */ /* 0x000e62000802017f */
[----:B------:R-:W-:Y:S01]  /*6620*/  LOP3.LUT P2, RZ, R220, 0x4, RZ, 0xc0, !PT ;  /* 0x00000004dcff7812 */ /* 0x000fe2000784c0ff */
[----:B------:R-:W-:Y:S01]  /*6630*/  IMAD R3, R205, 0x200, R10 ;  /* 0x00000200cd037824 */ /* 0x000fe200078e020a */
[----:B------:R-:W-:Y:S01]  /*6640*/  SHF.R.U64 R13, R4, 0x10, R5 ;  /* 0x00000010040d7819 */ /* 0x000fe20000001205 */
[----:B------:R-:W-:Y:S01]  /*6650*/  IMAD.MOV.U32 R35, RZ, RZ, R6 ;  /* 0x000000ffff237224 */ /* 0x000fe200078e0006 */
[----:B------:R-:W-:Y:S01]  /*6660*/  SHF.R.U64 R6, R6, 0x10, R7 ;  /* 0x0000001006067819 */ /* 0x000fe20000001207 */
[----:B------:R-:W-:Y:S01]  /*6670*/  IMAD R3, R3, 0x2, R18 ;  /* 0x0000000203037824 */ /* 0x000fe200078e0212 */
[--C-:B------:R-:W-:Y:S01]  /*6680*/  SHF.R.U64 R11, R20, 0x10, R21.reuse ;  /* 0x00000010140b7819 */ /* 0x100fe20000001215 */
[----:B------:R-:W-:Y:S01]  /*6690*/  IMAD.MOV.U32 R8, RZ, RZ, R20 ;  /* 0x000000ffff087224 */ /* 0x000fe200078e0014 */
[--C-:B------:R-:W-:Y:S01]  /*66a0*/  SHF.R.U32.HI R12, RZ, 0x10, R21.reuse ;  /* 0x00000010ff0c7819 */ /* 0x100fe20000011615 */
[----:B------:R-:W-:Y:S01]  /*66b0*/  IMAD.MOV.U32 R10, RZ, RZ, R21 ;  /* 0x000000ffff0a7224 */ /* 0x000fe200078e0015 */
[----:B------:R-:W-:Y:S01]  /*66c0*/  BSSY B1, `(.L_x_506) ;  /* 0x0000012000017945 */ /* 0x000fe20003800000 */
[----:B------:R-:W-:Y:S01]  /*66d0*/  IMAD.MOV.U32 R33, RZ, RZ, R4 ;  /* 0x000000ffff217224 */ /* 0x000fe200078e0004 */
[----:B------:R-:W-:Y:S01]  /*66e0*/  PRMT R25, R31, 0x5410, R37 ;  /* 0x000054101f197816 */ /* 0x000fe20000000025 */
[--C-:B------:R-:W-:Y:S01]  /*66f0*/  IMAD.MOV.U32 R34, RZ, RZ, R5.reuse ;  /* 0x000000ffff227224 */ /* 0x100fe200078e0005 */
[----:B------:R-:W-:Y:S01]  /*6700*/  SHF.R.U32.HI R5, RZ, 0x10, R5 ;  /* 0x00000010ff057819 */ /* 0x000fe20000011605 */
[--C-:B------:R-:W-:Y:S01]  /*6710*/  IMAD.MOV.U32 R36, RZ, RZ, R7.reuse ;  /* 0x000000ffff247224 */ /* 0x100fe200078e0007 */
[----:B------:R-:W-:Y:S01]  /*6720*/  SHF.R.U32.HI R7, RZ, 0x10, R7 ;  /* 0x00000010ff077819 */ /* 0x000fe20000011607 */
[C---:B------:R-:W-:Y:S01]  /*6730*/  VIADD R4, R3.reuse, 0x18400 ;  /* 0x0001840003047836 */ /* 0x040fe20000000000 */
[----:B------:R-:W-:Y:S01]  /*6740*/  PRMT R27, R32, 0x5410, R38 ;  /* 0x00005410201b7816 */ /* 0x000fe20000000026 */
[----:B------:R-:W-:Y:S01]  /*6750*/  VIADD R0, R3, 0x18440 ;  /* 0x0001844003007836 */ /* 0x000fe20000000000 */
[----:B------:R-:W-:Y:S01]  /*6760*/  PRMT R31, R8, 0x5410, R11 ;  /* 0x00005410081f7816 */ /* 0x000fe2000000000b */
[----:B------:R-:W-:Y:S01]  /*6770*/  @P2 VIADD R0, R4, 0xffffffc0 ;  /* 0xffffffc004002836 */ /* 0x000fe20000000000 */
[----:B------:R-:W-:-:S02]  /*6780*/  PRMT R32, R10, 0x5410, R12 ;  /* 0x000054100a207816 */ /* 0x000fc4000000000c */
[----:B------:R-:W-:Y:S02]  /*6790*/  PRMT R33, R33, 0x5410, R13 ;  /* 0x0000541021217816 */ /* 0x000fe4000000000d */
[----:B------:R-:W-:Y:S02]  /*67a0*/  PRMT R34, R34, 0x5410, R5 ;  /* 0x0000541022227816 */ /* 0x000fe40000000005 */
[----:B------:R-:W-:Y:S02]  /*67b0*/  PRMT R35, R35, 0x5410, R6 ;  /* 0x0000541023237816 */ /* 0x000fe40000000006 */
[----:B------:R-:W-:Y:S01]  /*67c0*/  PRMT R36, R36, 0x5410, R7 ;  /* 0x0000541024247816 */ /* 0x000fe20000000007 */
[----:B-1----:R-:W-:Y:S06]  /*67d0*/  @!P1 BRA `(.L_x_507) ;  /* 0x000000e000a49947 */ /* 0x002fec0003800000 */
.L_x_682:
[----:B------:R-:W-:Y:S05]  /*67e0*/  BSYNC B1 ;  /* 0x0000000000017941 */ /* 0x000fea0003800000 */
.L_x_506:
[----:B------:R-:W-:Y:S04]  /*67f0*/  BSSY B1, `(.L_x_508) ;  /* 0x0000056000017945 */ /* 0x000fe80003800000 */
[----:B------:R-:W-:Y:S05]  /*6800*/  @P0 BRA `(.L_x_509) ;  /* 0x0000000400500947 */ /* 0x000fea0003800000 */
[----:B------:R-:W2:Y:S01]  /*6810*/  LDC R4, c[0x0][0x3d4] ;  /* 0x0000f500ff047b82 */ /* 0x000ea20000000800 */
[C---:B------:R-:W-:Y:S01]  /*6820*/  VIADD R5, R29.reuse, 0x10 ;  /* 0x000000101d057836 */ /* 0x040fe20000000000 */
[----:B------:R-:W-:Y:S01]  /*6830*/  BSSY B2, `(.L_x_510) ;  /* 0x000002a000027945 */ /* 0x000fe20003800000 */
[----:B--2---:R-:W-:-:S03]  /*6840*/  ISETP.GE.AND P0, PT, R29, R4, PT ;  /* 0x000000041d00720c */ /* 0x004fc60003f06270 */
[----:B------:R-:W-:-:S10]  /*6850*/  ISETP.GE.AND P1, PT, R5, R4, PT ;  /* 0x000000040500720c */ /* 0x000fd40003f26270 */
[----:B------:R-:W-:Y:S05]  /*6860*/  @P0 BRA `(.L_x_511) ;  /* 0x0000000000980947 */ /* 0x000fea0003800000 */
[----:B------:R-:W2:Y:S01]  /*6870*/  LDS.128 R4, [R3+0x18400] ;  /* 0x0184000003047984 */ /* 0x000ea20000000c00 */
[C---:B------:R-:W-:Y:S01]  /*6880*/  IMAD.U32 R15, R33.reuse, 0x10000, RZ ;  /* 0x00010000210f7824 */ /* 0x040fe200078e00ff */
[----:B------:R-:W-:Y:S01]  /*6890*/  LOP3.LUT R14, R33, 0xffff0000, RZ, 0xc0, !PT ;  /* 0xffff0000210e7812 */ /* 0x000fe200078ec0ff */
[C---:B------:R-:W-:Y:S01]  /*68a0*/  IMAD.U32 R13, R25.reuse, 0x10000, RZ ;  /* 0x00010000190d7824 */ /* 0x040fe200078e00ff */
[----:B------:R-:W-:Y:S01]  /*68b0*/  LOP3.LUT R12, R25, 0xffff0000, RZ, 0xc0, !PT ;  /* 0xffff0000190c7812 */ /* 0x000fe200078ec0ff */
[C---:B--2---:R-:W-:Y:S01]  /*68c0*/  IMAD.U32 R8, R4.reuse, 0x10000, RZ ;  /* 0x0001000004087824 */ /* 0x044fe200078e00ff */
[----:B------:R-:W-:Y:S01]  /*68d0*/  LOP3.LUT R4, R4, 0xffff0000, RZ, 0xc0, !PT ;  /* 0xffff000004047812 */ /* 0x000fe200078ec0ff */
[C---:B-1----:R-:W-:Y:S01]  /*68e0*/  IMAD.U32 R9, R5.reuse, 0x10000, RZ ;  /* 0x0001000005097824 */ /* 0x042fe200078e00ff */
[----:B------:R-:W-:Y:S01]  /*68f0*/  LOP3.LUT R5, R5, 0xffff0000, RZ, 0xc0, !PT ;  /* 0xffff000005057812 */ /* 0x000fe200078ec0ff */
[C---:B------:R-:W-:Y:S01]  /*6900*/  IMAD.U32 R10, R6.reuse, 0x10000, RZ ;  /* 0x00010000060a7824 */ /* 0x040fe200078e00ff */
[----:B------:R-:W-:Y:S01]  /*6910*/  LOP3.LUT R6, R6, 0xffff0000, RZ, 0xc0, !PT ;  /* 0xffff000006067812 */ /* 0x000fe200078ec0ff */
[C---:B------:R-:W-:Y:S01]  /*6920*/  FMUL.FTZ R21, R4.reuse, R15 ;  /* 0x0000000f04157220 */ /* 0x040fe20000410000 */
[-C--:B------:R-:W-:Y:S01]  /*6930*/  FMUL.FTZ R4, R4, R13.reuse ;  /* 0x0000000d04047220 */ /* 0x080fe20000410000 */
[C---:B------:R-:W-:Y:S01]  /*6940*/  IMAD.U32 R11, R7.reuse, 0x10000, RZ ;  /* 0x00010000070b7824 */ /* 0x040fe200078e00ff */
[----:B------:R-:W-:Y:S01]  /*6950*/  LOP3.LUT R7, R7, 0xffff0000, RZ, 0xc0, !PT ;  /* 0xffff000007077812 */ /* 0x000fe200078ec0ff */
[C---:B------:R-:W-:Y:S01]  /*6960*/  FFMA.FTZ R21, R8.reuse, R13, -R21 ;  /* 0x0000000d08157223 */ /* 0x040fe20000010815 */
[----:B------:R-:W-:Y:S01]  /*6970*/  FFMA.FTZ R20, R8, R15, R4 ;  /* 0x0000000f08147223 */ /* 0x000fe20000010004 */
[C---:B------:R-:W-:Y:S01]  /*6980*/  FMUL.FTZ R24, R5.reuse, R14 ;  /* 0x0000000e05187220 */ /* 0x040fe20000410000 */
[C---:B------:R-:W-:Y:S01]  /*6990*/  LOP3.LUT R8, R34.reuse, 0xffff0000, RZ, 0xc0, !PT ;  /* 0xffff000022087812 */ /* 0x040fe200078ec0ff */
[----:B------:R-:W-:Y:S01]  /*69a0*/  FMUL.FTZ R26, R5, R12 ;  /* 0x0000000c051a7220 */ /* 0x000fe20000410000 */
[----:B------:R-:W-:Y:S01]  /*69b0*/  IMAD.U32 R13, R34, 0x10000, RZ ;  /* 0x00010000220d7824 */ /* 0x000fe200078e00ff */
[C---:B------:R-:W-:Y:S01]  /*69c0*/  LOP3.LUT R4, R27.reuse, 0xffff0000, RZ, 0xc0, !PT ;  /* 0xffff00001b047812 */ /* 0x040fe200078ec0ff */
[----:B------:R-:W-:-:S02]  /*69d0*/  IMAD.U32 R5, R27, 0x10000, RZ ;  /* 0x000100001b057824 */ /* 0x000fc400078e00ff */
[----:B------:R-:W-:Y:S01]  /*69e0*/  FFMA.FTZ R24, R9, R12, -R24 ;  /* 0x0000000c09187223 */ /* 0x000fe20000010818 */
[C---:B------:R-:W-:Y:S01]  /*69f0*/  FMUL.FTZ R15, R6.reuse, R13 ;  /* 0x0000000d060f7220 */ /* 0x040fe20000410000 */
[C---:B------:R-:W-:Y:S01]  /*6a00*/  FMUL.FTZ R12, R7.reuse, R8 ;  /* 0x00000008070c7220 */ /* 0x040fe20000410000 */
[-C--:B------:R-:W-:Y:S01]  /*6a10*/  FMUL.FTZ R6, R6, R5.reuse ;  /* 0x0000000506067220 */ /* 0x080fe20000410000 */
[----:B------:R-:W-:Y:S01]  /*6a20*/  FMUL.FTZ R7, R7, R4 ;  /* 0x0000000407077220 */ /* 0x000fe20000410000 */
[----:B------:R-:W-:Y:S01]  /*6a30*/  FFMA.FTZ R9, R9, R14, R26 ;  /* 0x0000000e09097223 */ /* 0x000fe2000001001a */
[C---:B------:R-:W-:Y:S01]  /*6a40*/  FFMA.FTZ R15, R10.reuse, R5, -R15 ;  /* 0x000000050a0f7223 */ /* 0x040fe2000001080f */
[----:B------:R-:W-:Y:S01]  /*6a50*/  FFMA.FTZ R6, R10, R13, R6 ;  /* 0x0000000d0a067223 */ /* 0x000fe20000010006 */
[C---:B------:R-:W-:Y:S01]  /*6a60*/  FFMA.FTZ R12, R11.reuse, R4, -R12 ;  /* 0x000000040b0c7223 */ /* 0x040fe2000001080c */
[----:B------:R-:W-:Y:S01]  /*6a70*/  FFMA.FTZ R7, R11, R8, R7 ;  /* 0x000000080b077223 */ /* 0x000fe20000010007 */
[----:B------:R-:W-:-:S02]  /*6a80*/  F2FP.BF16.F32.PACK_AB R4, R20, R21 ;  /* 0x000000151404723e */ /* 0x000fc400000010ff */
[----:B------:R-:W-:Y:S02]  /*6a90*/  F2FP.BF16.F32.PACK_AB R5, R9, R24 ;  /* 0x000000180905723e */ /* 0x000fe400000010ff */
[----:B------:R-:W-:Y:S02]  /*6aa0*/  F2FP.BF16.F32.PACK_AB R6, R6, R15 ;  /* 0x0000000f0606723e */ /* 0x000fe400000010ff */
[----:B------:R-:W-:-:S05]  /*6ab0*/  F2FP.BF16.F32.PACK_AB R7, R7, R12 ;  /* 0x0000000c0707723e */ /* 0x000fca00000010ff */
[----:B------:R2:W-:Y:S02]  /*6ac0*/  STS.128 [R3+0x18400], R4 ;  /* 0x0184000403007388 */ /* 0x0005e40000000c00 */
.L_x_511:
[----:B------:R-:W-:Y:S05]  /*6ad0*/  BSYNC B2 ;  /* 0x0000000000027941 */ /* 0x000fea0003800000 */
.L_x_510:
[----:B------:R-:W-:Y:S05]  /*6ae0*/  @P1 BRA `(.L_x_509) ;  /* 0x0000000000981947 */ /* 0x000fea0003800000 */
[----:B--2---:R-:W2:Y:S01]  /*6af0*/  LDS.128 R4, [R0] ;  /* 0x0000000000047984 */ /* 0x004ea20000000c00 */
        /* <DEDUP_REMOVED lines=36> */
[----:B------:R3:W-:Y:S02]  /*6d40*/  STS.128 [R0], R4 ;  /* 0x0000000400007388 */ /* 0x0007e40000000c00 */
.L_x_509:
[----:B------:R-:W-:Y:S05]  /*6d50*/  BSYNC B1 ;  /* 0x0000000000017941 */ /* 0x000fea0003800000 */
.L_x_508:
[----:B------:R-:W-:-:S13]  /*6d60*/  ISETP.GE.AND P0, PT, R211, R30, PT ;  /* 0x0000001ed300720c */ /* 0x000fda0003f06270 */
[----:B------:R-:W-:Y:S05]  /*6d70*/  @P0 BRA `(.L_x_512) ;  /* 0x0000001000dc0947 */ /* 0x000fea0003800000 */
[----:B--23--:R-:W2:Y:S01]  /*6d80*/  LDC R4, c[0x0][0x3d4] ;  /* 0x0000f500ff047b82 */ /* 0x00cea20000000800 */
        /* <DEDUP_REMOVED lines=18> */
[-C--:B------:R-:W-:Y:S01]  /*6eb0*/  FMUL.FTZ R13, R14, R4.reuse ;  /* 0x000000040e0d7220 */ /* 0x080fe20000410000 */
[C---:B------:R-:W-:Y:S01]  /*6ec0*/  FMUL.FTZ R15, R12.reuse, R4 ;  /* 0x000000040c0f7220 */ /* 0x040fe20000410000 */
[C---:B------:R-:W-:Y:S01]  /*6ed0*/  IMAD.U32 R11, R7.reuse, 0x10000, RZ ;  /* 0x00010000070b7824 */ /* 0x040fe200078e00ff */
[----:B------:R-:W-:Y:S01]  /*6ee0*/  LOP3.LUT R7, R7, 0xffff0000, RZ, 0xc0, !PT ;  /* 0xffff000007077812 */ /* 0x000fe200078ec0ff */
[-C--:B------:R-:W-:Y:S01]  /*6ef0*/  FFMA.FTZ R13, R12, R8.reuse, -R13 ;  /* 0x000000080c0d7223 */ /* 0x080fe2000001080d */
[----:B------:R-:W-:Y:S01]  /*6f00*/  FFMA.FTZ R8, R14, R8, R15 ;  /* 0x000000080e087223 */ /* 0x000fe2000001000f */
[----:B------:R-:W-:Y:S01]  /*6f10*/  FMUL.FTZ R4, R33, R5 ;  /* 0x0000000521047220 */ /* 0x000fe20000410000 */
[----:B------:R-:W-:-:S02]  /*6f20*/  IMAD.U32 R14, R27, 0x10000, RZ ;  /* 0x000100001b0e7824 */ /* 0x000fc400078e00ff */
[----:B------:R-:W-:Y:S01]  /*6f30*/  FMUL.FTZ R12, R25, R5 ;  /* 0x00000005190c7220 */ /* 0x000fe20000410000 */
[----:B------:R-:W-:Y:S01]  /*6f40*/  LOP3.LUT R27, R27, 0xffff0000, RZ, 0xc0, !PT ;  /* 0xffff00001b1b7812 */ /* 0x000fe200078ec0ff */
[-C--:B------:R-:W-:Y:S01]  /*6f50*/  FFMA.FTZ R4, R25, R9.reuse, -R4 ;  /* 0x0000000919047223 */ /* 0x080fe20000010804 */
[-C--:B------:R-:W-:Y:S01]  /*6f60*/  FMUL.FTZ R5, R20, R6.reuse ;  /* 0x0000000614057220 */ /* 0x080fe20000410000 */
[C---:B------:R-:W-:Y:S01]  /*6f70*/  FMUL.FTZ R15, R14.reuse, R6 ;  /* 0x000000060e0f7220 */ /* 0x040fe20000410000 */
[----:B------:R-:W-:Y:S01]  /*6f80*/  FFMA.FTZ R9, R33, R9, R12 ;  /* 0x0000000921097223 */ /* 0x000fe2000001000c */
[-C--:B------:R-:W-:Y:S01]  /*6f90*/  FMUL.FTZ R6, R21, R7.reuse ;  /* 0x0000000715067220 */ /* 0x080fe20000410000 */
[C---:B------:R-:W-:Y:S01]  /*6fa0*/  FMUL.FTZ R12, R27.reuse, R7 ;  /* 0x000000071b0c7220 */ /* 0x040fe20000410000 */
[-C--:B------:R-:W-:Y:S01]  /*6fb0*/  FFMA.FTZ R5, R14, R10.reuse, -R5 ;  /* 0x0000000a0e057223 */ /* 0x080fe20000010805 */
[----:B------:R-:W-:Y:S01]  /*6fc0*/  FFMA.FTZ R10, R20, R10, R15 ;  /* 0x0000000a140a7223 */ /* 0x000fe2000001000f */
[-C--:B------:R-:W-:Y:S01]  /*6fd0*/  FFMA.FTZ R6, R27, R11.reuse, -R6 ;  /* 0x0000000b1b067223 */ /* 0x080fe20000010806 */
[----:B------:R-:W-:Y:S01]  /*6fe0*/  FFMA.FTZ R11, R21, R11, R12 ;  /* 0x0000000b150b7223 */ /* 0x000fe2000001000c */
[----:B------:R-:W-:-:S02]  /*6ff0*/  F2FP.BF16.F32.PACK_AB R8, R8, R13 ;  /* 0x0000000d0808723e */ /* 0x000fc400000010ff */
[----:B------:R-:W-:Y:S02]  /*7000*/  F2FP.BF16.F32.PACK_AB R9, R9, R4 ;  /* 0x000000040909723e */ /* 0x000fe400000010ff */
[----:B------:R-:W-:Y:S02]  /*7010*/  F2FP.BF16.F32.PACK_AB R10, R10, R5 ;  /* 0x000000050a0a723e */ /* 0x000fe400000010ff */
[----:B------:R-:W-:-:S05]  /*7020*/  F2FP.BF16.F32.PACK_AB R11, R11, R6 ;  /* 0x000000060b0b723e */ /* 0x000fca00000010ff */
[----:B------:R2:W-:Y:S02]  /*7030*/  STS.128 [R3+0x1a400], R8 ;  /* 0x01a4000803007388 */ /* 0x0005e40000000c00 */
.L_x_514:
[----:B------:R-:W-:Y:S05]  /*7040*/  BSYNC B1 ;  /* 0x0000000000017941 */ /* 0x000fea0003800000 */
.L_x_513:
        /* <DEDUP_REMOVED lines=8> */
[C---:B------:R-:W-:Y:S01]  /*70d0*/  IMAD.U32 R8, R5.reuse, 0x10000, RZ ;  /* 0x0001000005087824 */ /* 0x040fe200078e00ff */
[----:B------:R-:W-:Y:S01]  /*70e0*/  LOP3.LUT R5, R5, 0xffff0000, RZ, 0xc0, !PT ;  /* 0xffff000005057812 */ /* 0x000fe200078ec0ff */
[C---:B-1----:R-:W-:Y:S01]  /*70f0*/  IMAD.U32 R9, R6.reuse, 0x10000, RZ ;  /* 0x0001000006097824 */ /* 0x042fe200078e00ff */
[----:B------:R-:W-:Y:S01]  /*7100*/  LOP3.LUT R6, R6, 0xffff0000, RZ, 0xc0, !PT ;  /* 0xffff000006067812 */ /* 0x000fe200078ec0ff */
[-C--:B------:R-:W-:Y:S01]  /*7110*/  FMUL.FTZ R12, R15, R4.reuse ;  /* 0x000000040f0c7220 */ /* 0x080fe20000410000 */
[----:B------:R-:W-:Y:S01]  /*7120*/  FMUL.FTZ R4, R13, R4 ;  /* 0x000000040d047220 */ /* 0x000fe20000410000 */
[----:B------:R-:W-:-:S02]  /*7130*/  IMAD.U32 R10, R7, 0x10000, RZ ;  /* 0x00010000070a7824 */ /* 0x000fc400078e00ff */
[----:B------:R-:W-:Y:S01]  /*7140*/  FMUL.FTZ R11, R20, R5 ;  /* 0x00000005140b7220 */ /* 0x000fe20000410000 */
[-C--:B------:R-:W-:Y:S01]  /*7150*/  FFMA.FTZ R12, R13, R3.reuse, -R12 ;  /* 0x000000030d0c7223 */ /* 0x080fe2000001080c */
[----:B------:R-:W-:Y:S01]  /*7160*/  FFMA.FTZ R3, R15, R3, R4 ;  /* 0x000000030f037223 */ /* 0x000fe20000010004 */
[----:B------:R-:W-:Y:S01]  /*7170*/  IMAD.U32 R15, R36, 0x10000, RZ ;  /* 0x00010000240f7824 */ /* 0x000fe200078e00ff */
[----:B------:R-:W-:Y:S01]  /*7180*/  LOP3.LUT R7, R7, 0xffff0000, RZ, 0xc0, !PT ;  /* 0xffff000007077812 */ /* 0x000fe200078ec0ff */
[----:B------:R-:W-:Y:S01]  /*7190*/  FMUL.FTZ R5, R14, R5 ;  /* 0x000000050e057220 */ /* 0x000fe20000410000 */
[----:B------:R-:W-:Y:S01]  /*71a0*/  IMAD.U32 R13, R32, 0x10000, RZ ;  /* 0x00010000200d7824 */ /* 0x000fe200078e00ff */
[----:B------:R-:W-:Y:S01]  /*71b0*/  LOP3.LUT R36, R36, 0xffff0000, RZ, 0xc0, !PT ;  /* 0xffff000024247812 */ /* 0x000fe200078ec0ff */
[-C--:B------:R-:W-:Y:S01]  /*71c0*/  FFMA.FTZ R11, R14, R8.reuse, -R11 ;  /* 0x000000080e0b7223 */ /* 0x080fe2000001080b */
[----:B------:R-:W-:Y:S01]  /*71d0*/  LOP3.LUT R32, R32, 0xffff0000, RZ, 0xc0, !PT ;  /* 0xffff000020207812 */ /* 0x000fe200078ec0ff */
[----:B------:R-:W-:Y:S01]  /*71e0*/  FFMA.FTZ R8, R20, R8, R5 ;  /* 0x0000000814087223 */ /* 0x000fe20000010005 */
[-C--:B------:R-:W-:Y:S01]  /*71f0*/  FMUL.FTZ R4, R15, R6.reuse ;  /* 0x000000060f047220 */ /* 0x080fe20000410000 */
[-C--:B------:R-:W-:Y:S01]  /*7200*/  FMUL.FTZ R5, R36, R7.reuse ;  /* 0x0000000724057220 */ /* 0x080fe20000410000 */
[C---:B------:R-:W-:Y:S01]  /*7210*/  FMUL.FTZ R6, R13.reuse, R6 ;  /* 0x000000060d067220 */ /* 0x040fe20000410000 */
[C---:B------:R-:W-:Y:S01]  /*7220*/  FMUL.FTZ R7, R32.reuse, R7 ;  /* 0x0000000720077220 */ /* 0x040fe20000410000 */
[-C--:B------:R-:W-:Y:S01]  /*7230*/  FFMA.FTZ R4, R13, R9.reuse, -R4 ;  /* 0x000000090d047223 */ /* 0x080fe20000010804 */
[-C--:B------:R-:W-:Y:S01]  /*7240*/  FFMA.FTZ R5, R32, R10.reuse, -R5 ;  /* 0x0000000a20057223 */ /* 0x080fe20000010805 */
[----:B------:R-:W-:Y:S01]  /*7250*/  FFMA.FTZ R9, R15, R9, R6 ;  /* 0x000000090f097223 */ /* 0x000fe20000010006 */
[----:B------:R-:W-:Y:S01]  /*7260*/  FFMA.FTZ R10, R36, R10, R7 ;  /* 0x0000000a240a7223 */ /* 0x000fe20000010007 */
[----:B------:R-:W-:-:S02]  /*7270*/  F2FP.BF16.F32.PACK_AB R12, R3, R12 ;  /* 0x0000000c030c723e */ /* 0x000fc400000010ff */
[----:B------:R-:W-:Y:S02]  /*7280*/  F2FP.BF16.F32.PACK_AB R13, R8, R11 ;  /* 0x0000000b080d723e */ /* 0x000fe400000010ff */
[----:B------:R-:W-:Y:S02]  /*7290*/  F2FP.BF16.F32.PACK_AB R14, R9, R4 ;  /* 0x00000004090e723e */ /* 0x000fe400000010ff */
[----:B------:R-:W-:-:S05]  /*72a0*/  F2FP.BF16.F32.PACK_AB R15, R10, R5 ;  /* 0x000000050a0f723e */ /* 0x000fca00000010ff */
[----:B------:R4:W-:Y:S01]  /*72b0*/  STS.128 [R0+0x2000], R12 ;  /* 0x0020000c00007388 */ /* 0x0009e20000000c00 */
[----:B------:R-:W-:Y:S05]  /*72c0*/  BRA `(.L_x_512) ;  /* 0x0000000c00887947 */ /* 0x000fea0003800000 */
.L_x_499:
[----:B------:R-:W1:Y:S01]  /*72d0*/  LDC R45, c[0x0][0x3d4] ;  /* 0x0000f500ff2d7b82 */ /* 0x000e620000000800 */
[----:B------:R-:W-:Y:S01]  /*72e0*/  IMAD R30, R85, -0x80, R30 ;  /* 0xffffff80551e7824 */ /* 0x000fe200078e021e */
[----:B------:R-:W-:Y:S02]  /*72f0*/  CS2R R34, SRZ ;  /* 0x0000000000227805 */ /* 0x000fe4000001ff00 */
[----:B------:R-:W-:Y:S02]  /*7300*/  CS2R R32, SRZ ;  /* 0x0000000000207805 */ /* 0x000fe4000001ff00 */
[----:B------:R-:W-:Y:S02]  /*7310*/  CS2R R6, SRZ ;  /* 0x0000000000067805 */ /* 0x000fe4000001ff00 */
[----:B------:R-:W-:Y:S02]  /*7320*/  CS2R R4, SRZ ;  /* 0x0000000000047805 */ /* 0x000fe4000001ff00 */
[----:B------:R-:W-:-:S02]  /*7330*/  VIMNMX R30, R30, 0x80, PT ;  /* 0x000000801e1e7848 */ /* 0x000fc40003fe0100 */
[----:B-1----:R-:W-:-:S04]  /*7340*/  ISETP.GE.AND P0, PT, R16, R45, PT ;  /* 0x0000002d1000720c */ /* 0x002fc80003f06270 */
[----:B------:R-:W-:-:S13]  /*7350*/  ISETP.GE.OR P1, PT, R19, R30, P0 ;  /* 0x0000001e1300720c */ /* 0x000fda0000726670 */
[----:B------:R1:W5:Y:S04]  /*7360*/  @!P1 LDG.E.128 R32, desc[UR40][R36.64] ;  /* 0x0000002824209981 */ /* 0x000368000c1e1d00 */
[----:B------:R1:W5:Y:S01]  /*7370*/  @!P1 LDG.E.128 R4, desc[UR40][R38.64] ;  /* 0x0000002826049981 */ /* 0x000362000c1e1d00 */
[----:B------:R-:W-:Y:S01]  /*7380*/  UMOV UR4, 0xffffffff ;  /* 0xffffffff00047882 */ /* 0x000fe20000000000 */
[----:B------:R-:W-:Y:S02]  /*7390*/  LEA.HI R0, R212, R212, RZ, 0x1 ;  /* 0x000000d4d4007211 */ /* 0x000fe400078f08ff */
[----:B------:R-:W-:Y:S05]  /*73a0*/  BRA.DIV UR4, `(.L_x_515) ;  /* 0x000000d604c47947 */ /* 0x000fea000b800000 */
.L_x_685:
[----:B------:R-:W-:Y:S01]  /*73b0*/  UMOV UR4, 0xffffffff ;  /* 0xffffffff00047882 */ /* 0x000fe20000000000 */
[----:B------:R-:W-:Y:S02]  /*73c0*/  LOP3.LUT R3, R0, 0xfffffffe, RZ, 0xc0, !PT ;  /* 0xfffffffe00037812 */ /* 0x000fe400078ec0ff */
[----:B------:R-:W-:Y:S05]  /*73d0*/  BRA.DIV UR4, `(.L_x_516) ;  /* 0x000000d604e07947 */ /* 0x000fea000b800000 */
.L_x_688:
[----:B------:R-:W-:Y:S01]  /*73e0*/  UMOV UR4, 0xffffffff ;  /* 0xffffffff00047882 */ /* 0x000fe20000000000 */
[----:B------:R-:W-:Y:S02]  /*73f0*/  IMAD.IADD R3, R212, 0x1, -R3 ;  /* 0x00000001d4037824 */ /* 0x000fe400078e0a03 */
[----:B------:R-:W-:Y:S05]  /*7400*/  BRA.DIV UR4, `(.L_x_517) ;  /* 0x000000d604fc7947 */ /* 0x000fea000b800000 */
.L_x_691:
[----:B------:R-:W-:Y:S01]  /*7410*/  UMOV UR4, 0xffffffff ;  /* 0xffffffff00047882 */ /* 0x000fe20000000000 */
[----:B------:R-:W-:Y:S02]  /*7420*/  SHF.L.U32 R3, R3, 0x1f, RZ ;  /* 0x0000001f03037819 */ /* 0x000fe400000006ff */
[----:B------:R-:W-:Y:S05]  /*7430*/  BRA.DIV UR4, `(.L_x_518) ;  /* 0x000000da04187947 */ /* 0x000fea000b800000 */
.L_x_694:
[----:B------:R-:W2:Y:S01]  /*7440*/  SYNCS.PHASECHK.TRANS64.TRYWAIT P1, [R18+URZ+0x22800], R3 ;  /* 0x02280003120075a7 */ /* 0x000ea2000802017f */
[----:B-1---5:R-:W-:Y:S01]  /*7450*/  IMAD.MOV.U32 R37, RZ, RZ, R32 ;  /* 0x000000ffff257224 */ /* 0x022fe200078e0020 */
[--C-:B------:R-:W-:Y:S01]  /*7460*/  SHF.R.U64 R0, R32, 0x10, R33.reuse ;  /* 0x0000001020007819 */ /* 0x100fe20000001221 */
[----:B------:R-:W-:Y:S01]  /*7470*/  IMAD.MOV.U32 R41, RZ, RZ, R4 ;  /* 0x000000ffff297224 */ /* 0x000fe200078e0004 */
[----:B------:R-:W-:Y:S01]  /*7480*/  SHF.R.U32.HI R8, RZ, 0x10, R33 ;  /* 0x00000010ff087819 */ /* 0x000fe20000011621 */
[----:B------:R-:W-:Y:S01]  /*7490*/  IMAD.MOV.U32 R42, RZ, RZ, R5 ;  /* 0x000000ffff2a7224 */ /* 0x000fe200078e0005 */
[----:B------:R-:W-:Y:S01]  /*74a0*/  PRMT R37, R37, 0x5410, R0 ;  /* 0x0000541025257816 */ /* 0x000fe20000000000 */
[----:B------:R-:W-:Y:S01]  /*74b0*/  IMAD.MOV.U32 R38, RZ, RZ, R33 ;  /* 0x000000ffff267224 */ /* 0x000fe200078e0021 */
[--C-:B------:R-:W-:Y:S01]  /*74c0*/  SHF.R.U64 R0, R4, 0x10, R5.reuse ;  /* 0x0000001004007819 */ /* 0x100fe20000001205 */
[----:B------:R-:W-:Y:S01]  /*74d0*/  IMAD.MOV.U32 R39, RZ, RZ, R34 ;  /* 0x000000ffff277224 */ /* 0x000fe200078e0022 */
[----:B------:R-:W-:Y:S01]  /*74e0*/  SHF.R.U32.HI R4, RZ, 0x10, R5 ;  /* 0x00000010ff047819 */ /* 0x000fe20000011605 */
[----:B------:R-:W-:Y:S01]  /*74f0*/  IMAD.MOV.U32 R40, RZ, RZ, R35 ;  /* 0x000000ffff287224 */ /* 0x000fe200078e0023 */
[----:B------:R-:W-:Y:S01]  /*7500*/  SHF.R.U64 R5, R6, 0x10, R7 ;  /* 0x0000001006057819 */ /* 0x000fe20000001207 */
[----:B------:R-:W-:Y:S01]  /*7510*/  IMAD.MOV.U32 R43, RZ, RZ, R6 ;  /* 0x000000ffff2b7224 */ /* 0x000fe200078e0006 */
[----:B------:R-:W-:Y:S01]  /*7520*/  SHF.R.U64 R9, R34, 0x10, R35 ;  /* 0x0000001022097819 */ /* 0x000fe20000001223 */
[----:B------:R-:W-:Y:S01]  /*7530*/  IMAD.MOV.U32 R44, RZ, RZ, R7 ;  /* 0x000000ffff2c7224 */ /* 0x000fe200078e0007 */
[----:B------:R-:W-:Y:S01]  /*7540*/  SHF.R.U32.HI R10, RZ, 0x10, R35 ;  /* 0x00000010ff0a7819 */ /* 0x000fe20000011623 */
[----:B------:R-:W-:Y:S01]  /*7550*/  BSSY B1, `(.L_x_519) ;  /* 0x000000c000017945 */ /* 0x000fe20003800000 */
[----:B------:R-:W-:-:S02]  /*7560*/  SHF.R.U32.HI R6, RZ, 0x10, R7 ;  /* 0x00000010ff067819 */ /* 0x000fc40000011607 */
[-C--:B------:R-:W-:Y:S02]  /*7570*/  ISETP.GE.OR P2, PT, R19, R30.reuse, P0 ;  /* 0x0000001e1300720c */ /* 0x080fe40000746670 */
[----:B------:R-:W-:Y:S02]  /*7580*/  ISETP.GE.OR P0, PT, R211, R30, P0 ;  /* 0x0000001ed300720c */ /* 0x000fe40000706670 */
[----:B------:R-:W-:Y:S02]  /*7590*/  PRMT R38, R38, 0x5410, R8 ;  /* 0x0000541026267816 */ /* 0x000fe40000000008 */
[----:B------:R-:W-:Y:S02]  /*75a0*/  PRMT R39, R39, 0x5410, R9 ;  /* 0x0000541027277816 */ /* 0x000fe40000000009 */
[----:B------:R-:W-:Y:S02]  /*75b0*/  PRMT R40, R40, 0x5410, R10 ;  /* 0x0000541028287816 */ /* 0x000fe4000000000a */
[----:B------:R-:W-:-:S02]  /*75c0*/  PRMT R41, R41, 0x5410, R0 ;  /* 0x0000541029297816 */ /* 0x000fc40000000000 */
[----:B------:R-:W-:Y:S02]  /*75d0*/  PRMT R42, R42, 0x5410, R4 ;  /* 0x000054102a2a7816 */ /* 0x000fe40000000004 */
[----:B------:R-:W-:Y:S02]  /*75e0*/  PRMT R43, R43, 0x5410, R5 ;  /* 0x000054102b2b7816 */ /* 0x000fe40000000005 */
[----:B------:R-:W-:Y:S01]  /*75f0*/  PRMT R44, R44, 0x5410, R6 ;  /* 0x000054102c2c7816 */ /* 0x000fe20000000006 */
[----:B--2---:R-:W-:Y:S06]  /*7600*/  @!P1 BRA `(.L_x_520) ;  /* 0x000000d400cc9947 */ /* 0x004fec0003800000 */
.L_x_695:
[----:B------:R-:W-:Y:S05]  /*7610*/  BSYNC B1 ;  /* 0x0000000000017941 */ /* 0x000fea0003800000 */
.L_x_519:
[----:B------:R-:W-:Y:S04]  /*7620*/  BSSY B1, `(.L_x_521) ;  /* 0x000005a000017945 */ /* 0x000fe80003800000 */
[----:B------:R-:W-:Y:S05]  /*7630*/  @P2 BRA `(.L_x_522) ;  /* 0x0000000400602947 */ /* 0x000fea0003800000 */
[----:B------:R-:W-:Y:S01]  /*7640*/  IMAD.SHL.U32 R0, R220, 0x40, RZ ;  /* 0x00000040dc007824 */ /* 0x000fe200078e00ff */
[C---:B------:R-:W-:Y:S01]  /*7650*/  LOP3.LUT R24, R41.reuse, 0xffff0000, RZ, 0xc0, !PT ;  /* 0xffff000029187812 */ /* 0x040fe200078ec0ff */
[----:B-1----:R-:W-:Y:S02]  /*7660*/  IMAD.IADD R3, R16, 0x1, R45 ;  /* 0x0000000110037824 */ /* 0x002fe400078e022d */
[----:B------:R-:W-:Y:S01]  /*7670*/  IMAD.U32 R27, R41, 0x10000, RZ ;  /* 0x00010000291b7824 */ /* 0x000fe200078e00ff */
[----:B------:R-:W-:Y:S01]  /*7680*/  LOP3.LUT R4, R0, 0x1c0, RZ, 0xc0, !PT ;  /* 0x000001c000047812 */ /* 0x000fe200078ec0ff */
[----:B------:R-:W-:-:S03]  /*7690*/  IMAD.U32 R25, R37, 0x10000, RZ ;  /* 0x0001000025197824 */ /* 0x000fc600078e00ff */
[C---:B------:R-:W-:Y:S02]  /*76a0*/  LOP3.LUT R0, R4.reuse, 0x38, R16, 0xf8, !PT ;  /* 0x0000003804007812 */ /* 0x040fe400078ef810 */
[----:B------:R-:W-:Y:S02]  /*76b0*/  SHF.R.U32.HI R5, RZ, 0x3, R4 ;  /* 0x00000003ff057819 */ /* 0x000fe40000011604 */
[----:B------:R-:W-:Y:S02]  /*76c0*/  LOP3.LUT R4, R4, 0x38, R3, 0xf8, !PT ;  /* 0x0000003804047812 */ /* 0x000fe400078ef803 */
[-C--:B------:R-:W-:Y:S02]  /*76d0*/  LOP3.LUT R0, R0, R5.reuse, RZ, 0x3c, !PT ;  /* 0x0000000500007212 */ /* 0x080fe400078e3cff */
[----:B------:R-:W-:-:S03]  /*76e0*/  LOP3.LUT R4, R4, R5, RZ, 0x3c, !PT ;  /* 0x0000000504047212 */ /* 0x000fc600078e3cff */
[----:B------:R-:W-:-:S04]  /*76f0*/  IMAD R3, R205, 0x200, R0 ;  /* 0x00000200cd037824 */ /* 0x000fc800078e0200 */
[----:B------:R-:W-:Y:S02]  /*7700*/  IMAD R34, R3, 0x2, R18 ;  /* 0x0000000203227824 */ /* 0x000fe400078e0212 */
[----:B------:R-:W-:-:S03]  /*7710*/  IMAD R3, R205, 0x200, R4 ;  /* 0x00000200cd037824 */ /* 0x000fc600078e0204 */
[----:B------:R-:W1:Y:S01]  /*7720*/  LDS.128 R8, [R34+0x18400] ;  /* 0x0184000022087984 */ /* 0x000e620000000c00 */
[----:B------:R-:W-:-:S05]  /*7730*/  IMAD R36, R3, 0x2, R18 ;  /* 0x0000000203247824 */ /* 0x000fca00078e0212 */
[----:B------:R-:W2:Y:S01]  /*7740*/  LDS.128 R4, [R36+0x18400] ;  /* 0x0184000024047984 */ /* 0x000ea20000000c00 */
[C---:B-1----:R-:W-:Y:S01]  /*7750*/  IMAD.U32 R0, R8.reuse, 0x10000, RZ ;  /* 0x0001000008007824 */ /* 0x042fe200078e00ff */
[----:B------:R-:W-:Y:S01]  /*7760*/  LOP3.LUT R3, R8, 0xffff0000, RZ, 0xc0, !PT ;  /* 0xffff000008037812 */ /* 0x000fe200078ec0ff */
        /* <DEDUP_REMOVED lines=8> */
[C---:B------:R-:W-:Y:S01]  /*77f0*/  FMUL.FTZ R29, R14.reuse, R27 ;  /* 0x0000001b0e1d7220 */ /* 0x040fe20000410000 */
[-C--:B------:R-:W-:Y:S01]  /*7800*/  FMUL.FTZ R31, R14, R25.reuse ;  /* 0x000000190e1f7220 */ /* 0x080fe20000410000 */
[----:B------:R-:W-:Y:S01]  /*7810*/  LOP3.LUT R14, R37, 0xffff0000, RZ, 0xc0, !PT ;  /* 0xffff0000250e7812 */ /* 0x000fe200078ec0ff */
[----:B------:R-:W-:Y:S01]  /*7820*/  FMUL.FTZ R30, R4, R24 ;  /* 0x00000018041e7220 */ /* 0x000fe20000410000 */
[----:B------:R-:W-:Y:S01]  /*7830*/  FFMA.FTZ R26, R0, R25, -R29 ;  /* 0x00000019001a7223 */ /* 0x000fe2000001081d */
[----:B------:R-:W-:-:S02]  /*7840*/  IMAD.U32 R29, R43, 0x10000, RZ ;  /* 0x000100002b1d7824 */ /* 0x000fc400078e00ff */
[----:B------:R-:W-:Y:S01]  /*7850*/  FFMA.FTZ R31, R0, R27, R31 ;  /* 0x0000001b001f7223 */ /* 0x000fe2000001001f */
[----:B------:R-:W-:Y:S02]  /*7860*/  IMAD.U32 R25, R39, 0x10000, RZ ;  /* 0x0001000027197824 */ /* 0x000fe400078e00ff */
[-C--:B------:R-:W-:Y:S01]  /*7870*/  FMUL.FTZ R4, R4, R14.reuse ;  /* 0x0000000e04047220 */ /* 0x080fe20000410000 */
[C---:B------:R-:W-:Y:S01]  /*7880*/  FMUL.FTZ R35, R20.reuse, R29 ;  /* 0x0000001d14237220 */ /* 0x040fe20000410000 */
[----:B------:R-:W-:Y:S01]  /*7890*/  LOP3.LUT R27, R43, 0xffff0000, RZ, 0xc0, !PT ;  /* 0xffff00002b1b7812 */ /* 0x000fe200078ec0ff */
[-C--:B------:R-:W-:Y:S01]  /*78a0*/  FMUL.FTZ R20, R20, R25.reuse ;  /* 0x0000001914147220 */ /* 0x080fe20000410000 */
[C---:B------:R-:W-:Y:S01]  /*78b0*/  FFMA.FTZ R33, R3.reuse, R14, -R30 ;  /* 0x0000000e03217223 */ /* 0x040fe2000001081e */
[----:B------:R-:W-:Y:S01]  /*78c0*/  FFMA.FTZ R24, R3, R24, R4 ;  /* 0x0000001803187223 */ /* 0x000fe20000010004 */
[C---:B------:R-:W-:Y:S01]  /*78d0*/  FFMA.FTZ R35, R12.reuse, R25, -R35 ;  /* 0x000000190c237223 */ /* 0x040fe20000010823 */
[----:B------:R-:W-:Y:S01]  /*78e0*/  LOP3.LUT R3, R39, 0xffff0000, RZ, 0xc0, !PT ;  /* 0xffff000027037812 */ /* 0x000fe200078ec0ff */
[----:B------:R-:W-:Y:S01]  /*78f0*/  FFMA.FTZ R20, R12, R29, R20 ;  /* 0x0000001d0c147223 */ /* 0x000fe20000010014 */
[----:B------:R-:W-:Y:S01]  /*7900*/  FMUL.FTZ R25, R6, R27 ;  /* 0x0000001b06197220 */ /* 0x000fe20000410000 */
[C---:B------:R-:W-:Y:S01]  /*7910*/  IMAD.U32 R15, R5.reuse, 0x10000, RZ ;  /* 0x00010000050f7824 */ /* 0x040fe200078e00ff */
[----:B------:R-:W-:Y:S01]  /*7920*/  LOP3.LUT R5, R5, 0xffff0000, RZ, 0xc0, !PT ;  /* 0xffff000005057812 */ /* 0x000fe200078ec0ff */
[----:B------:R-:W-:-:S02]  /*7930*/  IMAD.U32 R12, R42, 0x10000, RZ ;  /* 0x000100002a0c7824 */ /* 0x000fc400078e00ff */
[-C--:B------:R-:W-:Y:S01]  /*7940*/  FMUL.FTZ R29, R6, R3.reuse ;  /* 0x00000003061d7220 */ /* 0x080fe20000410000 */
[----:B------:R-:W-:Y:S02]  /*7950*/  IMAD.U32 R21, R7, 0x10000, RZ ;  /* 0x0001000007157824 */ /* 0x000fe400078e00ff */
[----:B------:R-:W-:Y:S01]  /*7960*/  FFMA.FTZ R30, R10, R3, -R25 ;  /* 0x000000030a1e7223 */ /* 0x000fe20000010819 */
[----:B------:R-:W-:Y:S02]  /*7970*/  IMAD.U32 R0, R38, 0x10000, RZ ;  /* 0x0001000026007824 */ /* 0x000fe400078e00ff */
[----:B------:R-:W-:Y:S01]  /*7980*/  FMUL.FTZ R3, R15, R12 ;  /* 0x0000000c0f037220 */ /* 0x000fe20000410000 */
[----:B------:R-:W-:Y:S02]  /*7990*/  IMAD.U32 R14, R44, 0x10000, RZ ;  /* 0x000100002c0e7824 */ /* 0x000fe400078e00ff */
[----:B------:R-:W-:Y:S01]  /*79a0*/  FFMA.FTZ R29, R10, R27, R29 ;  /* 0x0000001b0a1d7223 */ /* 0x000fe2000001001d */
[----:B------:R-:W-:-:S02]  /*79b0*/  IMAD.U32 R4, R40, 0x10000, RZ ;  /* 0x0001000028047824 */ /* 0x000fc400078e00ff */
[----:B------:R-:W-:Y:S01]  /*79c0*/  FMUL.FTZ R15, R15, R0 ;  /* 0x000000000f0f7220 */ /* 0x000fe20000410000 */
[----:B------:R-:W-:Y:S02]  /*79d0*/  IMAD.U32 R13, R11, 0x10000, RZ ;  /* 0x000100000b0d7824 */ /* 0x000fe400078e00ff */
[C---:B------:R-:W-:Y:S01]  /*79e0*/  FMUL.FTZ R6, R21.reuse, R14 ;  /* 0x0000000e15067220 */ /* 0x040fe20000410000 */
[----:B------:R-:W-:Y:S01]  /*79f0*/  FMUL.FTZ R10, R21, R4 ;  /* 0x00000004150a7220 */ /* 0x000fe20000410000 */
[C---:B------:R-:W-:Y:S01]  /*7a00*/  FFMA.FTZ R3, R8.reuse, R0, -R3 ;  /* 0x0000000008037223 */ /* 0x040fe20000010803 */
[----:B------:R-:W-:Y:S01]  /*7a10*/  FFMA.FTZ R15, R8, R12, R15 ;  /* 0x0000000c080f7223 */ /* 0x000fe2000001000f */
[----:B------:R-:W-:Y:S01]  /*7a20*/  FFMA.FTZ R21, R13, R4, -R6 ;  /* 0x000000040d157223 */ /* 0x000fe20000010806 */
[----:B------:R-:W-:Y:S01]  /*7a30*/  LOP3.LUT R7, R7, 0xffff0000, RZ, 0xc0, !PT ;  /* 0xffff000007077812 */ /* 0x000fe200078ec0ff */
[----:B------:R-:W-:Y:S01]  /*7a40*/  FFMA.FTZ R13, R13, R14, R10 ;  /* 0x0000000e0d0d7223 */ /* 0x000fe2000001000a */
[----:B------:R-:W-:-:S02]  /*7a50*/  LOP3.LUT R6, R42, 0xffff0000, RZ, 0xc0, !PT ;  /* 0xffff00002a067812 */ /* 0x000fc400078ec0ff */
[----:B------:R-:W-:Y:S02]  /*7a60*/  LOP3.LUT R8, R44, 0xffff0000, RZ, 0xc0, !PT ;  /* 0xffff00002c087812 */ /* 0x000fe400078ec0ff */
[----:B------:R-:W-:Y:S01]  /*7a70*/  LOP3.LUT R0, R38, 0xffff0000, RZ, 0xc0, !PT ;  /* 0xffff000026007812 */ /* 0x000fe200078ec0ff */
[----:B------:R-:W-:Y:S01]  /*7a80*/  FMUL.FTZ R10, R5, R6 ;  /* 0x00000006050a7220 */ /* 0x000fe20000410000 */
[----:B------:R-:W-:Y:S01]  /*7a90*/  LOP3.LUT R4, R40, 0xffff0000, RZ, 0xc0, !PT ;  /* 0xffff000028047812 */ /* 0x000fe200078ec0ff */
[----:B------:R-:W-:Y:S01]  /*7aa0*/  FMUL.FTZ R14, R7, R8 ;  /* 0x00000008070e7220 */ /* 0x000fe20000410000 */
[----:B------:R-:W-:Y:S01]  /*7ab0*/  LOP3.LUT R11, R11, 0xffff0000, RZ, 0xc0, !PT ;  /* 0xffff00000b0b7812 */ /* 0x000fe200078ec0ff */
[-C--:B------:R-:W-:Y:S01]  /*7ac0*/  FMUL.FTZ R5, R5, R0.reuse ;  /* 0x0000000005057220 */ /* 0x080fe20000410000 */
[----:B------:R-:W-:Y:S01]  /*7ad0*/  FFMA.FTZ R0, R9, R0, -R10 ;  /* 0x0000000009007223 */ /* 0x000fe2000001080a */
[----:B------:R-:W-:Y:S01]  /*7ae0*/  FMUL.FTZ R7, R7, R4 ;  /* 0x0000000407077220 */ /* 0x000fe20000410000 */
[----:B------:R-:W-:Y:S01]  /*7af0*/  F2FP.BF16.F32.PACK_AB R10, R29, R20 ;  /* 0x000000141d0a723e */ /* 0x000fe200000010ff */
[----:B------:R-:W-:Y:S01]  /*7b00*/  FFMA.FTZ R14, R11, R4, -R14 ;  /* 0x000000040b0e7223 */ /* 0x000fe2000001080e */
[----:B------:R-:W-:Y:S01]  /*7b10*/  FFMA.FTZ R12, R9, R6, R5 ;  /* 0x00000006090c7223 */ /* 0x000fe20000010005 */
[----:B------:R-:W-:Y:S01]  /*7b20*/  FFMA.FTZ R32, R11, R8, R7 ;  /* 0x000000080b207223 */ /* 0x000fe20000010007 */
[----:B------:R-:W-:-:S02]  /*7b30*/  F2FP.BF16.F32.PACK_AB R4, R33, R26 ;  /* 0x0000001a2104723e */ /* 0x000fc400000010ff */
[----:B------:R-:W-:Y:S02]  /*7b40*/  F2FP.BF16.F32.PACK_AB R6, R30, R35 ;  /* 0x000000231e06723e */ /* 0x000fe400000010ff */
[----:B------:R-:W-:Y:S02]  /*7b50*/  F2FP.BF16.F32.PACK_AB R5, R0, R3 ;  /* 0x000000030005723e */ /* 0x000fe400000010ff */
[----:B------:R-:W-:Y:S02]  /*7b60*/  F2FP.BF16.F32.PACK_AB R7, R14, R21 ;  /* 0x000000150e07723e */ /* 0x000fe400000010ff */
[----:B------:R-:W-:Y:S02]  /*7b70*/  F2FP.BF16.F32.PACK_AB R8, R24, R31 ;  /* 0x0000001f1808723e */ /* 0x000fe400000010ff */
[----:B------:R-:W-:Y:S01]  /*7b80*/  F2FP.BF16.F32.PACK_AB R9, R12, R15 ;  /* 0x0000000f0c09723e */ /* 0x000fe200000010ff */
[----:B------:R2:W-:Y:S01]  /*7b90*/  STS.128 [R34+0x18400], R4 ;  /* 0x0184000422007388 */ /* 0x0005e20000000c00 */
[----:B------:R-:W-:-:S05]  /*7ba0*/  F2FP.BF16.F32.PACK_AB R11, R32, R13 ;  /* 0x0000000d200b723e */ /* 0x000fca00000010ff */
[----:B------:R2:W-:Y:S02]  /*7bb0*/  STS.128 [R36+0x18400], R8 ;  /* 0x0184000824007388 */ /* 0x0005e40000000c00 */
.L_x_522:
[----:B------:R-:W-:Y:S05]  /*7bc0*/  BSYNC B1 ;  /* 0x0000000000017941 */ /* 0x000fea0003800000 */
.L_x_521:
[----:B------:R-:W-:Y:S05]  /*7bd0*/  @P0 BRA `(.L_x_512) ;  /* 0x0000000400440947 */ /* 0x000fea0003800000 */
[----:B-1----:R-:W-:Y:S01]  /*7be0*/  IMAD.IADD R3, R16, 0x1, R45 ;  /* 0x0000000110037824 */ /* 0x002fe200078e022d */
[----:B--2---:R-:W1:Y:S01]  /*7bf0*/  LDS.128 R8, [R229+0x18400] ;  /* 0x01840000e5087984 */ /* 0x004e620000000c00 */
[C---:B------:R-:W-:Y:S01]  /*7c00*/  IMAD.U32 R30, R41.reuse, 0x10000, RZ ;  /* 0x00010000291e7824 */ /* 0x040fe200078e00ff */
[----:B------:R-:W-:Y:S01]  /*7c10*/  LOP3.LUT R32, R41, 0xffff0000, RZ, 0xc0, !PT ;  /* 0xffff000029207812 */ /* 0x000fe200078ec0ff */
[----:B------:R-:W-:Y:S01]  /*7c20*/  IMAD.U32 R26, R37, 0x10000, RZ ;  /* 0x00010000251a7824 */ /* 0x000fe200078e00ff */
[----:B------:R-:W-:Y:S01]  /*7c30*/  LOP3.LUT R3, R204, 0x38, R3, 0xf8, !PT ;  /* 0x00000038cc037812 */ /* 0x000fe200078ef803 */
[----:B------:R-:W-:Y:S01]  /*7c40*/  IMAD.U32 R34, R42, 0x10000, RZ ;  /* 0x000100002a227824 */ /* 0x000fe200078e00ff */
[----:B------:R-:W-:Y:S01]  /*7c50*/  LOP3.LUT R41, R44, 0xffff0000, RZ, 0xc0, !PT ;  /* 0xffff00002c297812 */ /* 0x000fe200078ec0ff */
[----:B------:R-:W-:Y:S01]  /*7c60*/  IMAD.U32 R33, R43, 0x10000, RZ ;  /* 0x000100002b217824 */ /* 0x000fe200078e00ff */
[----:B------:R-:W-:Y:S02]  /*7c70*/  LOP3.LUT R3, R3, R234, RZ, 0x3c, !PT ;  /* 0x000000ea03037212 */ /* 0x000fe400078e3cff */
[----:B------:R-:W-:-:S03]  /*7c80*/  LOP3.LUT R35, R38, 0xffff0000, RZ, 0xc0, !PT ;  /* 0xffff000026237812 */ /* 0x000fc600078ec0ff */
[----:B------:R-:W-:-:S04]  /*7c90*/  IMAD.IADD R3, R206, 0x1, R3 ;  /* 0x00000001ce037824 */ /* 0x000fc800078e0203 */
        /* <DEDUP_REMOVED lines=14> */
[-C--:B------:R-:W-:Y:S01]  /*7d80*/  FMUL.FTZ R25, R30, R15.reuse ;  /* 0x0000000f1e197220 */ /* 0x080fe20000410000 */
[----:B------:R-:W-:Y:S01]  /*7d90*/  FMUL.FTZ R15, R26, R15 ;  /* 0x0000000f1a0f7220 */ /* 0x000fe20000410000 */
[----:B------:R-:W-:Y:S01]  /*7da0*/  FMUL.FTZ R27, R32, R4 ;  /* 0x00000004201b7220 */ /* 0x000fe20000410000 */
[----:B------:R-:W-:-:S02]  /*7db0*/  IMAD.U32 R21, R6, 0x10000, RZ ;  /* 0x0001000006157824 */ /* 0x000fc400078e00ff */
[-C--:B------:R-:W-:Y:S01]  /*7dc0*/  FFMA.FTZ R25, R26, R0.reuse, -R25 ;  /* 0x000000001a197223 */ /* 0x080fe20000010819 */
[----:B------:R-:W-:Y:S01]  /*7dd0*/  LOP3.LUT R26, R37, 0xffff0000, RZ, 0xc0, !PT ;  /* 0xffff0000251a7812 */ /* 0x000fe200078ec0ff */
[----:B------:R-:W-:Y:S01]  /*7de0*/  FFMA.FTZ R15, R30, R0, R15 ;  /* 0x000000001e0f7223 */ /* 0x000fe2000001000f */
[----:B------:R-:W-:Y:S01]  /*7df0*/  IMAD.U32 R30, R38, 0x10000, RZ ;  /* 0x00010000261e7824 */ /* 0x000fe200078e00ff */
[----:B------:R-:W-:Y:S01]  /*7e00*/  LOP3.LUT R6, R6, 0xffff0000, RZ, 0xc0, !PT ;  /* 0xffff000006067812 */ /* 0x000fe200078ec0ff */
[----:B------:R-:W-:Y:S02]  /*7e10*/  IMAD.U32 R24, R7, 0x10000, RZ ;  /* 0x0001000007187824 */ /* 0x000fe400078e00ff */
[C---:B------:R-:W-:Y:S01]  /*7e20*/  FMUL.FTZ R29, R26.reuse, R4 ;  /* 0x000000041a1d7220 */ /* 0x040fe20000410000 */
[----:B------:R-:W-:Y:S01]  /*7e30*/  FFMA.FTZ R0, R26, R8, -R27 ;  /* 0x000000081a007223 */ /* 0x000fe2000001081b */
[-C--:B------:R-:W-:Y:S01]  /*7e40*/  FMUL.FTZ R27, R34, R20.reuse ;  /* 0x00000014221b7220 */ /* 0x080fe20000410000 */
[----:B------:R-:W-:Y:S01]  /*7e50*/  FMUL.FTZ R31, R30, R20 ;  /* 0x000000141e1f7220 */ /* 0x000fe20000410000 */
[----:B------:R-:W-:Y:S01]  /*7e60*/  FFMA.FTZ R8, R32, R8, R29 ;  /* 0x0000000820087223 */ /* 0x000fe2000001001d */
[----:B------:R-:W-:-:S02]  /*7e70*/  IMAD.U32 R29, R39, 0x10000, RZ ;  /* 0x00010000271d7824 */ /* 0x000fc400078e00ff */
[-C--:B------:R-:W-:Y:S01]  /*7e80*/  FMUL.FTZ R4, R33, R21.reuse ;  /* 0x0000001521047220 */ /* 0x080fe20000410000 */
[-C--:B------:R-:W-:Y:S01]  /*7e90*/  FFMA.FTZ R27, R30, R12.reuse, -R27 ;  /* 0x0000000c1e1b7223 */ /* 0x080fe2000001081b */
[----:B------:R-:W-:Y:S01]  /*7ea0*/  FFMA.FTZ R31, R34, R12, R31 ;  /* 0x0000000c221f7223 */ /* 0x000fe2000001001f */
[----:B------:R-:W-:Y:S01]  /*7eb0*/  FMUL.FTZ R20, R29, R21 ;  /* 0x000000151d147220 */ /* 0x000fe20000410000 */
[----:B------:R-:W-:Y:S01]  /*7ec0*/  LOP3.LUT R26, R39, 0xffff0000, RZ, 0xc0, !PT ;  /* 0xffff0000271a7812 */ /* 0x000fe200078ec0ff */
[----:B------:R-:W-:Y:S01]  /*7ed0*/  IMAD.U32 R32, R44, 0x10000, RZ ;  /* 0x000100002c207824 */ /* 0x000fe200078e00ff */
[----:B------:R-:W-:Y:S01]  /*7ee0*/  LOP3.LUT R30, R43, 0xffff0000, RZ, 0xc0, !PT ;  /* 0xffff00002b1e7812 */ /* 0x000fe200078ec0ff */
[-C--:B------:R-:W-:Y:S01]  /*7ef0*/  FFMA.FTZ R12, R29, R13.reuse, -R4 ;  /* 0x0000000d1d0c7223 */ /* 0x080fe20000010804 */
[----:B------:R-:W-:Y:S02]  /*7f00*/  IMAD.U32 R4, R40, 0x10000, RZ ;  /* 0x0001000028047824 */ /* 0x000fe400078e00ff */
[----:B------:R-:W-:Y:S01]  /*7f10*/  FFMA.FTZ R20, R33, R13, R20 ;  /* 0x0000000d21147223 */ /* 0x000fe20000010014 */
[----:B------:R-:W-:Y:S01]  /*7f20*/  FMUL.FTZ R13, R32, R24 ;  /* 0x00000018200d7220 */ /* 0x000fe20000410000 */
[----:B------:R-:W-:Y:S01]  /*7f30*/  LOP3.LUT R39, R42, 0xffff0000, RZ, 0xc0, !PT ;  /* 0xffff00002a277812 */ /* 0x000fe200078ec0ff */
[-C--:B------:R-:W-:Y:S01]  /*7f40*/  FMUL.FTZ R21, R30, R6.reuse ;  /* 0x000000061e157220 */ /* 0x080fe20000410000 */
[----:B------:R-:W-:Y:S01]  /*7f50*/  LOP3.LUT R7, R7, 0xffff0000, RZ, 0xc0, !PT ;  /* 0xffff000007077812 */ /* 0x000fe200078ec0ff */
[----:B------:R-:W-:Y:S01]  /*7f60*/  FMUL.FTZ R29, R26, R6 ;  /* 0x000000061a1d7220 */ /* 0x000fe20000410000 */
[----:B------:R-:W-:Y:S01]  /*7f70*/  FMUL.FTZ R33, R4, R24 ;  /* 0x0000001804217220 */ /* 0x000fe20000410000 */
[----:B------:R-:W-:Y:S01]  /*7f80*/  LOP3.LUT R37, R40, 0xffff0000, RZ, 0xc0, !PT ;  /* 0xffff000028257812 */ /* 0x000fe200078ec0ff */
[----:B------:R-:W-:Y:S01]  /*7f90*/  FFMA.FTZ R13, R4, R14, -R13 ;  /* 0x0000000e040d7223 */ /* 0x000fe2000001080d */
[-C--:B------:R-:W-:Y:S01]  /*7fa0*/  FFMA.FTZ R21, R26, R10.reuse, -R21 ;  /* 0x0000000a1a157223 */ /* 0x080fe20000010815 */
[----:B------:R-:W-:Y:S01]  /*7fb0*/  FFMA.FTZ R29, R30, R10, R29 ;  /* 0x0000000a1e1d7223 */ /* 0x000fe2000001001d */
[----:B------:R-:W-:Y:S01]  /*7fc0*/  FMUL.FTZ R4, R39, R5 ;  /* 0x0000000527047220 */ /* 0x000fe20000410000 */
[----:B------:R-:W-:Y:S01]  /*7fd0*/  FFMA.FTZ R33, R32, R14, R33 ;  /* 0x0000000e20217223 */ /* 0x000fe20000010021 */
[----:B------:R-:W-:Y:S01]  /*7fe0*/  FMUL.FTZ R10, R41, R7 ;  /* 0x00000007290a7220 */ /* 0x000fe20000410000 */
[----:B------:R-:W-:Y:S01]  /*7ff0*/  FMUL.FTZ R6, R35, R5 ;  /* 0x0000000523067220 */ /* 0x000fe20000410000 */
[----:B------:R-:W-:Y:S01]  /*8000*/  FMUL.FTZ R14, R37, R7 ;  /* 0x00000007250e7220 */ /* 0x000fe20000410000 */
[----:B------:R-:W-:Y:S01]  /*8010*/  FFMA.FTZ R4, R35, R9, -R4 ;  /* 0x0000000923047223 */ /* 0x000fe20000010804 */
        /* <DEDUP_REMOVED lines=10> */
[----:B------:R-:W-:-:S02]  /*80c0*/  F2FP.BF16.F32.PACK_AB R37, R6, R31 ;  /* 0x0000001f0625723e */ /* 0x000fc400000010ff */
[----:B------:R-:W-:-:S05]  /*80d0*/  F2FP.BF16.F32.PACK_AB R39, R14, R33 ;  /* 0x000000210e27723e */ /* 0x000fca00000010ff */
[----:B------:R1:W-:Y:S02]  /*80e0*/  STS.128 [R3+0x18400], R36 ;  /* 0x0184002403007388 */ /* 0x0003e40000000c00 */
.L_x_512:
[----:B------:R-:W-:Y:S05]  /*80f0*/  BSYNC B0 ;  /* 0x0000000000007941 */ /* 0x000fea0003800000 */
.L_x_498:
[----:B------:R-:W-:Y:S01]  /*8100*/  @!PT LDS RZ, [RZ] ;  /* 0x00000000fffff984 */ /* 0x000fe20000000800 */
[----:B------:R-:W-:Y:S01]  /*8110*/  @!PT LDS RZ, [RZ] ;  /* 0x00000000fffff984 */ /* 0x000fe20000000800 */
[----:B------:R-:W-:Y:S01]  /*8120*/  @!PT LDS RZ, [RZ] ;  /* 0x00000000fffff984 */ /* 0x000fe20000000800 */
[----:B------:R-:W-:Y:S01]  /*8130*/  @!PT LDS RZ, [RZ] ;  /* 0x00000000fffff984 */ /* 0x000fe20000000800 */
[----:B------:R5:W-:Y:S06]  /*8140*/  MEMBAR.ALL.CTA ;  /* 0x0000000000007992 */ /* 0x000bec0000008000 */
[----:B-----5:R-:W5:Y:S01]  /*8150*/  FENCE.VIEW.ASYNC.S ;  /* 0x00000000000073c6 */ /* 0x020f620000000000 */
[----:B------:R-:W-:Y:S05]  /*8160*/  WARPSYNC.ALL ;  /* 0x0000000000007948 */ /* 0x000fea0003800000 */
[----:B-----5:R-:W-:Y:S06]  /*8170*/  BAR.SYNC.DEFER_BLOCKING 0xd, 0x100 ;  /* 0x0344000000007b1d */ /* 0x020fec0000010000 */
.L_x_495:
[----:B---34-:R-:W3:Y:S01]  /*8180*/  S2R R0, SR_TID.X ;  /* 0x0000000000007919 */ /* 0x018ee20000002100 */
[----:B------:R-:W-:Y:S05]  /*8190*/  WARPSYNC.ALL ;  /* 0x0000000000007948 */ /* 0x000fea0003800000 */
[----:B---3--:R-:W-:-:S05]  /*81a0*/  SHF.R.U32.HI R0, RZ, 0x7, R0 ;  /* 0x00000007ff007819 */ /* 0x008fca0000011600 */
[----:B------:R-:W-:Y:S02]  /*81b0*/  VIADD R178, R0, 0x8 ;  /* 0x0000000800b27836 */ /* 0x000fe40000000000 */
[----:B------:R-:W-:-:S03]  /*81c0*/  IMAD.U32 R0, RZ, RZ, UR44 ;  /* 0x0000002cff007e24 */ /* 0x000fc6000f8e00ff */
[----:B------:R3:W-:Y:S02]  /*81d0*/  BAR.SYNC.DEFER_BLOCKING R178, 0x100 ;  /* 0x000400b20000751d */ /* 0x0007e40000010000 */
[----:B------:R-:W-:-:S13]  /*81e0*/  ISETP.NE.AND P0, PT, R0, 0x3, PT ;  /* 0x000000030000780c */ /* 0x000fda0003f05270 */
[----:B---3--:R-:W-:Y:S05]  /*81f0*/  @!P0 BRA `(.L_x_523) ;  /* 0x0000000000048947 */ /* 0x008fea0003800000 */
[----:B------:R-:W-:Y:S01]  /*8200*/  BPT.TRAP 0x1 ;  /* 0x000000040000795c */ /* 0x000fe20000300000 */
.L_x_523:
[----:B------:R-:W-:Y:S01]  /*8210*/  IMAD R13, R22, 0x8, R18 ;  /* 0x00000008160d7824 */ /* 0x000fe200078e0212 */
[----:B------:R-:W-:-:S04]  /*8220*/  SHF.L.U32 R14, R200, 0x1f, RZ ;  /* 0x0000001fc80e7819 */ /* 0x000fc800000006ff */
[----:B------:R3:W4:Y:S01]  /*8230*/  SYNCS.PHASECHK.TRANS64.TRYWAIT P1, [R13+URZ+0x22830], R14 ;  /* 0x0228300e0d0075a7 */ /* 0x000722000802017f */
[----:B------:R-:W-:Y:S05]  /*8240*/  @!P0 BRA `(.L_x_524) ;  /* 0x0000000000048947 */ /* 0x000fea0003800000 */
[----:B------:R-:W-:Y:S01]  /*8250*/  BPT.TRAP 0x1 ;  /* 0x000000040000795c */ /* 0x000fe20000300000 */
.L_x_524:
[----:B------:R-:W-:Y:S01]  /*8260*/  VIADD R0, R18, 0x1c400 ;  /* 0x0001c40012007836 */ /* 0x000fe20000000000 */
[----:B--2---:R-:W-:Y:S01]  /*8270*/  LOP3.LUT R4, R28, 0x10000, RZ, 0xfc, !PT ;  /* 0x000100001c047812 */ /* 0x004fe200078efcff */
[----:B------:R-:W-:-:S03]  /*8280*/  IMAD.MOV.U32 R5, RZ, RZ, 0x40000040 ;  /* 0x40000040ff057424 */ /* 0x000fc600078e00ff */
[----:B------:R-:W-:-:S04]  /*8290*/  SHF.R.U32.HI R0, RZ, 0x4, R0 ;  /* 0x00000004ff007819 */ /* 0x000fc80000011600 */
[----:B------:R-:W-:-:S04]  /*82a0*/  LOP3.LUT R0, R0, 0x3fff, RZ, 0xc0, !PT ;  /* 0x00003fff00007812 */ /* 0x000fc800078ec0ff */
[----:B------:R-:W-:Y:S01]  /*82b0*/  LOP3.LUT R0, R0, 0x10000, RZ, 0xfc, !PT ;  /* 0x0001000000007812 */ /* 0x000fe200078efcff */
[----:B----4-:R-:W-:Y:S06]  /*82c0*/  @P1 BRA `(.L_x_525) ;  /* 0x0000000000081947 */ /* 0x010fec0003800000 */
[----:B------:R-:W2:Y:S02]  /*82d0*/  SYNCS.PHASECHK.TRANS64.TRYWAIT P1, [R13+URZ+0x22830], R14 ;  /* 0x0228300e0d0075a7 */ /* 0x000ea4000802017f */
[----:B--2---:R-:W-:Y:S05]  /*82e0*/  @!P1 BRA `(.L_x_526) ;  /* 0x000000c800a89947 */ /* 0x004fea0003800000 */
.L_x_525:
[----:B------:R-:W-:Y:S01]  /*82f0*/  IMAD R20, R22, 0x300, R0 ;  /* 0x0000030016147824 */ /* 0x000fe200078e0200 */
[----:B------:R-:W-:Y:S05]  /*8300*/  WARPSYNC.ALL ;  /* 0x0000000000007948 */ /* 0x000fea0003800000 */
[----:B------:R-:W-:Y:S01]  /*8310*/  IMAD.MOV.U32 R21, RZ, RZ, 0x40000040 ;  /* 0x40000040ff157424 */ /* 0x000fe200078e00ff */
[C---:B------:R-:W-:Y:S01]  /*8320*/  R2UR UR4, R4.reuse ;  /* 0x00000000040472ca */ /* 0x040fe200000e0000 */
[----:B-1---5:R-:W-:Y:S01]  /*8330*/  WARPGROUP.ARRIVE ;  /* 0x00000000000079c5 */ /* 0x022fe20000000000 */
[----:B------:R-:W-:Y:S01]  /*8340*/  R2UR UR5, R5 ;  /* 0x00000000050572ca */ /* 0x000fe200000e0000 */
[----:B------:R-:W-:Y:S01]  /*8350*/  VIADD R10, R4, 0x2 ;  /* 0x00000002040a7836 */ /* 0x000fe20000000000 */
[C---:B------:R-:W-:Y:S01]  /*8360*/  R2UR UR6, R20.reuse ;  /* 0x00000000140672ca */ /* 0x040fe200000e0000 */
[----:B------:R-:W-:Y:S01]  /*8370*/  VIADD R6, R20, 0x2 ;  /* 0x0000000214067836 */ /* 0x000fe20000000000 */
[----:B------:R-:W-:Y:S01]  /*8380*/  R2UR UR7, R21 ;  /* 0x00000000150772ca */ /* 0x000fe200000e0000 */
[----:B------:R-:W-:Y:S01]  /*8390*/  IMAD.MOV.U32 R11, RZ, RZ, 0x40000040 ;  /* 0x40000040ff0b7424 */ /* 0x000fe200078e00ff */
[----:B------:R-:W1:Y:S01]  /*83a0*/  S2R R73, SR_TID.X ;  /* 0x0000000000497919 */ /* 0x000e620000002100 */
[----:B------:R-:W-:-:S02]  /*83b0*/  IMAD.MOV.U32 R7, RZ, RZ, 0x40000040 ;  /* 0x40000040ff077424 */ /* 0x000fc400078e00ff */
[----:B------:R-:W-:Y:S02]  /*83c0*/  VIADD R8, R4, 0x4 ;  /* 0x0000000404087836 */ /* 0x000fe40000000000 */
[----:B------:R-:W-:Y:S02]  /*83d0*/  IMAD.MOV.U32 R9, RZ, RZ, 0x40000040 ;  /* 0x40000040ff097424 */ /* 0x000fe400078e00ff */
[----:B------:R-:W-:Y:S02]  /*83e0*/  IMAD.MOV.U32 R21, RZ, RZ, 0x40000040 ;  /* 0x40000040ff157424 */ /* 0x000fe400078e00ff */
[----:B------:R-:W-:Y:S02]  /*83f0*/  IMAD R3, R177, -0x60, R176 ;  /* 0xffffffa0b1037824 */ /* 0x000fe400078e02b0 */
[----:B------:R-:W-:Y:S01]  /*8400*/  HGMMA.64x96x16.F32.BF16 R24, gdesc[UR4], RZ, !UPT, gsb0 ;  /* 0x01600000041879f0 */ /* 0x000fe2000c0018ff */
[----:B------:R-:W-:Y:S01]  /*8410*/  R2UR UR4, R10 ;  /* 0x000000000a0472ca */ /* 0x000fe200000e0000 */
[----:B------:R-:W-:Y:S01]  /*8420*/  VIADD R12, R3, 0x60 ;  /* 0x00000060030c7836 */ /* 0x000fe20000000000 */
[----:B------:R-:W-:-:S02]  /*8430*/  R2UR UR5, R11 ;  /* 0x000000000b0572ca */ /* 0x000fc400000e0000 */
[----:B------:R-:W-:Y:S01]  /*8440*/  R2UR UR6, R6 ;  /* 0x00000000060672ca */ /* 0x000fe200000e0000 */
[C---:B------:R-:W-:Y:S01]  /*8450*/  VIADD R6, R20.reuse, 0x4 ;  /* 0x0000000414067836 */ /* 0x040fe20000000000 */
[----:B------:R-:W-:Y:S01]  /*8460*/  R2UR UR7, R7 ;  /* 0x00000000070772ca */ /* 0x000fe200000e0000 */
[----:B------:R-:W-:Y:S02]  /*8470*/  IMAD.MOV.U32 R7, RZ, RZ, 0x40000040 ;  /* 0x40000040ff077424 */ /* 0x000fe400078e00ff */
[----:B------:R-:W-:Y:S02]  /*8480*/  VIADD R20, R20, 0x6 ;  /* 0x0000000614147836 */ /* 0x000fe40000000000 */
[----:B------:R-:W-:-:S05]  /*8490*/  IMAD R12, R231, -0x2, R12 ;  /* 0xfffffffee70c7824 */ /* 0x000fca00078e020c */
[C---:B------:R-:W-:Y:S02]  /*84a0*/  ISETP.GT.AND P2, PT, R12.reuse, RZ, PT ;  /* 0x000000ff0c00720c */ /* 0x040fe40003f44270 */
[C---:B------:R-:W-:Y:S02]  /*84b0*/  ISETP.GT.AND P3, PT, R12.reuse, 0x1, PT ;  /* 0x000000010c00780c */ /* 0x040fe40003f64270 */
[C---:B------:R-:W-:Y:S02]  /*84c0*/  ISETP.GT.AND P4, PT, R12.reuse, 0x8, PT ;  /* 0x000000080c00780c */ /* 0x040fe40003f84270 */
[C---:B------:R-:W-:Y:S02]  /*84d0*/  ISETP.GT.AND P5, PT, R12.reuse, 0x9, PT ;  /* 0x000000090c00780c */ /* 0x040fe40003fa4270 */
[----:B------:R-:W-:Y:S02]  /*84e0*/  ISETP.GT.AND P1, PT, R12, 0x10, PT ;  /* 0x000000100c00780c */ /* 0x000fe40003f24270 */
[----:B-1----:R-:W-:Y:S01]  /*84f0*/  LOP3.LUT R73, R73, 0x7f, RZ, 0xc0, !PT ;  /* 0x0000007f49497812 */ /* 0x002fe200078ec0ff */
[----:B------:R-:W-:-:S02]  /*8500*/  WARPGROUP.DEPBAR.LE gsb0, 0x0 ;  /* 0x00008000000079c5 */ /* 0x000fc40000010000 */
[----:B------:R-:W-:-:S06]  /*8510*/  WARPGROUP.ARRIVE ;  /* 0x00000000000079c5 */ /* 0x000fcc0000000000 */
[----:B------:R-:W-:Y:S01]  /*8520*/  HGMMA.64x96x16.F32.BF16 R24, gdesc[UR4], R24, gsb0 ;  /* 0x01600000041879f0 */ /* 0x000fe20008001818 */
[----:B------:R-:W-:Y:S02]  /*8530*/  R2UR UR4, R8 ;  /* 0x00000000080472ca */ /* 0x000fe400000e0000 */
[----:B------:R-:W-:Y:S02]  /*8540*/  R2UR UR5, R9 ;  /* 0x00000000090572ca */ /* 0x000fe400000e0000 */
[----:B------:R-:W-:Y:S01]  /*8550*/  R2UR UR6, R6 ;  /* 0x00000000060672ca */ /* 0x000fe200000e0000 */
[----:B------:R-:W-:Y:S01]  /*8560*/  VIADD R6, R4, 0x6 ;  /* 0x0000000604067836 */ /* 0x000fe20000000000 */
[----:B------:R-:W-:Y:S01]  /*8570*/  R2UR UR7, R7 ;  /* 0x00000000070772ca */ /* 0x000fe200000e0000 */
[----:B------:R-:W-:Y:S01]  /*8580*/  IMAD.MOV.U32 R7, RZ, RZ, 0x40000040 ;  /* 0x40000040ff077424 */ /* 0x000fe200078e00ff */
[----:B------:R-:W-:Y:S02]  /*8590*/  WARPGROUP.DEPBAR.LE gsb0, 0x0 ;  /* 0x00008000000079c5 */ /* 0x000fe40000010000 */
[----:B------:R-:W-:-:S09]  /*85a0*/  WARPGROUP.ARRIVE ;  /* 0x00000000000079c5 */ /* 0x000fd20000000000 */
[----:B------:R-:W-:Y:S01]  /*85b0*/  HGMMA.64x96x16.F32.BF16 R24, gdesc[UR4], R24, gsb0 ;  /* 0x01600000041879f0 */ /* 0x000fe20008001818 */
[----:B------:R-:W-:Y:S02]  /*85c0*/  R2UR UR4, R6 ;  /* 0x00000000060472ca */ /* 0x000fe400000e0000 */
[----:B------:R-:W-:Y:S02]  /*85d0*/  R2UR UR5, R7 ;  /* 0x00000000070572ca */ /* 0x000fe400000e0000 */
[----:B------:R-:W-:Y:S02]  /*85e0*/  R2UR UR6, R20 ;  /* 0x00000000140672ca */ /* 0x000fe400000e0000 */
[----:B------:R-:W-:Y:S01]  /*85f0*/  R2UR UR7, R21 ;  /* 0x00000000150772ca */ /* 0x000fe200000e0000 */
[----:B------:R-:W-:Y:S02]  /*8600*/  WARPGROUP.DEPBAR.LE gsb0, 0x0 ;  /* 0x00008000000079c5 */ /* 0x000fe40000010000 */
[----:B------:R-:W-:-:S10]  /*8610*/  WARPGROUP.ARRIVE ;  /* 0x00000000000079c5 */ /* 0x000fd40000000000 */
[----:B------:R-:W-:Y:S01]  /*8620*/  HGMMA.64x96x16.F32.BF16 R24, gdesc[UR4], R24, gsb0 ;  /* 0x01600000041879f0 */ /* 0x000fe20008001818 */
[----:B------:R-:W-:Y:S02]  /*8630*/  ULDC UR4, c[0x0][0x988] ;  /* 0x0002620000047ab9 */ /* 0x000fe40000000800 */
        /* <DEDUP_REMOVED lines=85> */
[----:B------:R-:W-:Y:S02]  /*8b90*/  FSEL R64, R63, -INF , P1 ;  /* 0xff8000003f407808 */ /* 0x000fe40000800000 */
[----:B------:R-:W-:Y:S01]  /*8ba0*/  FMNMX.FTZ R21, R110, R3, !PT ;  /* 0x000000036e157209 */ /* 0x000fe20007810000 */
[----:B------:R-:W-:Y:S01]  /*8bb0*/  IMAD.U32 R3, RZ, RZ, UR4 ;  /* 0x00000004ff037e24 */ /* 0x000fe2000f8e00ff */
[----:B------:R-:W-:Y:S02]  /*8bc0*/  FSEL R66, R66, -INF , P2 ;  /* 0xff80000042427808 */ /* 0x000fe40001000000 */
[----:B------:R-:W-:Y:S01]  /*8bd0*/  FSEL R68, R67, -INF , P3 ;  /* 0xff80000043447808 */ /* 0x000fe20001800000 */
[----:B------:R-:W1:Y:S01]  /*8be0*/  SHFL.BFLY PT, R12, R21, 0x2, 0x1f ;  /* 0x0c401f00150c7f89 */ /* 0x000e6200000e0000 */
[----:B------:R-:W-:-:S02]  /*8bf0*/  FSEL R70, R70, -INF , P4 ;  /* 0xff80000046467808 */ /* 0x000fc40002000000 */
[----:B-1----:R-:W-:-:S05]  /*8c00*/  FMNMX.FTZ R29, R21, R12, !PT ;  /* 0x0000000c151d7209 */ /* 0x002fca0007810000 */
[----:B------:R-:W1:Y:S02]  /*8c10*/  SHFL.BFLY PT, R12, R29, 0x1, 0x1f ;  /* 0x0c201f001d0c7f89 */ /* 0x000e6400000e0000 */
[----:B-1----:R-:W-:-:S04]  /*8c20*/  FMNMX.FTZ R12, R29, R12, !PT ;  /* 0x0000000c1d0c7209 */ /* 0x002fc80007810000 */
[C---:B------:R-:W-:Y:S01]  /*8c30*/  FSETP.NEU.FTZ.AND P6, PT, R12.reuse, -INF , PT ;  /* 0xff8000000c00780b */ /* 0x040fe20003fdd000 */
[----:B------:R-:W-:-:S05]  /*8c40*/  FMUL.FTZ R15, R12, R3 ;  /* 0x000000030c0f7220 */ /* 0x000fca0000410000 */
[----:B------:R-:W-:Y:S02]  /*8c50*/  FSEL R31, R15, RZ, P6 ;  /* 0x000000ff0f1f7208 */ /* 0x000fe40003000000 */
[----:B------:R-:W-:-:S03]  /*8c60*/  FMNMX.FTZ R15, R26, R27, !PT ;  /* 0x0000001b1a0f7209 */ /* 0x000fc60007810000 */
[--C-:B------:R-:W-:Y:S01]  /*8c70*/  FFMA.FTZ R29, R25, R3, -R31.reuse ;  /* 0x00000003191d7223 */ /* 0x100fe2000001081f */
[----:B------:R-:W-:Y:S01]  /*8c80*/  FMNMX.FTZ R15, R30, R15, !PT ;  /* 0x0000000f1e0f7209 */ /* 0x000fe20007810000 */
[-CC-:B------:R-:W-:Y:S01]  /*8c90*/  FFMA.FTZ R152, R72, R3.reuse, -R31.reuse ;  /* 0x0000000348987223 */ /* 0x180fe2000001081f */
[----:B------:R-:W-:Y:S01]  /*8ca0*/  FSEL R72, R71, -INF , P5 ;  /* 0xff80000047487808 */ /* 0x000fe20002800000 */
[--C-:B------:R-:W-:Y:S01]  /*8cb0*/  FFMA.FTZ R37, R44, R3, -R31.reuse ;  /* 0x000000032c257223 */ /* 0x100fe2000001081f */
[----:B------:R-:W-:Y:S01]  /*8cc0*/  FMNMX.FTZ R15, R20, R15, !PT ;  /* 0x0000000f140f7209 */ /* 0x000fe20007810000 */
[-CC-:B------:R-:W-:Y:S01]  /*8cd0*/  FFMA.FTZ R154, R74, R3.reuse, -R31.reuse ;  /* 0x000000034a9a7223 */ /* 0x180fe2000001081f */
[--C-:B------:R-:W-:Y:S01]  /*8ce0*/  FFMA.FTZ R76, R76, R3, -R31.reuse ;  /* 0x000000034c4c7223 */ /* 0x100fe2000001081f */
[----:B------:R-:W-:Y:S01]  /*8cf0*/  MUFU.EX2 R152, R152 ;  /* 0x0000009800987308 */ /* 0x000fe20000000800 */
[----:B------:R-:W-:Y:S01]  /*8d00*/  FMNMX.FTZ R15, R34, R15, !PT ;  /* 0x0000000f220f7209 */ /* 0x000fe20007810000 */
[-CC-:B------:R-:W-:Y:S01]  /*8d10*/  FFMA.FTZ R156, R78, R3.reuse, -R31.reuse ;  /* 0x000000034e9c7223 */ /* 0x180fe2000001081f */
[-CC-:B------:R-:W-:Y:S01]  /*8d20*/  FFMA.FTZ R80, R80, R3.reuse, -R31.reuse ;  /* 0x0000000350507223 */ /* 0x180fe2000001081f */
[--C-:B------:R-:W-:Y:S01]  /*8d30*/  FFMA.FTZ R82, R82, R3, -R31.reuse ;  /* 0x0000000352527223 */ /* 0x100fe2000001081f */
[----:B------:R-:W-:Y:S01]  /*8d40*/  FMNMX.FTZ R21, R24, R15, !PT ;  /* 0x0000000f18157209 */ /* 0x000fe20007810000 */
[-CC-:B------:R-:W-:Y:S01]  /*8d50*/  FFMA.FTZ R84, R84, R3.reuse, -R31.reuse ;  /* 0x0000000354547223 */ /* 0x180fe2000001081f */
[--C-:B------:R-:W-:Y:S01]  /*8d60*/  FFMA.FTZ R86, R86, R3, -R31.reuse ;  /* 0x0000000356567223 */ /* 0x100fe2000001081f */
[----:B------:R-:W1:Y:S01]  /*8d70*/  MUFU.EX2 R15, R29 ;  /* 0x0000001d000f7308 */ /* 0x000e620000000800 */
[----:B------:R-:W-:Y:S01]  /*8d80*/  FMNMX.FTZ R21, R38, R21, !PT ;  /* 0x0000001526157209 */ /* 0x000fe20007810000 */
[-CC-:B------:R-:W-:Y:S01]  /*8d90*/  FFMA.FTZ R88, R88, R3.reuse, -R31.reuse ;  /* 0x0000000358587223 */ /* 0x180fe2000001081f */
[-CC-:B------:R-:W-:Y:S01]  /*8da0*/  FFMA.FTZ R90, R90, R3.reuse, -R31.reuse ;  /* 0x000000035a5a7223 */ /* 0x180fe2000001081f */
        /* <DEDUP_REMOVED lines=11> */
[----:B------:R-:W-:Y:S01]  /*8e60*/  FFMA.FTZ R102, R102, R3, -R31 ;  /* 0x0000000366667223 */ /* 0x000fe2000001081f */
[----:B------:R-:W-:Y:S01]  /*8e70*/  MUFU.EX2 R21, R76 ;  /* 0x0000004c00157308 */ /* 0x000fe20000000800 */
[----:B------:R-:W-:Y:S01]  /*8e80*/  FMNMX.FTZ R25, R46, R25, !PT ;  /* 0x000000192e197209 */ /* 0x000fe20007810000 */
[----:B-1----:R-:W-:Y:S01]  /*8e90*/  FADD.FTZ R49, R152, R15 ;  /* 0x0000000f98317221 */ /* 0x002fe20000010000 */
[----:B------:R-:W-:Y:S01]  /*8ea0*/  F2FP.BF16.F32.PACK_AB R152, R15, R152 ;  /* 0x000000980f98723e */ /* 0x000fe200000010ff */
[--C-:B------:R-:W-:Y:S01]  /*8eb0*/  FFMA.FTZ R104, R104, R3, -R31.reuse ;  /* 0x0000000368687223 */ /* 0x100fe2000001081f */
[----:B------:R-:W-:Y:S01]  /*8ec0*/  FMNMX.FTZ R25, R48, R25, !PT ;  /* 0x0000001930197209 */ /* 0x000fe20007810000 */
[-CC-:B------:R-:W-:Y:S01]  /*8ed0*/  FFMA.FTZ R106, R106, R3.reuse, -R31.reuse ;  /* 0x000000036a6a7223 */ /* 0x180fe2000001081f */
[--C-:B------:R-:W-:Y:S01]  /*8ee0*/  FFMA.FTZ R108, R108, R3, -R31.reuse ;  /* 0x000000036c6c7223 */ /* 0x100fe2000001081f */
[----:B------:R-:W-:Y:S01]  /*8ef0*/  MUFU.EX2 R156, R156 ;  /* 0x0000009c009c7308 */ /* 0x000fe20000000800 */
[----:B------:R-:W-:Y:S01]  /*8f00*/  FMNMX.FTZ R25, R50, R25, !PT ;  /* 0x0000001932197209 */ /* 0x000fe20007810000 */
[----:B------:R-:W-:-:S03]  /*8f10*/  FFMA.FTZ R31, R110, R3, -R31 ;  /* 0x000000036e1f7223 */ /* 0x000fc6000001081f */
[----:B------:R-:W-:-:S03]  /*8f20*/  FMNMX.FTZ R29, R52, R25, !PT ;  /* 0x00000019341d7209 */ /* 0x000fc60007810000 */
[----:B------:R-:W-:Y:S01]  /*8f30*/  MUFU.EX2 R25, R80 ;  /* 0x0000005000197308 */ /* 0x000fe20000000800 */
[----:B------:R-:W-:-:S04]  /*8f40*/  FMNMX.FTZ R29, R54, R29, !PT ;  /* 0x0000001d361d7209 */ /* 0x000fc80007810000 */
[----:B------:R-:W-:-:S03]  /*8f50*/  FMNMX.FTZ R29, R36, R29, !PT ;  /* 0x0000001d241d7209 */ /* 0x000fc60007810000 */
[----:B------:R-:W-:Y:S01]  /*8f60*/  MUFU.EX2 R82, R82 ;  /* 0x0000005200527308 */ /* 0x000fe20000000800 */
[----:B------:R-:W-:-:S04]  /*8f70*/  FMNMX.FTZ R29, R58, R29, !PT ;  /* 0x0000001d3a1d7209 */ /* 0x000fc80007810000 */
[----:B------:R-:W-:-:S03]  /*8f80*/  FMNMX.FTZ R29, R40, R29, !PT ;  /* 0x0000001d281d7209 */ /* 0x000fc60007810000 */
[----:B------:R-:W1:Y:S01]  /*8f90*/  MUFU.EX2 R33, R84 ;  /* 0x0000005400217308 */ /* 0x000e620000000800 */
[----:B------:R-:W-:-:S04]  /*8fa0*/  FMNMX.FTZ R29, R62, R29, !PT ;  /* 0x0000001d3e1d7209 */ /* 0x000fc80007810000 */
[----:B------:R-:W-:-:S03]  /*8fb0*/  FMNMX.FTZ R29, R64, R29, !PT ;  /* 0x0000001d401d7209 */ /* 0x000fc60007810000 */
[----:B------:R-:W-:Y:S01]  /*8fc0*/  MUFU.EX2 R86, R86 ;  /* 0x0000005600567308 */ /* 0x000fe20000000800 */
[----:B------:R-:W-:-:S04]  /*8fd0*/  FMNMX.FTZ R29, R66, R29, !PT ;  /* 0x0000001d421d7209 */ /* 0x000fc80007810000 */
[----:B------:R-:W-:-:S03]  /*8fe0*/  FMNMX.FTZ R29, R68, R29, !PT ;  /* 0x0000001d441d7209 */ /* 0x000fc60007810000 */
[----:B------:R-:W4:Y:S01]  /*8ff0*/  MUFU.EX2 R35, R88 ;  /* 0x0000005800237308 */ /* 0x000f220000000800 */
[----:B------:R-:W-:Y:S02]  /*9000*/  FMNMX.FTZ R29, R70, R29, !PT ;  /* 0x0000001d461d7209 */ /* 0x000fe40007810000 */
[----:B-1----:R-:W-:Y:S02]  /*9010*/  F2FP.BF16.F32.PACK_AB R158, R33, R82 ;  /* 0x00000052219e723e */ /* 0x002fe400000010ff */
[----:B------:R-:W-:-:S03]  /*9020*/  FMNMX.FTZ R29, R72, R29, !PT ;  /* 0x0000001d481d7209 */ /* 0x000fc60007810000 */
[----:B------:R-:W-:Y:S02]  /*9030*/  MUFU.EX2 R37, R37 ;  /* 0x0000002500257308 */ /* 0x000fe40000000800 */
[----:B------:R-:W1:Y:S06]  /*9040*/  SHFL.BFLY PT, R44, R29, 0x2, 0x1f ;  /* 0x0c401f001d2c7f89 */ /* 0x000e6c00000e0000 */
[----:B------:R-:W0:Y:S01]  /*9050*/  MUFU.EX2 R90, R90 ;  /* 0x0000005a005a7308 */ /* 0x000e220000000800 */
[----:B----4-:R-:W-:-:S07]  /*9060*/  F2FP.BF16.F32.PACK_AB R160, R35, R86 ;  /* 0x0000005623a0723e */ /* 0x010fce00000010ff */
[----:B------:R-:W-:Y:S08]  /*9070*/  MUFU.EX2 R92, R92 ;  /* 0x0000005c005c7308 */ /* 0x000ff00000000800 */
[----:B------:R-:W4:Y:S01]  /*9080*/  MUFU.EX2 R39, R94 ;  /* 0x0000005e00277308 */ /* 0x000f220000000800 */
[----:B0-----:R-:W-:Y:S02]  /*9090*/  F2FP.BF16.F32.PACK_AB R162, R90, R37 ;  /* 0x000000255aa2723e */ /* 0x001fe400000010ff */
[----:B-1----:R-:W-:-:S05]  /*90a0*/  FMNMX.FTZ R44, R29, R44, !PT ;  /* 0x0000002c1d2c7209 */ /* 0x002fca0007810000 */
[----:B------:R-:W0:Y:S01]  /*90b0*/  SHFL.BFLY PT, R29, R44, 0x1, 0x1f ;  /* 0x0c201f002c1d7f89 */ /* 0x000e2200000e0000 */
[----:B------:R-:W-:Y:S08]  /*90c0*/  MUFU.EX2 R96, R96 ;  /* 0x0000006000607308 */ /* 0x000ff00000000800 */
[----:B------:R-:W1:Y:S01]  /*90d0*/  MUFU.EX2 R41, R98 ;  /* 0x0000006200297308 */ /* 0x000e620000000800 */
[----:B----4-:R-:W-:-:S07]  /*90e0*/  F2FP.BF16.F32.PACK_AB R164, R39, R92 ;  /* 0x0000005c27a4723e */ /* 0x010fce00000010ff */
[----:B------:R-:W-:Y:S01]  /*90f0*/  MUFU.EX2 R56, R56 ;  /* 0x0000003800387308 */ /* 0x000fe20000000800 */
[----:B0-----:R-:W-:-:S07]  /*9100*/  FMNMX.FTZ R180, R44, R29, !PT ;  /* 0x0000001d2cb47209 */ /* 0x001fce0007810000 */
[----:B------:R-:W0:Y:S01]  /*9110*/  MUFU.EX2 R43, R100 ;  /* 0x00000064002b7308 */ /* 0x000e220000000800 */
[----:B-1----:R-:W-:Y:S02]  /*9120*/  F2FP.BF16.F32.PACK_AB R166, R41, R96 ;  /* 0x0000006029a6723e */ /* 0x002fe400000010ff */
[C---:B------:R-:W-:Y:S01]  /*9130*/  FSETP.NEU.FTZ.AND P1, PT, R180.reuse, -INF , PT ;  /* 0xff800000b400780b */ /* 0x040fe20003f3d000 */
[----:B------:R-:W-:-:S04]  /*9140*/  FMUL.FTZ R44, R180, R3 ;  /* 0x00000003b42c7220 */ /* 0x000fc80000410000 */
[----:B------:R-:W-:Y:S01]  /*9150*/  MUFU.EX2 R60, R60 ;  /* 0x0000003c003c7308 */ /* 0x000fe20000000800 */
[----:B------:R-:W-:Y:S02]  /*9160*/  FSEL R47, R44, RZ, P1 ;  /* 0x000000ff2c2f7208 */ /* 0x000fe40000800000 */
[----:B------:R-:W-:Y:S02]  /*9170*/  ISETP.NE.AND P1, PT, R73, RZ, PT ;  /* 0x000000ff4900720c */ /* 0x000fe40003f25270 */
[----:B------:R-:W1:Y:S01]  /*9180*/  S2R R73, SR_TID.X ;  /* 0x0000000000497919 */ /* 0x000e620000002100 */
[-CC-:B------:R-:W-:Y:S01]  /*9190*/  FFMA.FTZ R26, R26, R3.reuse, -R47.reuse ;  /* 0x000000031a1a7223 */ /* 0x180fe2000001082f */
[-CC-:B------:R-:W-:Y:S01]  /*91a0*/  FFMA.FTZ R27, R27, R3.reuse, -R47.reuse ;  /* 0x000000031b1b7223 */ /* 0x180fe2000001082f */
[-CC-:B------:R-:W-:Y:S01]  /*91b0*/  FFMA.FTZ R30, R30, R3.reuse, -R47.reuse ;  /* 0x000000031e1e7223 */ /* 0x180fe2000001082f */
[-CC-:B------:R-:W-:Y:S01]  /*91c0*/  FFMA.FTZ R20, R20, R3.reuse, -R47.reuse ;  /* 0x0000000314147223 */ /* 0x180fe2000001082f */
[-CC-:B------:R-:W-:Y:S01]  /*91d0*/  FFMA.FTZ R34, R34, R3.reuse, -R47.reuse ;  /* 0x0000000322227223 */ /* 0x180fe2000001082f */
[-CC-:B------:R-:W-:Y:S01]  /*91e0*/  FFMA.FTZ R24, R24, R3.reuse, -R47.reuse ;  /* 0x0000000318187223 */ /* 0x180fe2000001082f */
[----:B------:R-:W-:Y:S01]  /*91f0*/  MUFU.EX2 R26, R26 ;  /* 0x0000001a001a7308 */ /* 0x000fe20000000800 */
[-CC-:B------:R-:W-:Y:S01]  /*9200*/  FFMA.FTZ R38, R38, R3.reuse, -R47.reuse ;  /* 0x0000000326267223 */ /* 0x180fe2000001082f */
[-CC-:B------:R-:W-:Y:S01]  /*9210*/  FFMA.FTZ R28, R28, R3.reuse, -R47.reuse ;  /* 0x000000031c1c7223 */ /* 0x180fe2000001082f */
[-CC-:B------:R-:W-:Y:S01]  /*9220*/  FFMA.FTZ R42, R42, R3.reuse, -R47.reuse ;  /* 0x000000032a2a7223 */ /* 0x180fe2000001082f */
[-CC-:B------:R-:W-:Y:S01]  /*9230*/  FFMA.FTZ R32, R32, R3.reuse, -R47.reuse ;  /* 0x0000000320207223 */ /* 0x180fe2000001082f */
[-CC-:B------:R-:W-:Y:S01]  /*9240*/  FFMA.FTZ R46, R46, R3.reuse, -R47.reuse ;  /* 0x000000032e2e7223 */ /* 0x180fe2000001082f */
[-CC-:B------:R-:W-:Y:S01]  /*9250*/  FFMA.FTZ R48, R48, R3.reuse, -R47.reuse ;  /* 0x0000000330307223 */ /* 0x180fe2000001082f */
[-CC-:B------:R-:W-:Y:S01]  /*9260*/  FFMA.FTZ R50, R50, R3.reuse, -R47.reuse ;  /* 0x0000000332327223 */ /* 0x180fe2000001082f */
[----:B------:R-:W4:Y:S01]  /*9270*/  MUFU.EX2 R27, R27 ;  /* 0x0000001b001b7308 */ /* 0x000f220000000800 */
[-CC-:B------:R-:W-:Y:S01]  /*9280*/  FFMA.FTZ R52, R52, R3.reuse, -R47.reuse ;  /* 0x0000000334347223 */ /* 0x180fe2000001082f */
[-CC-:B------:R-:W-:Y:S01]  /*9290*/  FFMA.FTZ R54, R54, R3.reuse, -R47.reuse ;  /* 0x0000000336367223 */ /* 0x180fe2000001082f */
[-CC-:B------:R-:W-:Y:S01]  /*92a0*/  FFMA.FTZ R36, R36, R3.reuse, -R47.reuse ;  /* 0x0000000324247223 */ /* 0x180fe2000001082f */
[-CC-:B------:R-:W-:Y:S01]  /*92b0*/  FFMA.FTZ R58, R58, R3.reuse, -R47.reuse ;  /* 0x000000033a3a7223 */ /* 0x180fe2000001082f */
[-CC-:B------:R-:W-:Y:S01]  /*92c0*/  FFMA.FTZ R40, R40, R3.reuse, -R47.reuse ;  /* 0x0000000328287223 */ /* 0x180fe2000001082f */
[-CC-:B------:R-:W-:Y:S01]  /*92d0*/  FFMA.FTZ R62, R62, R3.reuse, -R47.reuse ;  /* 0x000000033e3e7223 */ /* 0x180fe2000001082f */
[-CC-:B------:R-:W-:Y:S01]  /*92e0*/  FFMA.FTZ R64, R64, R3.reuse, -R47.reuse ;  /* 0x0000000340407223 */ /* 0x180fe2000001082f */
[----:B------:R-:W2:Y:S01]  /*92f0*/  MUFU.EX2 R30, R30 ;  /* 0x0000001e001e7308 */ /* 0x000ea20000000800 */
[-CC-:B------:R-:W-:Y:S01]  /*9300*/  FFMA.FTZ R66, R66, R3.reuse, -R47.reuse ;  /* 0x0000000342427223 */ /* 0x180fe2000001082f */
[-CC-:B------:R-:W-:Y:S01]  /*9310*/  FFMA.FTZ R68, R68, R3.reuse, -R47.reuse ;  /* 0x0000000344447223 */ /* 0x180fe2000001082f */
[-CC-:B------:R-:W-:Y:S01]  /*9320*/  FFMA.FTZ R70, R70, R3.reuse, -R47.reuse ;  /* 0x0000000346467223 */ /* 0x180fe2000001082f */
[----:B------:R-:W-:Y:S01]  /*9330*/  FFMA.FTZ R47, R72, R3, -R47 ;  /* 0x00000003482f7223 */ /* 0x000fe2000001082f */
[----:B0-----:R-:W-:-:S03]  /*9340*/  F2FP.BF16.F32.PACK_AB R168, R43, R56 ;  /* 0x000000382ba8723e */ /* 0x001fc600000010ff */
[----:B------:R0:W3:Y:S01]  /*9350*/  MUFU.EX2 R155, R20 ;  /* 0x00000014009b7308 */ /* 0x0000e20000000800 */
[----:B-1----:R-:W-:Y:S02]  /*9360*/  SHF.R.U32.HI R73, RZ, 0x7, R73 ;  /* 0x00000007ff497819 */ /* 0x002fe40000011649 */
[----:B----4-:R-:W-:Y:S02]  /*9370*/  F2FP.BF16.F32.PACK_AB R153, R27, R26 ;  /* 0x0000001a1b99723e */ /* 0x010fe400000010ff */
[----:B------:R-:W-:-:S03]  /*9380*/  IADD3 R181, -R73, 0xb, RZ ;  /* 0x0000000b49b57810 */ /* 0x000fc60007ffe1ff */
[----:B------:R-:W1:Y:S01]  /*9390*/  MUFU.EX2 R34, R34 ;  /* 0x0000002200227308 */ /* 0x000e620000000800 */
[----:B0-----:R-:W-:Y:S01]  /*93a0*/  FADD.FTZ R20, R154, R49 ;  /* 0x000000319a147221 */ /* 0x001fe20000010000 */
[----:B------:R-:W-:-:S03]  /*93b0*/  F2FP.BF16.F32.PACK_AB R154, R21, R154 ;  /* 0x0000009a159a723e */ /* 0x000fc600000010ff */
[----:B------:R-:W-:-:S03]  /*93c0*/  FADD.FTZ R49, R21, R20 ;  /* 0x0000001415317221 */ /* 0x000fc60000010000 */
[----:B------:R0:W4:Y:S01]  /*93d0*/  MUFU.EX2 R157, R24 ;  /* 0x00000018009d7308 */ /* 0x0001220000000800 */
[----:B------:R-:W-:Y:S01]  /*93e0*/  FADD.FTZ R20, R156, R49 ;  /* 0x000000319c147221 */ /* 0x000fe20000010000 */
[----:B------:R-:W-:Y:S01]  /*93f0*/  FADD.FTZ R49, R26, R27 ;  /* 0x0000001b1a317221 */ /* 0x000fe20000010000 */
[C---:B------:R-:W-:Y:S02]  /*9400*/  F2FP.BF16.F32.PACK_AB R156, R25.reuse, R156 ;  /* 0x0000009c199c723e */ /* 0x040fe400000010ff */
[----:B------:R-:W-:Y:S01]  /*9410*/  FADD.FTZ R51, R25, R20 ;  /* 0x0000001419337221 */ /* 0x000fe20000010000 */
[----:B--2---:R-:W-:Y:S02]  /*9420*/  FADD.FTZ R20, R30, R49 ;  /* 0x000000311e147221 */ /* 0x004fe40000010000 */
[----:B------:R-:W2:Y:S01]  /*9430*/  MUFU.EX2 R38, R38 ;  /* 0x0000002600267308 */ /* 0x000ea20000000800 */
[----:B0-----:R-:W-:Y:S01]  /*9440*/  FADD.FTZ R24, R82, R51 ;  /* 0x0000003352187221 */ /* 0x001fe20000010000 */
[----:B---3--:R-:W-:Y:S01]  /*9450*/  FADD.FTZ R49, R155, R20 ;  /* 0x000000149b317221 */ /* 0x008fe20000010000 */
[----:B------:R-:W-:Y:S01]  /*9460*/  @!P1 VIADD R20, R13, 0x22840 ;  /* 0x000228400d149836 */ /* 0x000fe20000000000 */
[----:B------:R-:W-:Y:S01]  /*9470*/  F2FP.BF16.F32.PACK_AB R155, R155, R30 ;  /* 0x0000001e9b9b723e */ /* 0x000fe200000010ff */
[----:B------:R-:W-:Y:S01]  /*9480*/  FADD.FTZ R51, R33, R24 ;  /* 0x0000001821337221 */ /* 0x000fe20000010000 */
[----:B-1----:R-:W-:-:S02]  /*9490*/  FADD.FTZ R24, R34, R49 ;  /* 0x0000003122187221 */ /* 0x002fc40000010000 */
[----:B------:R0:W1:Y:S01]  /*94a0*/  MUFU.EX2 R159, R28 ;  /* 0x0000001c009f7308 */ /* 0x0000620000000800 */
[----:B------:R-:W-:Y:S01]  /*94b0*/  @!P1 PRMT R20, RZ, 0x654, R20 ;  /* 0x00000654ff149816 */ /* 0x000fe20000000014 */
[C---:B----4-:R-:W-:Y:S01]  /*94c0*/  FADD.FTZ R49, R157.reuse, R24 ;  /* 0x000000189d317221 */ /* 0x050fe20000010000 */
[----:B------:R3:W-:Y:S06]  /*94d0*/  BAR.ARV R181, 0x100 ;  /* 0x000400b50000751d */ /* 0x0007ec0000002000 */
[----:B------:R-:W4:Y:S01]  /*94e0*/  MUFU.EX2 R42, R42 ;  /* 0x0000002a002a7308 */ /* 0x000f220000000800 */
[----:B--2---:R-:W-:Y:S01]  /*94f0*/  FADD.FTZ R24, R38, R49 ;  /* 0x0000003126187221 */ /* 0x004fe20000010000 */
[----:B------:R4:W-:Y:S01]  /*9500*/  @!P1 SYNCS.ARRIVE.TRANS64.RED.A1T0 RZ, [R20+URZ], RZ ;  /* 0x000000ff14ff99a7 */ /* 0x0009e2000810043f */
[----:B0-----:R-:W-:Y:S01]  /*9510*/  FADD.FTZ R28, R86, R51 ;  /* 0x00000033561c7221 */ /* 0x001fe20000010000 */
[----:B------:R-:W-:-:S03]  /*9520*/  F2FP.BF16.F32.PACK_AB R157, R157, R34 ;  /* 0x000000229d9d723e */ /* 0x000fc600000010ff */
[----:B------:R-:W-:Y:S01]  /*9530*/  FADD.FTZ R28, R35, R28 ;  /* 0x0000001c231c7221 */ /* 0x000fe20000010000 */
[----:B------:R-:W0:Y:S01]  /*9540*/  MUFU.EX2 R161, R32 ;  /* 0x0000002000a17308 */ /* 0x000e220000000800 */
[C---:B-1----:R-:W-:Y:S01]  /*9550*/  FADD.FTZ R49, R159.reuse, R24 ;  /* 0x000000189f317221 */ /* 0x042fe20000010000 */
[----:B------:R-:W-:Y:S01]  /*9560*/  F2FP.BF16.F32.PACK_AB R159, R159, R38 ;  /* 0x000000269f9f723e */ /* 0x000fe200000010ff */
[----:B------:R-:W-:-:S04]  /*9570*/  FADD.FTZ R51, R37, R28 ;  /* 0x0000001c25337221 */ /* 0x000fc80000010000 */
[----:B------:R-:W-:Y:S01]  /*9580*/  FADD.FTZ R51, R90, R51 ;  /* 0x000000335a337221 */ /* 0x000fe20000010000 */
[----:B------:R-:W1:Y:S01]  /*9590*/  MUFU.EX2 R46, R46 ;  /* 0x0000002e002e7308 */ /* 0x000e620000000800 */
[----:B----4-:R-:W-:Y:S02]  /*95a0*/  FADD.FTZ R20, R42, R49 ;  /* 0x000000312a147221 */ /* 0x010fe40000010000 */
[----:B------:R-:W-:-:S04]  /*95b0*/  FADD.FTZ R24, R92, R51 ;  /* 0x000000335c187221 */ /* 0x000fc80000010000 */
[----:B------:R-:W-:Y:S01]  /*95c0*/  FADD.FTZ R51, R39, R24 ;  /* 0x0000001827337221 */ /* 0x000fe20000010000 */
[----:B------:R-:W2:Y:S01]  /*95d0*/  MUFU.EX2 R163, R48 ;  /* 0x0000003000a37308 */ /* 0x000ea20000000800 */
[C---:B0-----:R-:W-:Y:S01]  /*95e0*/  FADD.FTZ R49, R161.reuse, R20 ;  /* 0x00000014a1317221 */ /* 0x041fe20000010000 */
[----:B------:R-:W-:Y:S01]  /*95f0*/  F2FP.BF16.F32.PACK_AB R161, R161, R42 ;  /* 0x0000002aa1a1723e */ /* 0x000fe200000010ff */
[----:B------:R-:W-:-:S04]  /*9600*/  FADD.FTZ R24, R96, R51 ;  /* 0x0000003360187221 */ /* 0x000fc80000010000 */
[----:B------:R-:W-:Y:S01]  /*9610*/  FADD.FTZ R51, R41, R24 ;  /* 0x0000001829337221 */ /* 0x000fe20000010000 */
[----:B------:R-:W0:Y:S01]  /*9620*/  MUFU.EX2 R50, R50 ;  /* 0x0000003200327308 */ /* 0x000e220000000800 */
[----:B-1----:R-:W-:Y:S02]  /*9630*/  FADD.FTZ R20, R46, R49 ;  /* 0x000000312e147221 */ /* 0x002fe40000010000 */
[----:B------:R-:W-:-:S04]  /*9640*/  FADD.FTZ R24, R56, R51 ;  /* 0x0000003338187221 */ /* 0x000fc80000010000 */
[----:B------:R-:W-:Y:S01]  /*9650*/  FADD.FTZ R21, R43, R24 ;  /* 0x000000182b157221 */ /* 0x000fe20000010000 */
[----:B------:R-:W1:Y:S01]  /*9660*/  MUFU.EX2 R165, R52 ;  /* 0x0000003400a57308 */ /* 0x000e620000000800 */
[C---:B--2---:R-:W-:Y:S01]  /*9670*/  FADD.FTZ R49, R163.reuse, R20 ;  /* 0x00000014a3317221 */ /* 0x044fe20000010000 */
[----:B------:R-:W-:Y:S01]  /*9680*/  F2FP.BF16.F32.PACK_AB R163, R163, R46 ;  /* 0x0000002ea3a3723e */ /* 0x000fe200000010ff */
[----:B------:R-:W-:-:S05]  /*9690*/  FADD.FTZ R24, R60, R21 ;  /* 0x000000153c187221 */ /* 0x000fca0000010000 */
[----:B------:R-:W2:Y:S01]  /*96a0*/  MUFU.EX2 R54, R54 ;  /* 0x0000003600367308 */ /* 0x000ea20000000800 */
[----:B0-----:R-:W-:-:S07]  /*96b0*/  FADD.FTZ R20, R50, R49 ;  /* 0x0000003132147221 */ /* 0x001fce0000010000 */
[----:B------:R-:W0:Y:S01]  /*96c0*/  MUFU.EX2 R167, R36 ;  /* 0x0000002400a77308 */ /* 0x000e220000000800 */
[C---:B-1----:R-:W-:Y:S01]  /*96d0*/  FADD.FTZ R15, R165.reuse, R20 ;  /* 0x00000014a50f7221 */ /* 0x042fe20000010000 */
[----:B------:R-:W-:-:S06]  /*96e0*/  F2FP.BF16.F32.PACK_AB R165, R165, R50 ;  /* 0x00000032a5a5723e */ /* 0x000fcc00000010ff */
[----:B------:R-:W1:Y:S01]  /*96f0*/  MUFU.EX2 R58, R58 ;  /* 0x0000003a003a7308 */ /* 0x000e620000000800 */
[----:B--2---:R-:W-:-:S07]  /*9700*/  FADD.FTZ R20, R54, R15 ;  /* 0x0000000f36147221 */ /* 0x004fce0000010000 */
[----:B------:R-:W2:Y:S01]  /*9710*/  MUFU.EX2 R169, R40 ;  /* 0x0000002800a97308 */ /* 0x000ea20000000800 */
[C---:B0-----:R-:W-:Y:S01]  /*9720*/  FADD.FTZ R15, R167.reuse, R20 ;  /* 0x00000014a70f7221 */ /* 0x041fe20000010000 */
[----:B------:R-:W-:-:S06]  /*9730*/  F2FP.BF16.F32.PACK_AB R167, R167, R54 ;  /* 0x00000036a7a7723e */ /* 0x000fcc00000010ff */
[----:B------:R-:W0:Y:S01]  /*9740*/  MUFU.EX2 R62, R62 ;  /* 0x0000003e003e7308 */ /* 0x000e220000000800 */
[----:B-1----:R-:W-:-:S07]  /*9750*/  FADD.FTZ R20, R58, R15 ;  /* 0x0000000f3a147221 */ /* 0x002fce0000010000 */
[----:B------:R-:W1:Y:S01]  /*9760*/  MUFU.EX2 R45, R102 ;  /* 0x00000066002d7308 */ /* 0x000e620000000800 */
[C---:B--2---:R-:W-:Y:S01]  /*9770*/  FADD.FTZ R15, R169.reuse, R20 ;  /* 0x00000014a90f7221 */ /* 0x044fe20000010000 */
[----:B------:R-:W-:-:S06]  /*9780*/  F2FP.BF16.F32.PACK_AB R169, R169, R58 ;  /* 0x0000003aa9a9723e */ /* 0x000fcc00000010ff */
[----:B------:R-:W2:Y:S01]  /*9790*/  MUFU.EX2 R171, R64 ;  /* 0x0000004000ab7308 */ /* 0x000ea20000000800 */
[----:B0-----:R-:W-:-:S07]  /*97a0*/  FADD.FTZ R20, R62, R15 ;  /* 0x0000000f3e147221 */ /* 0x001fce0000010000 */
[----:B------:R-:W0:Y:S01]  /*97b0*/  MUFU.EX2 R104, R104 ;  /* 0x0000006800687308 */ /* 0x000e220000000800 */
[C---:B-1----:R-:W-:Y:S01]  /*97c0*/  FADD.FTZ R21, R45.reuse, R24 ;  /* 0x000000182d157221 */ /* 0x042fe20000010000 */
[----:B------:R-:W-:-:S06]  /*97d0*/  F2FP.BF16.F32.PACK_AB R170, R45, R60 ;  /* 0x0000003c2daa723e */ /* 0x000fcc00000010ff */
[----:B------:R-:W1:Y:S01]  /*97e0*/  MUFU.EX2 R66, R66 ;  /* 0x0000004200427308 */ /* 0x000e620000000800 */
[C---:B--2---:R-:W-:Y:S01]  /*97f0*/  FADD.FTZ R15, R171.reuse, R20 ;  /* 0x00000014ab0f7221 */ /* 0x044fe20000010000 */
[----:B------:R-:W-:-:S06]  /*9800*/  F2FP.BF16.F32.PACK_AB R171, R171, R62 ;  /* 0x0000003eabab723e */ /* 0x000fcc00000010ff */
[----:B------:R-:W2:Y:S01]  /*9810*/  MUFU.EX2 R29, R106 ;  /* 0x0000006a001d7308 */ /* 0x000ea20000000800 */
[----:B0-----:R-:W-:-:S07]  /*9820*/  FADD.FTZ R24, R104, R21 ;  /* 0x0000001568187221 */ /* 0x001fce0000010000 */
[----:B------:R-:W0:Y:S01]  /*9830*/  MUFU.EX2 R173, R68 ;  /* 0x0000004400ad7308 */ /* 0x000e220000000800 */
[----:B-1----:R-:W-:-:S07]  /*9840*/  FADD.FTZ R20, R66, R15 ;  /* 0x0000000f42147221 */ /* 0x002fce0000010000 */
[----:B------:R-:W1:Y:S01]  /*9850*/  MUFU.EX2 R108, R108 ;  /* 0x0000006c006c7308 */ /* 0x000e620000000800 */
[C---:B--2---:R-:W-:Y:S01]  /*9860*/  FADD.FTZ R21, R29.reuse, R24 ;  /* 0x000000181d157221 */ /* 0x044fe20000010000 */
[----:B------:R-:W-:-:S06]  /*9870*/  F2FP.BF16.F32.PACK_AB R172, R29, R104 ;  /* 0x000000681dac723e */ /* 0x000fcc00000010ff */
[----:B------:R-:W2:Y:S01]  /*9880*/  MUFU.EX2 R70, R70 ;  /* 0x0000004600467308 */ /* 0x000ea20000000800 */
[C---:B0-----:R-:W-:Y:S01]  /*9890*/  FADD.FTZ R15, R173.reuse, R20 ;  /* 0x00000014ad0f7221 */ /* 0x041fe20000010000 */
[----:B------:R-:W-:-:S06]  /*98a0*/  F2FP.BF16.F32.PACK_AB R173, R173, R66 ;  /* 0x00000042adad723e */ /* 0x000fcc00000010ff */
[----:B------:R-:W0:Y:S01]  /*98b0*/  MUFU.EX2 R31, R31 ;  /* 0x0000001f001f7308 */ /* 0x000e220000000800 */
[----:B-1----:R-:W-:-:S07]  /*98c0*/  FADD.FTZ R24, R108, R21 ;  /* 0x000000156c187221 */ /* 0x002fce0000010000 */
[----:B------:R-:W1:Y:S01]  /*98d0*/  MUFU.EX2 R47, R47 ;  /* 0x0000002f002f7308 */ /* 0x000e620000000800 */
[----:B--2---:R-:W-:Y:S01]  /*98e0*/  FADD.FTZ R20, R70, R15 ;  /* 0x0000000f46147221 */ /* 0x004fe20000010000 */
[C---:B0-----:R-:W-:Y:S01]  /*98f0*/  FADD.FTZ R21, R31.reuse, R24 ;  /* 0x000000181f157221 */ /* 0x041fe20000010000 */
[----:B------:R-:W-:Y:S02]  /*9900*/  F2FP.BF16.F32.PACK_AB R174, R31, R108 ;  /* 0x0000006c1fae723e */ /* 0x000fe400000010ff */
[C---:B-1----:R-:W-:Y:S01]  /*9910*/  FADD.FTZ R20, R47.reuse, R20 ;  /* 0x000000142f147221 */ /* 0x042fe20000010000 */
[----:B------:R-:W-:Y:S01]  /*9920*/  F2FP.BF16.F32.PACK_AB R175, R47, R70 ;  /* 0x000000462faf723e */ /* 0x000fe200000010ff */
[----:B---3--:R-:W-:Y:S06]  /*9930*/  @!P0 BRA `(.L_x_527) ;  /* 0x0000000000048947 */ /* 0x008fec0003800000 */
[----:B------:R-:W-:Y:S01]  /*9940*/  BPT.TRAP 0x1 ;  /* 0x000000040000795c */ /* 0x000fe20000300000 */
.L_x_527:
[----:B------:R0:W1:Y:S01]  /*9950*/  SYNCS.PHASECHK.TRANS64.TRYWAIT P2, [R13+URZ+0x22850], R14 ;  /* 0x0228500e0d0075a7 */ /* 0x000062000804017f */
[----:B------:R-:W-:Y:S05]  /*9960*/  @!P0 BRA `(.L_x_528) ;  /* 0x0000000000048947 */ /* 0x000fea0003800000 */
[----:B------:R-:W-:Y:S01]  /*9970*/  BPT.TRAP 0x1 ;  /* 0x000000040000795c */ /* 0x000fe20000300000 */
.L_x_528:
[----:B------:R-:W-:Y:S04]  /*9980*/  BSSY B0, `(.L_x_529) ;  /* 0x0000004000007945 */ /* 0x000fe80003800000 */
[----:B-1----:R-:W-:Y:S05]  /*9990*/  @P2 BRA `(.L_x_530) ;  /* 0x0000000000082947 */ /* 0x002fea0003800000 */
[----:B------:R-:W1:Y:S02]  /*99a0*/  SYNCS.PHASECHK.TRANS64.TRYWAIT P2, [R13+URZ+0x22850], R14 ;  /* 0x0228500e0d0075a7 */ /* 0x000e64000804017f */
[----:B-1----:R-:W-:Y:S05]  /*99b0*/  @!P2 BRA `(.L_x_531) ;  /* 0x000000b40008a947 */ /* 0x002fea0003800000 */
.L_x_530:
[----:B------:R-:W-:Y:S05]  /*99c0*/  BSYNC B0 ;  /* 0x0000000000007941 */ /* 0x000fea0003800000 */
.L_x_529:
[----:B------:R-:W-:Y:S05]  /*99d0*/  WARPSYNC.ALL ;  /* 0x0000000000007948 */ /* 0x000fea0003800000 */
[----:B------:R-:W-:Y:S01]  /*99e0*/  R2UR UR4, R18 ;  /* 0x00000000120472ca */ /* 0x000fe200000e0000 */
[----:B------:R2:W-:Y:S01]  /*99f0*/  BAR.SYNC.DEFER_BLOCKING R178, 0x100 ;  /* 0x000400b20000751d */ /* 0x0005e20000010000 */
[----:B------:R-:W-:Y:S01]  /*9a00*/  IMAD.MOV.U32 R15, RZ, RZ, 0xc00 ;  /* 0x00000c00ff0f7424 */ /* 0x000fe200078e00ff */
[----:B------:R-:W-:Y:S01]  /*9a10*/  ISETP.GE.AND P2, PT, R176, 0x61, PT ;  /* 0x00000061b000780c */ /* 0x000fe20003f46270 */
[----:B01----:R-:W-:-:S03]  /*9a20*/  @!P1 VIADD R13, R13, 0x22860 ;  /* 0x000228600d0d9836 */ /* 0x003fc60000000000 */
[----:B------:R-:W-:Y:S02]  /*9a30*/  ULDC UR46, c[0x0][0x988] ;  /* 0x00026200002e7ab9 */ /* 0x000fe40000000800 */
[----:B------:R-:W-:-:S04]  /*9a40*/  @!P1 PRMT R13, RZ, 0x654, R13 ;  /* 0x00000654ff0d9816 */ /* 0x000fc8000000000d */
[----:B------:R-:W-:-:S04]  /*9a50*/  UIADD3 UR4, UR4, 0x400, URZ ;  /* 0x0000040004047890 */ /* 0x000fc8000fffe03f */
[----:B------:R-:W-:-:S04]  /*9a60*/  USHF.R.U32.HI UR4, URZ, 0x4, UR4 ;  /* 0x000000043f047899 */ /* 0x000fc80008011604 */
[----:B------:R-:W-:-:S04]  /*9a70*/  ULOP3.LUT UR4, UR4, 0x3fff, URZ, 0xc0, !UPT ;  /* 0x00003fff04047892 */ /* 0x000fc8000f8ec03f */
[----:B------:R-:W-:Y:S01]  /*9a80*/  ULOP3.LUT UR37, UR4, 0x3000000, URZ, 0xfc, !UPT ;  /* 0x0300000004257892 */ /* 0x000fe2000f8efc3f */
[----:B------:R-:W-:-:S05]  /*9a90*/  WARPGROUP.ARRIVE ;  /* 0x00000000000079c5 */ /* 0x000fca0000000000 */
[----:B------:R-:W-:Y:S02]  /*9aa0*/  IMAD R14, R22, R15, UR37 ;  /* 0x00000025160e7e24 */ /* 0x000fe4000f8e020f */
[----:B------:R-:W-:-:S03]  /*9ab0*/  IMAD.MOV.U32 R15, RZ, RZ, 0x40000040 ;  /* 0x40000040ff0f7424 */ /* 0x000fc600078e00ff */
[----:B------:R-:W-:Y:S02]  /*9ac0*/  R2UR UR6, R14 ;  /* 0x000000000e0672ca */ /* 0x000fe400000e0000 */
[----:B------:R-:W-:Y:S01]  /*9ad0*/  R2UR UR7, R15 ;  /* 0x000000000f0772ca */ /* 0x000fe200000e0000 */
[----:B------:R-:W-:-:S12]  /*9ae0*/  IMAD.MOV.U32 R15, RZ, RZ, 0x40000040 ;  /* 0x40000040ff0f7424 */ /* 0x000fd800078e00ff */
[----:B------:R-:W-:Y:S03]  /*9af0*/  HGMMA.64x256x16.F32.BF16 R24, R152, gdesc[UR4].tnspB, RZ, !UPT, gsb0 ;  /* 0x43e0000498187df0 */ /* 0x000fe6000c0018ff */
[----:B------:R-:W-:Y:S02]  /*9b00*/  WARPGROUP.DEPBAR.LE gsb0, 0x0 ;  /* 0x00008000000079c5 */ /* 0x000fe40000010000 */
[----:B------:R-:W-:Y:S01]  /*9b10*/  VIADD R152, R14, 0x80 ;  /* 0x000000800e987836 */ /* 0x000fe20000000000 */
[----:B------:R-:W-:Y:S01]  /*9b20*/  WARPGROUP.ARRIVE ;  /* 0x00000000000079c5 */ /* 0x000fe20000000000 */
[----:B------:R-:W-:-:S03]  /*9b30*/  IMAD.MOV.U32 R153, RZ, RZ, 0x40000040 ;  /* 0x40000040ff997424 */ /* 0x000fc600078e00ff */
[----:B------:R-:W-:Y:S01]  /*9b40*/  R2UR UR6, R152 ;  /* 0x00000000980672ca */ /* 0x000fe200000e0000 */
[----:B------:R-:W-:Y:S01]  /*9b50*/  VIADD R152, R14, 0x100 ;  /* 0x000001000e987836 */ /* 0x000fe20000000000 */
[----:B------:R-:W-:Y:S01]  /*9b60*/  R2UR UR7, R153 ;  /* 0x00000000990772ca */ /* 0x000fe200000e0000 */
[----:B------:R-:W-:-:S15]  /*9b70*/  IMAD.MOV.U32 R153, RZ, RZ, 0x40000040 ;  /* 0x40000040ff997424 */ /* 0x000fde00078e00ff */
[----:B------:R-:W-:Y:S01]  /*9b80*/  HGMMA.64x256x16.F32.BF16 R24, R156, gdesc[UR4].tnspB, R24, gsb0 ;  /* 0x43e000049c187df0 */ /* 0x000fe20008001818 */
[----:B------:R-:W-:Y:S01]  /*9b90*/  R2UR UR6, R152 ;  /* 0x00000000980672ca */ /* 0x000fe200000e0000 */
[----:B------:R-:W-:Y:S01]  /*9ba0*/  VIADD R152, R14, 0x180 ;  /* 0x000001800e987836 */ /* 0x000fe20000000000 */
[----:B------:R-:W-:Y:S01]  /*9bb0*/  R2UR UR7, R153 ;  /* 0x00000000990772ca */ /* 0x000fe200000e0000 */
[----:B------:R-:W-:Y:S01]  /*9bc0*/  IMAD.MOV.U32 R153, RZ, RZ, 0x40000040 ;  /* 0x40000040ff997424 */ /* 0x000fe200078e00ff */
[----:B------:R-:W-:Y:S02]  /*9bd0*/  WARPGROUP.DEPBAR.LE gsb0, 0x0 ;  /* 0x00008000000079c5 */ /* 0x000fe40000010000 */
[----:B------:R-:W-:-:S15]  /*9be0*/  WARPGROUP.ARRIVE ;  /* 0x00000000000079c5 */ /* 0x000fde0000000000 */
[----:B------:R-:W-:-:S06]  /*9bf0*/  NOP ;  /* 0x0000000000007918 */ /* 0x000fcc0000000000 */
[----:B------:R-:W-:Y:S01]  /*9c00*/  HGMMA.64x256x16.F32.BF16 R24, R160, gdesc[UR4].tnspB, R24, gsb0 ;  /* 0x43e00004a0187df0 */ /* 0x000fe20008001818 */
[----:B------:R-:W-:Y:S01]  /*9c10*/  R2UR UR6, R152 ;  /* 0x00000000980672ca */ /* 0x000fe200000e0000 */
[C---:B------:R-:W-:Y:S01]  /*9c20*/  VIADD R152, R14.reuse, 0x200 ;  /* 0x000002000e987836 */ /* 0x040fe20000000000 */
[----:B------:R-:W-:Y:S01]  /*9c30*/  R2UR UR7, R153 ;  /* 0x00000000990772ca */ /* 0x000fe200000e0000 */
[----:B------:R-:W-:Y:S02]  /*9c40*/  IMAD.MOV.U32 R153, RZ, RZ, 0x40000040 ;  /* 0x40000040ff997424 */ /* 0x000fe400078e00ff */
[----:B------:R-:W-:Y:S01]  /*9c50*/  VIADD R14, R14, 0x280 ;  /* 0x000002800e0e7836 */ /* 0x000fe20000000000 */
[----:B------:R-:W-:Y:S02]  /*9c60*/  WARPGROUP.DEPBAR.LE gsb0, 0x0 ;  /* 0x00008000000079c5 */ /* 0x000fe40000010000 */
[----:B------:R-:W-:-:S15]  /*9c70*/  WARPGROUP.ARRIVE ;  /* 0x00000000000079c5 */ /* 0x000fde0000000000 */
[----:B------:R-:W-:-:S04]  /*9c80*/  NOP ;  /* 0x0000000000007918 */ /* 0x000fc80000000000 */
[----:B------:R-:W-:Y:S01]  /*9c90*/  HGMMA.64x256x16.F32.BF16 R24, R164, gdesc[UR4].tnspB, R24, gsb0 ;  /* 0x43e00004a4187df0 */ /* 0x000fe20008001818 */
[----:B------:R-:W-:Y:S02]  /*9ca0*/  R2UR UR6, R152 ;  /* 0x00000000980672ca */ /* 0x000fe400000e0000 */
[----:B------:R-:W-:Y:S01]  /*9cb0*/  R2UR UR7, R153 ;  /* 0x00000000990772ca */ /* 0x000fe200000e0000 */
[----:B------:R-:W-:Y:S02]  /*9cc0*/  WARPGROUP.DEPBAR.LE gsb0, 0x0 ;  /* 0x00008000000079c5 */ /* 0x000fe40000010000 */
[----:B------:R-:W-:-:S15]  /*9cd0*/  WARPGROUP.ARRIVE ;  /* 0x00000000000079c5 */ /* 0x000fde0000000000 */
[----:B------:R-:W-:-:S07]  /*9ce0*/  NOP ;  /* 0x0000000000007918 */ /* 0x000fce0000000000 */
[----:B------:R-:W-:Y:S01]  /*9cf0*/  HGMMA.64x256x16.F32.BF16 R24, R168, gdesc[UR4].tnspB, R24, gsb0 ;  /* 0x43e00004a8187df0 */ /* 0x000fe20008001818 */
[----:B------:R-:W-:Y:S02]  /*9d00*/  R2UR UR6, R14 ;  /* 0x000000000e0672ca */ /* 0x000fe400000e0000 */
[----:B------:R-:W-:Y:S01]  /*9d10*/  R2UR UR7, R15 ;  /* 0x000000000f0772ca */ /* 0x000fe200000e0000 */
[----:B------:R-:W-:Y:S02]  /*9d20*/  WARPGROUP.DEPBAR.LE gsb0, 0x0 ;  /* 0x00008000000079c5 */ /* 0x000fe40000010000 */
[----:B------:R-:W-:-:S15]  /*9d30*/  WARPGROUP.ARRIVE ;  /* 0x00000000000079c5 */ /* 0x000fde0000000000 */
[----:B------:R-:W-:-:S07]  /*9d40*/  NOP ;  /* 0x0000000000007918 */ /* 0x000fce0000000000 */
[----:B------:R-:W-:Y:S03]  /*9d50*/  HGMMA.64x256x16.F32.BF16 R24, R172, gdesc[UR4].tnspB, R24, gsb0 ;  /* 0x43e00004ac187df0 */ /* 0x000fe60008001818 */
[----:B------:R-:W-:Y:S02]  /*9d60*/  WARPGROUP.DEPBAR.LE gsb0, 0x0 ;  /* 0x00008000000079c5 */ /* 0x000fe40000010000 */
[----:B------:R2:W-:Y:S01]  /*9d70*/  @!P1 SYNCS.ARRIVE.TRANS64.RED.A1T0 RZ, [R13+URZ], RZ ;  /* 0x000000ff0dff99a7 */ /* 0x0005e2000810043f */
[----:B------:R-:W-:Y:S05]  /*9d80*/  @!P2 BRA `(.L_x_532) ;  /* 0x0000001c00b8a947 */ /* 0x000fea0003800000 */
[----:B------:R-:W-:Y:S02]  /*9d90*/  VIADD R15, R177, 0xfffffffe ;  /* 0xfffffffeb10f7836 */ /* 0x000fe40000000000 */
[----:B------:R-:W-:Y:S02]  /*9da0*/  IMAD.MOV.U32 R222, RZ, RZ, R180 ;  /* 0x000000ffffde7224 */ /* 0x000fe400078e00b4 */
[----:B------:R-:W-:-:S07]  /*9db0*/  IMAD.MOV.U32 R223, RZ, RZ, R12 ;  /* 0x000000ffffdf7224 */ /* 0x000fce00078e000c */
.L_x_542:
[----:B------:R-:W-:Y:S01]  /*9dc0*/  VIADD R22, R22, 0x1 ;  /* 0x0000000116167836 */ /* 0x000fe20000000000 */
[----:B------:R-:W-:Y:S05]  /*9dd0*/  YIELD ;  /* 0x0000000000007946 */ /* 0x000fea0003800000 */
[----:B------:R-:W-:Y:S02]  /*9de0*/  ISETP.NE.AND P3, PT, R22, 0x2, PT ;  /* 0x000000021600780c */ /* 0x000fe40003f65270 */
[C---:B------:R-:W-:Y:S01]  /*9df0*/  ISETP.GT.AND P2, PT, R15.reuse, RZ, PT ;  /* 0x000000ff0f00720c */ /* 0x040fe20003f44270 */
[----:B------:R-:W-:Y:S01]  /*9e00*/  VIADD R15, R15, 0xffffffff ;  /* 0xffffffff0f0f7836 */ /* 0x000fe20000000000 */
[----:B------:R-:W-:-:S02]  /*9e10*/  SEL R3, RZ, 0x1, P3 ;  /* 0x00000001ff037807 */ /* 0x000fc40001800000 */
[----:B------:R-:W-:Y:S02]  /*9e20*/  SEL R22, R22, RZ, P3 ;  /* 0x000000ff16167207 */ /* 0x000fe40001800000 */
[----:B------:R-:W-:Y:S01]  /*9e30*/  LOP3.LUT R200, R200, R3, RZ, 0x3c, !PT ;  /* 0x00000003c8c87212 */ /* 0x000fe200078e3cff */
[----:B0-----:R-:W-:Y:S06]  /*9e40*/  @!P0 BRA `(.L_x_533) ;  /* 0x0000000000048947 */ /* 0x001fec0003800000 */
[----:B------:R-:W-:Y:S01]  /*9e50*/  BPT.TRAP 0x1 ;  /* 0x000000040000795c */ /* 0x000fe20000300000 */
.L_x_533:
[----:B------:R-:W-:Y:S01]  /*9e60*/  IMAD R14, R22, 0x8, R18 ;  /* 0x00000008160e7824 */ /* 0x000fe200078e0212 */
[----:B--2---:R-:W-:-:S04]  /*9e70*/  SHF.L.U32 R13, R200, 0x1f, RZ ;  /* 0x0000001fc80d7819 */ /* 0x004fc800000006ff */
[----:B------:R0:W1:Y:S01]  /*9e80*/  SYNCS.PHASECHK.TRANS64.TRYWAIT P3, [R14+URZ+0x22830], R13 ;  /* 0x0228300d0e0075a7 */ /* 0x000062000806017f */
[----:B------:R-:W-:Y:S05]  /*9e90*/  @!P0 BRA `(.L_x_534) ;  /* 0x0000000000048947 */ /* 0x000fea0003800000 */
[----:B------:R-:W-:Y:S01]  /*9ea0*/  BPT.TRAP 0x1 ;  /* 0x000000040000795c */ /* 0x000fe20000300000 */
.L_x_534:
[----:B------:R-:W-:Y:S02]  /*9eb0*/  IMAD R214, R22, 0x300, R0 ;  /* 0x0000030016d67824 */ /* 0x000fe400078e0200 */
[----:B------:R-:W-:Y:S01]  /*9ec0*/  IMAD.MOV.U32 R215, RZ, RZ, 0x40000040 ;  /* 0x40000040ffd77424 */ /* 0x000fe200078e00ff */
[----:B-1----:R-:W-:Y:S06]  /*9ed0*/  @P3 BRA `(.L_x_535) ;  /* 0x0000000000083947 */ /* 0x002fec0003800000 */
[----:B------:R-:W1:Y:S02]  /*9ee0*/  SYNCS.PHASECHK.TRANS64.TRYWAIT P3, [R14+URZ+0x22830], R13 ;  /* 0x0228300d0e0075a7 */ /* 0x000e64000806017f */
[----:B-1----:R-:W-:Y:S05]  /*9ef0*/  @!P3 BRA `(.L_x_536) ;  /* 0x000000ac00ccb947 */ /* 0x002fea0003800000 */
.L_x_535:
[----:B------:R-:W-:Y:S05]  /*9f00*/  WARPSYNC.ALL ;  /* 0x0000000000007948 */ /* 0x000fea0003800000 */
[C---:B------:R-:W-:Y:S01]  /*9f10*/  R2UR UR6, R214.reuse ;  /* 0x00000000d60672ca */ /* 0x040fe200000e0000 */
[----:B------:R-:W-:Y:S01]  /*9f20*/  WARPGROUP.ARRIVE ;  /* 0x00000000000079c5 */ /* 0x000fe20000000000 */
[----:B------:R-:W-:Y:S01]  /*9f30*/  R2UR UR7, R215 ;  /* 0x00000000d70772ca */ /* 0x000fe200000e0000 */
[----:B------:R-:W-:Y:S01]  /*9f40*/  VIADD R216, R214, 0x2 ;  /* 0x00000002d6d87836 */ /* 0x000fe20000000000 */
[----:B------:R-:W-:Y:S01]  /*9f50*/  R2UR UR4, R4 ;  /* 0x00000000040472ca */ /* 0x000fe200000e0000 */
[----:B------:R-:W-:Y:S01]  /*9f60*/  IMAD.MOV.U32 R217, RZ, RZ, 0x40000040 ;  /* 0x40000040ffd97424 */ /* 0x000fe200078e00ff */
[----:B------:R-:W-:Y:S01]  /*9f70*/  R2UR UR5, R5 ;  /* 0x00000000050572ca */ /* 0x000fe200000e0000 */
[----:B------:R-:W-:Y:S01]  /*9f80*/  IMAD.MOV.U32 R215, RZ, RZ, 0x40000040 ;  /* 0x40000040ffd77424 */ /* 0x000fe200078e00ff */
[----:B------:R-:W2:Y:S11]  /*9f90*/  S2R R226, SR_TID.X ;  /* 0x0000000000e27919 */ /* 0x000eb60000002100 */
[----:B------:R-:W-:Y:S01]  /*9fa0*/  HGMMA.64x96x16.F32.BF16 R152, gdesc[UR4], RZ, !UPT, gsb0 ;  /* 0x01600000049879f0 */ /* 0x000fe2000c0018ff */
[----:B------:R-:W-:Y:S01]  /*9fb0*/  R2UR UR6, R216 ;  /* 0x00000000d80672ca */ /* 0x000fe200000e0000 */
[----:B------:R-:W-:Y:S01]  /*9fc0*/  VIADD R216, R214, 0x4 ;  /* 0x00000004d6d87836 */ /* 0x000fe20000000000 */
[----:B------:R-:W-:Y:S01]  /*9fd0*/  R2UR UR7, R217 ;  /* 0x00000000d90772ca */ /* 0x000fe200000e0000 */
[----:B------:R-:W-:Y:S01]  /*9fe0*/  IMAD.MOV.U32 R217, RZ, RZ, 0x40000040 ;  /* 0x40000040ffd97424 */ /* 0x000fe200078e00ff */
[----:B------:R-:W-:Y:S01]  /*9ff0*/  R2UR UR4, R10 ;  /* 0x000000000a0472ca */ /* 0x000fe200000e0000 */
[----:B------:R-:W-:Y:S01]  /*a000*/  VIADD R214, R214, 0x6 ;  /* 0x00000006d6d67836 */ /* 0x000fe20000000000 */
[----:B------:R-:W-:Y:S01]  /*a010*/  R2UR UR5, R11 ;  /* 0x000000000b0572ca */ /* 0x000fe200000e0000 */
[----:B------:R-:W-:-:S02]  /*a020*/  WARPGROUP.DEPBAR.LE gsb0, 0x0 ;  /* 0x00008000000079c5 */ /* 0x000fc40000010000 */
[----:B------:R-:W-:-:S10]  /*a030*/  WARPGROUP.ARRIVE ;  /* 0x00000000000079c5 */ /* 0x000fd40000000000 */
        /* <DEDUP_REMOVED lines=14> */
[----:B------:R-:W-:Y:S03]  /*a120*/  HGMMA.64x96x16.F32.BF16 R152, gdesc[UR4], R152, gsb0 ;  /* 0x01600000049879f0 */ /* 0x000fe60008001898 */
[----:B------:R-:W-:Y:S02]  /*a130*/  WARPGROUP.DEPBAR.LE gsb0, 0x0 ;  /* 0x00008000000079c5 */ /* 0x000fe40000010000 */
[----:B------:R-:W-:Y:S02]  /*a140*/  FMNMX.FTZ R12, R152, R223, !PT ;  /* 0x000000df980c7209 */ /* 0x000fe40007810000 */
        /* <DEDUP_REMOVED lines=22> */
[----:B------:R-:W-:Y:S01]  /*a2b0*/  FMNMX.FTZ R12, R196, R3, !PT ;  /* 0x00000003c40c7209 */ /* 0x000fe20007810000 */
[----:B------:R-:W-:-:S03]  /*a2c0*/  IMAD.U32 R3, RZ, RZ, UR46 ;  /* 0x0000002eff037e24 */ /* 0x000fc6000f8e00ff */
[----:B------:R-:W-:-:S05]  /*a2d0*/  FMNMX.FTZ R215, R197, R12, !PT ;  /* 0x0000000cc5d77209 */ /* 0x000fca0007810000 */
[----:B------:R-:W3:Y:S02]  /*a2e0*/  SHFL.BFLY PT, R12, R215, 0x2, 0x1f ;  /* 0x0c401f00d70c7f89 */ /* 0x000ee400000e0000 */
[----:B---3--:R-:W-:Y:S02]  /*a2f0*/  FMNMX.FTZ R217, R215, R12, !PT ;  /* 0x0000000cd7d97209 */ /* 0x008fe40007810000 */
[----:B------:R-:W-:-:S03]  /*a300*/  FMNMX.FTZ R215, R155, R224, !PT ;  /* 0x000000e09bd77209 */ /* 0x000fc60007810000 */
[----:B------:R-:W3:Y:S01]  /*a310*/  SHFL.BFLY PT, R12, R217, 0x1, 0x1f ;  /* 0x0c201f00d90c7f89 */ /* 0x000ee200000e0000 */
[----:B------:R-:W-:-:S04]  /*a320*/  FMNMX.FTZ R224, R158, R215, !PT ;  /* 0x000000d79ee07209 */ /* 0x000fc80007810000 */
[----:B------:R-:W-:-:S04]  /*a330*/  FMNMX.FTZ R215, R159, R224, !PT ;  /* 0x000000e09fd77209 */ /* 0x000fc80007810000 */
[----:B------:R-:W-:-:S04]  /*a340*/  FMNMX.FTZ R224, R162, R215, !PT ;  /* 0x000000d7a2e07209 */ /* 0x000fc80007810000 */
[----:B------:R-:W-:-:S04]  /*a350*/  FMNMX.FTZ R215, R163, R224, !PT ;  /* 0x000000e0a3d77209 */ /* 0x000fc80007810000 */
[----:B------:R-:W-:-:S04]  /*a360*/  FMNMX.FTZ R224, R166, R215, !PT ;  /* 0x000000d7a6e07209 */ /* 0x000fc80007810000 */
[----:B------:R-:W-:Y:S02]  /*a370*/  FMNMX.FTZ R215, R167, R224, !PT ;  /* 0x000000e0a7d77209 */ /* 0x000fe40007810000 */
[----:B---3--:R-:W-:Y:S02]  /*a380*/  FMNMX.FTZ R12, R217, R12, !PT ;  /* 0x0000000cd90c7209 */ /* 0x008fe40007810000 */
[----:B------:R-:W-:-:S03]  /*a390*/  FMNMX.FTZ R224, R170, R215, !PT ;  /* 0x000000d7aae07209 */ /* 0x000fc60007810000 */
[C---:B------:R-:W-:Y:S01]  /*a3a0*/  FADD.FTZ R214, -R12.reuse, R223 ;  /* 0x000000df0cd67221 */ /* 0x040fe20000010100 */
[----:B------:R-:W-:Y:S01]  /*a3b0*/  FMNMX.FTZ R215, R171, R224, !PT ;  /* 0x000000e0abd77209 */ /* 0x000fe20007810000 */
[-C--:B------:R-:W-:Y:S02]  /*a3c0*/  FMUL.FTZ R216, R12, R3.reuse ;  /* 0x000000030cd87220 */ /* 0x080fe40000410000 */
[----:B------:R-:W-:Y:S01]  /*a3d0*/  FMUL.FTZ R214, R214, R3 ;  /* 0x00000003d6d67220 */ /* 0x000fe20000410000 */
[----:B------:R-:W-:Y:S01]  /*a3e0*/  FMNMX.FTZ R224, R174, R215, !PT ;  /* 0x000000d7aee07209 */ /* 0x000fe20007810000 */
[-CC-:B------:R-:W-:Y:S01]  /*a3f0*/  FFMA.FTZ R217, R181, R3.reuse, -R216.reuse ;  /* 0x00000003b5d97223 */ /* 0x180fe200000108d8 */
[-CC-:B------:R-:W-:Y:S01]  /*a400*/  FFMA.FTZ R152, R152, R3.reuse, -R216.reuse ;  /* 0x0000000398987223 */ /* 0x180fe200000108d8 */
[-CC-:B------:R-:W-:Y:S01]  /*a410*/  FFMA.FTZ R153, R153, R3.reuse, -R216.reuse ;  /* 0x0000000399997223 */ /* 0x180fe200000108d8 */
[----:B------:R-:W-:Y:S01]  /*a420*/  FMNMX.FTZ R215, R175, R224, !PT ;  /* 0x000000e0afd77209 */ /* 0x000fe20007810000 */
[-CC-:B------:R-:W-:Y:S01]  /*a430*/  FFMA.FTZ R156, R156, R3.reuse, -R216.reuse ;  /* 0x000000039c9c7223 */ /* 0x180fe200000108d8 */
[-CC-:B------:R-:W-:Y:S01]  /*a440*/  FFMA.FTZ R157, R157, R3.reuse, -R216.reuse ;  /* 0x000000039d9d7223 */ /* 0x180fe200000108d8 */
[--C-:B------:R-:W-:Y:S01]  /*a450*/  FFMA.FTZ R160, R160, R3, -R216.reuse ;  /* 0x00000003a0a07223 */ /* 0x100fe200000108d8 */
        /* <DEDUP_REMOVED lines=21> */
[----:B------:R-:W-:Y:S01]  /*a5b0*/  FFMA.FTZ R196, R196, R3, -R216 ;  /* 0x00000003c4c47223 */ /* 0x000fe200000108d8 */
[----:B------:R-:W3:Y:S02]  /*a5c0*/  MUFU.EX2 R214, R214 ;  /* 0x000000d600d67308 */ /* 0x000ee40000000800 */
[----:B------:R-:W-:-:S04]  /*a5d0*/  FMNMX.FTZ R224, R190, R215, !PT ;  /* 0x000000d7bee07209 */ /* 0x000fc80007810000 */
[----:B------:R-:W-:Y:S02]  /*a5e0*/  FMNMX.FTZ R215, R191, R224, !PT ;  /* 0x000000e0bfd77209 */ /* 0x000fe40007810000 */
[----:B------:R-:W4:Y:S02]  /*a5f0*/  MUFU.EX2 R152, R152 ;  /* 0x0000009800987308 */ /* 0x000f240000000800 */
[----:B------:R-:W-:-:S04]  /*a600*/  FMNMX.FTZ R224, R194, R215, !PT ;  /* 0x000000d7c2e07209 */ /* 0x000fc80007810000 */
[----:B------:R-:W-:Y:S02]  /*a610*/  FMNMX.FTZ R215, R195, R224, !PT ;  /* 0x000000e0c3d77209 */ /* 0x000fe40007810000 */
[----:B------:R-:W5:Y:S01]  /*a620*/  MUFU.EX2 R153, R153 ;  /* 0x0000009900997308 */ /* 0x000f620000000800 */
[-C--:B---3--:R-:W-:Y:S01]  /*a630*/  FMUL.FTZ R24, R24, R214.reuse ;  /* 0x000000d618187220 */ /* 0x088fe20000410000 */
[----:B------:R-:W-:Y:S01]  /*a640*/  FMNMX.FTZ R224, R198, R215, !PT ;  /* 0x000000d7c6e07209 */ /* 0x000fe20007810000 */
[-CC-:B------:R-:W-:Y:S01]  /*a650*/  FFMA.FTZ R215, R180, R3.reuse, -R216.reuse ;  /* 0x00000003b4d77223 */ /* 0x180fe200000108d8 */
[-C--:B------:R-:W-:Y:S01]  /*a660*/  FFMA.FTZ R216, R197, R3.reuse, -R216 ;  /* 0x00000003c5d87223 */ /* 0x080fe200000108d8 */
[----:B------:R-:W-:Y:S01]  /*a670*/  FMUL.FTZ R25, R25, R214 ;  /* 0x000000d619197220 */ /* 0x000fe20000410000 */
[----:B------:R-:W-:Y:S01]  /*a680*/  FMNMX.FTZ R223, R199, R224, !PT ;  /* 0x000000e0c7df7209 */ /* 0x000fe20007810000 */
[-C--:B------:R-:W-:Y:S01]  /*a690*/  FMUL.FTZ R28, R28, R214.reuse ;  /* 0x000000d61c1c7220 */ /* 0x080fe20000410000 */
[----:B------:R-:W-:Y:S01]  /*a6a0*/  MUFU.EX2 R156, R156 ;  /* 0x0000009c009c7308 */ /* 0x000fe20000000800 */
[-C--:B------:R-:W-:Y:S01]  /*a6b0*/  FMUL.FTZ R29, R29, R214.reuse ;  /* 0x000000d61d1d7220 */ /* 0x080fe20000410000 */
[-C--:B------:R-:W-:Y:S01]  /*a6c0*/  FMUL.FTZ R32, R32, R214.reuse ;  /* 0x000000d620207220 */ /* 0x080fe20000410000 */
[----:B------:R-:W3:Y:S01]  /*a6d0*/  SHFL.BFLY PT, R224, R223, 0x2, 0x1f ;  /* 0x0c401f00dfe07f89 */ /* 0x000ee200000e0000 */
        /* <DEDUP_REMOVED lines=23> */
[----:B---3--:R-:W-:Y:S01]  /*a850*/  FMNMX.FTZ R181, R223, R224, !PT ;  /* 0x000000e0dfb57209 */ /* 0x008fe20007810000 */
[-C--:B------:R-:W-:Y:S01]  /*a860*/  FMUL.FTZ R73, R73, R214.reuse ;  /* 0x000000d649497220 */ /* 0x080fe20000410000 */
[-C--:B------:R-:W-:Y:S01]  /*a870*/  FMUL.FTZ R76, R76, R214.reuse ;  /* 0x000000d64c4c7220 */ /* 0x080fe20000410000 */
[-C--:B------:R-:W-:Y:S01]  /*a880*/  FMUL.FTZ R77, R77, R214.reuse ;  /* 0x000000d64d4d7220 */ /* 0x080fe20000410000 */
[-C--:B------:R-:W-:Y:S01]  /*a890*/  FMUL.FTZ R80, R80, R214.reuse ;  /* 0x000000d650507220 */ /* 0x080fe20000410000 */
[----:B------:R-:W3:Y:S01]  /*a8a0*/  SHFL.BFLY PT, R180, R181, 0x1, 0x1f ;  /* 0x0c201f00b5b47f89 */ /* 0x000ee200000e0000 */
        /* <DEDUP_REMOVED lines=23> */
[----:B---3--:R-:W-:Y:S01]  /*aa20*/  FMNMX.FTZ R180, R181, R180, !PT ;  /* 0x000000b4b5b47209 */ /* 0x008fe20007810000 */
[----:B------:R-:W-:Y:S01]  /*aa30*/  MUFU.EX2 R169, R169 ;  /* 0x000000a900a97308 */ /* 0x000fe20000000800 */
[----:B--2---:R-:W-:Y:S01]  /*aa40*/  SHF.R.U32.HI R181, RZ, 0x7, R226 ;  /* 0x00000007ffb57819 */ /* 0x004fe200000116e2 */
[-C--:B------:R-:W-:Y:S01]  /*aa50*/  FMUL.FTZ R121, R121, R214.reuse ;  /* 0x000000d679797220 */ /* 0x080fe20000410000 */
[-C--:B------:R-:W-:Y:S01]  /*aa60*/  FMUL.FTZ R124, R124, R214.reuse ;  /* 0x000000d67c7c7220 */ /* 0x080fe20000410000 */
[C---:B------:R-:W-:Y:S01]  /*aa70*/  FADD.FTZ R222, -R180.reuse, R222 ;  /* 0x000000deb4de7221 */ /* 0x040fe20000010100 */
[-C--:B------:R-:W-:Y:S01]  /*aa80*/  FMUL.FTZ R228, R180, R3.reuse ;  /* 0x00000003b4e47220 */ /* 0x080fe20000410000 */
[----:B------:R-:W-:Y:S01]  /*aa90*/  IADD3 R181, -R181, 0xb, RZ ;  /* 0x0000000bb5b57810 */ /* 0x000fe20007ffe1ff */
[----:B------:R-:W-:Y:S01]  /*aaa0*/  FMUL.FTZ R125, R125, R214 ;  /* 0x000000d67d7d7220 */ /* 0x000fe20000410000 */
[-C--:B------:R-:W-:Y:S01]  /*aab0*/  FMUL.FTZ R197, R222, R3.reuse ;  /* 0x00000003dec57220 */ /* 0x080fe20000410000 */
[-CC-:B------:R-:W-:Y:S01]  /*aac0*/  FFMA.FTZ R222, R154, R3.reuse, -R228.reuse ;  /* 0x000000039ade7223 */ /* 0x180fe200000108e4 */
[-CC-:B------:R-:W-:Y:S01]  /*aad0*/  FFMA.FTZ R155, R155, R3.reuse, -R228.reuse ;  /* 0x000000039b9b7223 */ /* 0x180fe200000108e4 */
[-CC-:B------:R-:W-:Y:S01]  /*aae0*/  FFMA.FTZ R223, R158, R3.reuse, -R228.reuse ;  /* 0x000000039edf7223 */ /* 0x180fe200000108e4 */
[-CC-:B------:R-:W-:Y:S01]  /*aaf0*/  FFMA.FTZ R159, R159, R3.reuse, -R228.reuse ;  /* 0x000000039f9f7223 */ /* 0x180fe200000108e4 */
[-CC-:B------:R-:W-:Y:S01]  /*ab00*/  FFMA.FTZ R224, R162, R3.reuse, -R228.reuse ;  /* 0x00000003a2e07223 */ /* 0x180fe200000108e4 */
[----:B------:R-:W-:Y:S01]  /*ab10*/  MUFU.EX2 R197, R197 ;  /* 0x000000c500c57308 */ /* 0x000fe20000000800 */
[-CC-:B------:R-:W-:Y:S01]  /*ab20*/  FFMA.FTZ R163, R163, R3.reuse, -R228.reuse ;  /* 0x00000003a3a37223 */ /* 0x180fe200000108e4 */
[----:B------:R-:W-:Y:S01]  /*ab30*/  FFMA.FTZ R162, R182, R3, -R228 ;  /* 0x00000003b6a27223 */ /* 0x000fe200000108e4 */
[----:B----4-:R-:W-:Y:S01]  /*ab40*/  FFMA.FTZ R182, R214, R21, R152 ;  /* 0x00000015d6b67223 */ /* 0x010fe20000010098 */
[-CC-:B------:R-:W-:Y:S01]  /*ab50*/  FFMA.FTZ R225, R166, R3.reuse, -R228.reuse ;  /* 0x00000003a6e17223 */ /* 0x180fe200000108e4 */
[-CC-:B------:R-:W-:Y:S01]  /*ab60*/  FFMA.FTZ R166, R175, R3.reuse, -R228.reuse ;  /* 0x00000003afa67223 */ /* 0x180fe200000108e4 */
[-C--:B------:R-:W-:Y:S01]  /*ab70*/  FFMA.FTZ R167, R167, R3.reuse, -R228 ;  /* 0x00000003a7a77223 */ /* 0x080fe200000108e4 */
[C---:B-----5:R-:W-:Y:S01]  /*ab80*/  FADD.FTZ R21, R153.reuse, R182 ;  /* 0x000000b699157221 */ /* 0x060fe20000010000 */
[----:B------:R-:W2:Y:S01]  /*ab90*/  MUFU.EX2 R222, R222 ;  /* 0x000000de00de7308 */ /* 0x000ea20000000800 */
[-CC-:B------:R-:W-:Y:S01]  /*aba0*/  FFMA.FTZ R236, R170, R3.reuse, -R228.reuse ;  /* 0x00000003aaec7223 */ /* 0x180fe200000108e4 */
[-CC-:B------:R-:W-:Y:S01]  /*abb0*/  FFMA.FTZ R170, R178, R3.reuse, -R228.reuse ;  /* 0x00000003b2aa7223 */ /* 0x180fe200000108e4 */
[----:B------:R-:W-:Y:S01]  /*abc0*/  F2FP.BF16.F32.PACK_AB R152, R153, R152 ;  /* 0x000000989998723e */ /* 0x000fe200000010ff */
[----:B------:R-:W-:Y:S01]  /*abd0*/  FFMA.FTZ R226, R171, R3, -R228 ;  /* 0x00000003abe27223 */ /* 0x000fe200000108e4 */
[----:B------:R-:W-:-:S02]  /*abe0*/  @!P1 VIADD R154, R14, 0x22840 ;  /* 0x000228400e9a9836 */ /* 0x000fc40000000000 */
[-CC-:B------:R-:W-:Y:S01]  /*abf0*/  FFMA.FTZ R174, R174, R3.reuse, -R228.reuse ;  /* 0x00000003aeae7223 */ /* 0x180fe200000108e4 */
[-C--:B------:R-:W-:Y:S01]  /*ac00*/  FFMA.FTZ R158, R183, R3.reuse, -R228 ;  /* 0x00000003b79e7223 */ /* 0x080fe200000108e4 */
[----:B------:R-:W3:Y:S01]  /*ac10*/  MUFU.EX2 R155, R155 ;  /* 0x0000009b009b7308 */ /* 0x000ee20000000800 */
[----:B------:R-:W-:Y:S01]  /*ac20*/  FMUL.FTZ R128, R128, R214 ;  /* 0x000000d680807220 */ /* 0x000fe20000410000 */
[----:B------:R-:W-:Y:S01]  /*ac30*/  @!P1 PRMT R154, RZ, 0x654, R154 ;  /* 0x00000654ff9a9816 */ /* 0x000fe2000000009a */
[----:B------:R4:W-:Y:S06]  /*ac40*/  BAR.ARV R181, 0x100 ;  /* 0x000400b50000751d */ /* 0x0009ec0000002000 */
[----:B------:R-:W5:Y:S01]  /*ac50*/  MUFU.EX2 R223, R223 ;  /* 0x000000df00df7308 */ /* 0x000f620000000800 */
[----:B--2---:R-:W-:Y:S01]  /*ac60*/  FFMA.FTZ R20, R197, R20, R222 ;  /* 0x00000014c5147223 */ /* 0x004fe200000100de */
[----:B------:R2:W-:Y:S01]  /*ac70*/  @!P1 SYNCS.ARRIVE.TRANS64.RED.A1T0 RZ, [R154+URZ], RZ ;  /* 0x000000ff9aff99a7 */ /* 0x0005e2000810043f */
[-C--:B------:R-:W-:Y:S01]  /*ac80*/  FMUL.FTZ R129, R129, R214.reuse ;  /* 0x000000d681817220 */ /* 0x080fe20000410000 */
[-C--:B------:R-:W-:Y:S01]  /*ac90*/  FMUL.FTZ R132, R132, R214.reuse ;  /* 0x000000d684847220 */ /* 0x080fe20000410000 */
[-C--:B------:R-:W-:Y:S01]  /*aca0*/  FMUL.FTZ R133, R133, R214.reuse ;  /* 0x000000d685857220 */ /* 0x080fe20000410000 */
[-C--:B------:R-:W-:Y:S01]  /*acb0*/  FMUL.FTZ R136, R136, R214.reuse ;  /* 0x000000d688887220 */ /* 0x080fe20000410000 */
[-C--:B------:R-:W-:Y:S01]  /*acc0*/  FMUL.FTZ R137, R137, R214.reuse ;  /* 0x000000d689897220 */ /* 0x080fe20000410000 */
[----:B------:R-:W0:Y:S01]  /*acd0*/  MUFU.EX2 R159, R159 ;  /* 0x0000009f009f7308 */ /* 0x000e220000000800 */
[----:B---3--:R-:W-:Y:S01]  /*ace0*/  FADD.FTZ R20, R155, R20 ;  /* 0x000000149b147221 */ /* 0x008fe20000010000 */
[-C--:B--2---:R-:W-:Y:S01]  /*acf0*/  FFMA.FTZ R154, R179, R3.reuse, -R228 ;  /* 0x00000003b39a7223 */ /* 0x084fe200000108e4 */
[-C--:B------:R-:W-:Y:S01]  /*ad00*/  FMUL.FTZ R140, R140, R214.reuse ;  /* 0x000000d68c8c7220 */ /* 0x080fe20000410000 */
[-C--:B------:R-:W-:Y:S01]  /*ad10*/  FMUL.FTZ R141, R141, R214.reuse ;  /* 0x000000d68d8d7220 */ /* 0x080fe20000410000 */
[-C--:B------:R-:W-:Y:S01]  /*ad20*/  FMUL.FTZ R144, R144, R214.reuse ;  /* 0x000000d690907220 */ /* 0x080fe20000410000 */
[-C--:B------:R-:W-:Y:S01]  /*ad30*/  FMUL.FTZ R145, R145, R214.reuse ;  /* 0x000000d691917220 */ /* 0x080fe20000410000 */
[-C--:B------:R-:W-:Y:S01]  /*ad40*/  FMUL.FTZ R148, R148, R214.reuse ;  /* 0x000000d694947220 */ /* 0x080fe20000410000 */
[----:B------:R-:W2:Y:S01]  /*ad50*/  MUFU.EX2 R224, R224 ;  /* 0x000000e000e07308 */ /* 0x000ea20000000800 */
[----:B-----5:R-:W-:Y:S01]  /*ad60*/  FADD.FTZ R20, R223, R20 ;  /* 0x00000014df147221 */ /* 0x020fe20000010000 */
[----:B------:R-:W-:Y:S01]  /*ad70*/  FMUL.FTZ R149, R149, R214 ;  /* 0x000000d695957220 */ /* 0x000fe20000410000 */
[-CC-:B------:R-:W-:Y:S01]  /*ad80*/  FFMA.FTZ R186, R186, R3.reuse, -R228.reuse ;  /* 0x00000003baba7223 */ /* 0x180fe200000108e4 */
[-CC-:B------:R-:W-:Y:S01]  /*ad90*/  FFMA.FTZ R187, R187, R3.reuse, -R228.reuse ;  /* 0x00000003bbbb7223 */ /* 0x180fe200000108e4 */
[-CC-:B------:R-:W-:Y:S01]  /*ada0*/  FFMA.FTZ R190, R190, R3.reuse, -R228.reuse ;  /* 0x00000003bebe7223 */ /* 0x180fe200000108e4 */
[-CC-:B------:R-:W-:Y:S01]  /*adb0*/  FFMA.FTZ R191, R191, R3.reuse, -R228.reuse ;  /* 0x00000003bfbf7223 */ /* 0x180fe200000108e4 */
[-C--:B------:R-:W-:Y:S01]  /*adc0*/  FFMA.FTZ R194, R194, R3.reuse, -R228 ;  /* 0x00000003c2c27223 */ /* 0x080fe200000108e4 */
[----:B------:R-:W3:Y:S01]  /*add0*/  MUFU.EX2 R163, R163 ;  /* 0x000000a300a37308 */ /* 0x000ee20000000800 */
[----:B0-----:R-:W-:Y:S01]  /*ade0*/  FADD.FTZ R153, R159, R20 ;  /* 0x000000149f997221 */ /* 0x001fe20000010000 */
[-CC-:B------:R-:W-:Y:S01]  /*adf0*/  FFMA.FTZ R195, R195, R3.reuse, -R228.reuse ;  /* 0x00000003c3c37223 */ /* 0x180fe200000108e4 */
[-CC-:B------:R-:W-:Y:S01]  /*ae00*/  FFMA.FTZ R198, R198, R3.reuse, -R228.reuse ;  /* 0x00000003c6c67223 */ /* 0x180fe200000108e4 */
[----:B------:R-:W-:Y:S01]  /*ae10*/  FFMA.FTZ R199, R199, R3, -R228 ;  /* 0x00000003c7c77223 */ /* 0x000fe200000108e4 */
[-C--:B------:R-:W-:Y:S01]  /*ae20*/  FMUL.FTZ R26, R26, R197.reuse ;  /* 0x000000c51a1a7220 */ /* 0x080fe20000410000 */
[-C--:B------:R-:W-:Y:S01]  /*ae30*/  FMUL.FTZ R27, R27, R197.reuse ;  /* 0x000000c51b1b7220 */ /* 0x080fe20000410000 */
[-C--:B------:R-:W-:Y:S01]  /*ae40*/  FMUL.FTZ R30, R30, R197.reuse ;  /* 0x000000c51e1e7220 */ /* 0x080fe20000410000 */
[----:B------:R-:W0:Y:S01]  /*ae50*/  MUFU.EX2 R225, R225 ;  /* 0x000000e100e17308 */ /* 0x000e220000000800 */
[----:B--2---:R-:W-:Y:S01]  /*ae60*/  FADD.FTZ R20, R224, R153 ;  /* 0x00000099e0147221 */ /* 0x004fe20000010000 */
[-C--:B------:R-:W-:Y:S01]  /*ae70*/  FMUL.FTZ R31, R31, R197.reuse ;  /* 0x000000c51f1f7220 */ /* 0x080fe20000410000 */
[-C--:B------:R-:W-:Y:S01]  /*ae80*/  FMUL.FTZ R34, R34, R197.reuse ;  /* 0x000000c522227220 */ /* 0x080fe20000410000 */
[-C--:B------:R-:W-:Y:S01]  /*ae90*/  FMUL.FTZ R35, R35, R197.reuse ;  /* 0x000000c523237220 */ /* 0x080fe20000410000 */
[-C--:B------:R-:W-:Y:S01]  /*aea0*/  FMUL.FTZ R38, R38, R197.reuse ;  /* 0x000000c526267220 */ /* 0x080fe20000410000 */
[-C--:B------:R-:W-:Y:S01]  /*aeb0*/  FMUL.FTZ R39, R39, R197.reuse ;  /* 0x000000c527277220 */ /* 0x080fe20000410000 */
[-C--:B------:R-:W-:Y:S01]  /*aec0*/  FMUL.FTZ R42, R42, R197.reuse ;  /* 0x000000c52a2a7220 */ /* 0x080fe20000410000 */
[----:B------:R2:W-:Y:S01]  /*aed0*/  MUFU.EX2 R178, R166 ;  /* 0x000000a600b27308 */ /* 0x0005e20000000800 */
[----:B---3--:R-:W-:Y:S01]  /*aee0*/  FADD.FTZ R20, R163, R20 ;  /* 0x00000014a3147221 */ /* 0x008fe20000010000 */
[-C--:B------:R-:W-:Y:S01]  /*aef0*/  FMUL.FTZ R43, R43, R197.reuse ;  /* 0x000000c52b2b7220 */ /* 0x080fe20000410000 */
[-C--:B------:R-:W-:Y:S01]  /*af00*/  FMUL.FTZ R46, R46, R197.reuse ;  /* 0x000000c52e2e7220 */ /* 0x080fe20000410000 */
[-C--:B------:R-:W-:Y:S01]  /*af10*/  FMUL.FTZ R47, R47, R197.reuse ;  /* 0x000000c52f2f7220 */ /* 0x080fe20000410000 */
[-C--:B------:R-:W-:Y:S01]  /*af20*/  FMUL.FTZ R50, R50, R197.reuse ;  /* 0x000000c532327220 */ /* 0x080fe20000410000 */
[-C--:B------:R-:W-:Y:S01]  /*af30*/  FMUL.FTZ R51, R51, R197.reuse ;  /* 0x000000c533337220 */ /* 0x080fe20000410000 */
[-C--:B------:R-:W-:Y:S01]  /*af40*/  FMUL.FTZ R54, R54, R197.reuse ;  /* 0x000000c536367220 */ /* 0x080fe20000410000 */
[----:B------:R-:W3:Y:S01]  /*af50*/  MUFU.EX2 R167, R167 ;  /* 0x000000a700a77308 */ /* 0x000ee20000000800 */
[----:B--2---:R-:W-:Y:S01]  /*af60*/  FADD.FTZ R166, R156, R21 ;  /* 0x000000159ca67221 */ /* 0x004fe20000010000 */
[----:B0-----:R-:W-:Y:S01]  /*af70*/  FADD.FTZ R20, R225, R20 ;  /* 0x00000014e1147221 */ /* 0x001fe20000010000 */
[-C--:B------:R-:W-:Y:S01]  /*af80*/  FMUL.FTZ R55, R55, R197.reuse ;  /* 0x000000c537377220 */ /* 0x080fe20000410000 */
[-C--:B------:R-:W-:Y:S01]  /*af90*/  FMUL.FTZ R58, R58, R197.reuse ;  /* 0x000000c53a3a7220 */ /* 0x080fe20000410000 */
[----:B------:R-:W-:Y:S01]  /*afa0*/  FADD.FTZ R21, R157, R166 ;  /* 0x000000a69d157221 */ /* 0x000fe20000010000 */
[-C--:B------:R-:W-:Y:S01]  /*afb0*/  FMUL.FTZ R59, R59, R197.reuse ;  /* 0x000000c53b3b7220 */ /* 0x080fe20000410000 */
[-C--:B------:R-:W-:Y:S01]  /*afc0*/  FMUL.FTZ R62, R62, R197.reuse ;  /* 0x000000c53e3e7220 */ /* 0x080fe20000410000 */
[----:B------:R-:W0:Y:S01]  /*afd0*/  MUFU.EX2 R171, R236 ;  /* 0x000000ec00ab7308 */ /* 0x000e220000000800 */
[----:B------:R-:W-:Y:S01]  /*afe0*/  FADD.FTZ R166, R160, R21 ;  /* 0x00000015a0a67221 */ /* 0x000fe20000010000 */
[-C--:B------:R-:W-:Y:S01]  /*aff0*/  FMUL.FTZ R63, R63, R197.reuse ;  /* 0x000000c53f3f7220 */ /* 0x080fe20000410000 */
[-C--:B------:R-:W-:Y:S01]  /*b000*/  FMUL.FTZ R66, R66, R197.reuse ;  /* 0x000000c542427220 */ /* 0x080fe20000410000 */
[-C--:B------:R-:W-:Y:S01]  /*b010*/  FMUL.FTZ R67, R67, R197.reuse ;  /* 0x000000c543437220 */ /* 0x080fe20000410000 */
[----:B------:R-:W-:Y:S01]  /*b020*/  FADD.FTZ R21, R161, R166 ;  /* 0x000000a6a1157221 */ /* 0x000fe20000010000 */
[-C--:B------:R-:W-:Y:S01]  /*b030*/  FMUL.FTZ R70, R70, R197.reuse ;  /* 0x000000c546467220 */ /* 0x080fe20000410000 */
[-C--:B------:R-:W-:Y:S01]  /*b040*/  FMUL.FTZ R71, R71, R197.reuse ;  /* 0x000000c547477220 */ /* 0x080fe20000410000 */
[----:B------:R-:W2:Y:S01]  /*b050*/  MUFU.EX2 R226, R226 ;  /* 0x000000e200e27308 */ /* 0x000ea20000000800 */
[----:B------:R-:W-:Y:S01]  /*b060*/  FADD.FTZ R166, R164, R21 ;  /* 0x00000015a4a67221 */ /* 0x000fe20000010000 */
[----:B---3--:R-:W-:Y:S01]  /*b070*/  FADD.FTZ R20, R167, R20 ;  /* 0x00000014a7147221 */ /* 0x008fe20000010000 */
[-C--:B------:R-:W-:Y:S01]  /*b080*/  FMUL.FTZ R74, R74, R197.reuse ;  /* 0x000000c54a4a7220 */ /* 0x080fe20000410000 */
[-C--:B------:R-:W-:Y:S01]  /*b090*/  FMUL.FTZ R75, R75, R197.reuse ;  /* 0x000000c54b4b7220 */ /* 0x080fe20000410000 */
[----:B------:R-:W-:Y:S01]  /*b0a0*/  FADD.FTZ R21, R165, R166 ;  /* 0x000000a6a5157221 */ /* 0x000fe20000010000 */
[-C--:B------:R-:W-:Y:S01]  /*b0b0*/  FMUL.FTZ R78, R78, R197.reuse ;  /* 0x000000c54e4e7220 */ /* 0x080fe20000410000 */
[-C--:B------:R-:W-:Y:S01]  /*b0c0*/  FMUL.FTZ R79, R79, R197.reuse ;  /* 0x000000c54f4f7220 */ /* 0x080fe20000410000 */
[----:B------:R-:W-:Y:S01]  /*b0d0*/  MUFU.EX2 R172, R172 ;  /* 0x000000ac00ac7308 */ /* 0x000fe20000000800 */
[----:B0-----:R-:W-:Y:S01]  /*b0e0*/  FADD.FTZ R153, R171, R20 ;  /* 0x00000014ab997221 */ /* 0x001fe20000010000 */
[-C--:B------:R-:W-:Y:S01]  /*b0f0*/  FMUL.FTZ R82, R82, R197.reuse ;  /* 0x000000c552527220 */ /* 0x080fe20000410000 */
[-C--:B------:R-:W-:Y:S01]  /*b100*/  FMUL.FTZ R83, R83, R197.reuse ;  /* 0x000000c553537220 */ /* 0x080fe20000410000 */
[-C--:B------:R-:W-:Y:S01]  /*b110*/  FMUL.FTZ R86, R86, R197.reuse ;  /* 0x000000c556567220 */ /* 0x080fe20000410000 */
        /* <DEDUP_REMOVED lines=19> */
[----:B------:R2:W-:Y:S01]  /*b250*/  MUFU.EX2 R182, R154 ;  /* 0x0000009a00b67308 */ /* 0x0005e20000000800 */
[----:B0-----:R-:W-:Y:S01]  /*b260*/  FADD.FTZ R153, R175, R20 ;  /* 0x00000014af997221 */ /* 0x001fe20000010000 */
[-C--:B------:R-:W-:Y:S01]  /*b270*/  FMUL.FTZ R119, R119, R197.reuse ;  /* 0x000000c577777220 */ /* 0x080fe20000410000 */
[-C--:B------:R-:W-:Y:S01]  /*b280*/  FMUL.FTZ R122, R122, R197.reuse ;  /* 0x000000c57a7a7220 */ /* 0x080fe20000410000 */
[-C--:B------:R-:W-:Y:S01]  /*b290*/  FMUL.FTZ R123, R123, R197.reuse ;  /* 0x000000c57b7b7220 */ /* 0x080fe20000410000 */
[----:B------:R-:W-:Y:S01]  /*b2a0*/  FADD.FTZ R20, R178, R153 ;  /* 0x00000099b2147221 */ /* 0x000fe20000010000 */
[-C--:B------:R-:W-:Y:S01]  /*b2b0*/  FMUL.FTZ R126, R126, R197.reuse ;  /* 0x000000c57e7e7220 */ /* 0x080fe20000410000 */
[-C--:B------:R-:W-:Y:S01]  /*b2c0*/  FMUL.FTZ R127, R127, R197.reuse ;  /* 0x000000c57f7f7220 */ /* 0x080fe20000410000 */
[----:B------:R-:W-:Y:S01]  /*b2d0*/  MUFU.EX2 R176, R176 ;  /* 0x000000b000b07308 */ /* 0x000fe20000000800 */
[----:B--2---:R-:W-:Y:S01]  /*b2e0*/  F2FP.BF16.F32.PACK_AB R154, R157, R156 ;  /* 0x0000009c9d9a723e */ /* 0x004fe200000010ff */
[----:B------:R-:W-:Y:S01]  /*b2f0*/  FMUL.FTZ R130, R130, R197 ;  /* 0x000000c582827220 */ /* 0x000fe20000410000 */
[----:B------:R-:W-:Y:S01]  /*b300*/  F2FP.BF16.F32.PACK_AB R156, R161, R160 ;  /* 0x000000a0a19c723e */ /* 0x000fe200000010ff */
[----:B------:R-:W-:Y:S01]  /*b310*/  FADD.FTZ R160, R168, R21 ;  /* 0x00000015a8a07221 */ /* 0x000fe20000010000 */
[----:B------:R-:W-:Y:S01]  /*b320*/  F2FP.BF16.F32.PACK_AB R161, R226, R171 ;  /* 0x000000abe2a1723e */ /* 0x000fe200000010ff */
[-C--:B------:R-:W-:Y:S01]  /*b330*/  FMUL.FTZ R131, R131, R197.reuse ;  /* 0x000000c583837220 */ /* 0x080fe20000410000 */
[----:B------:R-:W-:Y:S01]  /*b340*/  F2FP.BF16.F32.PACK_AB R157, R163, R224 ;  /* 0x000000e0a39d723e */ /* 0x000fe200000010ff */
[----:B------:R-:W0:Y:S01]  /*b350*/  MUFU.EX2 R179, R170 ;  /* 0x000000aa00b37308 */ /* 0x000e220000000800 */
[C---:B------:R-:W-:Y:S01]  /*b360*/  FADD.FTZ R21, R169.reuse, R160 ;  /* 0x000000a0a9157221 */ /* 0x040fe20000010000 */
[----:B------:R-:W-:Y:S01]  /*b370*/  F2FP.BF16.F32.PACK_AB R160, R169, R168 ;  /* 0x000000a8a9a0723e */ /* 0x000fe200000010ff */
[----:B------:R-:W-:Y:S01]  /*b380*/  FMUL.FTZ R134, R134, R197 ;  /* 0x000000c586867220 */ /* 0x000fe20000410000 */
[----:B------:R-:W-:Y:S01]  /*b390*/  F2FP.BF16.F32.PACK_AB R163, R178, R175 ;  /* 0x000000afb2a3723e */ /* 0x000fe200000010ff */
[-C--:B------:R-:W-:Y:S01]  /*b3a0*/  FMUL.FTZ R135, R135, R197.reuse ;  /* 0x000000c587877220 */ /* 0x080fe20000410000 */
[-C--:B------:R-:W-:Y:S01]  /*b3b0*/  FMUL.FTZ R138, R138, R197.reuse ;  /* 0x000000c58a8a7220 */ /* 0x080fe20000410000 */
[-C--:B------:R-:W-:Y:S01]  /*b3c0*/  FMUL.FTZ R139, R139, R197.reuse ;  /* 0x000000c58b8b7220 */ /* 0x080fe20000410000 */
[----:B------:R-:W2:Y:S01]  /*b3d0*/  MUFU.EX2 R177, R177 ;  /* 0x000000b100b17308 */ /* 0x000ea20000000800 */
[-C--:B------:R-:W-:Y:S01]  /*b3e0*/  FMUL.FTZ R142, R142, R197.reuse ;  /* 0x000000c58e8e7220 */ /* 0x080fe20000410000 */
[-C--:B------:R-:W-:Y:S01]  /*b3f0*/  FMUL.FTZ R143, R143, R197.reuse ;  /* 0x000000c58f8f7220 */ /* 0x080fe20000410000 */
[-C--:B------:R-:W-:Y:S01]  /*b400*/  FMUL.FTZ R146, R146, R197.reuse ;  /* 0x000000c592927220 */ /* 0x080fe20000410000 */
[-C--:B------:R-:W-:Y:S01]  /*b410*/  FMUL.FTZ R147, R147, R197.reuse ;  /* 0x000000c593937220 */ /* 0x080fe20000410000 */
[-C--:B------:R-:W-:Y:S01]  /*b420*/  FMUL.FTZ R150, R150, R197.reuse ;  /* 0x000000c596967220 */ /* 0x080fe20000410000 */
[----:B------:R-:W-:-:S02]  /*b430*/  FMUL.FTZ R151, R151, R197 ;  /* 0x000000c597977220 */ /* 0x000fc40000410000 */
[----:B------:R3:W-:Y:S01]  /*b440*/  MUFU.EX2 R214, R158 ;  /* 0x0000009e00d67308 */ /* 0x0007e20000000800 */
[----:B0-----:R-:W-:-:S04]  /*b450*/  FADD.FTZ R153, R179, R20 ;  /* 0x00000014b3997221 */ /* 0x001fc80000010000 */
[----:B------:R-:W-:-:S03]  /*b460*/  FADD.FTZ R20, R182, R153 ;  /* 0x00000099b6147221 */ /* 0x000fc60000010000 */
[----:B------:R-:W0:Y:S01]  /*b470*/  MUFU.EX2 R215, R215 ;  /* 0x000000d700d77308 */ /* 0x000e220000000800 */
[----:B---3--:R-:W-:Y:S01]  /*b480*/  F2FP.BF16.F32.PACK_AB R158, R165, R164 ;  /* 0x000000a4a59e723e */ /* 0x008fe200000010ff */
[----:B------:R-:W-:-:S04]  /*b490*/  FADD.FTZ R164, R172, R21 ;  /* 0x00000015aca47221 */ /* 0x000fc80000010000 */
[----:B------:R-:W-:Y:S02]  /*b4a0*/  FADD.FTZ R21, R173, R164 ;  /* 0x000000a4ad157221 */ /* 0x000fe40000010000 */
[----:B------:R3:W5:Y:S02]  /*b4b0*/  MUFU.EX2 R183, R162 ;  /* 0x000000a200b77308 */ /* 0x0007640000000800 */
[----:B------:R-:W-:-:S04]  /*b4c0*/  FADD.FTZ R164, R176, R21 ;  /* 0x00000015b0a47221 */ /* 0x000fc80000010000 */
[----:B--2---:R-:W-:Y:S02]  /*b4d0*/  FADD.FTZ R164, R177, R164 ;  /* 0x000000a4b1a47221 */ /* 0x004fe40000010000 */
[----:B------:R-:W2:Y:S01]  /*b4e0*/  MUFU.EX2 R217, R217 ;  /* 0x000000d900d97308 */ /* 0x000ea20000000800 */
[----:B---3--:R-:W-:Y:S01]  /*b4f0*/  F2FP.BF16.F32.PACK_AB R162, R173, R172 ;  /* 0x000000acada2723e */ /* 0x008fe200000010ff */
[----:B0-----:R-:W-:Y:S01]  /*b500*/  FADD.FTZ R166, R215, R164 ;  /* 0x000000a4d7a67221 */ /* 0x001fe20000010000 */
[----:B------:R-:W-:-:S05]  /*b510*/  F2FP.BF16.F32.PACK_AB R164, R177, R176 ;  /* 0x000000b0b1a4723e */ /* 0x000fca00000010ff */
[----:B------:R-:W0:Y:S01]  /*b520*/  MUFU.EX2 R184, R184 ;  /* 0x000000b800b87308 */ /* 0x000e220000000800 */
[----:B-----5:R-:W-:-:S04]  /*b530*/  FADD.FTZ R153, R183, R20 ;  /* 0x00000014b7997221 */ /* 0x020fc80000010000 */
[----:B------:R-:W-:-:S03]  /*b540*/  FADD.FTZ R153, R214, R153 ;  /* 0x00000099d6997221 */ /* 0x000fc60000010000 */
[----:B------:R-:W3:Y:S01]  /*b550*/  MUFU.EX2 R186, R186 ;  /* 0x000000ba00ba7308 */ /* 0x000ee20000000800 */
[C---:B--2---:R-:W-:Y:S01]  /*b560*/  FADD.FTZ R21, R217.reuse, R166 ;  /* 0x000000a6d9157221 */ /* 0x044fe20000010000 */
[----:B------:R-:W-:-:S06]  /*b570*/  F2FP.BF16.F32.PACK_AB R166, R217, R215 ;  /* 0x000000d7d9a6723e */ /* 0x000fcc00000010ff */
[----:B------:R-:W2:Y:S01]  /*b580*/  MUFU.EX2 R185, R185 ;  /* 0x000000b900b97308 */ /* 0x000ea20000000800 */
[----:B0-----:R-:W-:-:S07]  /*b590*/  FADD.FTZ R168, R184, R21 ;  /* 0x00000015b8a87221 */ /* 0x001fce0000010000 */
[----:B------:R-:W0:Y:S01]  /*b5a0*/  MUFU.EX2 R169, R187 ;  /* 0x000000bb00a97308 */ /* 0x000e220000000800 */
[----:B---3--:R-:W-:-:S07]  /*b5b0*/  FADD.FTZ R20, R186, R153 ;  /* 0x00000099ba147221 */ /* 0x008fce0000010000 */
[----:B------:R-:W3:Y:S01]  /*b5c0*/  MUFU.EX2 R188, R188 ;  /* 0x000000bc00bc7308 */ /* 0x000ee20000000800 */
[C---:B--2---:R-:W-:Y:S01]  /*b5d0*/  FADD.FTZ R21, R185.reuse, R168 ;  /* 0x000000a8b9157221 */ /* 0x044fe20000010000 */
[----:B------:R-:W-:-:S06]  /*b5e0*/  F2FP.BF16.F32.PACK_AB R168, R185, R184 ;  /* 0x000000b8b9a8723e */ /* 0x000fcc00000010ff */
[----:B------:R-:W2:Y:S01]  /*b5f0*/  MUFU.EX2 R190, R190 ;  /* 0x000000be00be7308 */ /* 0x000ea20000000800 */
[C---:B0-----:R-:W-:Y:S01]  /*b600*/  FADD.FTZ R153, R169.reuse, R20 ;  /* 0x00000014a9997221 */ /* 0x041fe20000010000 */
[----:B------:R-:W-:-:S06]  /*b610*/  F2FP.BF16.F32.PACK_AB R169, R169, R186 ;  /* 0x000000baa9a9723e */ /* 0x000fcc00000010ff */
[----:B------:R-:W0:Y:S01]  /*b620*/  MUFU.EX2 R189, R189 ;  /* 0x000000bd00bd7308 */ /* 0x000e220000000800 */
[----:B---3--:R-:W-:-:S07]  /*b630*/  FADD.FTZ R170, R188, R21 ;  /* 0x00000015bcaa7221 */ /* 0x008fce0000010000 */
[----:B------:R-:W3:Y:S01]  /*b640*/  MUFU.EX2 R191, R191 ;  /* 0x000000bf00bf7308 */ /* 0x000ee20000000800 */
[----:B--2---:R-:W-:Y:S01]  /*b650*/  FADD.FTZ R20, R190, R153 ;  /* 0x00000099be147221 */ /* 0x004fe20000010000 */
[----:B------:R-:W-:Y:S02]  /*b660*/  F2FP.BF16.F32.PACK_AB R153, R155, R222 ;  /* 0x000000de9b99723e */ /* 0x000fe400000010ff */
[----:B------:R-:W-:Y:S02]  /*b670*/  F2FP.BF16.F32.PACK_AB R155, R159, R223 ;  /* 0x000000df9f9b723e */ /* 0x000fe400000010ff */
[----:B------:R-:W-:Y:S02]  /*b680*/  F2FP.BF16.F32.PACK_AB R159, R167, R225 ;  /* 0x000000e1a79f723e */ /* 0x000fe400000010ff */
[----:B------:R-:W2:Y:S01]  /*b690*/  MUFU.EX2 R192, R192 ;  /* 0x000000c000c07308 */ /* 0x000ea20000000800 */
[C---:B0-----:R-:W-:Y:S01]  /*b6a0*/  FADD.FTZ R21, R189.reuse, R170 ;  /* 0x000000aabd157221 */ /* 0x041fe20000010000 */
[----:B------:R-:W-:-:S02]  /*b6b0*/  F2FP.BF16.F32.PACK_AB R170, R189, R188 ;  /* 0x000000bcbdaa723e */ /* 0x000fc400000010ff */
[----:B------:R-:W-:-:S04]  /*b6c0*/  F2FP.BF16.F32.PACK_AB R167, R214, R183 ;  /* 0x000000b7d6a7723e */ /* 0x000fc800000010ff */
[----:B------:R-:W0:Y:S01]  /*b6d0*/  MUFU.EX2 R173, R194 ;  /* 0x000000c200ad7308 */ /* 0x000e220000000800 */
[----:B---3--:R-:W-:-:S07]  /*b6e0*/  FADD.FTZ R20, R191, R20 ;  /* 0x00000014bf147221 */ /* 0x008fce0000010000 */
[----:B------:R-:W3:Y:S01]  /*b6f0*/  MUFU.EX2 R193, R193 ;  /* 0x000000c100c17308 */ /* 0x000ee20000000800 */
[----:B--2---:R-:W-:-:S07]  /*b700*/  FADD.FTZ R172, R192, R21 ;  /* 0x00000015c0ac7221 */ /* 0x004fce0000010000 */
[----:B------:R-:W2:Y:S01]  /*b710*/  MUFU.EX2 R176, R195 ;  /* 0x000000c300b07308 */ /* 0x000ea20000000800 */
[----:B0-----:R-:W-:-:S07]  /*b720*/  FADD.FTZ R165, R173, R20 ;  /* 0x00000014ada57221 */ /* 0x001fce0000010000 */
[----:B------:R-:W0:Y:S01]  /*b730*/  MUFU.EX2 R196, R196 ;  /* 0x000000c400c47308 */ /* 0x000e220000000800 */
[C---:B---3--:R-:W-:Y:S01]  /*b740*/  FADD.FTZ R21, R193.reuse, R172 ;  /* 0x000000acc1157221 */ /* 0x048fe20000010000 */
[----:B------:R-:W-:-:S06]  /*b750*/  F2FP.BF16.F32.PACK_AB R172, R193, R192 ;  /* 0x000000c0c1ac723e */ /* 0x000fcc00000010ff */
[----:B------:R-:W3:Y:S01]  /*b760*/  MUFU.EX2 R198, R198 ;  /* 0x000000c600c67308 */ /* 0x000ee20000000800 */
[----:B--2---:R-:W-:Y:S01]  /*b770*/  FADD.FTZ R171, R176, R165 ;  /* 0x000000a5b0ab7221 */ /* 0x004fe20000010000 */
[----:B------:R-:W-:Y:S02]  /*b780*/  F2FP.BF16.F32.PACK_AB R165, R182, R179 ;  /* 0x000000b3b6a5723e */ /* 0x000fe400000010ff */
[----:B------:R-:W-:-:S04]  /*b790*/  F2FP.BF16.F32.PACK_AB R173, R176, R173 ;  /* 0x000000adb0ad723e */ /* 0x000fc800000010ff */
[----:B------:R-:W2:Y:S01]  /*b7a0*/  MUFU.EX2 R216, R216 ;  /* 0x000000d800d87308 */ /* 0x000ea20000000800 */
[----:B0-----:R-:W-:-:S07]  /*b7b0*/  FADD.FTZ R21, R196, R21 ;  /* 0x00000015c4157221 */ /* 0x001fce0000010000 */
[----:B------:R-:W0:Y:S01]  /*b7c0*/  MUFU.EX2 R199, R199 ;  /* 0x000000c700c77308 */ /* 0x000e220000000800 */
[----:B---3--:R-:W-:Y:S01]  /*b7d0*/  FADD.FTZ R20, R198, R171 ;  /* 0x000000abc6147221 */ /* 0x008fe20000010000 */
[----:B------:R-:W-:Y:S01]  /*b7e0*/  F2FP.BF16.F32.PACK_AB R171, R191, R190 ;  /* 0x000000bebfab723e */ /* 0x000fe200000010ff */
[C---:B--2---:R-:W-:Y:S01]  /*b7f0*/  FADD.FTZ R21, R216.reuse, R21 ;  /* 0x00000015d8157221 */ /* 0x044fe20000010000 */
[----:B------:R-:W-:Y:S01]  /*b800*/  F2FP.BF16.F32.PACK_AB R174, R216, R196 ;  /* 0x000000c4d8ae723e */ /* 0x000fe200000010ff */
[C---:B0-----:R-:W-:Y:S01]  /*b810*/  FADD.FTZ R20, R199.reuse, R20 ;  /* 0x00000014c7147221 */ /* 0x041fe20000010000 */
[----:B------:R-:W-:Y:S01]  /*b820*/  F2FP.BF16.F32.PACK_AB R175, R199, R198 ;  /* 0x000000c6c7af723e */ /* 0x000fe200000010ff */
[----:B----4-:R-:W-:Y:S06]  /*b830*/  @!P0 BRA `(.L_x_537) ;  /* 0x0000000000048947 */ /* 0x010fec0003800000 */
[----:B------:R-:W-:Y:S01]  /*b840*/  BPT.TRAP 0x1 ;  /* 0x000000040000795c */ /* 0x000fe20000300000 */
.L_x_537:
[----:B------:R0:W2:Y:S01]  /*b850*/  SYNCS.PHASECHK.TRANS64.TRYWAIT P3, [R14+URZ+0x22850], R13 ;  /* 0x0228500d0e0075a7 */ /* 0x0000a2000806017f */
[----:B------:R-:W-:Y:S05]  /*b860*/  @!P0 BRA `(.L_x_538) ;  /* 0x0000000000048947 */ /* 0x000fea0003800000 */
[----:B------:R-:W-:Y:S01]  /*b870*/  BPT.TRAP 0x1 ;  /* 0x000000040000795c */ /* 0x000fe20000300000 */
.L_x_538:
[----:B------:R-:W-:Y:S04]  /*b880*/  BSSY B0, `(.L_x_539) ;  /* 0x0000004000007945 */ /* 0x000fe80003800000 */
[----:B--2---:R-:W-:Y:S05]  /*b890*/  @P3 BRA `(.L_x_540) ;  /* 0x0000000000083947 */ /* 0x004fea0003800000 */
[----:B------:R-:W2:Y:S02]  /*b8a0*/  SYNCS.PHASECHK.TRANS64.TRYWAIT P3, [R14+URZ+0x22850], R13 ;  /* 0x0228500d0e0075a7 */ /* 0x000ea4000806017f */
[----:B--2---:R-:W-:Y:S05]  /*b8b0*/  @!P3 BRA `(.L_x_541) ;  /* 0x000000940070b947 */ /* 0x004fea0003800000 */
.L_x_540:
[----:B------:R-:W-:Y:S05]  /*b8c0*/  BSYNC B0 ;  /* 0x0000000000007941 */ /* 0x000fea0003800000 */
.L_x_539:
[----:B------:R-:W3:Y:S01]  /*b8d0*/  S2R R178, SR_TID.X ;  /* 0x0000000000b27919 */ /* 0x000ee20000002100 */
[----:B------:R-:W-:Y:S05]  /*b8e0*/  WARPSYNC.ALL ;  /* 0x0000000000007948 */ /* 0x000fea0003800000 */
[----:B------:R-:W-:Y:S02]  /*b8f0*/  IMAD.MOV.U32 R177, RZ, RZ, 0xc00 ;  /* 0x00000c00ffb17424 */ /* 0x000fe400078e00ff */
[----:B012---:R-:W-:Y:S02]  /*b900*/  @!P1 VIADD R14, R14, 0x22860 ;  /* 0x000228600e0e9836 */ /* 0x007fe40000000000 */
[----:B------:R-:W-:-:S02]  /*b910*/  IMAD R176, R22, R177, UR37 ;  /* 0x0000002516b07e24 */ /* 0x000fc4000f8e02b1 */
[----:B------:R-:W-:Y:S01]  /*b920*/  IMAD.MOV.U32 R177, RZ, RZ, 0x40000040 ;  /* 0x40000040ffb17424 */ /* 0x000fe200078e00ff */
[----:B------:R-:W-:Y:S01]  /*b930*/  @!P1 PRMT R14, RZ, 0x654, R14 ;  /* 0x00000654ff0e9816 */ /* 0x000fe2000000000e */
[----:B------:R-:W-:Y:S01]  /*b940*/  IMAD.MOV.U32 R222, RZ, RZ, R180 ;  /* 0x000000ffffde7224 */ /* 0x000fe200078e00b4 */
[----:B------:R-:W-:Y:S01]  /*b950*/  R2UR UR6, R176 ;  /* 0x00000000b00672ca */ /* 0x000fe200000e0000 */
[----:B------:R-:W-:Y:S01]  /*b960*/  IMAD.MOV.U32 R223, RZ, RZ, R12 ;  /* 0x000000ffffdf7224 */ /* 0x000fe200078e000c */
[----:B------:R-:W-:Y:S01]  /*b970*/  R2UR UR7, R177 ;  /* 0x00000000b10772ca */ /* 0x000fe200000e0000 */
[----:B------:R-:W-:Y:S01]  /*b980*/  IMAD.MOV.U32 R177, RZ, RZ, 0x40000040 ;  /* 0x40000040ffb17424 */ /* 0x000fe200078e00ff */
[----:B---3--:R-:W-:-:S05]  /*b990*/  SHF.R.U32.HI R178, RZ, 0x7, R178 ;  /* 0x00000007ffb27819 */ /* 0x008fca00000116b2 */
[----:B------:R-:W-:-:S05]  /*b9a0*/  VIADD R13, R178, 0x8 ;  /* 0x00000008b20d7836 */ /* 0x000fca0000000000 */
[----:B------:R0:W-:Y:S06]  /*b9b0*/  BAR.SYNC.DEFER_BLOCKING R13, 0x100 ;  /* 0x0004000d0000751d */ /* 0x0001ec0000010000 */
[----:B------:R-:W-:-:S06]  /*b9c0*/  WARPGROUP.ARRIVE ;  /* 0x00000000000079c5 */ /* 0x000fcc0000000000 */
[----:B------:R-:W-:Y:S03]  /*b9d0*/  HGMMA.64x256x16.F32.BF16 R24, R152, gdesc[UR4].tnspB, R24, gsb0 ;  /* 0x43e0000498187df0 */ /* 0x000fe60008001818 */
        /* <DEDUP_REMOVED lines=40> */
[----:B------:R-:W-:Y:S05]  /*bc60*/  @P2 BRA `(.L_x_542) ;  /* 0xffffffe000542947 */ /* 0x000fea000383ffff */
.L_x_532:
[----:B------:R-:W-:Y:S05]  /*bc70*/  WARPSYNC.ALL ;  /* 0x0000000000007948 */ /* 0x000fea0003800000 */
[----:B------:R-:W1:Y:S01]  /*bc80*/  SHFL.BFLY PT, R0, R21, 0x2, 0x1f ;  /* 0x0c401f0015007f89 */ /* 0x000e6200000e0000 */
[----:B------:R-:W-:Y:S01]  /*bc90*/  VIADD R22, R22, 0x1 ;  /* 0x0000000116167836 */ /* 0x000fe20000000000 */
[----:B------:R3:W-:Y:S08]  /*bca0*/  BAR.ARV R181, 0x100 ;  /* 0x000400b50000751d */ /* 0x0007f00000002000 */
[----:B------:R-:W-:Y:S06]  /*bcb0*/  BAR.ARV 0x8, 0x120 ;  /* 0x0204800000007b1d */ /* 0x000fec0000002000 */
[----:B------:R-:W-:Y:S01]  /*bcc0*/  ISETP.NE.AND P0, PT, R22, 0x2, PT ;  /* 0x000000021600780c */ /* 0x000fe20003f05270 */
[----:B------:R-:W-:Y:S01]  /*bcd0*/  IMAD.MOV.U32 R6, RZ, RZ, -0x800000 ;  /* 0xff800000ff067424 */ /* 0x000fe200078e00ff */
[----:B------:R-:W4:Y:S01]  /*bce0*/  SHFL.BFLY PT, R7, R20, 0x2, 0x1f ;  /* 0x0c401f0014077f89 */ /* 0x000f2200000e0000 */
[----:B------:R-:W-:Y:S01]  /*bcf0*/  PLOP3.LUT P1, PT, PT, PT, PT, 0x8, 0x0 ;  /* 0x000000000000781c */ /* 0x000fe20003f2e170 */
[----:B------:R-:W-:Y:S01]  /*bd00*/  VIADD R212, R212, 0x1 ;  /* 0x00000001d4d47836 */ /* 0x000fe20000000000 */
[----:B------:R-:W-:Y:S01]  /*bd10*/  SEL R9, RZ, 0x1, P0 ;  /* 0x00000001ff097807 */ /* 0x000fe20000000000 */
[----:B-1----:R-:W-:Y:S01]  /*bd20*/  FADD.FTZ R0, R0, R21 ;  /* 0x0000001500007221 */ /* 0x002fe20000010000 */
[----:B------:R-:W-:-:S02]  /*bd30*/  SEL R22, R22, RZ, P0 ;  /* 0x000000ff16167207 */ /* 0x000fc40000000000 */
[----:B------:R-:W-:Y:S02]  /*bd40*/  LOP3.LUT R200, R200, R9, RZ, 0x3c, !PT ;  /* 0x00000009c8c87212 */ /* 0x000fe400078e3cff */
[----:B------:R-:W1:Y:S01]  /*bd50*/  SHFL.BFLY PT, R5, R0, 0x1, 0x1f ;  /* 0x0c201f0000057f89 */ /* 0x000e6200000e0000 */
[----:B----4-:R-:W-:-:S05]  /*bd60*/  FADD.FTZ R4, R7, R20 ;  /* 0x0000001407047221 */ /* 0x010fca0000010000 */
[----:B------:R-:W4:Y:S01]  /*bd70*/  SHFL.BFLY PT, R7, R4, 0x1, 0x1f ;  /* 0x0c201f0004077f89 */ /* 0x000f2200000e0000 */
[----:B-1----:R-:W-:Y:S01]  /*bd80*/  FADD.FTZ R8, R0, R5 ;  /* 0x0000000500087221 */ /* 0x002fe20000010000 */
[----:B------:R-:W-:Y:S02]  /*bd90*/  IMAD.MOV.U32 R5, RZ, RZ, RZ ;  /* 0x000000ffff057224 */ /* 0x000fe400078e00ff */
[----:B------:R-:W-:Y:S02]  /*bda0*/  IMAD.MOV.U32 R0, RZ, RZ, RZ ;  /* 0x000000ffff007224 */ /* 0x000fe400078e00ff */
[----:B------:R-:W-:-:S13]  /*bdb0*/  FSETP.NE.FTZ.AND P2, PT, R8, RZ, PT ;  /* 0x000000ff0800720b */ /* 0x000fda0003f55000 */
[----:B------:R-:W1:Y:S01]  /*bdc0*/  @P2 MUFU.LG2 R10, R8 ;  /* 0x00000008000a2308 */ /* 0x000e620000000c00 */
[----:B------:R-:W-:Y:S01]  /*bdd0*/  @P2 FMUL.FTZ R11, R3, 0.69314718246459960938 ;  /* 0x3f317218030b2820 */ /* 0x000fe20000410000 */
[----:B----4-:R-:W-:-:S05]  /*bde0*/  FADD.FTZ R7, R4, R7 ;  /* 0x0000000704077221 */ /* 0x010fca0000010000 */
[----:B------:R-:W-:Y:S01]  /*bdf0*/  FSETP.NE.FTZ.AND P3, PT, R7, RZ, PT ;  /* 0x000000ff0700720b */ /* 0x000fe20003f75000 */
[----:B------:R-:W4:Y:S01]  /*be00*/  @P2 MUFU.RCP R5, R8 ;  /* 0x0000000800052308 */ /* 0x000f220000001000 */
[----:B-1----:R-:W-:-:S11]  /*be10*/  @P2 FMUL.FTZ R10, R10, 0.69314718246459960938 ;  /* 0x3f3172180a0a2820 */ /* 0x002fd60000410000 */
[----:B0-----:R-:W0:Y:S01]  /*be20*/  @P3 MUFU.LG2 R14, R7 ;  /* 0x00000007000e3308 */ /* 0x001e220000000c00 */
[----:B--2---:R-:W-:Y:S01]  /*be30*/  @P3 FMUL.FTZ R13, R3, 0.69314718246459960938 ;  /* 0x3f317218030d3820 */ /* 0x004fe20000410000 */
[----:B------:R-:W-:Y:S01]  /*be40*/  @P2 FFMA.FTZ R6, R11, R12, R10 ;  /* 0x0000000c0b062223 */ /* 0x000fe2000001000a */
[-C--:B----4-:R-:W-:Y:S01]  /*be50*/  FMUL.FTZ R164, R80, R5.reuse ;  /* 0x0000000550a47220 */ /* 0x090fe20000410000 */
[-C--:B------:R-:W-:Y:S01]  /*be60*/  FMUL.FTZ R167, R92, R5.reuse ;  /* 0x000000055ca77220 */ /* 0x080fe20000410000 */
[----:B------:R-:W-:-:S03]  /*be70*/  FMUL.FTZ R24, R24, R5 ;  /* 0x0000000518187220 */ /* 0x000fc60000410000 */
[----:B------:R-:W1:Y:S01]  /*be80*/  @P3 MUFU.RCP R0, R7 ;  /* 0x0000000700003308 */ /* 0x000e620000001000 */
        /* <DEDUP_REMOVED lines=8> */
[----:B0-----:R-:W-:Y:S01]  /*bf10*/  @P3 FMUL.FTZ R14, R14, 0.69314718246459960938 ;  /* 0x3f3172180e0e3820 */ /* 0x001fe20000410000 */
[-C--:B------:R-:W-:Y:S01]  /*bf20*/  FMUL.FTZ R41, R41, R5.reuse ;  /* 0x0000000529297220 */ /* 0x080fe20000410000 */
[-C--:B------:R-:W-:Y:S01]  /*bf30*/  FMUL.FTZ R44, R44, R5.reuse ;  /* 0x000000052c2c7220 */ /* 0x080fe20000410000 */
[-C--:B------:R-:W-:Y:S01]  /*bf40*/  FMUL.FTZ R45, R45, R5.reuse ;  /* 0x000000052d2d7220 */ /* 0x080fe20000410000 */
[-C--:B------:R-:W-:Y:S01]  /*bf50*/  FMUL.FTZ R48, R48, R5.reuse ;  /* 0x0000000530307220 */ /* 0x080fe20000410000 */
[-C--:B------:R-:W-:Y:S01]  /*bf60*/  FMUL.FTZ R49, R49, R5.reuse ;  /* 0x0000000531317220 */ /* 0x080fe20000410000 */
[-C--:B------:R-:W-:Y:S01]  /*bf70*/  FMUL.FTZ R52, R52, R5.reuse ;  /* 0x0000000534347220 */ /* 0x080fe20000410000 */
[-C--:B------:R-:W-:Y:S01]  /*bf80*/  FMUL.FTZ R53, R53, R5.reuse ;  /* 0x0000000535357220 */ /* 0x080fe20000410000 */
[-C--:B-1----:R-:W-:Y:S01]  /*bf90*/  FMUL.FTZ R9, R43, R0.reuse ;  /* 0x000000002b097220 */ /* 0x082fe20000410000 */
        /* <DEDUP_REMOVED lines=49> */
[-C--:B------:R-:W-:Y:S01]  /*c2b0*/  FMUL.FTZ R92, R27, R0.reuse ;  /* 0x000000001b5c7220 */ /* 0x080fe20000410000 */
[-C--:B------:R-:W-:Y:S01]  /*c2c0*/  FMUL.FTZ R80, R35, R0.reuse ;  /* 0x0000000023507220 */ /* 0x080fe20000410000 */
[-C--:B------:R-:W-:Y:S01]  /*c2d0*/  FMUL.FTZ R43, R46, R0.reuse ;  /* 0x000000002e2b7220 */ /* 0x080fe20000410000 */
[-C--:B------:R-:W-:Y:S01]  /*c2e0*/  FMUL.FTZ R51, R54, R0.reuse ;  /* 0x0000000036337220 */ /* 0x080fe20000410000 */
[-C--:B------:R-:W-:Y:S01]  /*c2f0*/  FMUL.FTZ R59, R62, R0.reuse ;  /* 0x000000003e3b7220 */ /* 0x080fe20000410000 */
[----:B------:R-:W-:Y:S01]  /*c300*/  FMUL.FTZ R67, R71, R0 ;  /* 0x0000000047437220 */ /* 0x000fe20000410000 */
[----:B------:R-:W-:-:S02]  /*c310*/  IMAD.MOV.U32 R5, RZ, RZ, -0x800000 ;  /* 0xff800000ff057424 */ /* 0x000fc400078e00ff */
        /* <DEDUP_REMOVED lines=54> */
[----:B---3--:R-:W-:-:S07]  /*c680*/  @P3 FFMA.FTZ R5, R13, R180, R14 ;  /* 0x000000b40d053223 */ /* 0x008fce000001000e */
.L_x_487:
[----:B------:R-:W-:Y:S05]  /*c690*/  WARPSYNC.ALL ;  /* 0x0000000000007948 */ /* 0x000fea0003800000 */
[----:B------:R-:W0:Y:S08]  /*c6a0*/  S2UR UR5, SR_CgaCtaId ;  /* 0x00000000000579c3 */ /* 0x000e300000008800 */
[----:B------:R-:W-:Y:S06]  /*c6b0*/  BAR.SYNC.DEFER_BLOCKING 0x5, 0x120 ;  /* 0x0144800000007b1d */ /* 0x000fec0000010000 */
[----:B------:R-:W-:Y:S01]  /*c6c0*/  UMOV UR4, 0x400 ;  /* 0x0000040000047882 */ /* 0x000fe20000000000 */
[----:B------:R-:W-:Y:S01]  /*c6d0*/  BSSY B0, `(.L_x_543) ;  /* 0x000028f000007945 */ /* 0x000fe20003800000 */
[----:B0-----:R-:W-:-:S06]  /*c6e0*/  ULEA UR4, UR5, UR4, 0x18 ;  /* 0x0000000405047291 */ /* 0x001fcc000f8ec03f */
[----:B------:R-:W-:-:S05]  /*c6f0*/  IMAD.U32 R18, RZ, RZ, UR4 ;  /* 0x00000004ff127e24 */ /* 0x000fca000f8e00ff */
[----:B------:R0:W1:Y:S01]  /*c700*/  LDS.128 R84, [R18+0x228d0] ;  /* 0x0228d00012547984 */ /* 0x0000620000000c00 */
[----:B------:R-:W-:Y:S06]  /*c710*/  BAR.ARV 0x4, 0x120 ;  /* 0x0104800000007b1d */ /* 0x000fec0000002000 */
[----:B------:R-:W-:Y:S05]  /*c720*/  @P1 BRA `(.L_x_544) ;  /* 0x0000001c00481947 */ /* 0x000fea0003800000 */
[----:B------:R-:W2:Y:S01]  /*c730*/  S2R R13, SR_SWINHI ;  /* 0x00000000000d7919 */ /* 0x000ea20000002f00 */
[----:B------:R-:W-:Y:S05]  /*c740*/  WARPSYNC.ALL ;  /* 0x0000000000007948 */ /* 0x000fea0003800000 */
[----:B------:R-:W-:Y:S01]  /*c750*/  BAR.SYNC.DEFER_BLOCKING 0x1, 0x100 ;  /* 0x0044000000007b1d */ /* 0x000fe20000010000 */
[----:B------:R-:W-:Y:S02]  /*c760*/  F2FP.BF16.F32.PACK_AB R24, R25, R24 ;  /* 0x000000181918723e */ /* 0x000fe400000010ff */
[----:B------:R-:W-:Y:S02]  /*c770*/  F2FP.BF16.F32.PACK_AB R25, R92, R26 ;  /* 0x0000001a5c19723e */ /* 0x000fe400000010ff */
[----:B------:R-:W-:Y:S01]  /*c780*/  F2FP.BF16.F32.PACK_AB R32, R33, R32 ;  /* 0x000000202120723e */ /* 0x000fe200000010ff */
[----:B------:R-:W-:Y:S01]  /*c790*/  ULDC.64 UR4, c[0x0][0xbd8] ;  /* 0x0002f60000047ab9 */ /* 0x000fe20000000a00 */
[----:B------:R-:W-:-:S02]  /*c7a0*/  F2FP.BF16.F32.PACK_AB R26, R29, R28 ;  /* 0x0000001c1d1a723e */ /* 0x000fc400000010ff */
[----:B------:R-:W-:Y:S02]  /*c7b0*/  F2FP.BF16.F32.PACK_AB R27, R88, R27 ;  /* 0x0000001b581b723e */ /* 0x000fe400000010ff */
[----:B------:R-:W-:Y:S02]  /*c7c0*/  F2FP.BF16.F32.PACK_AB R33, R80, R34 ;  /* 0x000000225021723e */ /* 0x000fe400000010ff */
[----:B------:R-:W-:Y:S02]  /*c7d0*/  F2FP.BF16.F32.PACK_AB R40, R41, R40 ;  /* 0x000000282928723e */ /* 0x000fe400000010ff */
[----:B------:R-:W-:Y:S02]  /*c7e0*/  F2FP.BF16.F32.PACK_AB R34, R37, R36 ;  /* 0x000000242522723e */ /* 0x000fe400000010ff */
[----:B------:R-:W-:Y:S02]  /*c7f0*/  F2FP.BF16.F32.PACK_AB R35, R76, R35 ;  /* 0x000000234c23723e */ /* 0x000fe400000010ff */
[----:B------:R-:W-:-:S02]  /*c800*/  F2FP.BF16.F32.PACK_AB R41, R9, R42 ;  /* 0x0000002a0929723e */ /* 0x000fc400000010ff */
[----:B------:R-:W-:Y:S02]  /*c810*/  F2FP.BF16.F32.PACK_AB R48, R49, R48 ;  /* 0x000000303130723e */ /* 0x000fe400000010ff */
[----:B------:R-:W-:Y:S02]  /*c820*/  F2FP.BF16.F32.PACK_AB R42, R45, R44 ;  /* 0x0000002c2d2a723e */ /* 0x000fe400000010ff */
[----:B------:R-:W-:Y:S02]  /*c830*/  F2FP.BF16.F32.PACK_AB R43, R47, R43 ;  /* 0x0000002b2f2b723e */ /* 0x000fe400000010ff */
[----:B------:R-:W-:Y:S02]  /*c840*/  MOV R10, R18 ;  /* 0x00000012000a7202 */ /* 0x000fe40000000f00 */
[----:B--2---:R-:W-:Y:S02]  /*c850*/  MOV R11, R13 ;  /* 0x0000000d000b7202 */ /* 0x004fe40000000f00 */
[----:B------:R-:W-:-:S02]  /*c860*/  F2FP.BF16.F32.PACK_AB R49, R8, R50 ;  /* 0x000000320831723e */ /* 0x000fc400000010ff */
[----:B------:R-:W-:Y:S01]  /*c870*/  F2FP.BF16.F32.PACK_AB R56, R57, R56 ;  /* 0x000000383938723e */ /* 0x000fe200000010ff */
[----:B------:R-:W-:Y:S01]  /*c880*/  IMAD.WIDE R130, R233, 0x2, R10 ;  /* 0x00000002e9827825 */ /* 0x000fe200078e020a */
[----:B------:R-:W-:Y:S02]  /*c890*/  F2FP.BF16.F32.PACK_AB R50, R53, R52 ;  /* 0x000000343532723e */ /* 0x000fe400000010ff */
[----:B------:R-:W-:Y:S02]  /*c8a0*/  F2FP.BF16.F32.PACK_AB R51, R55, R51 ;  /* 0x000000333733723e */ /* 0x000fe400000010ff */
[C---:B------:R-:W-:Y:S02]  /*c8b0*/  IADD3 R177, P1, R130.reuse, 0x20, RZ ;  /* 0x0000002082b17810 */ /* 0x040fe40007f3e0ff */
[C---:B------:R-:W-:Y:S02]  /*c8c0*/  IADD3 R181, P3, R130.reuse, 0x60, RZ ;  /* 0x0000006082b57810 */ /* 0x040fe40007f7e0ff */
[C---:B------:R-:W-:Y:S01]  /*c8d0*/  IADD3 R179, P2, R130.reuse, 0x40, RZ ;  /* 0x0000004082b37810 */ /* 0x040fe20007f5e0ff */
[--C-:B------:R-:W-:Y:S01]  /*c8e0*/  IMAD.X R21, RZ, RZ, R131.reuse, P1 ;  /* 0x000000ffff157224 */ /* 0x100fe200008e0683 */
[----:B------:R-:W-:Y:S01]  /*c8f0*/  IADD3 R183, P4, R130, 0x4000, RZ ;  /* 0x0000400082b77810 */ /* 0x000fe20007f9e0ff */
[--C-:B------:R-:W-:Y:S01]  /*c900*/  IMAD.X R39, RZ, RZ, R131.reuse, P3 ;  /* 0x000000ffff277224 */ /* 0x100fe200018e0683 */
[----:B------:R-:W-:Y:S01]  /*c910*/  LOP3.LUT R20, R177, 0x380, RZ, 0xc0, !PT ;  /* 0x00000380b1147812 */ /* 0x000fe200078ec0ff */
[--C-:B-----5:R-:W-:Y:S01]  /*c920*/  IMAD.X R31, RZ, RZ, R131.reuse, P2 ;  /* 0x000000ffff1f7224 */ /* 0x120fe200010e0683 */
[----:B------:R-:W-:Y:S01]  /*c930*/  LOP3.LUT R38, R181, 0x380, RZ, 0xc0, !PT ;  /* 0x00000380b5267812 */ /* 0x000fe200078ec0ff */
[----:B------:R-:W-:Y:S01]  /*c940*/  IMAD.X R91, RZ, RZ, R131, P4 ;  /* 0x000000ffff5b7224 */ /* 0x000fe200020e0683 */
[----:B------:R-:W-:-:S02]  /*c950*/  SHF.R.U64 R20, R20, 0x3, RZ ;  /* 0x0000000314147819 */ /* 0x000fc400000012ff */
[----:B------:R-:W-:Y:S02]  /*c960*/  IADD3 R106, P2, R130, 0x8000, RZ ;  /* 0x00008000826a7810 */ /* 0x000fe40007f5e0ff */
[----:B------:R-:W-:Y:S02]  /*c970*/  SHF.R.U64 R38, R38, 0x3, RZ ;  /* 0x0000000326267819 */ /* 0x000fe400000012ff */
[C---:B------:R-:W-:Y:S01]  /*c980*/  IADD3 R114, P4, R130.reuse, 0x8040, RZ ;  /* 0x0000804082727810 */ /* 0x040fe20007f9e0ff */
[--C-:B------:R-:W-:Y:S01]  /*c990*/  IMAD.X R107, RZ, RZ, R131.reuse, P2 ;  /* 0x000000ffff6b7224 */ /* 0x100fe200010e0683 */
[----:B------:R-:W-:Y:S02]  /*c9a0*/  IADD3 R187, P0, R130, 0x4040, RZ ;  /* 0x0000404082bb7810 */ /* 0x000fe40007f1e0ff */
[----:B------:R-:W-:Y:S01]  /*c9b0*/  LOP3.LUT R20, R20, R177, RZ, 0x3c, !PT ;  /* 0x000000b114147212 */ /* 0x000fe200078e3cff */
[--C-:B------:R-:W-:Y:S01]  /*c9c0*/  IMAD.X R115, RZ, RZ, R131.reuse, P4 ;  /* 0x000000ffff737224 */ /* 0x100fe200020e0683 */
[----:B------:R-:W-:Y:S01]  /*c9d0*/  IADD3 R110, P3, R130, 0x8020, RZ ;  /* 0x00008020826e7810 */ /* 0x000fe20007f7e0ff */
[----:B------:R-:W-:Y:S01]  /*c9e0*/  IMAD.X R99, RZ, RZ, R131, P0 ;  /* 0x000000ffff637224 */ /* 0x000fe200000e0683 */
[----:B------:R-:W-:-:S02]  /*c9f0*/  LOP3.LUT R38, R38, R181, RZ, 0x3c, !PT ;  /* 0x000000b526267212 */ /* 0x000fc400078e3cff */
[----:B------:R-:W-:Y:S01]  /*ca00*/  LOP3.LUT R177, R106, 0x380, RZ, 0xc0, !PT ;  /* 0x000003806ab17812 */ /* 0x000fe200078ec0ff */
[----:B------:R-:W-:Y:S01]  /*ca10*/  IMAD.X R111, RZ, RZ, R131, P3 ;  /* 0x000000ffff6f7224 */ /* 0x000fe200018e0683 */
[----:B------:R-:W-:Y:S02]  /*ca20*/  LOP3.LUT R181, R114, 0x380, RZ, 0xc0, !PT ;  /* 0x0000038072b57812 */ /* 0x000fe400078ec0ff */
[----:B------:R-:W-:Y:S02]  /*ca30*/  LOP3.LUT R30, R179, 0x380, RZ, 0xc0, !PT ;  /* 0x00000380b31e7812 */ /* 0x000fe400078ec0ff */
[C---:B------:R-:W-:Y:S02]  /*ca40*/  LOP3.LUT R15, R130.reuse, 0x380, RZ, 0xc0, !PT ;  /* 0x00000380820f7812 */ /* 0x040fe400078ec0ff */
[----:B------:R-:W-:Y:S02]  /*ca50*/  SHF.R.U64 R177, R177, 0x3, RZ ;  /* 0x00000003b1b17819 */ /* 0x000fe400000012ff */
[----:B------:R-:W-:-:S02]  /*ca60*/  IADD3 R185, P5, R130, 0x4020, RZ ;  /* 0x0000402082b97810 */ /* 0x000fc40007fbe0ff */
[C---:B------:R-:W-:Y:S02]  /*ca70*/  IADD3 R189, P1, R130.reuse, 0x4060, RZ ;  /* 0x0000406082bd7810 */ /* 0x040fe40007f3e0ff */
[C---:B------:R-:W-:Y:S01]  /*ca80*/  IADD3 R12, P0, R130.reuse, 0xc000, RZ ;  /* 0x0000c000820c7810 */ /* 0x040fe20007f1e0ff */
[--C-:B------:R-:W-:Y:S01]  /*ca90*/  IMAD.X R95, RZ, RZ, R131.reuse, P5 ;  /* 0x000000ffff5f7224 */ /* 0x100fe200028e0683 */
[----:B------:R-:W-:Y:S01]  /*caa0*/  SHF.R.U64 R181, R181, 0x3, RZ ;  /* 0x00000003b5b57819 */ /* 0x000fe200000012ff */
[--C-:B------:R-:W-:Y:S01]  /*cab0*/  IMAD.X R103, RZ, RZ, R131.reuse, P1 ;  /* 0x000000ffff677224 */ /* 0x100fe200008e0683 */
[C---:B------:R-:W-:Y:S01]  /*cac0*/  IADD3 R151, P2, R130.reuse, 0xc040, RZ ;  /* 0x0000c04082977810 */ /* 0x040fe20007f5e0ff */
[--C-:B------:R-:W-:Y:S01]  /*cad0*/  IMAD.X R123, RZ, RZ, R131.reuse, P0 ;  /* 0x000000ffff7b7224 */ /* 0x100fe200000e0683 */
[----:B------:R-:W-:Y:S02]  /*cae0*/  IADD3 R14, P3, R130, 0xc060, RZ ;  /* 0x0000c060820e7810 */ /* 0x000fe40007f7e0ff */
[----:B------:R-:W-:Y:S01]  /*caf0*/  SHF.R.U64 R30, R30, 0x3, RZ ;  /* 0x000000031e1e7819 */ /* 0x000fe200000012ff */
[----:B------:R-:W-:Y:S01]  /*cb00*/  IMAD.X R13, RZ, RZ, R131, P2 ;  /* 0x000000ffff0d7224 */ /* 0x000fe200010e0683 */
[----:B------:R-:W-:-:S02]  /*cb10*/  SHF.R.U64 R15, R15, 0x3, RZ ;  /* 0x000000030f0f7819 */ /* 0x000fc400000012ff */
[----:B------:R-:W-:Y:S02]  /*cb20*/  LOP3.LUT R90, R183, 0x380, RZ, 0xc0, !PT ;  /* 0x00000380b75a7812 */ /* 0x000fe400078ec0ff */
[----:B------:R-:W-:Y:S02]  /*cb30*/  LOP3.LUT R106, R177, R106, RZ, 0x3c, !PT ;  /* 0x0000006ab16a7212 */ /* 0x000fe400078e3cff */
[----:B------:R-:W-:Y:S02]  /*cb40*/  LOP3.LUT R94, R185, 0x380, RZ, 0xc0, !PT ;  /* 0x00000380b95e7812 */ /* 0x000fe400078ec0ff */
[----:B------:R-:W-:Y:S02]  /*cb50*/  LOP3.LUT R114, R181, R114, RZ, 0x3c, !PT ;  /* 0x00000072b5727212 */ /* 0x000fe400078e3cff */
[----:B------:R-:W-:Y:S02]  /*cb60*/  LOP3.LUT R177, R12, 0x380, RZ, 0xc0, !PT ;  /* 0x000003800cb17812 */ /* 0x000fe400078ec0ff */
[----:B------:R-:W-:-:S02]  /*cb70*/  LOP3.LUT R30, R30, R179, RZ, 0x3c, !PT ;  /* 0x000000b31e1e7212 */ /* 0x000fc400078e3cff */
[----:B------:R-:W-:Y:S02]  /*cb80*/  LOP3.LUT R98, R187, 0x380, RZ, 0xc0, !PT ;  /* 0x00000380bb627812 */ /* 0x000fe400078ec0ff */
[----:B------:R-:W-:Y:S02]  /*cb90*/  LOP3.LUT R176, R151, 0x380, RZ, 0xc0, !PT ;  /* 0x0000038097b07812 */ /* 0x000fe400078ec0ff */
[----:B------:R-:W-:Y:S02]  /*cba0*/  LOP3.LUT R181, R14, 0x380, RZ, 0xc0, !PT ;  /* 0x000003800eb57812 */ /* 0x000fe400078ec0ff */
[C---:B------:R-:W-:Y:S02]  /*cbb0*/  IADD3 R118, P5, R130.reuse, 0x8060, RZ ;  /* 0x0000806082767810 */ /* 0x040fe40007fbe0ff */
[----:B-1----:R-:W-:Y:S02]  /*cbc0*/  IADD3 R84, P1, R130, 0xc020, RZ ;  /* 0x0000c02082547810 */ /* 0x002fe40007f3e0ff */
[----:B------:R-:W-:Y:S01]  /*cbd0*/  LOP3.LUT R102, R189, 0x380, RZ, 0xc0, !PT ;  /* 0x00000380bd667812 */ /* 0x000fe200078ec0ff */
[--C-:B------:R-:W-:Y:S01]  /*cbe0*/  IMAD.X R119, RZ, RZ, R131.reuse, P5 ;  /* 0x000000ffff777224 */ /* 0x100fe200028e0683 */
[----:B------:R-:W-:Y:S01]  /*cbf0*/  LOP3.LUT R179, R110, 0x380, RZ, 0xc0, !PT ;  /* 0x000003806eb37812 */ /* 0x000fe200078ec0ff */
[--C-:B------:R-:W-:Y:S01]  /*cc00*/  IMAD.X R127, RZ, RZ, R131.reuse, P1 ;  /* 0x000000ffff7f7224 */ /* 0x100fe200008e0683 */
[----:B------:R-:W-:Y:S01]  /*cc10*/  LOP3.LUT R130, R15, R130, RZ, 0x3c, !PT ;  /* 0x000000820f827212 */ /* 0x000fe200078e3cff */
[----:B------:R-:W-:Y:S01]  /*cc20*/  IMAD.X R15, RZ, RZ, R131, P3 ;  /* 0x000000ffff0f7224 */ /* 0x000fe200018e0683 */
[----:B------:R-:W-:-:S02]  /*cc30*/  SHF.R.U64 R90, R90, 0x3, RZ ;  /* 0x000000035a5a7819 */ /* 0x000fc400000012ff */
[----:B------:R-:W-:Y:S02]  /*cc40*/  SHF.R.U64 R94, R94, 0x3, RZ ;  /* 0x000000035e5e7819 */ /* 0x000fe400000012ff */
[----:B------:R-:W-:Y:S02]  /*cc50*/  SHF.R.U64 R177, R177, 0x3, RZ ;  /* 0x00000003b1b17819 */ /* 0x000fe400000012ff */
[----:B------:R-:W-:Y:S02]  /*cc60*/  SHF.R.U64 R98, R98, 0x3, RZ ;  /* 0x0000000362627819 */ /* 0x000fe400000012ff */
[----:B------:R-:W-:Y:S02]  /*cc70*/  SHF.R.U64 R176, R176, 0x3, RZ ;  /* 0x00000003b0b07819 */ /* 0x000fe400000012ff */
[----:B------:R-:W-:Y:S02]  /*cc80*/  SHF.R.U64 R181, R181, 0x3, RZ ;  /* 0x00000003b5b57819 */ /* 0x000fe400000012ff */
[----:B------:R-:W-:-:S02]  /*cc90*/  SHF.R.U64 R102, R102, 0x3, RZ ;  /* 0x0000000366667819 */ /* 0x000fc400000012ff */
[----:B------:R-:W-:Y:S02]  /*cca0*/  SHF.R.U64 R179, R179, 0x3, RZ ;  /* 0x00000003b3b37819 */ /* 0x000fe400000012ff */
[----:B------:R-:W-:Y:S02]  /*ccb0*/  LOP3.LUT R90, R90, R183, RZ, 0x3c, !PT ;  /* 0x000000b75a5a7212 */ /* 0x000fe400078e3cff */
[----:B------:R-:W-:Y:S02]  /*ccc0*/  MOV R130, R130 ;  /* 0x0000008200827202 */ /* 0x000fe40000000f00 */
[----:B------:R-:W-:Y:S02]  /*ccd0*/  LOP3.LUT R94, R94, R185, RZ, 0x3c, !PT ;  /* 0x000000b95e5e7212 */ /* 0x000fe400078e3cff */
[----:B------:R-:W-:Y:S01]  /*cce0*/  LOP3.LUT R122, R177, R12, RZ, 0x3c, !PT ;  /* 0x0000000cb17a7212 */ /* 0x000fe200078e3cff */
[----:B------:R1:W-:Y:S01]  /*ccf0*/  STSM.16.M88.4 [R130], R24 ;  /* 0x0000001882007844 */ /* 0x0003e20000000200 */
[----:B------:R-:W-:-:S02]  /*cd00*/  MOV R28, R20 ;  /* 0x00000014001c7202 */ /* 0x000fc40000000f00 */
[----:B------:R-:W-:Y:S02]  /*cd10*/  LOP3.LUT R98, R98, R187, RZ, 0x3c, !PT ;  /* 0x000000bb62627212 */ /* 0x000fe400078e3cff */
[----:B------:R-:W-:Y:S01]  /*cd20*/  LOP3.LUT R183, R118, 0x380, RZ, 0xc0, !PT ;  /* 0x0000038076b77812 */ /* 0x000fe200078ec0ff */
[----:B------:R2:W-:Y:S01]  /*cd30*/  STSM.16.M88.4 [R28], R32 ;  /* 0x000000201c007844 */ /* 0x0005e20000000200 */
[----:B------:R-:W-:Y:S02]  /*cd40*/  LOP3.LUT R12, R176, R151, RZ, 0x3c, !PT ;  /* 0x00000097b00c7212 */ /* 0x000fe400078e3cff */
[----:B------:R-:W-:Y:S02]  /*cd50*/  LOP3.LUT R14, R181, R14, RZ, 0x3c, !PT ;  /* 0x0000000eb50e7212 */ /* 0x000fe400078e3cff */
[----:B------:R-:W-:Y:S02]  /*cd60*/  MOV R30, R30 ;  /* 0x0000001e001e7202 */ /* 0x000fe40000000f00 */
[----:B------:R-:W-:-:S02]  /*cd70*/  LOP3.LUT R102, R102, R189, RZ, 0x3c, !PT ;  /* 0x000000bd66667212 */ /* 0x000fc400078e3cff */
[----:B------:R-:W-:Y:S01]  /*cd80*/  LOP3.LUT R110, R179, R110, RZ, 0x3c, !PT ;  /* 0x0000006eb36e7212 */ /* 0x000fe200078e3cff */
[----:B------:R3:W-:Y:S01]  /*cd90*/  STSM.16.M88.4 [R30], R40 ;  /* 0x000000281e007844 */ /* 0x0007e20000000200 */
[----:B------:R-:W-:Y:S02]  /*cda0*/  MOV R38, R38 ;  /* 0x0000002600267202 */ /* 0x000fe40000000f00 */
[----:B------:R-:W-:Y:S02]  /*cdb0*/  F2FP.BF16.F32.PACK_AB R57, R7, R58 ;  /* 0x0000003a0739723e */ /* 0x000fe400000010ff */
[----:B------:R-:W-:Y:S01]  /*cdc0*/  F2FP.BF16.F32.PACK_AB R64, R65, R64 ;  /* 0x000000404140723e */ /* 0x000fe200000010ff */
[----:B------:R-:W-:Y:S01]  /*cdd0*/  STSM.16.M88.4 [R38], R48 ;  /* 0x0000003026007844 */ /* 0x000fe20000000200 */
[----:B------:R-:W-:Y:S02]  /*cde0*/  LOP3.LUT R179, R84, 0x380, RZ, 0xc0, !PT ;  /* 0x0000038054b37812 */ /* 0x000fe400078ec0ff */
[----:B------:R-:W-:-:S02]  /*cdf0*/  MOV R90, R90 ;  /* 0x0000005a005a7202 */ /* 0x000fc40000000f00 */
[----:B------:R-:W-:Y:S02]  /*ce00*/  F2FP.BF16.F32.PACK_AB R58, R61, R60 ;  /* 0x0000003c3d3a723e */ /* 0x000fe400000010ff */
[----:B------:R-:W-:Y:S02]  /*ce10*/  F2FP.BF16.F32.PACK_AB R59, R63, R59 ;  /* 0x0000003b3f3b723e */ /* 0x000fe400000010ff */
[----:B------:R-:W-:Y:S01]  /*ce20*/  F2FP.BF16.F32.PACK_AB R65, R3, R66 ;  /* 0x000000420341723e */ /* 0x000fe200000010ff */
[----:B------:R-:W-:Y:S01]  /*ce30*/  IMAD.MOV.U32 R3, RZ, RZ, RZ ;  /* 0x000000ffff037224 */ /* 0x000fe200078e00ff */
[----:B------:R-:W-:Y:S01]  /*ce40*/  F2FP.BF16.F32.PACK_AB R72, R73, R72 ;  /* 0x000000484948723e */ /* 0x000fe200000010ff */
[----:B------:R-:W-:Y:S01]  /*ce50*/  STSM.16.M88.4 [R90], R56 ;  /* 0x000000385a007844 */ /* 0x000fe20000000200 */
[----:B------:R-:W-:Y:S02]  /*ce60*/  MOV R94, R94 ;  /* 0x0000005e005e7202 */ /* 0x000fe40000000f00 */
[----:B------:R-:W-:-:S02]  /*ce70*/  F2FP.BF16.F32.PACK_AB R66, R69, R68 ;  /* 0x000000444542723e */ /* 0x000fc400000010ff */
[----:B------:R-:W-:Y:S02]  /*ce80*/  F2FP.BF16.F32.PACK_AB R67, R67, R70 ;  /* 0x000000464343723e */ /* 0x000fe400000010ff */
[----:B------:R-:W-:Y:S02]  /*ce90*/  F2FP.BF16.F32.PACK_AB R73, R75, R74 ;  /* 0x0000004a4b49723e */ /* 0x000fe400000010ff */
[----:B------:R-:W-:Y:S01]  /*cea0*/  SHF.R.U64 R183, R183, 0x3, RZ ;  /* 0x00000003b7b77819 */ /* 0x000fe200000012ff */
[----:B------:R-:W-:Y:S01]  /*ceb0*/  STSM.16.M88.4 [R94], R64 ;  /* 0x000000405e007844 */ /* 0x000fe20000000200 */
[----:B------:R-:W-:Y:S02]  /*cec0*/  MOV R98, R98 ;  /* 0x0000006200627202 */ /* 0x000fe40000000f00 */
[----:B------:R-:W-:Y:S02]  /*ced0*/  MOV R21, R12 ;  /* 0x0000000c00157202 */ /* 0x000fe40000000f00 */
[----:B------:R-:W-:-:S02]  /*cee0*/  MOV R20, R14 ;  /* 0x0000000e00147202 */ /* 0x000fc40000000f00 */
[----:B------:R-:W-:Y:S02]  /*cef0*/  F2FP.BF16.F32.PACK_AB R74, R77, R163 ;  /* 0x000000a34d4a723e */ /* 0x000fe400000010ff */
[----:B------:R-:W-:Y:S02]  /*cf00*/  F2FP.BF16.F32.PACK_AB R75, R79, R78 ;  /* 0x0000004e4f4b723e */ /* 0x000fe400000010ff */
[----:B------:R-:W-:Y:S02]  /*cf10*/  MOV R102, R102 ;  /* 0x0000006600667202 */ /* 0x000fe40000000f00 */
[----:B------:R-:W-:Y:S01]  /*cf20*/  F2FP.BF16.F32.PACK_AB R12, R81, R164 ;  /* 0x000000a4510c723e */ /* 0x000fe200000010ff */
[----:B------:R-:W-:Y:S01]  /*cf30*/  STSM.16.M88.4 [R98], R72 ;  /* 0x0000004862007844 */ /* 0x000fe20000000200 */
[----:B------:R-:W-:Y:S02]  /*cf40*/  F2FP.BF16.F32.PACK_AB R13, R83, R82 ;  /* 0x00000052530d723e */ /* 0x000fe400000010ff */
[----:B------:R-:W-:-:S02]  /*cf50*/  F2FP.BF16.F32.PACK_AB R14, R4, R165 ;  /* 0x000000a5040e723e */ /* 0x000fc400000010ff */
[----:B------:R-:W-:Y:S02]  /*cf60*/  F2FP.BF16.F32.PACK_AB R15, R54, R46 ;  /* 0x0000002e360f723e */ /* 0x000fe400000010ff */
[----:B------:R-:W-:Y:S02]  /*cf70*/  SHF.R.U64 R179, R179, 0x3, RZ ;  /* 0x00000003b3b37819 */ /* 0x000fe400000012ff */
[----:B------:R-:W-:Y:S01]  /*cf80*/  LOP3.LUT R118, R183, R118, RZ, 0x3c, !PT ;  /* 0x00000076b7767212 */ /* 0x000fe200078e3cff */
[----:B------:R4:W-:Y:S01]  /*cf90*/  STSM.16.M88.4 [R102], R12 ;  /* 0x0000000c66007844 */ /* 0x0009e20000000200 */
[----:B------:R-:W-:Y:S02]  /*cfa0*/  MOV R106, R106 ;  /* 0x0000006a006a7202 */ /* 0x000fe40000000f00 */
[----:B-1----:R-:W-:Y:S02]  /*cfb0*/  F2FP.BF16.F32.PACK_AB R24, R89, R166 ;  /* 0x000000a65918723e */ /* 0x002fe400000010ff */
[----:B------:R-:W-:-:S02]  /*cfc0*/  F2FP.BF16.F32.PACK_AB R25, R71, R62 ;  /* 0x0000003e4719723e */ /* 0x000fc400000010ff */
[----:B------:R-:W-:Y:S02]  /*cfd0*/  F2FP.BF16.F32.PACK_AB R26, R93, R167 ;  /* 0x000000a75d1a723e */ /* 0x000fe400000010ff */
[----:B------:R-:W-:Y:S02]  /*cfe0*/  F2FP.BF16.F32.PACK_AB R27, R100, R96 ;  /* 0x00000060641b723e */ /* 0x000fe400000010ff */
[----:B------:R-:W-:Y:S02]  /*cff0*/  LOP3.LUT R126, R179, R84, RZ, 0x3c, !PT ;  /* 0x00000054b37e7212 */ /* 0x000fe400078e3cff */
[----:B------:R-:W-:Y:S01]  /*d000*/  MOV R110, R110 ;  /* 0x0000006e006e7202 */ /* 0x000fe20000000f00 */
[----:B------:R-:W-:Y:S01]  /*d010*/  STSM.16.M88.4 [R106], R24 ;  /* 0x000000186a007844 */ /* 0x000fe20000000200 */
[----:B--2---:R-:W-:Y:S02]  /*d020*/  F2FP.BF16.F32.PACK_AB R28, R97, R168 ;  /* 0x000000a8611c723e */ /* 0x004fe400000010ff */
[----:B------:R-:W-:-:S02]  /*d030*/  F2FP.BF16.F32.PACK_AB R29, R108, R104 ;  /* 0x000000686c1d723e */ /* 0x000fc400000010ff */
[----:B---3--:R-:W-:Y:S02]  /*d040*/  F2FP.BF16.F32.PACK_AB R30, R101, R169 ;  /* 0x000000a9651e723e */ /* 0x008fe400000010ff */
[----:B------:R-:W-:Y:S02]  /*d050*/  F2FP.BF16.F32.PACK_AB R31, R116, R112 ;  /* 0x00000070741f723e */ /* 0x000fe400000010ff */
[----:B------:R-:W-:Y:S02]  /*d060*/  MOV R114, R114 ;  /* 0x0000007200727202 */ /* 0x000fe40000000f00 */
[----:B----4-:R-:W-:Y:S01]  /*d070*/  F2FP.BF16.F32.PACK_AB R12, R105, R170 ;  /* 0x000000aa690c723e */ /* 0x010fe200000010ff */
[----:B------:R-:W-:Y:S01]  /*d080*/  STSM.16.M88.4 [R110], R28 ;  /* 0x0000001c6e007844 */ /* 0x000fe20000000200 */
[----:B------:R-:W-:Y:S02]  /*d090*/  F2FP.BF16.F32.PACK_AB R13, R124, R120 ;  /* 0x000000787c0d723e */ /* 0x000fe400000010ff */
[----:B------:R-:W-:-:S02]  /*d0a0*/  F2FP.BF16.F32.PACK_AB R14, R109, R171 ;  /* 0x000000ab6d0e723e */ /* 0x000fc400000010ff */
[----:B------:R-:W-:Y:S02]  /*d0b0*/  F2FP.BF16.F32.PACK_AB R15, R152, R128 ;  /* 0x00000080980f723e */ /* 0x000fe400000010ff */
[----:B------:R-:W-:Y:S02]  /*d0c0*/  F2FP.BF16.F32.PACK_AB R153, R154, R153 ;  /* 0x000000999a99723e */ /* 0x000fe400000010ff */
[----:B------:R-:W-:Y:S01]  /*d0d0*/  MOV R118, R118 ;  /* 0x0000007600767202 */ /* 0x000fe20000000f00 */
[----:B------:R1:W-:Y:S01]  /*d0e0*/  STSM.16.M88.4 [R114], R12 ;  /* 0x0000000c72007844 */ /* 0x0003e20000000200 */
[----:B------:R-:W-:Y:S02]  /*d0f0*/  F2FP.BF16.F32.PACK_AB R152, R113, R172 ;  /* 0x000000ac7198723e */ /* 0x000fe400000010ff */
[----:B------:R-:W-:Y:S02]  /*d100*/  F2FP.BF16.F32.PACK_AB R154, R117, R173 ;  /* 0x000000ad759a723e */ /* 0x000fe400000010ff */
[----:B------:R-:W-:-:S02]  /*d110*/  F2FP.BF16.F32.PACK_AB R155, R156, R155 ;  /* 0x0000009b9c9b723e */ /* 0x000fc400000010ff */
[----:B------:R-:W-:Y:S02]  /*d120*/  F2FP.BF16.F32.PACK_AB R157, R158, R157 ;  /* 0x0000009d9e9d723e */ /* 0x000fe400000010ff */
[----:B------:R-:W-:Y:S01]  /*d130*/  MOV R122, R122 ;  /* 0x0000007a007a7202 */ /* 0x000fe20000000f00 */
[----:B------:R2:W-:Y:S01]  /*d140*/  STSM.16.M88.4 [R118], R152 ;  /* 0x0000009876007844 */ /* 0x0005e20000000200 */
[----:B------:R-:W-:Y:S02]  /*d150*/  F2FP.BF16.F32.PACK_AB R156, R121, R174 ;  /* 0x000000ae799c723e */ /* 0x000fe400000010ff */
[----:B------:R-:W-:Y:S02]  /*d160*/  F2FP.BF16.F32.PACK_AB R158, R125, R175 ;  /* 0x000000af7d9e723e */ /* 0x000fe400000010ff */
[----:B------:R-:W-:Y:S02]  /*d170*/  F2FP.BF16.F32.PACK_AB R159, R160, R159 ;  /* 0x0000009fa09f723e */ /* 0x000fe400000010ff */
[----:B------:R-:W-:-:S02]  /*d180*/  F2FP.BF16.F32.PACK_AB R161, R162, R161 ;  /* 0x000000a1a2a1723e */ /* 0x000fc400000010ff */
[----:B------:R-:W-:Y:S01]  /*d190*/  F2FP.BF16.F32.PACK_AB R136, R137, R136 ;  /* 0x000000888988723e */ /* 0x000fe200000010ff */
[----:B------:R2:W-:Y:S01]  /*d1a0*/  STSM.16.M88.4 [R122], R156 ;  /* 0x0000009c7a007844 */ /* 0x0005e20000000200 */
[----:B------:R-:W-:Y:S02]  /*d1b0*/  ISETP.NE.U32.AND P0, PT, RZ, UR4, PT ;  /* 0x00000004ff007c0c */ /* 0x000fe4000bf05070 */
[----:B------:R-:W-:Y:S02]  /*d1c0*/  IADD3 R8, P1, R208, UR4, RZ ;  /* 0x00000004d0087c10 */ /* 0x000fe4000ff3e0ff */
[----:B------:R-:W-:Y:S02]  /*d1d0*/  MOV R126, R126 ;  /* 0x0000007e007e7202 */ /* 0x000fe40000000f00 */
[----:B------:R-:W-:Y:S02]  /*d1e0*/  F2FP.BF16.F32.PACK_AB R160, R129, R178 ;  /* 0x000000b281a0723e */ /* 0x000fe400000010ff */
[----:B------:R-:W-:-:S02]  /*d1f0*/  F2FP.BF16.F32.PACK_AB R162, R133, R132 ;  /* 0x0000008485a2723e */ /* 0x000fc400000010ff */
[----:B------:R-:W-:Y:S02]  /*d200*/  F2FP.BF16.F32.PACK_AB R163, R135, R134 ;  /* 0x0000008687a3723e */ /* 0x000fe400000010ff */
[----:B------:R-:W-:Y:S02]  /*d210*/  F2FP.BF16.F32.PACK_AB R137, R139, R138 ;  /* 0x0000008a8b89723e */ /* 0x000fe400000010ff */
[----:B------:R-:W-:Y:S01]  /*d220*/  F2FP.BF16.F32.PACK_AB R144, R145, R144 ;  /* 0x000000909190723e */ /* 0x000fe200000010ff */
[----:B------:R2:W-:Y:S01]  /*d230*/  STSM.16.M88.4 [R126], R160 ;  /* 0x000000a07e007844 */ /* 0x0005e20000000200 */
[----:B------:R-:W-:Y:S02]  /*d240*/  F2FP.BF16.F32.PACK_AB R138, R141, R140 ;  /* 0x0000008c8d8a723e */ /* 0x000fe400000010ff */
[----:B------:R-:W-:Y:S02]  /*d250*/  F2FP.BF16.F32.PACK_AB R139, R143, R142 ;  /* 0x0000008e8f8b723e */ /* 0x000fe400000010ff */
[----:B------:R-:W-:-:S02]  /*d260*/  F2FP.BF16.F32.PACK_AB R145, R147, R146 ;  /* 0x000000929391723e */ /* 0x000fc400000010ff */
[----:B------:R-:W-:Y:S01]  /*d270*/  F2FP.BF16.F32.PACK_AB R146, R149, R148 ;  /* 0x000000949592723e */ /* 0x000fe200000010ff */
[----:B------:R2:W-:Y:S01]  /*d280*/  STSM.16.M88.4 [R21], R136 ;  /* 0x0000008815007844 */ /* 0x0005e20000000200 */
[----:B------:R-:W-:Y:S02]  /*d290*/  F2FP.BF16.F32.PACK_AB R147, R0, R150 ;  /* 0x000000960093723e */ /* 0x000fe400000010ff */
[----:B------:R-:W-:Y:S02]  /*d2a0*/  ISETP.NE.AND.EX P0, PT, RZ, UR5, PT, P0 ;  /* 0x00000005ff007c0c */ /* 0x000fe4000bf05300 */
[----:B------:R-:W-:Y:S01]  /*d2b0*/  IADD3.X R9, R209, UR5, RZ, P1, !PT ;  /* 0x00000005d1097c10 */ /* 0x000fe20008ffe4ff */
[----:B------:R-:W-:Y:S01]  /*d2c0*/  ULDC.64 UR4, c[0x0][0xbe0] ;  /* 0x0002f80000047ab9 */ /* 0x000fe20000000a00 */
[----:B------:R2:W-:Y:S01]  /*d2d0*/  STSM.16.M88.4 [R20], R144 ;  /* 0x0000009014007844 */ /* 0x0005e20000000200 */
[----:B------:R-:W-:Y:S01]  /*d2e0*/  BAR.SYNC.DEFER_BLOCKING 0x1, 0x100 ;  /* 0x0044000000007b1d */ /* 0x000fe20000010000 */
[----:B------:R-:W-:-:S04]  /*d2f0*/  ISETP.NE.U32.AND P1, PT, RZ, UR4, PT ;  /* 0x00000004ff007c0c */ /* 0x000fc8000bf25070 */
[----:B------:R-:W-:-:S13]  /*d300*/  ISETP.NE.AND.EX P1, PT, RZ, UR5, PT, P1 ;  /* 0x00000005ff007c0c */ /* 0x000fda000bf25310 */
[----:B------:R-:W-:Y:S01]  /*d310*/  @P1 IADD3 R208, P2, R208, UR4, RZ ;  /* 0x00000004d0d01c10 */ /* 0x000fe2000ff5e0ff */
[----:B------:R-:W-:Y:S02]  /*d320*/  ULDC UR4, c[0x0][0xa88] ;  /* 0x0002a20000047ab9 */ /* 0x000fe40000000800 */
[----:B------:R-:W-:Y:S01]  /*d330*/  IMAD.U32 R0, RZ, RZ, UR4 ;  /* 0x00000004ff007e24 */ /* 0x000fe2000f8e00ff */
[----:B------:R-:W-:Y:S01]  /*d340*/  @P1 IADD3.X R209, R209, UR5, RZ, P2, !PT ;  /* 0x00000005d1d11c10 */ /* 0x000fe200097fe4ff */
[----:B------:R2:W5:Y:S01]  /*d350*/  @P0 LDG.E R3, desc[UR40][R8.64] ;  /* 0x0000002808030981 */ /* 0x000562000c1e1900 */
[----:B------:R-:W-:-:S03]  /*d360*/  IMAD R7, R202, 0x40, R201 ;  /* 0x00000040ca077824 */ /* 0x000fc600078e02c9 */
[----:B------:R2:W5:Y:S01]  /*d370*/  @P1 LDG.E R0, desc[UR40][R208.64] ;  /* 0x00000028d0001981 */ /* 0x000562000c1e1900 */
[----:B------:R-:W-:-:S03]  /*d380*/  IMAD.WIDE R10, R7, 0x2, R10 ;  /* 0x00000002070a7825 */ /* 0x000fc600078e020a */
[----:B-1----:R-:W-:Y:S01]  /*d390*/  IADD3 R13, P4, R10, 0x1000, RZ ;  /* 0x000010000a0d7810 */ /* 0x002fe20007f9e0ff */
[----:B------:R-:W-:-:S12]  /*d3a0*/  @P1 BRA `(.L_x_545) ;  /* 0x0000000000101947 */ /* 0x000fd80003800000 */
[----:B------:R-:W-:Y:S05]  /*d3b0*/  @!P0 BRA `(.L_x_545) ;  /* 0x00000000000c8947 */ /* 0x000fea0003800000 */
[----:B------:R-:W3:Y:S04]  /*d3c0*/  LDG.E R7, desc[UR40][R8.64] ;  /* 0x0000002808077981 */ /* 0x000ee8000c1e1900 */
[----:B-----5:R-:W3:Y:S02]  /*d3d0*/  LDG.E R0, desc[UR40][R8.64+0x4] ;  /* 0x0000042808007981 */ /* 0x020ee4000c1e1900 */
[----:B---3--:R-:W-:-:S07]  /*d3e0*/  IMAD.IADD R0, R0, 0x1, -R7 ;  /* 0x0000000100007824 */ /* 0x008fce00078e0a07 */
.L_x_545:
[----:B------:R-:W-:Y:S01]  /*d3f0*/  SHF.R.S32.HI R81, RZ, 0x1f, R207 ;  /* 0x0000001fff517819 */ /* 0x000fe200000114cf */
[----:B------:R-:W-:Y:S01]  /*d400*/  ULDC.64 UR4, c[0x0][0xb70] ;  /* 0x0002dc0000047ab9 */ /* 0x000fe20000000a00 */
[--C-:B--2--5:R-:W-:Y:S01]  /*d410*/  SHF.R.S32.HI R21, RZ, 0x1f, R3.reuse ;  /* 0x0000001fff157819 */ /* 0x124fe20000011403 */
[----:B------:R-:W-:Y:S01]  /*d420*/  IMAD.MOV.U32 R20, RZ, RZ, R3 ;  /* 0x000000ffff147224 */ /* 0x000fe200078e0003 */
[----:B------:R-:W-:Y:S01]  /*d430*/  LOP3.LUT R12, R13, 0x380, RZ, 0xc0, !PT ;  /* 0x000003800d0c7812 */ /* 0x000fe200078ec0ff */
[----:B------:R-:W-:Y:S01]  /*d440*/  IMAD R4, R81, UR4, RZ ;  /* 0x0000000451047c24 */ /* 0x000fe2000f8e02ff */
[----:B------:R-:W-:Y:S01]  /*d450*/  SEL R221, R221, RZ, !P0 ;  /* 0x000000ffdddd7207 */ /* 0x000fe20004000000 */
[C---:B------:R-:W-:Y:S01]  /*d460*/  IMAD.WIDE.U32 R8, R207.reuse, UR4, R20 ;  /* 0x00000004cf087c25 */ /* 0x040fe2000f8e0014 */
[----:B------:R-:W-:Y:S02]  /*d470*/  SEL R83, R210, RZ, !P0 ;  /* 0x000000ffd2537207 */ /* 0x000fe40004000000 */
[----:B------:R-:W-:Y:S01]  /*d480*/  SHF.R.U64 R12, R12, 0x3, RZ ;  /* 0x000000030c0c7819 */ /* 0x000fe200000012ff */
[----:B------:R-:W-:Y:S01]  /*d490*/  IMAD R7, R207, UR5, R4 ;  /* 0x00000005cf077c24 */ /* 0x000fe2000f8e0204 */
[----:B------:R-:W-:Y:S01]  /*d4a0*/  ULDC.64 UR4, c[0x0][0xb78] ;  /* 0x0002de0000047ab9 */ /* 0x000fe20000000a00 */
[C---:B------:R-:W-:Y:S01]  /*d4b0*/  IADD3 R29, P0, R10.reuse, 0x3000, RZ ;  /* 0x000030000a1d7810 */ /* 0x040fe20007f1e0ff */
[----:B------:R-:W-:Y:S01]  /*d4c0*/  IMAD R4, R221, UR4, RZ ;  /* 0x00000004dd047c24 */ /* 0x000fe2000f8e02ff */
[C---:B------:R-:W-:Y:S01]  /*d4d0*/  IADD3 R25, P5, R10.reuse, 0x2000, RZ ;  /* 0x000020000a197810 */ /* 0x040fe20007fbe0ff */
[----:B------:R-:W-:Y:S01]  /*d4e0*/  IMAD.IADD R9, R9, 0x1, R7 ;  /* 0x0000000109097824 */ /* 0x000fe200078e0207 */
[----:B------:R-:W-:Y:S01]  /*d4f0*/  IADD3 R37, P2, R10, 0x5000, RZ ;  /* 0x000050000a257810 */ /* 0x000fe20007f5e0ff */
[----:B------:R-:W-:Y:S01]  /*d500*/  IMAD R15, R213, 0x80, R232 ;  /* 0x00000080d50f7824 */ /* 0x000fe200078e02e8 */
[----:B------:R-:W-:Y:S01]  /*d510*/  LOP3.LUT R12, R12, R13, RZ, 0x3c, !PT ;  /* 0x0000000d0c0c7212 */ /* 0x000fe200078e3cff */
[----:B------:R-:W-:Y:S01]  /*d520*/  IMAD.WIDE.U32 R8, R83, UR4, R8 ;  /* 0x0000000453087c25 */ /* 0x000fe2000f8e0008 */
[----:B------:R-:W-:-:S02]  /*d530*/  IADD3 R33, P1, R10, 0x4000, RZ ;  /* 0x000040000a217810 */ /* 0x000fc40007f3e0ff */
[----:B------:R-:W-:Y:S01]  /*d540*/  LOP3.LUT R28, R29, 0x380, RZ, 0xc0, !PT ;  /* 0x000003801d1c7812 */ /* 0x000fe200078ec0ff */
[----:B------:R-:W-:Y:S01]  /*d550*/  IMAD R13, R83, UR5, R4 ;  /* 0x00000005530d7c24 */ /* 0x000fe2000f8e0204 */
[----:B------:R-:W-:Y:S01]  /*d560*/  LOP3.LUT R24, R25, 0x380, RZ, 0xc0, !PT ;  /* 0x0000038019187812 */ /* 0x000fe200078ec0ff */
[----:B------:R-:W-:Y:S01]  /*d570*/  ULDC.64 UR4, c[0x0][0xb40] ;  /* 0x0002d00000047ab9 */ /* 0x000fe20000000a00 */
[----:B------:R-:W-:Y:S02]  /*d580*/  SHF.R.S32.HI R7, RZ, 0x1f, R15 ;  /* 0x0000001fff077819 */ /* 0x000fe4000001140f */
[----:B------:R-:W-:Y:S02]  /*d590*/  IADD3 R4, P3, R15, R8, RZ ;  /* 0x000000080f047210 */ /* 0x000fe40007f7e0ff */
[----:B------:R-:W-:Y:S02]  /*d5a0*/  LOP3.LUT R36, R37, 0x380, RZ, 0xc0, !PT ;  /* 0x0000038025247812 */ /* 0x000fe400078ec0ff */
[----:B------:R-:W-:-:S02]  /*d5b0*/  LOP3.LUT R32, R33, 0x380, RZ, 0xc0, !PT ;  /* 0x0000038021207812 */ /* 0x000fc400078ec0ff */
[----:B------:R-:W-:Y:S02]  /*d5c0*/  SHF.R.U64 R28, R28, 0x3, RZ ;  /* 0x000000031c1c7819 */ /* 0x000fe400000012ff */
[----:B------:R-:W-:Y:S02]  /*d5d0*/  SHF.R.U64 R24, R24, 0x3, RZ ;  /* 0x0000000318187819 */ /* 0x000fe400000012ff */
[----:B------:R-:W-:Y:S01]  /*d5e0*/  IADD3.X R7, R7, R9, R13, P3, !PT ;  /* 0x0000000907077210 */ /* 0x000fe20001ffe40d */
[----:B------:R-:W-:Y:S01]  /*d5f0*/  IMAD.X R13, RZ, RZ, R11, P4 ;  /* 0x000000ffff0d7224 */ /* 0x000fe200020e060b */
[----:B------:R-:W-:Y:S02]  /*d600*/  SHF.R.U64 R36, R36, 0x3, RZ ;  /* 0x0000000324247819 */ /* 0x000fe400000012ff */
[----:B------:R-:W-:Y:S02]  /*d610*/  LEA R58, P3, R4, UR4, 0x2 ;  /* 0x00000004043a7c11 */ /* 0x000fe4000f8610ff */
[----:B------:R-:W-:-:S02]  /*d620*/  SHF.R.U64 R32, R32, 0x3, RZ ;  /* 0x0000000320207819 */ /* 0x000fc400000012ff */
[----:B------:R-:W-:Y:S01]  /*d630*/  LOP3.LUT R28, R28, R29, RZ, 0x3c, !PT ;  /* 0x0000001d1c1c7212 */ /* 0x000fe200078e3cff */
[--C-:B------:R-:W-:Y:S01]  /*d640*/  IMAD.X R29, RZ, RZ, R11.reuse, P0 ;  /* 0x000000ffff1d7224 */ /* 0x100fe200000e060b */
[----:B------:R-:W-:Y:S01]  /*d650*/  LOP3.LUT R24, R24, R25, RZ, 0x3c, !PT ;  /* 0x0000001918187212 */ /* 0x000fe200078e3cff */
[--C-:B------:R-:W-:Y:S01]  /*d660*/  IMAD.X R25, RZ, RZ, R11.reuse, P5 ;  /* 0x000000ffff197224 */ /* 0x100fe200028e060b */
[----:B------:R-:W-:Y:S02]  /*d670*/  IADD3 R53, P0, R10, 0x9000, RZ ;  /* 0x000090000a357810 */ /* 0x000fe40007f1e0ff */
[----:B------:R-:W-:Y:S01]  /*d680*/  LOP3.LUT R36, R36, R37, RZ, 0x3c, !PT ;  /* 0x0000002524247212 */ /* 0x000fe200078e3cff */
[----:B------:R-:W-:Y:S01]  /*d690*/  IMAD.X R37, RZ, RZ, R11, P2 ;  /* 0x000000ffff257224 */ /* 0x000fe200010e060b */
[----:B------:R-:W-:Y:S01]  /*d6a0*/  LEA.HI.X R59, R4, UR5, R7, 0x2, P3 ;  /* 0x00000005043b7c11 */ /* 0x000fe200098f1407 */
[----:B------:R-:W-:Y:S01]  /*d6b0*/  VIADD R7, R15, 0x8 ;  /* 0x000000080f077836 */ /* 0x000fe20000000000 */
[----:B------:R-:W-:Y:S01]  /*d6c0*/  LOP3.LUT R32, R32, R33, RZ, 0x3c, !PT ;  /* 0x0000002120207212 */ /* 0x000fe200078e3cff */
[----:B------:R-:W-:Y:S01]  /*d6d0*/  IMAD.X R33, RZ, RZ, R11, P1 ;  /* 0x000000ffff217224 */ /* 0x000fe200008e060b */
[C---:B------:R-:W-:Y:S01]  /*d6e0*/  IADD3 R41, P3, R10.reuse, 0x6000, RZ ;  /* 0x000060000a297810 */ /* 0x040fe20007f7e0ff */
[----:B------:R-:W-:Y:S01]  /*d6f0*/  ULDC.64 UR4, c[0x0][0xaa0] ;  /* 0x0002a80000047ab9 */ /* 0x000fe20000000a00 */
[----:B------:R-:W-:-:S02]  /*d700*/  IADD3 R45, P4, R10, 0x7000, RZ ;  /* 0x000070000a2d7810 */ /* 0x000fc40007f9e0ff */
[C---:B------:R-:W-:Y:S02]  /*d710*/  IADD3 R49, P5, R10.reuse, 0x8000, RZ ;  /* 0x000080000a317810 */ /* 0x040fe40007fbe0ff */
[C---:B------:R-:W-:Y:S02]  /*d720*/  IADD3 R57, P2, R10.reuse, 0xb000, RZ ;  /* 0x0000b0000a397810 */ /* 0x040fe40007f5e0ff */
[----:B------:R-:W-:Y:S02]  /*d730*/  LOP3.LUT R52, R53, 0x380, RZ, 0xc0, !PT ;  /* 0x0000038035347812 */ /* 0x000fe400078ec0ff */
[----:B------:R-:W-:Y:S02]  /*d740*/  IADD3 R77, P1, R10, 0xa000, RZ ;  /* 0x0000a0000a4d7810 */ /* 0x000fe40007f3e0ff */
[----:B------:R-:W-:Y:S02]  /*d750*/  LOP3.LUT R40, R41, 0x380, RZ, 0xc0, !PT ;  /* 0x0000038029287812 */ /* 0x000fe400078ec0ff */
[----:B------:R-:W-:-:S02]  /*d760*/  LOP3.LUT R44, R45, 0x380, RZ, 0xc0, !PT ;  /* 0x000003802d2c7812 */ /* 0x000fc400078ec0ff */
[----:B------:R-:W-:Y:S02]  /*d770*/  LOP3.LUT R48, R49, 0x380, RZ, 0xc0, !PT ;  /* 0x0000038031307812 */ /* 0x000fe400078ec0ff */
[----:B------:R-:W-:Y:S02]  /*d780*/  LOP3.LUT R56, R57, 0x380, RZ, 0xc0, !PT ;  /* 0x0000038039387812 */ /* 0x000fe400078ec0ff */
[----:B------:R-:W-:Y:S02]  /*d790*/  SHF.R.U64 R52, R52, 0x3, RZ ;  /* 0x0000000334347819 */ /* 0x000fe400000012ff */
[----:B------:R-:W-:Y:S02]  /*d7a0*/  LOP3.LUT R76, R77, 0x380, RZ, 0xc0, !PT ;  /* 0x000003804d4c7812 */ /* 0x000fe400078ec0ff */
[----:B------:R-:W-:Y:S02]  /*d7b0*/  SHF.R.U64 R40, R40, 0x3, RZ ;  /* 0x0000000328287819 */ /* 0x000fe400000012ff */
[----:B------:R-:W-:-:S02]  /*d7c0*/  SHF.R.U64 R44, R44, 0x3, RZ ;  /* 0x000000032c2c7819 */ /* 0x000fc400000012ff */
[----:B------:R-:W-:Y:S02]  /*d7d0*/  SHF.R.U64 R48, R48, 0x3, RZ ;  /* 0x0000000330307819 */ /* 0x000fe400000012ff */
[----:B------:R-:W-:Y:S02]  /*d7e0*/  SHF.R.U64 R56, R56, 0x3, RZ ;  /* 0x0000000338387819 */ /* 0x000fe400000012ff */
[----:B------:R-:W-:Y:S01]  /*d7f0*/  LOP3.LUT R52, R52, R53, RZ, 0x3c, !PT ;  /* 0x0000003534347212 */ /* 0x000fe200078e3cff */
[--C-:B------:R-:W-:Y:S01]  /*d800*/  IMAD.X R53, RZ, RZ, R11.reuse, P0 ;  /* 0x000000ffff357224 */ /* 0x100fe200000e060b */
[----:B------:R-:W-:Y:S02]  /*d810*/  SHF.R.U64 R76, R76, 0x3, RZ ;  /* 0x000000034c4c7819 */ /* 0x000fe400000012ff */
[----:B------:R-:W-:Y:S01]  /*d820*/  LOP3.LUT R40, R40, R41, RZ, 0x3c, !PT ;  /* 0x0000002928287212 */ /* 0x000fe200078e3cff */
[--C-:B------:R-:W-:Y:S01]  /*d830*/  IMAD.X R41, RZ, RZ, R11.reuse, P3 ;  /* 0x000000ffff297224 */ /* 0x100fe200018e060b */
[----:B------:R-:W-:Y:S01]  /*d840*/  LOP3.LUT R44, R44, R45, RZ, 0x3c, !PT ;  /* 0x0000002d2c2c7212 */ /* 0x000fe200078e3cff */
[--C-:B------:R-:W-:Y:S01]  /*d850*/  IMAD.X R45, RZ, RZ, R11.reuse, P4 ;  /* 0x000000ffff2d7224 */ /* 0x100fe200020e060b */
[----:B------:R-:W-:Y:S01]  /*d860*/  LOP3.LUT R48, R48, R49, RZ, 0x3c, !PT ;  /* 0x0000003130307212 */ /* 0x000fe200078e3cff */
[----:B------:R-:W-:Y:S01]  /*d870*/  IMAD.X R49, RZ, RZ, R11, P5 ;  /* 0x000000ffff317224 */ /* 0x000fe200028e060b */
[----:B------:R-:W-:-:S02]  /*d880*/  LOP3.LUT P0, RZ, R227, 0x3, RZ, 0xc0, !PT ;  /* 0x00000003e3ff7812 */ /* 0x000fc4000780c0ff */
[----:B------:R-:W-:Y:S01]  /*d890*/  LOP3.LUT R56, R56, R57, RZ, 0x3c, !PT ;  /* 0x0000003938387212 */ /* 0x000fe200078e3cff */
[--C-:B------:R-:W-:Y:S01]  /*d8a0*/  IMAD.X R57, RZ, RZ, R11.reuse, P2 ;  /* 0x000000ffff397224 */ /* 0x100fe200010e060b */
[C---:B------:R-:W-:Y:S02]  /*d8b0*/  IADD3 R73, P3, R10.reuse, 0xc000, RZ ;  /* 0x0000c0000a497810 */ /* 0x040fe40007f7e0ff */
[----:B------:R-:W-:Y:S02]  /*d8c0*/  IADD3 R69, P4, R10, 0xd000, RZ ;  /* 0x0000d0000a457810 */ /* 0x000fe40007f9e0ff */
[----:B------:R-:W-:Y:S01]  /*d8d0*/  LOP3.LUT R76, R76, R77, RZ, 0x3c, !PT ;  /* 0x0000004d4c4c7212 */ /* 0x000fe200078e3cff */
[----:B------:R-:W-:Y:S01]  /*d8e0*/  IMAD.X R77, RZ, RZ, R11, P1 ;  /* 0x000000ffff4d7224 */ /* 0x000fe200008e060b */
[C---:B------:R-:W-:Y:S02]  /*d8f0*/  IADD3 R65, P5, R10.reuse, 0xe000, RZ ;  /* 0x0000e0000a417810 */ /* 0x040fe40007fbe0ff */
[----:B------:R-:W-:-:S02]  /*d900*/  LOP3.LUT R4, R10, 0x380, RZ, 0xc0, !PT ;  /* 0x000003800a047812 */ /* 0x000fc400078ec0ff */
[----:B------:R-:W-:Y:S02]  /*d910*/  IADD3 R9, P2, R10, 0xf000, RZ ;  /* 0x0000f0000a097810 */ /* 0x000fe40007f5e0ff */
[-C--:B------:R-:W-:Y:S02]  /*d920*/  ISETP.GE.OR P1, PT, R15, R0.reuse, P0 ;  /* 0x000000000f00720c */ /* 0x080fe40000726670 */
[----:B------:R-:W-:Y:S01]  /*d930*/  ISETP.GE.OR P0, PT, R7, R0, P0 ;  /* 0x000000000700720c */ /* 0x000fe20000706670 */
[----:B------:R-:W-:Y:S01]  /*d940*/  IMAD.X R61, RZ, RZ, R11, P2 ;  /* 0x000000ffff3d7224 */ /* 0x000fe200010e060b */
[----:B------:R-:W-:Y:S02]  /*d950*/  LOP3.LUT R72, R73, 0x380, RZ, 0xc0, !PT ;  /* 0x0000038049487812 */ /* 0x000fe400078ec0ff */
[----:B------:R-:W-:Y:S02]  /*d960*/  LOP3.LUT R68, R69, 0x380, RZ, 0xc0, !PT ;  /* 0x0000038045447812 */ /* 0x000fe400078ec0ff */
[----:B------:R-:W-:-:S02]  /*d970*/  LOP3.LUT R64, R65, 0x380, RZ, 0xc0, !PT ;  /* 0x0000038041407812 */ /* 0x000fc400078ec0ff */
[----:B------:R-:W-:Y:S02]  /*d980*/  SHF.R.U64 R7, R4, 0x3, RZ ;  /* 0x0000000304077819 */ /* 0x000fe400000012ff */
[----:B------:R-:W-:Y:S01]  /*d990*/  LOP3.LUT R4, R9, 0x380, RZ, 0xc0, !PT ;  /* 0x0000038009047812 */ /* 0x000fe200078ec0ff */
[----:B------:R-:W-:Y:S01]  /*d9a0*/  @!P1 STG.E desc[UR40][R58.64], R6 ;  /* 0x000000063a009986 */ /* 0x000fe2000c101928 */
[----:B------:R-:W-:Y:S02]  /*d9b0*/  SHF.R.U64 R72, R72, 0x3, RZ ;  /* 0x0000000348487819 */ /* 0x000fe400000012ff */
[----:B------:R-:W-:Y:S01]  /*d9c0*/  SHF.R.U64 R68, R68, 0x3, RZ ;  /* 0x0000000344447819 */ /* 0x000fe200000012ff */
[----:B------:R1:W-:Y:S01]  /*d9d0*/  @!P0 STG.E desc[UR40][R58.64+0x20], R5 ;  /* 0x000020053a008986 */ /* 0x0003e2000c101928 */
[----:B------:R-:W-:Y:S02]  /*d9e0*/  SHF.R.U64 R64, R64, 0x3, RZ ;  /* 0x0000000340407819 */ /* 0x000fe400000012ff */
[----:B------:R-:W-:Y:S01]  /*d9f0*/  SHF.R.U64 R4, R4, 0x3, RZ ;  /* 0x0000000304047819 */ /* 0x000fe200000012ff */
[----:B------:R-:W5:Y:S01]  /*da00*/  LD.E.128 R12, desc[UR40][R12.64] ;  /* 0x000000280c0c7980 */ /* 0x000f62000c101d00 */
[----:B------:R-:W-:Y:S01]  /*da10*/  LOP3.LUT R72, R72, R73, RZ, 0x3c, !PT ;  /* 0x0000004948487212 */ /* 0x000fe200078e3cff */
[--C-:B------:R-:W-:Y:S01]  /*da20*/  IMAD.X R73, RZ, RZ, R11.reuse, P3 ;  /* 0x000000ffff497224 */ /* 0x100fe200018e060b */
[----:B------:R-:W-:Y:S01]  /*da30*/  LOP3.LUT R68, R68, R69, RZ, 0x3c, !PT ;  /* 0x0000004544447212 */ /* 0x000fe200078e3cff */
[--C-:B------:R-:W-:Y:S01]  /*da40*/  IMAD.X R69, RZ, RZ, R11.reuse, P4 ;  /* 0x000000ffff457224 */ /* 0x100fe200020e060b */
[----:B------:R-:W-:Y:S01]  /*da50*/  LOP3.LUT R64, R64, R65, RZ, 0x3c, !PT ;  /* 0x0000004140407212 */ /* 0x000fe200078e3cff */
[----:B------:R-:W-:Y:S01]  /*da60*/  IMAD.X R65, RZ, RZ, R11, P5 ;  /* 0x000000ffff417224 */ /* 0x000fe200028e060b */
[----:B------:R-:W-:Y:S01]  /*da70*/  LOP3.LUT R10, R7, R10, RZ, 0x3c, !PT ;  /* 0x0000000a070a7212 */ /* 0x000fe200078e3cff */
[----:B------:R-:W5:Y:S01]  /*da80*/  LD.E.128 R24, desc[UR40][R24.64] ;  /* 0x0000002818187980 */ /* 0x000f62000c101d00 */
[----:B------:R-:W-:-:S03]  /*da90*/  LOP3.LUT R60, R4, R9, RZ, 0x3c, !PT ;  /* 0x00000009043c7212 */ /* 0x000fc600078e3cff */
[----:B------:R-:W5:Y:S01]  /*daa0*/  LD.E.128 R28, desc[UR40][R28.64] ;  /* 0x000000281c1c7980 */ /* 0x000f62000c101d00 */
[----:B------:R-:W-:-:S03]  /*dab0*/  SHF.R.S32.HI R79, RZ, 0x1f, R201 ;  /* 0x0000001fff4f7819 */ /* 0x000fc600000114c9 */
[----:B------:R-:W5:Y:S01]  /*dac0*/  LD.E.128 R8, desc[UR40][R10.64] ;  /* 0x000000280a087980 */ /* 0x000f62000c101d00 */
[----:B------:R-:W-:-:S03]  /*dad0*/  IMAD.MOV.U32 R78, RZ, RZ, R201 ;  /* 0x000000ffff4e7224 */ /* 0x000fc600078e00c9 */
[----:B------:R-:W5:Y:S04]  /*dae0*/  LD.E.128 R32, desc[UR40][R32.64] ;  /* 0x0000002820207980 */ /* 0x000f68000c101d00 */
[----:B------:R-:W5:Y:S04]  /*daf0*/  LD.E.128 R36, desc[UR40][R36.64] ;  /* 0x0000002824247980 */ /* 0x000f68000c101d00 */
[----:B------:R-:W5:Y:S04]  /*db00*/  LD.E.128 R40, desc[UR40][R40.64] ;  /* 0x0000002828287980 */ /* 0x000f68000c101d00 */
[----:B------:R-:W5:Y:S04]  /*db10*/  LD.E.128 R44, desc[UR40][R44.64] ;  /* 0x000000282c2c7980 */ /* 0x000f68000c101d00 */
[----:B------:R-:W5:Y:S04]  /*db20*/  LD.E.128 R48, desc[UR40][R48.64] ;  /* 0x0000002830307980 */ /* 0x000f68000c101d00 */
[----:B------:R-:W5:Y:S04]  /*db30*/  LD.E.128 R52, desc[UR40][R52.64] ;  /* 0x0000002834347980 */ /* 0x000f68000c101d00 */
[----:B-1----:R1:W5:Y:S04]  /*db40*/  LD.E.128 R4, desc[UR40][R76.64] ;  /* 0x000000284c047980 */ /* 0x002368000c101d00 */
[----:B------:R-:W5:Y:S04]  /*db50*/  LD.E.128 R56, desc[UR40][R56.64] ;  /* 0x0000002838387980 */ /* 0x000f68000c101d00 */
[----:B------:R-:W5:Y:S04]  /*db60*/  LD.E.128 R72, desc[UR40][R72.64] ;  /* 0x0000002848487980 */ /* 0x000f68000c101d00 */
[----:B------:R-:W5:Y:S04]  /*db70*/  LD.E.128 R68, desc[UR40][R68.64] ;  /* 0x0000002844447980 */ /* 0x000f68000c101d00 */
[----:B------:R-:W5:Y:S04]  /*db80*/  LD.E.128 R64, desc[UR40][R64.64] ;  /* 0x0000002840407980 */ /* 0x000f68000c101d00 */
[----:B------:R-:W5:Y:S01]  /*db90*/  LD.E.128 R60, desc[UR40][R60.64] ;  /* 0x000000283c3c7980 */ /* 0x000f62000c101d00 */
[----:B------:R-:W-:Y:S01]  /*dba0*/  IMAD R80, R21, UR4, RZ ;  /* 0x0000000415507c24 */ /* 0x000fe2000f8e02ff */
[----:B------:R-:W-:Y:S01]  /*dbb0*/  @!PT LDS RZ, [RZ] ;  /* 0x00000000fffff984 */ /* 0x000fe20000000800 */
[----:B------:R-:W-:Y:S01]  /*dbc0*/  @!PT LDS RZ, [RZ] ;  /* 0x00000000fffff984 */ /* 0x000fe20000000800 */
[----:B------:R-:W-:Y:S01]  /*dbd0*/  @!PT LDS RZ, [RZ] ;  /* 0x00000000fffff984 */ /* 0x000fe20000000800 */
[----:B------:R-:W-:Y:S01]  /*dbe0*/  @!PT LDS RZ, [RZ] ;  /* 0x00000000fffff984 */ /* 0x000fe20000000800 */
[----:B------:R2:W-:Y:S06]  /*dbf0*/  MEMBAR.ALL.CTA ;  /* 0x0000000000007992 */ /* 0x0005ec0000008000 */
[----:B--2---:R-:W2:Y:S01]  /*dc00*/  FENCE.VIEW.ASYNC.S ;  /* 0x00000000000073c6 */ /* 0x004ea20000000000 */
[----:B------:R-:W-:-:S04]  /*dc10*/  IMAD.WIDE.U32 R20, R3, UR4, R78 ;  /* 0x0000000403147c25 */ /* 0x000fc8000f8e004e */
[----:B------:R-:W-:Y:S01]  /*dc20*/  IMAD R3, R3, UR5, R80 ;  /* 0x0000000503037c24 */ /* 0x000fe2000f8e0250 */
[----:B------:R-:W-:Y:S01]  /*dc30*/  ULDC.64 UR4, c[0x0][0xae0] ;  /* 0x0002b80000047ab9 */ /* 0x000fe20000000a00 */
[----:B------:R-:W-:Y:S02]  /*dc40*/  IMAD R79, R213, -0x80, R0 ;  /* 0xffffff80d54f7824 */ /* 0x000fe400078e0200 */
[C---:B------:R-:W-:Y:S02]  /*dc50*/  VIADD R0, R202.reuse, 0x40 ;  /* 0x00000040ca007836 */ /* 0x040fe40000000000 */
[----:B------:R-:W-:Y:S01]  /*dc60*/  IMAD.IADD R21, R21, 0x1, R3 ;  /* 0x0000000115157824 */ /* 0x000fe200078e0203 */
[-C--:B------:R-:W-:Y:S01]  /*dc70*/  ISETP.GE.AND P3, PT, R202, R79.reuse, PT ;  /* 0x0000004fca00720c */ /* 0x080fe20003f66270 */
[----:B------:R-:W-:Y:S01]  /*dc80*/  IMAD R78, R81, UR4, RZ ;  /* 0x00000004514e7c24 */ /* 0x000fe2000f8e02ff */
[----:B------:R-:W-:Y:S01]  /*dc90*/  ISETP.GE.AND P0, PT, R0, R79, PT ;  /* 0x0000004f0000720c */ /* 0x000fe20003f06270 */
[----:B------:R-:W-:-:S02]  /*dca0*/  VIADD R3, R202, 0x20 ;  /* 0x00000020ca037836 */ /* 0x000fc40000000000 */
[C---:B-1----:R-:W-:Y:S02]  /*dcb0*/  IMAD R77, R207.reuse, UR5, R78 ;  /* 0x00000005cf4d7c24 */ /* 0x042fe4000f8e024e */
[----:B------:R-:W-:Y:S01]  /*dcc0*/  IMAD.WIDE.U32 R20, R207, UR4, R20 ;  /* 0x00000004cf147c25 */ /* 0x000fe2000f8e0014 */
[----:B------:R-:W-:-:S03]  /*dcd0*/  ULDC.64 UR4, c[0x0][0xae8] ;  /* 0x0002ba0000047ab9 */ /* 0x000fc60000000a00 */
[----:B------:R-:W-:Y:S01]  /*dce0*/  VIADD R0, R18, 0x22820 ;  /* 0x0002282012007836 */ /* 0x000fe20000000000 */
[-C--:B------:R-:W-:Y:S01]  /*dcf0*/  ISETP.GE.AND P2, PT, R3, R79.reuse, PT ;  /* 0x0000004f0300720c */ /* 0x080fe20003f46270 */
[----:B------:R-:W-:Y:S02]  /*dd00*/  VIADD R76, R202, 0x60 ;  /* 0x00000060ca4c7836 */ /* 0x000fe40000000000 */
[----:B------:R-:W-:Y:S01]  /*dd10*/  IMAD.IADD R21, R21, 0x1, R77 ;  /* 0x0000000115157824 */ /* 0x000fe200078e024d */
[----:B------:R-:W-:Y:S01]  /*dd20*/  PRMT R0, RZ, 0x654, R0 ;  /* 0x00000654ff007816 */ /* 0x000fe20000000000 */
[----:B------:R-:W-:Y:S01]  /*dd30*/  IMAD R3, R221, UR4, RZ ;  /* 0x00000004dd037c24 */ /* 0x000fe2000f8e02ff */
[----:B------:R-:W-:Y:S01]  /*dd40*/  ISETP.GE.AND P1, PT, R76, R79, PT ;  /* 0x0000004f4c00720c */ /* 0x000fe20003f26270 */
[C---:B------:R-:W-:Y:S01]  /*dd50*/  IMAD.WIDE.U32 R78, R83.reuse, UR4, R20 ;  /* 0x00000004534e7c25 */ /* 0x040fe2000f8e0014 */
[----:B------:R-:W-:Y:S01]  /*dd60*/  SHF.R.S32.HI R203, RZ, 0x1f, R202 ;  /* 0x0000001fffcb7819 */ /* 0x000fe200000114ca */
[----:B--2---:R1:W-:Y:S01]  /*dd70*/  SYNCS.ARRIVE.TRANS64.RED.A1T0 RZ, [R0+URZ], RZ ;  /* 0x000000ff00ff79a7 */ /* 0x0043e2000810043f */
[----:B------:R-:W-:Y:S01]  /*dd80*/  BSSY B1, `(.L_x_546) ;  /* 0x000001b000017945 */ /* 0x000fe20003800000 */
[----:B------:R-:W-:-:S02]  /*dd90*/  IMAD R3, R83, UR5, R3 ;  /* 0x0000000553037c24 */ /* 0x000fc4000f8e0203 */
[----:B------:R-:W-:-:S04]  /*dda0*/  IMAD.WIDE R76, R213, 0x80, R202 ;  /* 0x00000080d54c7825 */ /* 0x000fc800078e02ca */
[----:B------:R-:W-:Y:S01]  /*ddb0*/  IMAD.IADD R83, R79, 0x1, R3 ;  /* 0x000000014f537824 */ /* 0x000fe200078e0203 */
[----:B-1----:R-:W-:Y:S06]  /*ddc0*/  @P3 BRA `(.L_x_547) ;  /* 0x0000000000583947 */ /* 0x002fec0003800000 */
[----:B------:R-:W-:Y:S01]  /*ddd0*/  ULDC.64 UR4, c[0x0][0xad8] ;  /* 0x0002b60000047ab9 */ /* 0x000fe20000000a00 */
[----:B------:R-:W-:Y:S01]  /*dde0*/  IMAD.MOV.U32 R20, RZ, RZ, R78 ;  /* 0x000000ffff147224 */ /* 0x000fe200078e004e */
[----:B------:R-:W-:Y:S01]  /*ddf0*/  ULDC.64 UR6, c[0x0][0xa80] ;  /* 0x0002a00000067ab9 */ /* 0x000fe20000000a00 */
[----:B------:R-:W-:Y:S02]  /*de00*/  IMAD.MOV.U32 R21, RZ, RZ, R83 ;  /* 0x000000ffff157224 */ /* 0x000fe400078e0053 */
[----:B------:R-:W-:Y:S02]  /*de10*/  IMAD R3, R77, UR4, RZ ;  /* 0x000000044d037c24 */ /* 0x000fe4000f8e02ff */
[C---:B------:R-:W-:Y:S01]  /*de20*/  IMAD.WIDE.U32 R20, R76.reuse, UR4, R20 ;  /* 0x000000044c147c25 */ /* 0x040fe2000f8e0014 */
[----:B------:R-:W-:Y:S02]  /*de30*/  ULDC UR4, c[0x0][0xa8c] ;  /* 0x0002a30000047ab9 */ /* 0x000fe40000000800 */
[C---:B------:R-:W-:Y:S01]  /*de40*/  ISETP.GE.AND P5, PT, R201.reuse, UR4, PT ;  /* 0x00000004c9007c0c */ /* 0x040fe2000bfa6270 */
[----:B------:R-:W-:Y:S01]  /*de50*/  IMAD R3, R76, UR5, R3 ;  /* 0x000000054c037c24 */ /* 0x000fe2000f8e0203 */
[----:B------:R-:W-:Y:S01]  /*de60*/  LEA R80, P3, R20, UR6, 0x1 ;  /* 0x0000000614507c11 */ /* 0x000fe2000f8608ff */
[----:B------:R-:W-:-:S02]  /*de70*/  VIADD R0, R201, 0x40 ;  /* 0x00000040c9007836 */ /* 0x000fc40000000000 */
[----:B------:R-:W-:-:S03]  /*de80*/  IMAD.IADD R3, R21, 0x1, R3 ;  /* 0x0000000115037824 */ /* 0x000fc600078e0203 */
[----:B------:R-:W-:Y:S01]  /*de90*/  ISETP.GE.AND P4, PT, R0, UR4, PT ;  /* 0x0000000400007c0c */ /* 0x000fe2000bf86270 */
[C---:B------:R-:W-:Y:S01]  /*dea0*/  VIADD R0, R201.reuse, 0xc0 ;  /* 0x000000c0c9007836 */ /* 0x040fe20000000000 */
[----:B------:R-:W-:Y:S01]  /*deb0*/  LEA.HI.X R81, R20, UR7, R3, 0x1, P3 ;  /* 0x0000000714517c11 */ /* 0x000fe200098f0c03 */
[----:B------:R-:W-:-:S04]  /*dec0*/  VIADD R3, R201, 0x80 ;  /* 0x00000080c9037836 */ /* 0x000fc80000000000 */
[----:B-----5:R1:W-:Y:S01]  /*ded0*/  @!P5 STG.E.128 desc[UR40][R80.64], R8 ;  /* 0x000000085000d986 */ /* 0x0203e2000c101d28 */
[----:B------:R-:W-:Y:S02]  /*dee0*/  ISETP.GE.AND P3, PT, R3, UR4, PT ;  /* 0x0000000403007c0c */ /* 0x000fe4000bf66270 */
[----:B------:R-:W-:-:S03]  /*def0*/  ISETP.GE.AND P5, PT, R0, UR4, PT ;  /* 0x0000000400007c0c */ /* 0x000fc6000bfa6270 */
[----:B------:R1:W-:Y:S08]  /*df00*/  @!P4 STG.E.128 desc[UR40][R80.64+0x80], R32 ;  /* 0x000080205000c986 */ /* 0x0003f0000c101d28 */
[----:B------:R1:W-:Y:S04]  /*df10*/  @!P3 STG.E.128 desc[UR40][R80.64+0x100], R48 ;  /* 0x000100305000b986 */ /* 0x0003e8000c101d28 */
[----:B------:R1:W-:Y:S02]  /*df20*/  @!P5 STG.E.128 desc[UR40][R80.64+0x180], R72 ;  /* 0x000180485000d986 */ /* 0x0003e4000c101d28 */
.L_x_547:
[----:B------:R-:W-:Y:S05]  /*df30*/  BSYNC B1 ;  /* 0x0000000000017941 */ /* 0x000fea0003800000 */
.L_x_546:
[----:B------:R-:W-:Y:S04]  /*df40*/  BSSY B1, `(.L_x_548) ;  /* 0x000001a000017945 */ /* 0x000fe80003800000 */
[----:B------:R-:W-:Y:S05]  /*df50*/  @P2 BRA `(.L_x_549) ;  /* 0x0000000000602947 */ /* 0x000fea0003800000 */
[----:B------:R-:W-:Y:S01]  /*df60*/  IADD3 R3, P2, R76, 0x20, RZ ;  /* 0x000000204c037810 */ /* 0x000fe20007f5e0ff */
[----:B------:R-:W-:Y:S01]  /*df70*/  ULDC.64 UR6, c[0x0][0xad8] ;  /* 0x0002b60000067ab9 */ /* 0x000fe20000000a00 */
[----:B-1---5:R-:W-:Y:S01]  /*df80*/  IMAD.MOV.U32 R8, RZ, RZ, R78 ;  /* 0x000000ffff087224 */ /* 0x022fe200078e004e */
[----:B------:R-:W-:Y:S01]  /*df90*/  ULDC UR4, c[0x0][0xa8c] ;  /* 0x0002a30000047ab9 */ /* 0x000fe20000000800 */
[----:B------:R-:W-:Y:S01]  /*dfa0*/  IMAD.MOV.U32 R9, RZ, RZ, R83 ;  /* 0x000000ffff097224 */ /* 0x000fe200078e0053 */
[C---:B------:R-:W-:Y:S01]  /*dfb0*/  ISETP.GE.AND P4, PT, R201.reuse, UR4, PT ;  /* 0x00000004c9007c0c */ /* 0x040fe2000bf86270 */
[----:B------:R-:W-:Y:S02]  /*dfc0*/  IMAD.X R0, RZ, RZ, R77, P2 ;  /* 0x000000ffff007224 */ /* 0x000fe400010e064d */
[----:B------:R-:W-:Y:S02]  /*dfd0*/  VIADD R10, R201, 0x40 ;  /* 0x00000040c90a7836 */ /* 0x000fe40000000000 */
[----:B------:R-:W-:-:S02]  /*dfe0*/  IMAD R0, R0, UR6, RZ ;  /* 0x0000000600007c24 */ /* 0x000fc4000f8e02ff */
[----:B------:R-:W-:Y:S01]  /*dff0*/  IMAD.WIDE.U32 R8, R3, UR6, R8 ;  /* 0x0000000603087c25 */ /* 0x000fe2000f8e0008 */
[----:B------:R-:W-:-:S03]  /*e000*/  ISETP.GE.AND P3, PT, R10, UR4, PT ;  /* 0x000000040a007c0c */ /* 0x000fc6000bf66270 */
[----:B------:R-:W-:Y:S01]  /*e010*/  IMAD R3, R3, UR7, R0 ;  /* 0x0000000703037c24 */ /* 0x000fe2000f8e0200 */
[----:B------:R-:W-:Y:S01]  /*e020*/  ULDC.64 UR6, c[0x0][0xa80] ;  /* 0x0002a00000067ab9 */ /* 0x000fe20000000a00 */
[----:B------:R-:W-:Y:S01]  /*e030*/  VIADD R0, R201, 0x80 ;  /* 0x00000080c9007836 */ /* 0x000fe20000000000 */
[----:B------:R-:W-:Y:S01]  /*e040*/  LEA R10, P5, R8, UR6, 0x1 ;  /* 0x00000006080a7c11 */ /* 0x000fe2000f8a08ff */
[----:B------:R-:W-:Y:S02]  /*e050*/  IMAD.IADD R3, R9, 0x1, R3 ;  /* 0x0000000109037824 */ /* 0x000fe400078e0203 */
[----:B------:R-:W-:Y:S01]  /*e060*/  VIADD R9, R201, 0xc0 ;  /* 0x000000c0c9097836 */ /* 0x000fe20000000000 */
[----:B------:R-:W-:Y:S02]  /*e070*/  ISETP.GE.AND P2, PT, R0, UR4, PT ;  /* 0x0000000400007c0c */ /* 0x000fe4000bf46270 */
[----:B------:R-:W-:Y:S02]  /*e080*/  LEA.HI.X R11, R8, UR7, R3, 0x1, P5 ;  /* 0x00000007080b7c11 */ /* 0x000fe4000a8f0c03 */
[----:B------:R-:W-:-:S03]  /*e090*/  ISETP.GE.AND P5, PT, R9, UR4, PT ;  /* 0x0000000409007c0c */ /* 0x000fc6000bfa6270 */
[----:B------:R2:W-:Y:S04]  /*e0a0*/  @!P4 STG.E.128 desc[UR40][R10.64], R12 ;  /* 0x0000000c0a00c986 */ /* 0x0005e8000c101d28 */
[----:B------:R2:W-:Y:S04]  /*e0b0*/  @!P3 STG.E.128 desc[UR40][R10.64+0x80], R36 ;  /* 0x000080240a00b986 */ /* 0x0005e8000c101d28 */
[----:B------:R2:W-:Y:S04]  /*e0c0*/  @!P2 STG.E.128 desc[UR40][R10.64+0x100], R52 ;  /* 0x000100340a00a986 */ /* 0x0005e8000c101d28 */
[----:B------:R2:W-:Y:S02]  /*e0d0*/  @!P5 STG.E.128 desc[UR40][R10.64+0x180], R68 ;  /* 0x000180440a00d986 */ /* 0x0005e4000c101d28 */
.L_x_549:
[----:B------:R-:W-:Y:S05]  /*e0e0*/  BSYNC B1 ;  /* 0x0000000000017941 */ /* 0x000fea0003800000 */
.L_x_548:
        /* <DEDUP_REMOVED lines=14> */
[----:B--2---:R-:W-:Y:S02]  /*e1d0*/  VIADD R10, R201, 0xc0 ;  /* 0x000000c0c90a7836 */ /* 0x004fe40000000000 */
        /* <DEDUP_REMOVED lines=11> */
.L_x_551:
[----:B------:R-:W-:Y:S05]  /*e290*/  BSYNC B1 ;  /* 0x0000000000017941 */ /* 0x000fea0003800000 */
.L_x_550:
[----:B------:R-:W-:Y:S05]  /*e2a0*/  @P1 BRA `(.L_x_552) ;  /* 0x0000000c00441947 */ /* 0x000fea0003800000 */
[----:B------:R-:W-:Y:S01]  /*e2b0*/  IADD3 R3, P0, R76, 0x60, RZ ;  /* 0x000000604c037810 */ /* 0x000fe20007f1e0ff */
[C---:B------:R-:W-:Y:S01]  /*e2c0*/  VIADD R0, R201.reuse, 0x40 ;  /* 0x00000040c9007836 */ /* 0x040fe20000000000 */
[----:B------:R-:W-:Y:S01]  /*e2d0*/  ULDC UR4, c[0x0][0xa8c] ;  /* 0x0002a30000047ab9 */ /* 0x000fe20000000800 */
[----:B------:R-:W-:Y:S01]  /*e2e0*/  ULDC.64 UR6, c[0x0][0xad8] ;  /* 0x0002b60000067ab9 */ /* 0x000fe20000000a00 */
[----:B---3-5:R-:W-:Y:S01]  /*e2f0*/  IMAD.MOV.U32 R4, RZ, RZ, R78 ;  /* 0x000000ffff047224 */ /* 0x028fe200078e004e */
        /* <DEDUP_REMOVED lines=21> */
.L_x_544:
[----:B------:R-:W-:Y:S01]  /*e450*/  ULDC.64 UR4, c[0x0][0xbd8] ;  /* 0x0002f60000047ab9 */ /* 0x000fe20000000a00 */
[----:B------:R-:W-:Y:S01]  /*e460*/  IMAD.MOV.U32 R3, RZ, RZ, RZ ;  /* 0x000000ffff037224 */ /* 0x000fe200078e00ff */
[----:B------:R-:W-:Y:S02]  /*e470*/  ISETP.NE.U32.AND P0, PT, RZ, UR4, PT ;  /* 0x00000004ff007c0c */ /* 0x000fe4000bf05070 */
[----:B------:R-:W-:Y:S02]  /*e480*/  IADD3 R4, P1, R208, UR4, RZ ;  /* 0x00000004d0047c10 */ /* 0x000fe4000ff3e0ff */
[----:B------:R-:W-:Y:S02]  /*e490*/  ISETP.NE.AND.EX P0, PT, RZ, UR5, PT, P0 ;  /* 0x00000005ff007c0c */ /* 0x000fe4000bf05300 */
[----:B------:R-:W-:Y:S01]  /*e4a0*/  IADD3.X R5, R209, UR5, RZ, P1, !PT ;  /* 0x00000005d1057c10 */ /* 0x000fe20008ffe4ff */
[----:B------:R-:W-:Y:S02]  /*e4b0*/  ULDC.64 UR4, c[0x0][0xbe0] ;  /* 0x0002f80000047ab9 */ /* 0x000fe40000000a00 */
[----:B------:R-:W-:-:S04]  /*e4c0*/  ISETP.NE.U32.AND P1, PT, RZ, UR4, PT ;  /* 0x00000004ff007c0c */ /* 0x000fc8000bf25070 */
[----:B------:R-:W-:-:S04]  /*e4d0*/  ISETP.NE.AND.EX P1, PT, RZ, UR5, PT, P1 ;  /* 0x00000005ff007c0c */ /* 0x000fc8000bf25310 */
[----:B------:R2:W5:Y:S09]  /*e4e0*/  @P0 LDG.E R3, desc[UR40][R4.64] ;  /* 0x0000002804030981 */ /* 0x000572000c1e1900 */
[----:B------:R-:W-:Y:S01]  /*e4f0*/  @P1 IADD3 R208, P2, R208, UR4, RZ ;  /* 0x00000004d0d01c10 */ /* 0x000fe2000ff5e0ff */
[----:B------:R-:W-:-:S02]  /*e500*/  ULDC UR4, c[0x0][0xa88] ;  /* 0x0002a20000047ab9 */ /* 0x000fc40000000800 */
[----:B------:R-:W-:Y:S01]  /*e510*/  IMAD.U32 R0, RZ, RZ, UR4 ;  /* 0x00000004ff007e24 */ /* 0x000fe2000f8e00ff */
[----:B------:R-:W-:-:S05]  /*e520*/  @P1 IADD3.X R209, R209, UR5, RZ, P2, !PT ;  /* 0x00000005d1d11c10 */ /* 0x000fca00097fe4ff */
[----:B------:R2:W5:Y:S01]  /*e530*/  @P1 LDG.E R0, desc[UR40][R208.64] ;  /* 0x00000028d0001981 */ /* 0x000562000c1e1900 */
[----:B------:R-:W-:Y:S01]  /*e540*/  ISETP.GE.AND P2, PT, R235, 0x80, PT ;  /* 0x00000080eb00780c */ /* 0x000fe20003f46270 */
[----:B------:R-:W-:-:S12]  /*e550*/  @P1 BRA `(.L_x_553) ;  /* 0x0000000000101947 */ /* 0x000fd80003800000 */
[----:B------:R-:W-:Y:S05]  /*e560*/  @!P0 BRA `(.L_x_553) ;  /* 0x00000000000c8947 */ /* 0x000fea0003800000 */
[----:B------:R-:W3:Y:S04]  /*e570*/  LDG.E R7, desc[UR40][R4.64] ;  /* 0x0000002804077981 */ /* 0x000ee8000c1e1900 */
[----:B-----5:R-:W3:Y:S02]  /*e580*/  LDG.E R0, desc[UR40][R4.64+0x4] ;  /* 0x0000042804007981 */ /* 0x020ee4000c1e1900 */
[----:B---3--:R-:W-:-:S07]  /*e590*/  IMAD.IADD R0, R0, 0x1, -R7 ;  /* 0x0000000100007824 */ /* 0x008fce00078e0a07 */
.L_x_553:
[----:B------:R-:W-:Y:S01]  /*e5a0*/  BSSY B1, `(.L_x_554) ;  /* 0x000001d000017945 */ /* 0x000fe20003800000 */
[----:B------:R-:W-:Y:S02]  /*e5b0*/  SHF.R.S32.HI R9, RZ, 0x1f, R207 ;  /* 0x0000001fff097819 */ /* 0x000fe400000114cf */
[----:B------:R-:W-:Y:S02]  /*e5c0*/  SHF.R.S32.HI R10, RZ, 0x1f, R201 ;  /* 0x0000001fff0a7819 */ /* 0x000fe400000114c9 */
[----:B------:R-:W-:Y:S02]  /*e5d0*/  SEL R13, R210, RZ, !P0 ;  /* 0x000000ffd20d7207 */ /* 0x000fe40004000000 */
[----:B------:R-:W-:Y:S02]  /*e5e0*/  SEL R221, R221, RZ, !P0 ;  /* 0x000000ffdddd7207 */ /* 0x000fe40004000000 */
[----:B-----5:R-:W-:Y:S01]  /*e5f0*/  SHF.R.S32.HI R8, RZ, 0x1f, R3 ;  /* 0x0000001fff087819 */ /* 0x020fe20000011403 */
[----:B------:R-:W-:Y:S06]  /*e600*/  @P2 BRA `(.L_x_555) ;  /* 0x0000000000582947 */ /* 0x000fec0003800000 */
[----:B--2---:R-:W2:Y:S02]  /*e610*/  S2R R4, SR_TID.X ;  /* 0x0000000000047919 */ /* 0x004ea40000002100 */
[----:B--2---:R-:W-:-:S04]  /*e620*/  IMAD R4, R213, 0x80, R4 ;  /* 0x00000080d5047824 */ /* 0x004fc800078e0204 */
[----:B------:R-:W-:-:S05]  /*e630*/  VIADD R5, R4, 0xffffff80 ;  /* 0xffffff8004057836 */ /* 0x000fca0000000000 */
[----:B------:R-:W-:-:S13]  /*e640*/  ISETP.GE.AND P0, PT, R5, R0, PT ;  /* 0x000000000500720c */ /* 0x000fda0003f06270 */
[----:B------:R-:W-:Y:S05]  /*e650*/  @P0 BRA `(.L_x_555) ;  /* 0x0000000000440947 */ /* 0x000fea0003800000 */
[----:B------:R-:W-:Y:S01]  /*e660*/  IADD3 R4, P0, R5, R3, RZ ;  /* 0x0000000305047210 */ /* 0x000fe20007f1e0ff */
[----:B------:R-:W-:Y:S02]  /*e670*/  ULDC.64 UR4, c[0x0][0xb70] ;  /* 0x0002dc0000047ab9 */ /* 0x000fe40000000a00 */
[----:B------:R-:W-:Y:S01]  /*e680*/  IMAD R6, R9, UR4, RZ ;  /* 0x0000000409067c24 */ /* 0x000fe2000f8e02ff */
[----:B------:R-:W-:-:S03]  /*e690*/  LEA.HI.X.SX32 R5, R5, R8, 0x1, P0 ;  /* 0x0000000805057211 */ /* 0x000fc600000f0eff */
[C---:B------:R-:W-:Y:S02]  /*e6a0*/  IMAD R7, R207.reuse, UR5, R6 ;  /* 0x00000005cf077c24 */ /* 0x040fe4000f8e0206 */
[----:B------:R-:W-:Y:S01]  /*e6b0*/  IMAD.WIDE.U32 R4, R207, UR4, R4 ;  /* 0x00000004cf047c25 */ /* 0x000fe2000f8e0004 */
[----:B------:R-:W-:-:S03]  /*e6c0*/  ULDC.64 UR4, c[0x0][0xb78] ;  /* 0x0002de0000047ab9 */ /* 0x000fc60000000a00 */
[----:B------:R-:W-:Y:S02]  /*e6d0*/  IMAD R6, R221, UR4, RZ ;  /* 0x00000004dd067c24 */ /* 0x000fe4000f8e02ff */
[----:B------:R-:W-:Y:S02]  /*e6e0*/  IMAD.IADD R5, R5, 0x1, R7 ;  /* 0x0000000105057824 */ /* 0x000fe400078e0207 */
[C---:B------:R-:W-:Y:S02]  /*e6f0*/  IMAD R7, R13.reuse, UR5, R6 ;  /* 0x000000050d077c24 */ /* 0x040fe4000f8e0206 */
[----:B------:R-:W-:Y:S01]  /*e700*/  IMAD.WIDE.U32 R4, R13, UR4, R4 ;  /* 0x000000040d047c25 */ /* 0x000fe2000f8e0004 */
[----:B------:R-:W-:-:S03]  /*e710*/  ULDC.64 UR4, c[0x0][0xb40] ;  /* 0x0002d00000047ab9 */ /* 0x000fc60000000a00 */
[----:B------:R-:W-:Y:S01]  /*e720*/  IMAD.IADD R5, R5, 0x1, R7 ;  /* 0x0000000105057824 */ /* 0x000fe200078e0207 */
[----:B------:R-:W-:-:S04]  /*e730*/  LEA R6, P0, R4, UR4, 0x2 ;  /* 0x0000000404067c11 */ /* 0x000fc8000f8010ff */
[----:B------:R-:W-:Y:S01]  /*e740*/  LEA.HI.X R7, R4, UR5, R5, 0x2, P0 ;  /* 0x0000000504077c11 */ /* 0x000fe200080f1405 */
[----:B------:R-:W-:-:S05]  /*e750*/  IMAD.MOV.U32 R5, RZ, RZ, -0x800000 ;  /* 0xff800000ff057424 */ /* 0x000fca00078e00ff */
[----:B------:R3:W-:Y:S03]  /*e760*/  STG.E desc[UR40][R6.64], R5 ;  /* 0x0000000506007986 */ /* 0x0007e6000c101928 */
.L_x_555:
[----:B------:R-:W-:Y:S05]  /*e770*/  BSYNC B1 ;  /* 0x0000000000017941 */ /* 0x000fea0003800000 */
.L_x_554:
[----:B------:R-:W-:Y:S01]  /*e780*/  ULDC.64 UR4, c[0x0][0xaa0] ;  /* 0x0002a80000047ab9 */ /* 0x000fe20000000a00 */
[----:B--2---:R-:W-:Y:S01]  /*e790*/  IMAD.MOV.U32 R4, RZ, RZ, R201 ;  /* 0x000000ffff047224 */ /* 0x004fe200078e00c9 */
[----:B------:R-:W-:Y:S01]  /*e7a0*/  BSSY B1, `(.L_x_556) ;  /* 0x000002f000017945 */ /* 0x000fe20003800000 */
[----:B---3--:R-:W-:Y:S02]  /*e7b0*/  IMAD.MOV.U32 R5, RZ, RZ, R10 ;  /* 0x000000ffff057224 */ /* 0x008fe400078e000a */
[----:B------:R-:W-:Y:S02]  /*e7c0*/  IMAD R6, R8, UR4, RZ ;  /* 0x0000000408067c24 */ /* 0x000fe4000f8e02ff */
[----:B------:R-:W-:-:S04]  /*e7d0*/  IMAD.WIDE.U32 R4, R3, UR4, R4 ;  /* 0x0000000403047c25 */ /* 0x000fc8000f8e0004 */
[----:B------:R-:W-:Y:S01]  /*e7e0*/  IMAD R3, R3, UR5, R6 ;  /* 0x0000000503037c24 */ /* 0x000fe2000f8e0206 */
[----:B------:R-:W-:Y:S01]  /*e7f0*/  ULDC.64 UR4, c[0x0][0xae0] ;  /* 0x0002b80000047ab9 */ /* 0x000fe20000000a00 */
[----:B------:R-:W-:Y:S02]  /*e800*/  IMAD R11, R213, -0x80, R0 ;  /* 0xffffff80d50b7824 */ /* 0x000fe400078e0200 */
[----:B------:R-:W-:Y:S01]  /*e810*/  IMAD R6, R9, UR4, RZ ;  /* 0x0000000409067c24 */ /* 0x000fe2000f8e02ff */
[----:B------:R-:W-:Y:S01]  /*e820*/  SHF.R.S32.HI R9, RZ, 0x1f, R202 ;  /* 0x0000001fff097819 */ /* 0x000fe200000114ca */
[----:B------:R-:W-:Y:S01]  /*e830*/  IMAD.IADD R5, R5, 0x1, R3 ;  /* 0x0000000105057824 */ /* 0x000fe200078e0203 */
[C---:B------:R-:W-:Y:S01]  /*e840*/  ISETP.GE.AND P1, PT, R202.reuse, R11, PT ;  /* 0x0000000bca00720c */ /* 0x040fe20003f26270 */
[----:B------:R-:W-:Y:S02]  /*e850*/  VIADD R0, R202, 0x20 ;  /* 0x00000020ca007836 */ /* 0x000fe40000000000 */
[----:B------:R-:W-:-:S02]  /*e860*/  IMAD R3, R207, UR5, R6 ;  /* 0x00000005cf037c24 */ /* 0x000fc4000f8e0206 */
[----:B------:R-:W-:Y:S01]  /*e870*/  IMAD.WIDE.U32 R4, R207, UR4, R4 ;  /* 0x00000004cf047c25 */ /* 0x000fe2000f8e0004 */
[----:B------:R-:W-:Y:S01]  /*e880*/  ULDC.64 UR4, c[0x0][0xae8] ;  /* 0x0002ba0000047ab9 */ /* 0x000fe20000000a00 */
[----:B------:R-:W-:Y:S02]  /*e890*/  ISETP.GE.AND P0, PT, R0, R11, PT ;  /* 0x0000000b0000720c */ /* 0x000fe40003f06270 */
[----:B------:R-:W-:Y:S02]  /*e8a0*/  IMAD.IADD R5, R5, 0x1, R3 ;  /* 0x0000000105057824 */ /* 0x000fe400078e0203 */
[----:B------:R-:W-:Y:S02]  /*e8b0*/  IMAD R0, R221, UR4, RZ ;  /* 0x00000004dd007c24 */ /* 0x000fe4000f8e02ff */
[----:B------:R-:W-:-:S04]  /*e8c0*/  IMAD.WIDE.U32 R6, R13, UR4, R4 ;  /* 0x000000040d067c25 */ /* 0x000fc8000f8e0004 */
[----:B------:R-:W-:Y:S02]  /*e8d0*/  IMAD R3, R13, UR5, R0 ;  /* 0x000000050d037c24 */ /* 0x000fe4000f8e0200 */
[----:B------:R-:W-:Y:S02]  /*e8e0*/  IMAD.MOV.U32 R8, RZ, RZ, R202 ;  /* 0x000000ffff087224 */ /* 0x000fe400078e00ca */
[----:B------:R-:W-:Y:S02]  /*e8f0*/  VIADD R0, R202, 0x40 ;  /* 0x00000040ca007836 */ /* 0x000fe40000000000 */
[----:B------:R-:W-:-:S04]  /*e900*/  IMAD.WIDE R8, R213, 0x80, R8 ;  /* 0x00000080d5087825 */ /* 0x000fc800078e0208 */
[----:B------:R-:W-:Y:S01]  /*e910*/  IMAD.IADD R13, R7, 0x1, R3 ;  /* 0x00000001070d7824 */ /* 0x000fe200078e0203 */
        /* <DEDUP_REMOVED lines=23> */
.L_x_557:
[----:B------:R-:W-:Y:S05]  /*ea90*/  BSYNC B1 ;  /* 0x0000000000017941 */ /* 0x000fea0003800000 */
.L_x_556:
[----:B------:R-:W-:Y:S01]  /*eaa0*/  BSSY B1, `(.L_x_558) ;  /* 0x000001c000017945 */ /* 0x000fe20003800000 */
[----:B------:R-:W-:Y:S01]  /*eab0*/  ISETP.GE.AND P1, PT, R0, R11, PT ;  /* 0x0000000b0000720c */ /* 0x000fe20003f26270 */
[----:B------:R-:W-:Y:S02]  /*eac0*/  VIADD R10, R202, 0x60 ;  /* 0x00000060ca0a7836 */ /* 0x000fe40000000000 */
        /* <DEDUP_REMOVED lines=18> */
[----:B--2---:R-:W-:Y:S01]  /*ebf0*/  LEA R14, P0, R4, UR6, 0x1 ;  /* 0x00000006040e7c11 */ /* 0x004fe2000f8008ff */
[----:B------:R-:W-:-:S05]  /*ec00*/  IMAD.IADD R3, R5, 0x1, R3 ;  /* 0x0000000105037824 */ /* 0x000fca00078e0203 */
[----:B------:R-:W-:-:S05]  /*ec10*/  LEA.HI.X R15, R4, UR7, R3, 0x1, P0 ;  /* 0x00000007040f7c11 */ /* 0x000fca00080f0c03 */
[----:B------:R3:W-:Y:S04]  /*ec20*/  @!P2 STG.E.128 desc[UR40][R14.64], RZ ;  /* 0x000000ff0e00a986 */ /* 0x0007e8000c101d28 */
[----:B------:R3:W-:Y:S04]  /*ec30*/  @!P3 STG.E.128 desc[UR40][R14.64+0x80], RZ ;  /* 0x000080ff0e00b986 */ /* 0x0007e8000c101d28 */
[----:B------:R3:W-:Y:S04]  /*ec40*/  @!P4 STG.E.128 desc[UR40][R14.64+0x100], RZ ;  /* 0x000100ff0e00c986 */ /* 0x0007e8000c101d28 */
[----:B------:R3:W-:Y:S02]  /*ec50*/  @!P5 STG.E.128 desc[UR40][R14.64+0x180], RZ ;  /* 0x000180ff0e00d986 */ /* 0x0007e4000c101d28 */
.L_x_559:
[----:B------:R-:W-:Y:S05]  /*ec60*/  BSYNC B1 ;  /* 0x0000000000017941 */ /* 0x000fea0003800000 */
.L_x_558:
        /* <DEDUP_REMOVED lines=27> */
.L_x_561:
[----:B------:R-:W-:Y:S05]  /*ee20*/  BSYNC B1 ;  /* 0x0000000000017941 */ /* 0x000fea0003800000 */
.L_x_560:
[----:B------:R-:W-:Y:S05]  /*ee30*/  @P0 BRA `(.L_x_552) ;  /* 0x0000000000600947 */ /* 0x000fea0003800000 */
[----:B------:R-:W-:Y:S01]  /*ee40*/  IADD3 R3, P0, R8, 0x60, RZ ;  /* 0x0000006008037810 */ /* 0x000fe20007f1e0ff */
[C---:B------:R-:W-:Y:S01]  /*ee50*/  VIADD R0, R201.reuse, 0x40 ;  /* 0x00000040c9007836 */ /* 0x040fe20000000000 */
[----:B------:R-:W-:Y:S01]  /*ee60*/  ULDC UR4, c[0x0][0xa8c] ;  /* 0x0002a30000047ab9 */ /* 0x000fe20000000800 */
[----:B------:R-:W-:Y:S01]  /*ee70*/  ULDC.64 UR6, c[0x0][0xad8] ;  /* 0x0002b60000067ab9 */ /* 0x000fe20000000a00 */
[----:B------:R-:W-:Y:S01]  /*ee80*/  IMAD.MOV.U32 R4, RZ, RZ, R6 ;  /* 0x000000ffff047224 */ /* 0x000fe200078e0006 */
[C---:B------:R-:W-:Y:S01]  /*ee90*/  ISETP.GE.AND P1, PT, R201.reuse, UR4, PT ;  /* 0x00000004c9007c0c */ /* 0x040fe2000bf26270 */
        /* <DEDUP_REMOVED lines=18> */
.L_x_552:
[----:B------:R-:W-:Y:S05]  /*efc0*/  BSYNC B0 ;  /* 0x0000000000007941 */ /* 0x000fea0003800000 */
.L_x_543:
[----:B------:R-:W-:Y:S02]  /*efd0*/  ULDC UR4, c[0x0][0xc14] ;  /* 0x0003050000047ab9 */ /* 0x000fe40000000800 */
[----:B-1----:R-:W-:-:S13]  /*efe0*/  ISETP.GE.AND P0, PT, R87, UR4, PT ;  /* 0x0000000457007c0c */ /* 0x002fda000bf06270 */
[----:B------:R-:W-:Y:S05]  /*eff0*/  @!P0 BRA `(.L_x_562) ;  /* 0xffffff1c00dc8947 */ /* 0x000fea000383ffff */
[----:B------:R-:W-:Y:S05]  /*f000*/  BRA `(.L_x_429) ;  /* 0x0000005400787947 */ /* 0x000fea0003800000 */
.L_x_427:
[----:B------:R-:W-:-:S08]  /*f010*/  NOP ;  /* 0x0000000000007918 */ /* 0x000fd00000000000 */
[----:B------:R-:W0:-:S00]  /*f020*/  USETMAXREG.DEALLOC.CTAPOOL 0x18 ;  /* 0x00000018000079c8 */ /* 0x000e0000080e0500 */
[----:B0-----:R-:W-:-:S06]  /*f030*/  LOP3.LUT R0, R0, 0x3, RZ, 0xc0, !PT ;  /* 0x0000000300007812 */ /* 0x001fcc00078ec0ff */
[----:B------:R-:W0:Y:S02]  /*f040*/  SHFL.IDX PT, R0, R0, RZ, 0x1f ;  /* 0x00001fff00007589 */ /* 0x000e2400000e0000 */
[----:B0-----:R-:W-:-:S13]  /*f050*/  ISETP.NE.AND P0, PT, R0, RZ, PT ;  /* 0x000000ff0000720c */ /* 0x001fda0003f05270 */
[----:B------:R-:W-:Y:S05]  /*f060*/  @P0 BRA `(.L_x_429) ;  /* 0x0000005400600947 */ /* 0x000fea0003800000 */
        /* <DEDUP_REMOVED lines=55> */
.L_x_567:
        /* <DEDUP_REMOVED lines=16> */
.L_x_566:
[----:B------:R-:W-:Y:S05]  /*f4e0*/  BSYNC B0 ;  /* 0x0000000000007941 */ /* 0x000fea0003800000 */
.L_x_565:
        /* <DEDUP_REMOVED lines=26> */
.L_x_563:
        /* <DEDUP_REMOVED lines=16> */
.L_x_568:
        /* <DEDUP_REMOVED lines=25> */
.L_x_564:
[----:B------:R-:W-:Y:S02]  /*f920*/  IMAD.MOV.U32 R17, RZ, RZ, RZ ;  /* 0x000000ffff117224 */ /* 0x000fe400078e00ff */
[----:B------:R-:W-:Y:S02]  /*f930*/  IMAD.U32 R16, RZ, RZ, UR6 ;  /* 0x00000006ff107e24 */ /* 0x000fe4000f8e00ff */
[----:B------:R-:W-:-:S07]  /*f940*/  IMAD.MOV.U32 R18, RZ, RZ, RZ ;  /* 0x000000ffff127224 */ /* 0x000fce00078e00ff */
.L_x_569:
        /* <DEDUP_REMOVED lines=16> */
[----:B------:R-:W-:Y:S01]  /*fa50*/  ULDC.64 UR38, c[0x0][0x198] ;  /* 0x0000660000267ab9 */ /* 0x000fe20000000a00 */
[----:B------:R-:W-:Y:S02]  /*fa60*/  ULDC UR37, c[0x0][0xc] ;  /* 0x0000030000257ab9 */ /* 0x000fe40000000800 */
[----:B------:R0:W-:Y:S04]  /*fa70*/  STL [R1+0x8], R0 ;  /* 0x0000080001007387 */ /* 0x0001e80000100800 */
[----:B------:R0:W-:Y:S04]  /*fa80*/  STL [R1+0x4], RZ ;  /* 0x000004ff01007387 */ /* 0x0001e80000100800 */
[----:B------:R0:W-:Y:S04]  /*fa90*/  STL [R1+0xc], R0 ;  /* 0x00000c0001007387 */ /* 0x0001e80000100800 */
[----:B------:R0:W-:Y:S02]  /*faa0*/  STL [R1+0x28], RZ ;  /* 0x000028ff01007387 */ /* 0x0001e40000100800 */
.L_x_652:
[----:B-1-3--:R-:W1:Y:S02]  /*fab0*/  LDC.64 R2, c[0x0][0xc60] ;  /* 0x00031800ff027b82 */ /* 0x00ae640000000a00 */
[----:B-1----:R-:W-:-:S05]  /*fac0*/  IMAD.WIDE R2, R19, 0x4, R2 ;  /* 0x0000000413027825 */ /* 0x002fca00078e0202 */
[----:B--2---:R-:W0:Y:S01]  /*fad0*/  LDG.E R11, desc[UR40][R2.64] ;  /* 0x00000028020b7981 */ /* 0x004e22000c1e1900 */
[----:B------:R-:W-:Y:S05]  /*fae0*/  YIELD ;  /* 0x0000000000007946 */ /* 0x000fea0003800000 */
[----:B------:R-:W-:Y:S01]  /*faf0*/  ULDC.64 UR4, c[0x0][0xa28] ;  /* 0x00028a0000047ab9 */ /* 0x000fe20000000a00 */
[----:B------:R-:W-:Y:S01]  /*fb00*/  IMAD.MOV.U32 R6, RZ, RZ, RZ ;  /* 0x000000ffff067224 */ /* 0x000fe200078e00ff */
[----:B------:R-:W-:Y:S01]  /*fb10*/  ISETP.NE.U32.AND P0, PT, RZ, UR4, PT ;  /* 0x00000004ff007c0c */ /* 0x000fe2000bf05070 */
[----:B------:R-:W-:Y:S01]  /*fb20*/  IMAD.MOV.U32 R4, RZ, RZ, RZ ;  /* 0x000000ffff047224 */ /* 0x000fe200078e00ff */
[----:B------:R-:W-:-:S02]  /*fb30*/  ULDC.64 UR6, c[0x0][0xa10] ;  /* 0x0002840000067ab9 */ /* 0x000fc40000000a00 */
[----:B------:R-:W-:Y:S02]  /*fb40*/  ISETP.NE.AND.EX P0, PT, RZ, UR5, PT, P0 ;  /* 0x00000005ff007c0c */ /* 0x000fe4000bf05300 */
[----:B0-----:R-:W-:Y:S01]  /*fb50*/  SHF.R.S32.HI R0, RZ, 0x1f, R11 ;  /* 0x0000001fff007819 */ /* 0x001fe2000001140b */
[----:B------:R-:W-:Y:S10]  /*fb60*/  STL [R1+0x14], R11 ;  /* 0x0000140b01007387 */ /* 0x000ff40000100800 */
[----:B------:R-:W-:-:S04]  /*fb70*/  @P0 LEA R2, P1, R11, UR4, 0x2 ;  /* 0x000000040b020c11 */ /* 0x000fc8000f8210ff */
        /* <DEDUP_REMOVED lines=9> */
[----:B------:R-:W-:Y:S01]  /*fc10*/  ISETP.NE.U32.AND P1, PT, RZ, UR4, PT ;  /* 0x00000004ff007c0c */ /* 0x000fe2000bf25070 */
[----:B------:R-:W-:Y:S01]  /*fc20*/  IMAD.MOV.U32 R10, RZ, RZ, RZ ;  /* 0x000000ffff0a7224 */ /* 0x000fe200078e00ff */
[C---:B------:R-:W-:Y:S02]  /*fc30*/  SHF.L.U64.HI R0, R11.reuse, 0x2, R0 ;  /* 0x000000020b007819 */ /* 0x040fe40000010200 */
[----:B------:R-:W-:Y:S01]  /*fc40*/  ISETP.NE.AND.EX P1, PT, RZ, UR5, PT, P1 ;  /* 0x00000005ff007c0c */ /* 0x000fe2000bf25310 */
[----:B--2---:R0:W-:Y:S02]  /*fc50*/  STL [R1+0x34], R4 ;  /* 0x0000340401007387 */ /* 0x0041e40000100800 */
[----:B0-----:R-:W-:-:S10]  /*fc60*/  IMAD.SHL.U32 R4, R11, 0x4, RZ ;  /* 0x000000040b047824 */ /* 0x001fd400078e00ff */
[----:B------:R-:W-:Y:S01]  /*fc70*/  @P1 IADD3 R8, P0, R4, UR4, RZ ;  /* 0x0000000404081c10 */ /* 0x000fe2000ff1e0ff */
[----:B------:R0:W-:Y:S03]  /*fc80*/  STL [R1+0x20], R4 ;  /* 0x0000200401007387 */ /* 0x0001e60000100800 */
[----:B------:R-:W-:Y:S01]  /*fc90*/  @P1 IADD3.X R9, R0, UR5, RZ, P0, !PT ;  /* 0x0000000500091c10 */ /* 0x000fe200087fe4ff */
[----:B------:R-:W-:Y:S01]  /*fca0*/  ULDC.64 UR4, c[0x0][0xa08] ;  /* 0x0002820000047ab9 */ /* 0x000fe20000000a00 */
[----:B------:R1:W-:Y:S01]  /*fcb0*/  STL [R1+0x24], R0 ;  /* 0x0000240001007387 */ /* 0x0003e20000100800 */
[----:B------:R-:W-:Y:S02]  /*fcc0*/  IADD3 R2, P0, R4, UR4, RZ ;  /* 0x0000000404027c10 */ /* 0x000fe4000ff1e0ff */
[----:B------:R-:W-:Y:S02]  /*fcd0*/  ISETP.NE.U32.AND P2, PT, RZ, UR4, PT ;  /* 0x00000004ff007c0c */ /* 0x000fe4000bf45070 */
[----:B------:R-:W-:-:S02]  /*fce0*/  IADD3.X R3, R0, UR5, RZ, P0, !PT ;  /* 0x0000000500037c10 */ /* 0x000fc400087fe4ff */
[----:B------:R-:W-:Y:S01]  /*fcf0*/  ISETP.NE.AND.EX P2, PT, RZ, UR5, PT, P2 ;  /* 0x00000005ff007c0c */ /* 0x000fe2000bf45320 */
[----:B------:R-:W-:Y:S01]  /*fd00*/  ULDC.64 UR4, c[0x0][0x3f8] ;  /* 0x0000fe0000047ab9 */ /* 0x000fe20000000a00 */
[----:B0-----:R-:W-:Y:S01]  /*fd10*/  IADD3 R4, P0, R4, UR6, RZ ;  /* 0x0000000604047c10 */ /* 0x001fe2000ff1e0ff */
[----:B------:R-:W-:-:S03]  /*fd20*/  UISETP.NE.U32.AND UP0, UPT, UR4, URZ, UPT ;  /* 0x0000003f0400728c */ /* 0x000fc6000bf05070 */
[----:B------:R-:W-:Y:S01]  /*fd30*/  ULDC UR4, c[0x0][0x404] ;  /* 0x0001010000047ab9 */ /* 0x000fe20000000800 */
[----:B------:R-:W-:Y:S01]  /*fd40*/  UISETP.NE.AND.EX UP0, UPT, UR5, URZ, UPT, UP0 ;  /* 0x0000003f0500728c */ /* 0x000fe2000bf05300 */
[----:B------:R-:W-:Y:S02]  /*fd50*/  IADD3.X R5, R0, UR7, RZ, P0, !PT ;  /* 0x0000000700057c10 */ /* 0x000fe400087fe4ff */
[----:B------:R-:W-:Y:S01]  /*fd60*/  ULDC UR5, c[0x0][0x2e0] ;  /* 0x0000b80000057ab9 */ /* 0x000fe20000000800 */
[----:B------:R-:W-:Y:S02]  /*fd70*/  USEL UR4, UR4, 0x1, UP0 ;  /* 0x0000000104047887 */ /* 0x000fe40008000000 */
[----:B------:R0:W5:Y:S02]  /*fd80*/  @P2 LDG.E R10, desc[UR40][R2.64] ;  /* 0x00000028020a2981 */ /* 0x000164000c1e1900 */
[----:B------:R-:W-:-:S06]  /*fd90*/  UIMAD UR4, UR4, UR5, URZ ;  /* 0x00000005040472a4 */ /* 0x000fcc000f8e023f */
[----:B------:R-:W-:-:S06]  /*fda0*/  IMAD.U32 R7, RZ, RZ, UR4 ;  /* 0x00000004ff077e24 */ /* 0x000fcc000f8e00ff */
[----:B------:R0:W5:Y:S01]  /*fdb0*/  @P1 LDG.E R7, desc[UR40][R8.64] ;  /* 0x0000002808071981 */ /* 0x000162000c1e1900 */
[----:B------:R-:W-:Y:S01]  /*fdc0*/  ISETP.NE.U32.AND P0, PT, RZ, UR6, PT ;  /* 0x00000006ff007c0c */ /* 0x000fe2000bf05070 */
[----:B------:R-:W-:Y:S02]  /*fdd0*/  ULDC UR4, c[0x0][0x338] ;  /* 0x0000ce0000047ab9 */ /* 0x000fe40000000800 */
[----:B-1----:R-:W-:Y:S01]  /*fde0*/  IMAD.U32 R0, RZ, RZ, UR4 ;  /* 0x00000004ff007e24 */ /* 0x002fe2000f8e00ff */
[----:B------:R-:W-:Y:S01]  /*fdf0*/  ISETP.NE.AND.EX P0, PT, RZ, UR7, PT, P0 ;  /* 0x00000007ff007c0c */ /* 0x000fe2000bf05300 */
[----:B------:R-:W-:-:S12]  /*fe00*/  @P1 BRA `(.L_x_571) ;  /* 0x0000000000101947 */ /* 0x000fd80003800000 */
[----:B------:R-:W-:Y:S05]  /*fe10*/  @!P2 BRA `(.L_x_571) ;  /* 0x00000000000ca947 */ /* 0x000fea0003800000 */
[----:B-----5:R-:W2:Y:S04]  /*fe20*/  LDG.E R7, desc[UR40][R2.64] ;  /* 0x0000002802077981 */ /* 0x020ea8000c1e1900 */
[----:B0-----:R-:W2:Y:S02]  /*fe30*/  LDG.E R2, desc[UR40][R2.64+0x4] ;  /* 0x0000042802027981 */ /* 0x001ea4000c1e1900 */
[----:B--2---:R-:W-:-:S07]  /*fe40*/  IMAD.IADD R7, R2, 0x1, -R7 ;  /* 0x0000000102077824 */ /* 0x004fce00078e0a07 */
.L_x_571:
[----:B0-----:R-:W2:Y:S04]  /*fe50*/  @P0 LDG.E R2, desc[UR40][R4.64] ;  /* 0x0000002804020981 */ /* 0x001ea8000c1e1900 */
[----:B------:R-:W2:Y:S01]  /*fe60*/  @P0 LDG.E R3, desc[UR40][R4.64+0x4] ;  /* 0x0000042804030981 */ /* 0x000ea2000c1e1900 */
[----:B-----5:R-:W-:Y:S02]  /*fe70*/  IMAD.IADD R7, R7, 0x1, -R6 ;  /* 0x0000000107077824 */ /* 0x020fe400078e0a06 */
[----:B--2---:R-:W-:-:S04]  /*fe80*/  @P0 IMAD.IADD R0, R3, 0x1, -R2 ;  /* 0x0000000103000824 */ /* 0x004fc800078e0a02 */
[----:B------:R-:W-:-:S04]  /*fe90*/  IMAD.IADD R8, R7, 0x1, R0 ;  /* 0x0000000107087824 */ /* 0x000fc800078e0200 */
[----:B------:R-:W-:Y:S01]  /*fea0*/  VIADD R2, R8, 0x5f ;  /* 0x0000005f08027836 */ /* 0x000fe20000000000 */
[----:B------:R0:W-:Y:S03]  /*feb0*/  STL [R1+0x2c], R8 ;  /* 0x00002c0801007387 */ /* 0x0001e60000100800 */
[----:B------:R-:W-:-:S05]  /*fec0*/  IMAD.HI R2, R2, 0x2aaaaaab, RZ ;  /* 0x2aaaaaab02027827 */ /* 0x000fca00078e02ff */
[----:B------:R-:W-:-:S04]  /*fed0*/  SHF.R.U32.HI R3, RZ, 0x1f, R2 ;  /* 0x0000001fff037819 */ /* 0x000fc80000011602 */
[----:B0-----:R-:W-:-:S05]  /*fee0*/  LEA.HI.SX32 R8, R2, R3, 0x1c ;  /* 0x0000000302087211 */ /* 0x001fca00078fe2ff */
[--C-:B------:R-:W-:Y:S01]  /*fef0*/  IMAD R2, R8, 0x60, -R7.reuse ;  /* 0x0000006008027824 */ /* 0x100fe200078e0a07 */
[----:B------:R0:W-:Y:S01]  /*ff00*/  STL [R1+0x1c], R8 ;  /* 0x00001c0801007387 */ /* 0x0001e20000100800 */
[----:B------:R-:W-:-:S03]  /*ff10*/  IMAD.MOV R7, RZ, RZ, -R7 ;  /* 0x000000ffff077224 */ /* 0x000fc600078e0a07 */
[----:B------:R-:W-:Y:S02]  /*ff20*/  VIMNMX R0, R2, R0, PT ;  /* 0x0000000002007248 */ /* 0x000fe40003fe0100 */
[----:B------:R-:W-:-:S04]  /*ff30*/  VIMNMX R2, RZ, R7, !PT ;  /* 0x00000007ff027248 */ /* 0x000fc80007fe0100 */
[----:B------:R-:W-:Y:S01]  /*ff40*/  ISETP.GT.AND P1, PT, R0, R2, PT ;  /* 0x000000020000720c */ /* 0x000fe20003f24270 */
[----:B0-----:R-:W-:-:S05]  /*ff50*/  IMAD.WIDE.U32 R8, R2, -0x55555555, RZ ;  /* 0xaaaaaaab02087825 */ /* 0x001fca00078e00ff */
[----:B------:R-:W-:-:S07]  /*ff60*/  SHF.R.U32.HI R2, RZ, 0x6, R9 ;  /* 0x00000006ff027819 */ /* 0x000fce0000011609 */
[----:B------:R-:W-:Y:S02]  /*ff70*/  @P1 VIADD R3, R0, 0x5f ;  /* 0x0000005f00031836 */ /* 0x000fe40000000000 */
[----:B------:R-:W-:Y:S02]  /*ff80*/  IMAD.MOV.U32 R0, RZ, RZ, R2 ;  /* 0x000000ffff007224 */ /* 0x000fe400078e0002 */
[----:B------:R-:W-:-:S05]  /*ff90*/  @P1 IMAD.HI R3, R3, 0x2aaaaaab, RZ ;  /* 0x2aaaaaab03031827 */ /* 0x000fca00078e02ff */
[----:B------:R-:W-:-:S04]  /*ffa0*/  @P1 SHF.R.U32.HI R7, RZ, 0x1f, R3 ;  /* 0x0000001fff071819 */ /* 0x000fc80000011603 */
[----:B------:R-:W-:Y:S01]  /*ffb0*/  @P1 LEA.HI.SX32 R0, R3, R7, 0x1c ;  /* 0x0000000703001211 */ /* 0x000fe200078fe2ff */
[----:B------:R-:W-:-:S06]  /*ffc0*/  IMAD.MOV.U32 R7, RZ, RZ, RZ ;  /* 0x000000ffff077224 */ /* 0x000fcc00078e00ff */
[----:B------:R0:W5:Y:S01]  /*ffd0*/  @P0 LDG.E R7, desc[UR40][R4.64] ;  /* 0x0000002804070981 */ /* 0x000162000c1e1900 */
[----:B------:R-:W-:Y:S01]  /*ffe0*/  IMAD.IADD R3, R10, 0x1, R6 ;  /* 0x000000010a037824 */ /* 0x000fe200078e0206 */
[----:B------:R-:W-:Y:S01]  /*fff0*/  ISETP.GT.AND P1, PT, R0, R2, PT ;  /* 0x000000020000720c */ /* 0x000fe20003f24270 */
[----:B------:R-:W-:Y:S01]  /*10000*/  BSSY B0, `(.L_x_572) ;  /* 0x00000d6000007945 */ /* 0x000fe20003800000 */
[----:B------:R-:W-:Y:S02]  /*10010*/  PLOP3.LUT P2, PT, PT, PT, PT, 0x80, 0x0 ;  /* 0x000000000000781c */ /* 0x000fe40003f4f070 */
[----:B------:R0:W-:Y:S09]  /*10020*/  STL [R1+0x10], R3 ;  /* 0x0000100301007387 */ /* 0x0001f20000100800 */
[----:B------:R-:W-:Y:S05]  /*10030*/  @!P1 BRA `(.L_x_573) ;  /* 0x0000000c00489947 */ /* 0x000fea0003800000 */
[----:B0-----:R-:W0:Y:S01]  /*10040*/  LDC R3, c[0x0][0x428] ;  /* 0x00010a00ff037b82 */ /* 0x001e220000000800 */
[----:B------:R-:W-:Y:S01]  /*10050*/  UMOV UR4, 0xffffffff ;  /* 0xffffffff00047882 */ /* 0x000fe20000000000 */
[----:B------:R-:W-:Y:S01]  /*10060*/  IMAD.MOV.U32 R4, RZ, RZ, R18 ;  /* 0x000000ffff047224 */ /* 0x000fe200078e0012 */
[----:B0-----:R-:W-:-:S13]  /*10070*/  ISETP.NE.AND P1, PT, R3, 0x1, PT ;  /* 0x000000010300780c */ /* 0x001fda0003f25270 */
[----:B------:R-:W0:Y:S08]  /*10080*/  @P1 LDC R3, c[0x0][0x42c] ;  /* 0x00010b00ff031b82 */ /* 0x000e300000000800 */
[----:B------:R-:W1:Y:S01]  /*10090*/  @P1 LDC R5, c[0x0][0x430] ;  /* 0x00010c00ff051b82 */ /* 0x000e620000000800 */
[----:B0-----:R-:W-:-:S05]  /*100a0*/  @P1 IMAD.HI.U32 R3, R18, R3, RZ ;  /* 0x0000000312031227 */ /* 0x001fca00078e00ff */
[----:B-1----:R-:W-:Y:S02]  /*100b0*/  @P1 SHF.R.U32.HI R4, RZ, R5, R3 ;  /* 0x00000005ff041219 */ /* 0x002fe40000011603 */
[----:B------:R-:W-:Y:S01]  /*100c0*/  SEL R3, R11, RZ, !P0 ;  /* 0x000000ff0b037207 */ /* 0x000fe20004000000 */
[----:B------:R-:W-:Y:S06]  /*100d0*/  BRA.DIV UR4, `(.L_x_574) ;  /* 0x0000004e047c7947 */ /* 0x000fec000b800000 */
.L_x_698:
[----:B------:R-:W-:-:S03]  /*100e0*/  UMOV UR4, 0xffffffff ;  /* 0xffffffff00047882 */ /* 0x000fc60000000000 */
[----:B------:R-:W-:Y:S05]  /*100f0*/  BRA.DIV UR4, `(.L_x_575) ;  /* 0x0000004e04a87947 */ /* 0x000fea000b800000 */
[----:B------:R-:W-:-:S13]  /*10100*/  ELECT P6, URZ, PT ;  /* 0x00000000003f782f */ /* 0x000fda00038c0000 */
.L_x_701:
[----:B------:R-:W2:Y:S01]  /*10110*/  LDL R5, [R1+0x28] ;  /* 0x0000280001057983 */ /* 0x000ea20000100800 */
[----:B------:R-:W-:Y:S01]  /*10120*/  MOV R8, 0x400 ;  /* 0x0000040000087802 */ /* 0x000fe20000000f00 */
[----:B------:R-:W-:Y:S01]  /*10130*/  BSSY B1, `(.L_x_576) ;  /* 0x000000a000017945 */ /* 0x000fe20003800000 */
[----:B--2---:R-:W-:-:S05]  /*10140*/  VIADD R5, R5, 0x1 ;  /* 0x0000000105057836 */ /* 0x004fca0000000000 */
[----:B------:R-:W-:-:S04]  /*10150*/  LEA.HI R6, R5, R5, RZ, 0x1 ;  /* 0x0000000505067211 */ /* 0x000fc800078f08ff */
[----:B------:R-:W-:-:S05]  /*10160*/  LOP3.LUT R6, R6, 0xfffffffe, RZ, 0xc0, !PT ;  /* 0xfffffffe06067812 */ /* 0x000fca00078ec0ff */
[----:B------:R-:W-:Y:S02]  /*10170*/  IMAD.IADD R6, R5, 0x1, -R6 ;  /* 0x0000000105067824 */ /* 0x000fe400078e0a06 */
[----:B------:R-:W0:Y:S03]  /*10180*/  S2R R5, SR_CgaCtaId ;  /* 0x0000000000057919 */ /* 0x000e260000008800 */
[----:B------:R-:W-:Y:S02]  /*10190*/  SHF.L.U32 R6, R6, 0x1f, RZ ;  /* 0x0000001f06067819 */ /* 0x000fe400000006ff */
[----:B0-----:R-:W-:-:S04]  /*101a0*/  LEA R5, R5, R8, 0x18 ;  /* 0x0000000805057211 */ /* 0x001fc800078ec0ff */
[----:B------:R-:W0:Y:S02]  /*101b0*/  SYNCS.PHASECHK.TRANS64.TRYWAIT P0, [R5+URZ+0x22820], R6 ;  /* 0x02282006050075a7 */ /* 0x000e24000800017f */
[----:B0-----:R-:W-:Y:S05]  /*101c0*/  @!P0 BRA `(.L_x_577) ;  /* 0x0000004c00948947 */ /* 0x001fea0003800000 */
.L_x_702:
[----:B------:R-:W-:Y:S05]  /*101d0*/  BSYNC B1 ;  /* 0x0000000000017941 */ /* 0x000fea0003800000 */
.L_x_576:
[----:B------:R-:W-:Y:S04]  /*101e0*/  BSSY B1, `(.L_x_578) ;  /* 0x000004d000017945 */ /* 0x000fe80003800000 */
[----:B------:R-:W-:Y:S05]  /*101f0*/  @!P6 BRA `(.L_x_579) ;  /* 0x00000004002ce947 */ /* 0x000fea0003800000 */
[----:B------:R-:W0:Y:S04]  /*10200*/  LDL R9, [R1+0x4] ;  /* 0x0000040001097983 */ /* 0x000e280000100800 */
[----:B------:R-:W2:Y:S01]  /*10210*/  LDL R8, [R1+0xc] ;  /* 0x00000c0001087983 */ /* 0x000ea20000100800 */
[----:B0-----:R-:W-:Y:S01]  /*10220*/  IMAD R6, R9, 0x8, R5 ;  /* 0x0000000809067824 */ /* 0x001fe200078e0205 */
[----:B--2---:R-:W-:-:S04]  /*10230*/  SHF.L.U32 R9, R8, 0x1f, RZ ;  /* 0x0000001f08097819 */ /* 0x004fc800000006ff */
[----:B------:R-:W0:Y:S02]  /*10240*/  SYNCS.PHASECHK.TRANS64.TRYWAIT P0, [R6+URZ+0x228a0], R9 ;  /* 0x0228a009060075a7 */ /* 0x000e24000800017f */
[----:B0-----:R-:W-:Y:S05]  /*10250*/  @!P0 BRA `(.L_x_580) ;  /* 0x0000004c00848947 */ /* 0x001fea0003800000 */
.L_x_703:
[----:B------:R-:W1:Y:S02]  /*10260*/  S2R R8, SR_TID.X ;  /* 0x0000000000087919 */ /* 0x000e640000002100 */
[----:B-1----:R-:W-:-:S04]  /*10270*/  LOP3.LUT R8, R8, 0x7f, RZ, 0xc0, !PT ;  /* 0x0000007f08087812 */ /* 0x002fc800078ec0ff */
[----:B------:R-:W-:-:S13]  /*10280*/  ISETP.NE.AND P1, PT, R8, RZ, PT ;  /* 0x000000ff0800720c */ /* 0x000fda0003f25270 */
[----:B------:R-:W-:Y:S05]  /*10290*/  @P1 BRA `(.L_x_581) ;  /* 0x00000000001c1947 */ /* 0x000fea0003800000 */
[----:B------:R-:W1:Y:S02]  /*102a0*/  S2R R8, SR_TID.X ;  /* 0x0000000000087919 */ /* 0x000e640000002100 */
[----:B-1----:R-:W-:-:S04]  /*102b0*/  LOP3.LUT R8, R8, 0x1f, RZ, 0xc0, !PT ;  /* 0x0000001f08087812 */ /* 0x002fc800078ec0ff */
[----:B------:R-:W-:Y:S01]  /*102c0*/  ISETP.NE.AND P0, PT, R8, RZ, PT ;  /* 0x000000ff0800720c */ /* 0x000fe20003f05270 */
[----:B------:R-:W-:-:S04]  /*102d0*/  IMAD.MOV.U32 R8, RZ, RZ, 0x3000 ;  /* 0x00003000ff087424 */ /* 0x000fc800078e00ff */
[----:B------:R1:W-:Y:S08]  /*102e0*/  SYNCS.ARRIVE.TRANS64 RZ, [R6+URZ+0x22890], R8 ;  /* 0x0228900806ff79a7 */ /* 0x0003f0000800003f */
[----:B------:R-:W-:Y:S05]  /*102f0*/  @!P0 BRA `(.L_x_581) ;  /* 0x0000000000048947 */ /* 0x000fea0003800000 */
[----:B------:R-:W-:Y:S01]  /*10300*/  BPT.TRAP 0x1 ;  /* 0x000000040000795c */ /* 0x000fe20000300000 */
.L_x_581:
[----:B-1----:R-:W2:Y:S01]  /*10310*/  LDL R8, [R1+0x4] ;  /* 0x0000040001087983 */ /* 0x002ea20000100800 */
[----:B------:R-:W-:Y:S01]  /*10320*/  R2UR UR9, R6 ;  /* 0x00000000060972ca */ /* 0x000fe200000e0000 */
[----:B------:R-:W-:Y:S01]  /*10330*/  UIADD3 UR4, UP0, UR38, 0x570, URZ ;  /* 0x0000057026047890 */ /* 0x000fe2000ff1e03f */
[----:B------:R-:W-:Y:S01]  /*10340*/  R2UR UR12, R4 ;  /* 0x00000000040c72ca */ /* 0x000fe200000e0000 */
[----:B------:R-:W-:Y:S01]  /*10350*/  UMOV UR6, 0x0 ;  /* 0x0000000000067882 */ /* 0x000fe20000000000 */
[----:B------:R-:W-:Y:S01]  /*10360*/  R2UR UR13, R3 ;  /* 0x00000000030d72ca */ /* 0x000fe200000e0000 */
[----:B------:R-:W-:Y:S01]  /*10370*/  UIADD3.X UR5, URZ, UR39, URZ, UP0, !UPT ;  /* 0x000000273f057290 */ /* 0x000fe200087fe43f */
[----:B------:R-:W-:Y:S01]  /*10380*/  UMOV UR7, 0x12f00000 ;  /* 0x12f0000000077882 */ /* 0x000fe20000000000 */
[----:B------:R-:W-:-:S06]  /*10390*/  UMOV UR10, URZ ;  /* 0x0000003f000a7c82 */ /* 0x000fcc0008000000 */
[----:B------:R-:W-:Y:S01]  /*103a0*/  UIADD3 UR9, UR9, 0x22890, URZ ;  /* 0x0002289009097890 */ /* 0x000fe2000fffe03f */
[----:B--2---:R-:W-:-:S05]  /*103b0*/  IMAD R8, R8, 0x3000, R5 ;  /* 0x0000300008087824 */ /* 0x004fca00078e0205 */
[----:B------:R-:W-:Y:S01]  /*103c0*/  R2UR UR8, R8 ;  /* 0x00000000080872ca */ /* 0x000fe200000e0000 */
[----:B-----5:R-:W-:-:S04]  /*103d0*/  IMAD R8, R0, 0x60, R7 ;  /* 0x0000006000087824 */ /* 0x020fc800078e0207 */
[----:B------:R-:W-:-:S05]  /*103e0*/  VIADD R8, R8, 0xffffffa0 ;  /* 0xffffffa008087836 */ /* 0x000fca0000000000 */
[----:B------:R-:W-:-:S03]  /*103f0*/  R2UR UR11, R8 ;  /* 0x00000000080b72ca */ /* 0x000fc600000e0000 */
[----:B------:R-:W-:-:S10]  /*10400*/  UIADD3 UR8, UR8, 0x1c400, URZ ;  /* 0x0001c40008087890 */ /* 0x000fd4000fffe03f */
[----:B------:R1:W-:Y:S01]  /*10410*/  UTMALDG.4D [UR8], [UR4], desc[UR6] ;  /* 0x00000608040075b4 */ /* 0x0003e20008019000 */
[----:B------:R-:W2:Y:S02]  /*10420*/  SYNCS.PHASECHK.TRANS64.TRYWAIT P0, [R6+URZ+0x228c0], R9 ;  /* 0x0228c009060075a7 */ /* 0x000ea4000800017f */
[----:B-12---:R-:W-:Y:S05]  /*10430*/  @!P0 BRA `(.L_x_582) ;  /* 0x0000004c00208947 */ /* 0x006fea0003800000 */
.L_x_704:
[----:B------:R-:W-:Y:S05]  /*10440*/  @P1 BRA `(.L_x_583) ;  /* 0x00000000001c1947 */ /* 0x000fea0003800000 */
[----:B------:R-:W2:Y:S01]  /*10450*/  S2R R10, SR_TID.X ;  /* 0x00000000000a7919 */ /* 0x000ea20000002100 */
[----:B01----:R-:W-:-:S04]  /*10460*/  IMAD.MOV.U32 R9, RZ, RZ, 0xc000 ;  /* 0x0000c000ff097424 */ /* 0x003fc800078e00ff */
[----:B------:R3:W-:Y:S01]  /*10470*/  SYNCS.ARRIVE.TRANS64 RZ, [R6+URZ+0x228b0], R9 ;  /* 0x0228b00906ff79a7 */ /* 0x0007e2000800003f */
[----:B--2---:R-:W-:-:S04]  /*10480*/  LOP3.LUT R10, R10, 0x1f, RZ, 0xc0, !PT ;  /* 0x0000001f0a0a7812 */ /* 0x004fc800078ec0ff */
[----:B------:R-:W-:-:S13]  /*10490*/  ISETP.NE.AND P0, PT, R10, RZ, PT ;  /* 0x000000ff0a00720c */ /* 0x000fda0003f05270 */
[----:B---3--:R-:W-:Y:S05]  /*104a0*/  @!P0 BRA `(.L_x_583) ;  /* 0x0000000000048947 */ /* 0x008fea0003800000 */
[----:B------:R-:W-:Y:S01]  /*104b0*/  BPT.TRAP 0x1 ;  /* 0x000000040000795c */ /* 0x000fe20000300000 */
.L_x_583:
[----:B01----:R-:W2:Y:S01]  /*104c0*/  LDL R9, [R1+0x4] ;  /* 0x0000040001097983 */ /* 0x003ea20000100800 */
[----:B------:R-:W-:Y:S01]  /*104d0*/  R2UR UR9, R6 ;  /* 0x00000000060972ca */ /* 0x000fe200000e0000 */
[----:B------:R-:W-:Y:S01]  /*104e0*/  UIADD3 UR4, UP0, UR38, 0x670, URZ ;  /* 0x0000067026047890 */ /* 0x000fe2000ff1e03f */
[----:B------:R-:W-:Y:S01]  /*104f0*/  R2UR UR11, R8 ;  /* 0x00000000080b72ca */ /* 0x000fe200000e0000 */
[----:B------:R-:W-:Y:S01]  /*10500*/  UMOV UR10, URZ ;  /* 0x0000003f000a7c82 */ /* 0x000fe20008000000 */
[----:B------:R-:W-:Y:S01]  /*10510*/  R2UR UR12, R4 ;  /* 0x00000000040c72ca */ /* 0x000fe200000e0000 */
[----:B------:R-:W-:Y:S01]  /*10520*/  UIADD3.X UR5, URZ, UR39, URZ, UP0, !UPT ;  /* 0x000000273f057290 */ /* 0x000fe200087fe43f */
[----:B------:R-:W-:Y:S01]  /*10530*/  R2UR UR13, R3 ;  /* 0x00000000030d72ca */ /* 0x000fe200000e0000 */
[----:B------:R-:W-:Y:S01]  /*10540*/  UMOV UR6, 0x0 ;  /* 0x0000000000067882 */ /* 0x000fe20000000000 */
[----:B------:R-:W-:Y:S01]  /*10550*/  UMOV UR7, 0x12f00000 ;  /* 0x12f0000000077882 */ /* 0x000fe20000000000 */
[----:B------:R-:W-:-:S04]  /*10560*/  UMOV UR16, 0x40 ;  /* 0x0000004000107882 */ /* 0x000fc80000000000 */
[----:B------:R-:W-:Y:S01]  /*10570*/  UIADD3 UR9, UR9, 0x228b0, URZ ;  /* 0x000228b009097890 */ /* 0x000fe2000fffe03f */
        /* <DEDUP_REMOVED lines=19> */
.L_x_579:
[----:B------:R-:W-:Y:S05]  /*106b0*/  BSYNC B1 ;  /* 0x0000000000017941 */ /* 0x000fea0003800000 */
.L_x_578:
[----:B0-----:R-:W2:Y:S04]  /*106c0*/  LDL.LU R6, [R1+0x4] ;  /* 0x0000040001067983 */ /* 0x001ea80000300800 */
[----:B------:R-:W3:Y:S01]  /*106d0*/  LDL.LU R9, [R1+0xc] ;  /* 0x00000c0001097983 */ /* 0x000ee20000300800 */
[----:B------:R-:W-:Y:S01]  /*106e0*/  PLOP3.LUT P2, PT, PT, PT, PT, 0x8, 0x0 ;  /* 0x000000000000781c */ /* 0x000fe20003f4e170 */
[----:B--2---:R-:W-:-:S05]  /*106f0*/  VIADD R6, R6, 0x1 ;  /* 0x0000000106067836 */ /* 0x004fca0000000000 */
[----:B------:R-:W-:-:S04]  /*10700*/  ISETP.NE.AND P0, PT, R6, 0x2, PT ;  /* 0x000000020600780c */ /* 0x000fc80003f05270 */
[----:B------:R-:W-:Y:S02]  /*10710*/  SEL R8, RZ, 0x1, P0 ;  /* 0x00000001ff087807 */ /* 0x000fe40000000000 */
[----:B------:R-:W-:Y:S01]  /*10720*/  SEL R10, R6, RZ, P0 ;  /* 0x000000ff060a7207 */ /* 0x000fe20000000000 */
[----:B------:R-:W-:Y:S01]  /*10730*/  VIADD R6, R0, 0xfffffffe ;  /* 0xfffffffe00067836 */ /* 0x000fe20000000000 */
[----:B---3--:R-:W-:-:S03]  /*10740*/  LOP3.LUT R9, R9, R8, RZ, 0x3c, !PT ;  /* 0x0000000809097212 */ /* 0x008fc600078e3cff */
[----:B------:R1:W-:Y:S01]  /*10750*/  STL [R1+0x4], R10 ;  /* 0x0000040a01007387 */ /* 0x0003e20000100800 */
[----:B------:R-:W-:-:S03]  /*10760*/  ISETP.GE.AND P0, PT, R6, R2, PT ;  /* 0x000000020600720c */ /* 0x000fc60003f06270 */
[----:B------:R1:W-:Y:S10]  /*10770*/  STL [R1+0xc], R9 ;  /* 0x00000c0901007387 */ /* 0x0003f40000100800 */
[----:B-1----:R-:W-:Y:S05]  /*10780*/  @!P0 BRA `(.L_x_573) ;  /* 0x0000000400748947 */ /* 0x002fea0003800000 */
[C---:B-----5:R-:W-:Y:S02]  /*10790*/  IMAD R6, R0.reuse, 0x60, R7 ;  /* 0x0000006000067824 */ /* 0x060fe400078e0207 */
[----:B------:R-:W-:Y:S02]  /*107a0*/  VIADD R0, R0, 0xffffffff ;  /* 0xffffffff00007836 */ /* 0x000fe40000000000 */
[----:B------:R-:W-:-:S07]  /*107b0*/  VIADD R6, R6, 0xffffff40 ;  /* 0xffffff4006067836 */ /* 0x000fce0000000000 */
.L_x_590:
[----:B------:R-:W-:Y:S05]  /*107c0*/  YIELD ;  /* 0x0000000000007946 */ /* 0x000fea0003800000 */
[----:B------:R-:W-:Y:S04]  /*107d0*/  BSSY B1, `(.L_x_584) ;  /* 0x000004b000017945 */ /* 0x000fe80003800000 */
[----:B-1----:R-:W-:Y:S05]  /*107e0*/  @!P6 BRA `(.L_x_585) ;  /* 0x000000040024e947 */ /* 0x002fea0003800000 */
[----:B------:R-:W2:Y:S04]  /*107f0*/  LDL R7, [R1+0x4] ;  /* 0x0000040001077983 */ /* 0x000ea80000100800 */
[----:B------:R-:W3:Y:S01]  /*10800*/  LDL R8, [R1+0xc] ;  /* 0x00000c0001087983 */ /* 0x000ee20000100800 */
[----:B--2---:R-:W-:Y:S01]  /*10810*/  IMAD R7, R7, 0x8, R5 ;  /* 0x0000000807077824 */ /* 0x004fe200078e0205 */
[----:B---3--:R-:W-:-:S04]  /*10820*/  SHF.L.U32 R8, R8, 0x1f, RZ ;  /* 0x0000001f08087819 */ /* 0x008fc800000006ff */
[----:B------:R-:W0:Y:S02]  /*10830*/  SYNCS.PHASECHK.TRANS64.TRYWAIT P0, [R7+URZ+0x228a0], R8 ;  /* 0x0228a008070075a7 */ /* 0x000e24000800017f */
[----:B0-----:R-:W-:Y:S05]  /*10840*/  @!P0 BRA `(.L_x_586) ;  /* 0x0000004800308947 */ /* 0x001fea0003800000 */
.L_x_705:
        /* <DEDUP_REMOVED lines=11> */
.L_x_587:
[----:B-1----:R-:W2:Y:S01]  /*10900*/  LDL R9, [R1+0x4] ;  /* 0x0000040001097983 */ /* 0x002ea20000100800 */
[----:B------:R-:W-:Y:S01]  /*10910*/  R2UR UR9, R7 ;  /* 0x00000000070972ca */ /* 0x000fe200000e0000 */
[----:B------:R-:W-:Y:S01]  /*10920*/  UIADD3 UR4, UP0, UR38, 0x570, URZ ;  /* 0x0000057026047890 */ /* 0x000fe2000ff1e03f */
[----:B------:R-:W-:Y:S01]  /*10930*/  R2UR UR11, R6 ;  /* 0x00000000060b72ca */ /* 0x000fe200000e0000 */
[----:B------:R-:W-:Y:S01]  /*10940*/  UMOV UR6, 0x0 ;  /* 0x0000000000067882 */ /* 0x000fe20000000000 */
[----:B------:R-:W-:Y:S01]  /*10950*/  R2UR UR12, R4 ;  /* 0x00000000040c72ca */ /* 0x000fe200000e0000 */
[----:B------:R-:W-:Y:S01]  /*10960*/  UIADD3.X UR5, URZ, UR39, URZ, UP0, !UPT ;  /* 0x000000273f057290 */ /* 0x000fe200087fe43f */
[----:B------:R-:W-:Y:S01]  /*10970*/  R2UR UR13, R3 ;  /* 0x00000000030d72ca */ /* 0x000fe200000e0000 */
[----:B------:R-:W-:Y:S01]  /*10980*/  UMOV UR7, 0x12f00000 ;  /* 0x12f0000000077882 */ /* 0x000fe20000000000 */
[----:B------:R-:W-:-:S05]  /*10990*/  UMOV UR10, URZ ;  /* 0x0000003f000a7c82 */ /* 0x000fca0008000000 */
[----:B------:R-:W-:Y:S01]  /*109a0*/  UIADD3 UR9, UR9, 0x22890, URZ ;  /* 0x0002289009097890 */ /* 0x000fe2000fffe03f */
[----:B--2---:R-:W-:-:S05]  /*109b0*/  IMAD R9, R9, 0x3000, R5 ;  /* 0x0000300009097824 */ /* 0x004fca00078e0205 */
[----:B------:R-:W-:-:S13]  /*109c0*/  R2UR UR8, R9 ;  /* 0x00000000090872ca */ /* 0x000fda00000e0000 */
[----:B------:R-:W-:-:S09]  /*109d0*/  UIADD3 UR8, UR8, 0x1c400, URZ ;  /* 0x0001c40008087890 */ /* 0x000fd2000fffe03f */
[----:B------:R1:W-:Y:S01]  /*109e0*/  UTMALDG.4D [UR8], [UR4], desc[UR6] ;  /* 0x00000608040075b4 */ /* 0x0003e20008019000 */
[----:B------:R-:W2:Y:S02]  /*109f0*/  SYNCS.PHASECHK.TRANS64.TRYWAIT P1, [R7+URZ+0x228c0], R8 ;  /* 0x0228c008070075a7 */ /* 0x000ea4000802017f */
[----:B-12---:R-:W-:Y:S05]  /*10a00*/  @!P1 BRA `(.L_x_588) ;  /* 0x0000004400d49947 */ /* 0x006fea0003800000 */
.L_x_706:
        /* <DEDUP_REMOVED lines=8> */
.L_x_589:
        /* <DEDUP_REMOVED lines=18> */
[----:B------:R0:W-:Y:S02]  /*10bb0*/  UTMALDG.4D [UR8], [UR4], desc[UR6] ;  /* 0x00000608040075b4 */ /* 0x0001e40008019000 */
[----:B0-----:R-:W-:Y:S01]  /*10bc0*/  UMOV UR8, UR15 ;  /* 0x0000000f00087c82 */ /* 0x001fe20008000000 */
[----:B------:R-:W-:Y:S01]  /*10bd0*/  UMOV UR10, UR17 ;  /* 0x00000011000a7c82 */ /* 0x000fe20008000000 */
[----:B------:R-:W-:Y:S01]  /*10be0*/  UMOV UR15, 0x80 ;  /* 0x00000080000f7882 */ /* 0x000fe20000000000 */
        /* <DEDUP_REMOVED lines=8> */
[----:B0-----:R-:W-:Y:S01]  /*10c70*/  NOP ;  /* 0x0000000000007918 */ /* 0x001fe20000000000 */
.L_x_585:
[----:B------:R-:W-:Y:S05]  /*10c80*/  BSYNC B1 ;  /* 0x0000000000017941 */ /* 0x000fea0003800000 */
.L_x_584:
[----:B------:R-:W2:Y:S04]  /*10c90*/  LDL.LU R7, [R1+0x4] ;  /* 0x0000040001077983 */ /* 0x000ea80000300800 */
[----:B------:R-:W3:Y:S01]  /*10ca0*/  LDL.LU R8, [R1+0xc] ;  /* 0x00000c0001087983 */ /* 0x000ee20000300800 */
[----:B------:R-:W-:Y:S02]  /*10cb0*/  VIADD R0, R0, 0xffffffff ;  /* 0xffffffff00007836 */ /* 0x000fe40000000000 */
[----:B------:R-:W-:Y:S02]  /*10cc0*/  VIADD R6, R6, 0xffffffa0 ;  /* 0xffffffa006067836 */ /* 0x000fe40000000000 */
[----:B--2---:R-:W-:-:S05]  /*10cd0*/  VIADD R7, R7, 0x1 ;  /* 0x0000000107077836 */ /* 0x004fca0000000000 */
[----:B------:R-:W-:-:S04]  /*10ce0*/  ISETP.NE.AND P0, PT, R7, 0x2, PT ;  /* 0x000000020700780c */ /* 0x000fc80003f05270 */
[----:B------:R-:W-:Y:S02]  /*10cf0*/  SEL R9, R7, RZ, P0 ;  /* 0x000000ff07097207 */ /* 0x000fe40000000000 */
[----:B------:R-:W-:Y:S02]  /*10d00*/  SEL R7, RZ, 0x1, P0 ;  /* 0x00000001ff077807 */ /* 0x000fe40000000000 */
[----:B------:R-:W-:Y:S01]  /*10d10*/  ISETP.GT.AND P0, PT, R0, R2, PT ;  /* 0x000000020000720c */ /* 0x000fe20003f04270 */
[----:B------:R1:W-:Y:S01]  /*10d20*/  STL [R1+0x4], R9 ;  /* 0x0000040901007387 */ /* 0x0003e20000100800 */
[----:B---3--:R-:W-:-:S05]  /*10d30*/  LOP3.LUT R8, R8, R7, RZ, 0x3c, !PT ;  /* 0x0000000708087212 */ /* 0x008fca00078e3cff */
[----:B------:R1:W-:Y:S06]  /*10d40*/  STL [R1+0xc], R8 ;  /* 0x00000c0801007387 */ /* 0x0003ec0000100800 */
[----:B------:R-:W-:Y:S05]  /*10d50*/  @P0 BRA `(.L_x_590) ;  /* 0xfffffff800980947 */ /* 0x000fea000383ffff */
.L_x_573:
[----:B------:R-:W-:Y:S05]  /*10d60*/  BSYNC B0 ;  /* 0x0000000000007941 */ /* 0x000fea0003800000 */
.L_x_572:
[----:B-----5:R-:W2:Y:S01]  /*10d70*/  LDL R7, [R1+0x2c] ;  /* 0x00002c0001077983 */ /* 0x020ea20000100800 */
[----:B------:R-:W-:Y:S05]  /*10d80*/  @!P2 WARPSYNC.ALL ;  /* 0x000000000000a948 */ /* 0x000fea0003800000 */
[----:B------:R-:W-:Y:S01]  /*10d90*/  BSSY B6, `(.L_x_591) ;  /* 0x00002ae000067945 */ /* 0x000fe20003800000 */
[----:B------:R-:W-:Y:S01]  /*10da0*/  @!P2 BAR.SYNC.DEFER_BLOCKING 0xc, 0x120 ;  /* 0x030480000000ab1d */ /* 0x000fe20000010000 */
[----:B--2---:R-:W-:-:S13]  /*10db0*/  ISETP.GT.AND P0, PT, R7, RZ, PT ;  /* 0x000000ff0700720c */ /* 0x004fda0003f04270 */
[----:B------:R-:W-:Y:S05]  /*10dc0*/  @P0 BRA `(.L_x_592) ;  /* 0x0000000000440947 */ /* 0x000fea0003800000 */
[----:B------:R-:W2:Y:S02]  /*10dd0*/  S2R R7, SR_TID.X ;  /* 0x0000000000077919 */ /* 0x000ea40000002100 */
[----:B--2---:R-:W-:-:S04]  /*10de0*/  LOP3.LUT R7, R7, 0x1f, RZ, 0xc0, !PT ;  /* 0x0000001f07077812 */ /* 0x004fc800078ec0ff */
[----:B------:R-:W-:-:S13]  /*10df0*/  ISETP.NE.AND P1, PT, R7, RZ, PT ;  /* 0x000000ff0700720c */ /* 0x000fda0003f25270 */
[----:B------:R-:W-:Y:S05]  /*10e00*/  @P1 BRA `(.L_x_593) ;  /* 0x0000002800981947 */ /* 0x000fea0003800000 */
[----:B------:R-:W2:Y:S01]  /*10e10*/  S2R R7, SR_LANEID ;  /* 0x0000000000077919 */ /* 0x000ea20000000000 */
[----:B------:R-:W-:Y:S01]  /*10e20*/  VOTEU.ANY UR4, UPT, PT ;  /* 0x0000000000047886 */ /* 0x000fe200038e0100 */
[----:B0-----:R-:W0:Y:S01]  /*10e30*/  LDC.64 R2, c[0x0][0xc38] ;  /* 0x00030e00ff027b82 */ /* 0x001e220000000a00 */
[----:B------:R-:W2:Y:S08]  /*10e40*/  FLO.U32 R0, UR4 ;  /* 0x0000000400007d00 */ /* 0x000eb000080e0000 */
[----:B------:R-:W0:Y:S01]  /*10e50*/  POPC R5, UR4 ;  /* 0x0000000400057d09 */ /* 0x000e220008000000 */
[----:B--2---:R-:W-:-:S13]  /*10e60*/  ISETP.EQ.U32.AND P0, PT, R0, R7, PT ;  /* 0x000000070000720c */ /* 0x004fda0003f02070 */
[----:B0-----:R-:W2:Y:S01]  /*10e70*/  @P0 ATOMG.E.ADD.STRONG.GPU PT, R3, desc[UR40][R2.64], R5 ;  /* 0x00000005020309a8 */ /* 0x001ea200081ee1e8 */
[----:B------:R-:W0:Y:S02]  /*10e80*/  S2R R4, SR_LTMASK ;  /* 0x0000000000047919 */ /* 0x000e240000003900 */
[----:B0-----:R-:W-:-:S04]  /*10e90*/  LOP3.LUT R4, R4, UR4, RZ, 0xc0, !PT ;  /* 0x0000000404047c12 */ /* 0x001fc8000f8ec0ff */
[----:B------:R-:W0:Y:S01]  /*10ea0*/  POPC R7, R4 ;  /* 0x0000000400077309 */ /* 0x000e220000000000 */
[----:B--2---:R-:W0:Y:S02]  /*10eb0*/  SHFL.IDX PT, R0, R3, R0, 0x1f ;  /* 0x00001f0003007589 */ /* 0x004e2400000e0000 */
[----:B0-----:R-:W-:Y:S01]  /*10ec0*/  IADD3 R16, R0, UR37, R7 ;  /* 0x0000002500107c10 */ /* 0x001fe2000fffe007 */
[----:B------:R-:W-:Y:S06]  /*10ed0*/  BRA `(.L_x_593) ;  /* 0x0000002800647947 */ /* 0x000fec0003800000 */
.L_x_592:
[----:B------:R-:W0:Y:S01]  /*10ee0*/  S2R R0, SR_CgaCtaId ;  /* 0x0000000000007919 */ /* 0x000e220000008800 */
[----:B------:R-:W-:-:S04]  /*10ef0*/  MOV R2, 0x400 ;  /* 0x0000040000027802 */ /* 0x000fc80000000f00 */
[----:B0-----:R-:W-:-:S05]  /*10f00*/  LEA R3, R0, R2, 0x18 ;  /* 0x0000000200037211 */ /* 0x001fca00078ec0ff */
        /* <DEDUP_REMOVED lines=15> */
[----:B-1----:R-:W-:Y:S02]  /*11000*/  IMAD.MOV.U32 R8, RZ, RZ, 0x70 ;  /* 0x00000070ff087424 */ /* 0x002fe400078e00ff */
[----:B------:R-:W-:Y:S02]  /*11010*/  IMAD.MOV.U32 R12, RZ, RZ, 0x1 ;  /* 0x00000001ff0c7424 */ /* 0x000fe400078e00ff */
[----:B------:R-:W-:-:S07]  /*11020*/  IMAD.MOV.U32 R13, RZ, RZ, RZ ;  /* 0x000000ffff0d7224 */ /* 0x000fce00078e00ff */
[----:B------:R-:W-:-:S07]  /*11030*/  LEPC R20, `(.L_x_594) ;  /* 0x000000001014794e */ /* 0x000fce0000000000 */
[----:B0-----:R-:W-:Y:S05]  /*11040*/  CALL.ABS.NOINC R2 ;  /* 0x0000000002007343 */ /* 0x001fea0003c00000 */
.L_x_594:
        /* <DEDUP_REMOVED lines=9> */
[----:B------:R-:W-:Y:S02]  /*110e0*/  IMAD.U32 R4, RZ, RZ, UR6 ;  /* 0x00000006ff047e24 */ /* 0x000fe4000f8e00ff */
[----:B------:R-:W-:Y:S02]  /*110f0*/  IMAD.U32 R5, RZ, RZ, UR7 ;  /* 0x00000007ff057e24 */ /* 0x000fe4000f8e00ff */
[----:B------:R-:W-:Y:S02]  /*11100*/  IMAD.U32 R6, RZ, RZ, UR8 ;  /* 0x00000008ff067e24 */ /* 0x000fe4000f8e00ff */
[----:B------:R-:W-:-:S02]  /*11110*/  IMAD.U32 R7, RZ, RZ, UR9 ;  /* 0x00000009ff077e24 */ /* 0x000fc4000f8e00ff */
[----:B------:R-:W-:Y:S02]  /*11120*/  IMAD.U32 R10, RZ, RZ, UR4 ;  /* 0x00000004ff0a7e24 */ /* 0x000fe4000f8e00ff */
[----:B------:R-:W-:Y:S02]  /*11130*/  IMAD.U32 R11, RZ, RZ, UR5 ;  /* 0x00000005ff0b7e24 */ /* 0x000fe4000f8e00ff */
[----:B-1----:R-:W-:Y:S02]  /*11140*/  IMAD.MOV.U32 R8, RZ, RZ, 0x70 ;  /* 0x00000070ff087424 */ /* 0x002fe400078e00ff */
[----:B------:R-:W-:Y:S02]  /*11150*/  IMAD.MOV.U32 R12, RZ, RZ, 0x1 ;  /* 0x00000001ff0c7424 */ /* 0x000fe400078e00ff */
[----:B0-----:R-:W-:-:S07]  /*11160*/  IMAD.MOV.U32 R13, RZ, RZ, RZ ;  /* 0x000000ffff0d7224 */ /* 0x001fce00078e00ff */
[----:B------:R-:W-:-:S07]  /*11170*/  LEPC R20, `(.L_x_596) ;  /* 0x000000001014794e */ /* 0x000fce0000000000 */
[----:B--2---:R-:W-:Y:S05]  /*11180*/  CALL.ABS.NOINC R2 ;  /* 0x0000000002007343 */ /* 0x004fea0003c00000 */
.L_x_596:
        /* <DEDUP_REMOVED lines=16> */
.L_x_595:
        /* <DEDUP_REMOVED lines=25> */
[----:B--2---:R-:W2:Y:S01]  /*11420*/  @P0 LDC R2, c[0x0][0x430] ;  /* 0x00010c00ff020b82 */ /* 0x004ea20000000800 */
[----:B0-----:R-:W-:-:S05]  /*11430*/  @P0 IMAD.HI.U32 R3, R18, R5, RZ ;  /* 0x0000000512030227 */ /* 0x001fca00078e00ff */
[----:B--2---:R-:W-:Y:S02]  /*11440*/  @P0 SHF.R.U32.HI R4, RZ, R2, R3 ;  /* 0x00000002ff040219 */ /* 0x004fe40000011603 */
[----:B------:R-:W-:-:S04]  /*11450*/  ISETP.NE.U32.AND P0, PT, RZ, UR4, PT ;  /* 0x00000004ff007c0c */ /* 0x000fc8000bf05070 */
[----:B------:R-:W-:-:S04]  /*11460*/  ISETP.NE.AND.EX P0, PT, RZ, UR5, PT, P0 ;  /* 0x00000005ff007c0c */ /* 0x000fc8000bf05300 */
[----:B------:R-:W-:-:S09]  /*11470*/  SEL R2, R6, RZ, !P0 ;  /* 0x000000ff06027207 */ /* 0x000fd20004000000 */
.L_x_597:
        /* <DEDUP_REMOVED lines=17> */
.L_x_709:
[----:B------:R-:W2:Y:S01]  /*11590*/  LDL R3, [R1+0x1c] ;  /* 0x00001c0001037983 */ /* 0x000ea20000100800 */
[----:B------:R-:W-:Y:S01]  /*115a0*/  UMOV UR4, 0xffffffff ;  /* 0xffffffff00047882 */ /* 0x000fe20000000000 */
[----:B-1----:R-:W-:Y:S01]  /*115b0*/  SHF.R.S32.HI R8, RZ, 0x1f, R0 ;  /* 0x0000001fff087819 */ /* 0x002fe20000011400 */
[----:B--2---:R-:W-:Y:S01]  /*115c0*/  VIADD R3, R3, 0xffffffff ;  /* 0xffffffff03037836 */ /* 0x004fe20000000000 */
[----:B------:R-:W-:Y:S06]  /*115d0*/  BRA.DIV UR4, `(.L_x_599) ;  /* 0x0000003e04287947 */ /* 0x000fec000b800000 */
[----:B------:R-:W-:-:S13]  /*115e0*/  ELECT P6, URZ, PT ;  /* 0x00000000003f782f */ /* 0x000fda00038c0000 */
.L_x_712:
        /* <DEDUP_REMOVED lines=12> */
[----:B------:R-:W-:-:S04]  /*116b0*/  IMAD.MOV R6, RZ, RZ, -R5 ;  /* 0x000000ffff067224 */ /* 0x000fc800078e0a05 */
[----:B------:R-:W-:Y:S02]  /*116c0*/  IMAD R7, R9, R6, R3 ;  /* 0x0000000609077224 */ /* 0x000fe400078e0203 */
[----:B------:R-:W-:-:S03]  /*116d0*/  IMAD R6, R8, UR4, RZ ;  /* 0x0000000408067c24 */ /* 0x000fc6000f8e02ff */
[----:B------:R0:W-:Y:S01]  /*116e0*/  STL [R1+0x30], R7 ;  /* 0x0000300701007387 */ /* 0x0001e20000100800 */
[----:B------:R-:W-:Y:S02]  /*116f0*/  IMAD R9, R0, UR5, R6 ;  /* 0x0000000500097c24 */ /* 0x000fe4000f8e0206 */
[--C-:B------:R-:W-:Y:S01]  /*11700*/  IMAD.MOV.U32 R6, RZ, RZ, R5.reuse ;  /* 0x000000ffff067224 */ /* 0x100fe200078e0005 */
[----:B0-----:R-:W-:-:S03]  /*11710*/  SHF.R.S32.HI R7, RZ, 0x1f, R5 ;  /* 0x0000001fff077819 */ /* 0x001fc60000011405 */
[----:B------:R-:W-:-:S04]  /*11720*/  IMAD.WIDE.U32 R6, R0, UR4, R6 ;  /* 0x0000000400067c25 */ /* 0x000fc8000f8e0006 */
[----:B------:R-:W-:Y:S01]  /*11730*/  IMAD.IADD R5, R7, 0x1, R9 ;  /* 0x0000000107057824 */ /* 0x000fe200078e0209 */
[----:B------:R-:W-:-:S04]  /*11740*/  LEA R10, P0, R6, R20, 0x2 ;  /* 0x00000014060a7211 */ /* 0x000fc800078010ff */
[----:B------:R-:W-:-:S05]  /*11750*/  LEA.HI.X R11, R6, R21, R5, 0x2, P0 ;  /* 0x00000015060b7211 */ /* 0x000fca00000f1405 */
[----:B------:R0:W5:Y:S04]  /*11760*/  LDG.E R6, desc[UR40][R10.64] ;  /* 0x000000280a067981 */ /* 0x000168000c1e1900 */
.L_x_601:
        /* <DEDUP_REMOVED lines=9> */
.L_x_713:
        /* <DEDUP_REMOVED lines=11> */
.L_x_603:
        /* <DEDUP_REMOVED lines=23> */
.L_x_600:
        /* <DEDUP_REMOVED lines=30> */
.L_x_714:
[----:B------:R-:W-:Y:S05]  /*11c00*/  BSYNC B0 ;  /* 0x0000000000007941 */ /* 0x000fea0003800000 */
.L_x_604:
[----:B------:R-:W-:Y:S04]  /*11c10*/  BSSY B0, `(.L_x_606) ;  /* 0x000003c000007945 */ /* 0x000fe80003800000 */
[----:B------:R-:W-:Y:S05]  /*11c20*/  @!P6 BRA `(.L_x_607) ;  /* 0x0000000000e8e947 */ /* 0x000fea0003800000 */
[----:B------:R-:W2:Y:S01]  /*11c30*/  LDL R7, [R1] ;  /* 0x0000000001077983 */ /* 0x000ea20000100800 */
[----:B------:R-:W-:-:S03]  /*11c40*/  MOV R9, 0x400 ;  /* 0x0000040000097802 */ /* 0x000fc60000000f00 */
[----:B0-----:R-:W3:Y:S01]  /*11c50*/  LDL R5, [R1+0x8] ;  /* 0x0000080001057983 */ /* 0x001ee20000100800 */
[----:B------:R-:W0:Y:S02]  /*11c60*/  S2R R10, SR_CgaCtaId ;  /* 0x00000000000a7919 */ /* 0x000e240000008800 */
[----:B0-----:R-:W-:-:S05]  /*11c70*/  LEA R9, R10, R9, 0x18 ;  /* 0x000000090a097211 */ /* 0x001fca00078ec0ff */
[----:B--2---:R-:W-:Y:S01]  /*11c80*/  IMAD R2, R7, 0x8, R9 ;  /* 0x0000000807027824 */ /* 0x004fe200078e0209 */
[----:B---3--:R-:W-:-:S04]  /*11c90*/  SHF.L.U32 R5, R5, 0x1f, RZ ;  /* 0x0000001f05057819 */ /* 0x008fc800000006ff */
[----:B------:R-:W0:Y:S02]  /*11ca0*/  SYNCS.PHASECHK.TRANS64.TRYWAIT P0, [R2+URZ+0x22860], R5 ;  /* 0x02286005020075a7 */ /* 0x000e24000800017f */
[----:B0-----:R-:W-:Y:S05]  /*11cb0*/  @!P0 BRA `(.L_x_608) ;  /* 0x0000003400c48947 */ /* 0x001fea0003800000 */
.L_x_715:
        /* <DEDUP_REMOVED lines=11> */
.L_x_609:
        /* <DEDUP_REMOVED lines=38> */
.L_x_607:
[----:B------:R-:W-:Y:S05]  /*11fd0*/  BSYNC B0 ;  /* 0x0000000000007941 */ /* 0x000fea0003800000 */
.L_x_606:
        /* <DEDUP_REMOVED lines=37> */
[C---:B------:R-:W-:Y:S02]  /*12230*/  IMAD R10, R0.reuse, UR5, R6 ;  /* 0x00000005000a7c24 */ /* 0x040fe4000f8e0206 */
[--C-:B------:R-:W-:Y:S02]  /*12240*/  IMAD.MOV.U32 R6, RZ, RZ, R2.reuse ;  /* 0x000000ffff067224 */ /* 0x100fe400078e0002 */
[----:B------:R-:W-:Y:S02]  /*12250*/  IMAD.MOV R2, RZ, RZ, -R2 ;  /* 0x000000ffff027224 */ /* 0x000fe400078e0a02 */
[----:B------:R-:W-:-:S04]  /*12260*/  IMAD.WIDE.U32 R6, R0, UR4, R6 ;  /* 0x0000000400067c25 */ /* 0x000fc8000f8e0006 */
[----:B------:R-:W-:Y:S01]  /*12270*/  IMAD.IADD R10, R10, 0x1, R7 ;  /* 0x000000010a0a7824 */ /* 0x000fe200078e0207 */
[----:B------:R-:W-:Y:S01]  /*12280*/  LEA R20, P0, R6, R20, 0x2 ;  /* 0x0000001406147211 */ /* 0x000fe200078010ff */
[----:B------:R-:W-:-:S03]  /*12290*/  IMAD R5, R11, R2, R5 ;  /* 0x000000020b057224 */ /* 0x000fc600078e0205 */
[----:B------:R-:W-:-:S05]  /*122a0*/  LEA.HI.X R21, R6, R21, R10, 0x2, P0 ;  /* 0x0000001506157211 */ /* 0x000fca00000f140a */
[----:B------:R1:W5:Y:S04]  /*122b0*/  LDG.E R6, desc[UR40][R20.64] ;  /* 0x0000002814067981 */ /* 0x000368000c1e1900 */
.L_x_616:
[----:B------:R-:W2:Y:S01]  /*122c0*/  S2R R7, SR_CgaCtaId ;  /* 0x0000000000077919 */ /* 0x000ea20000008800 */
[----:B------:R-:W-:-:S04]  /*122d0*/  MOV R2, 0x400 ;  /* 0x0000040000027802 */ /* 0x000fc80000000f00 */
[----:B--2---:R-:W-:Y:S02]  /*122e0*/  LEA R2, R7, R2, 0x18 ;  /* 0x0000000207027211 */ /* 0x004fe400078ec0ff */
[----:B------:R-:W-:-:S03]  /*122f0*/  SHF.L.U32 R7, R12, 0x1f, RZ ;  /* 0x0000001f0c077819 */ /* 0x000fc600000006ff */
[----:B------:R-:W-:-:S04]  /*12300*/  IMAD R2, R13, 0x8, R2 ;  /* 0x000000080d027824 */ /* 0x000fc800078e0202 */
[----:B------:R-:W2:Y:S02]  /*12310*/  SYNCS.PHASECHK.TRANS64.TRYWAIT P0, [R2+URZ+0x22840], R7 ;  /* 0x02284007020075a7 */ /* 0x000ea4000800017f */
[----:B--2---:R-:W-:Y:S05]  /*12320*/  @!P0 BRA `(.L_x_617) ;  /* 0x00000030003c8947 */ /* 0x004fea0003800000 */
.L_x_716:
[----:B------:R-:W3:Y:S02]  /*12330*/  S2R R10, SR_TID.X ;  /* 0x00000000000a7919 */ /* 0x000ee40000002100 */
[----:B---3--:R-:W-:-:S04]  /*12340*/  LOP3.LUT R10, R10, 0x7f, RZ, 0xc0, !PT ;  /* 0x0000007f0a0a7812 */ /* 0x008fc800078ec0ff */
[----:B------:R-:W-:-:S13]  /*12350*/  ISETP.NE.AND P1, PT, R10, RZ, PT ;  /* 0x000000ff0a00720c */ /* 0x000fda0003f25270 */
        /* <DEDUP_REMOVED lines=8> */
.L_x_618:
[----:B---3--:R-:W3:Y:S01]  /*123e0*/  LDL R10, [R1] ;  /* 0x00000000010a7983 */ /* 0x008ee20000100800 */
[----:B0-----:R-:W-:-:S03]  /*123f0*/  MOV R12, 0x400 ;  /* 0x00000400000c7802 */ /* 0x001fc60000000f00 */
[----:B------:R-:W4:Y:S01]  /*12400*/  LDL R11, [R1+0x10] ;  /* 0x00001000010b7983 */ /* 0x000f220000100800 */
        /* <DEDUP_REMOVED lines=9> */
[----:B------:R-:W-:Y:S01]  /*124a0*/  UMOV UR7, 0x14f00000 ;  /* 0x14f0000000077882 */ /* 0x000fe20000000000 */
[----:B------:R-:W-:Y:S01]  /*124b0*/  UMOV UR10, URZ ;  /* 0x0000003f000a7c82 */ /* 0x000fe20008000000 */
[----:B---3--:R-:W-:-:S05]  /*124c0*/  IMAD R10, R10, 0x3000, R12 ;  /* 0x000030000a0a7824 */ /* 0x008fca00078e020c */
[----:B------:R-:W-:Y:S01]  /*124d0*/  R2UR UR8, R10 ;  /* 0x000000000a0872ca */ /* 0x000fe200000e0000 */
[----:B----4-:R-:W-:-:S05]  /*124e0*/  IMAD R5, R5, 0x60, R11 ;  /* 0x0000006005057824 */ /* 0x010fca00078e020b */
[----:B------:R-:W-:-:S07]  /*124f0*/  R2UR UR11, R5 ;  /* 0x00000000050b72ca */ /* 0x000fce00000e0000 */
[----:B------:R-:W-:-:S09]  /*12500*/  UIADD3 UR8, UR8, 0x1c400, URZ ;  /* 0x0001c40008087890 */ /* 0x000fd2000fffe03f */
[----:B------:R0:W-:Y:S01]  /*12510*/  UTMALDG.4D [UR8], [UR4], desc[UR6] ;  /* 0x00000608040075b4 */ /* 0x0001e20008019000 */
[----:B------:R-:W3:Y:S02]  /*12520*/  SYNCS.PHASECHK.TRANS64.TRYWAIT P0, [R2+URZ+0x22860], R7 ;  /* 0x02286007020075a7 */ /* 0x000ee4000800017f */
[----:B0--3--:R-:W-:Y:S05]  /*12530*/  @!P0 BRA `(.L_x_619) ;  /* 0x0000002c00cc8947 */ /* 0x009fea0003800000 */
.L_x_717:
[----:B------:R-:W-:Y:S05]  /*12540*/  @P1 BRA `(.L_x_620) ;  /* 0x00000000001c1947 */ /* 0x000fea0003800000 */
[----:B------:R-:W3:Y:S01]  /*12550*/  S2R R10, SR_TID.X ;  /* 0x00000000000a7919 */ /* 0x000ee20000002100 */
[----:B0-2---:R-:W-:-:S04]  /*12560*/  IMAD.MOV.U32 R7, RZ, RZ, 0xc000 ;  /* 0x0000c000ff077424 */ /* 0x005fc800078e00ff */
[----:B------:R4:W-:Y:S01]  /*12570*/  SYNCS.ARRIVE.TRANS64 RZ, [R2+URZ+0x22850], R7 ;  /* 0x0228500702ff79a7 */ /* 0x0009e2000800003f */
[----:B---3--:R-:W-:-:S04]  /*12580*/  LOP3.LUT R10, R10, 0x1f, RZ, 0xc0, !PT ;  /* 0x0000001f0a0a7812 */ /* 0x008fc800078ec0ff */
[----:B------:R-:W-:-:S13]  /*12590*/  ISETP.NE.AND P0, PT, R10, RZ, PT ;  /* 0x000000ff0a00720c */ /* 0x000fda0003f05270 */
[----:B----4-:R-:W-:Y:S05]  /*125a0*/  @!P0 BRA `(.L_x_620) ;  /* 0x0000000000048947 */ /* 0x010fea0003800000 */
[----:B------:R-:W-:Y:S01]  /*125b0*/  BPT.TRAP 0x1 ;  /* 0x000000040000795c */ /* 0x000fe20000300000 */
.L_x_620:
[----:B0-2---:R-:W2:Y:S01]  /*125c0*/  LDL R7, [R1] ;  /* 0x0000000001077983 */ /* 0x005ea20000100800 */
[----:B------:R-:W-:Y:S01]  /*125d0*/  MOV R10, 0x400 ;  /* 0x00000400000a7802 */ /* 0x000fe20000000f00 */
[----:B------:R-:W0:Y:S01]  /*125e0*/  S2R R11, SR_CgaCtaId ;  /* 0x00000000000b7919 */ /* 0x000e220000008800 */
[----:B------:R-:W-:Y:S01]  /*125f0*/  R2UR UR9, R2 ;  /* 0x00000000020972ca */ /* 0x000fe200000e0000 */
[----:B------:R-:W-:Y:S01]  /*12600*/  UIADD3 UR4, UP0, UR38, 0x470, URZ ;  /* 0x0000047026047890 */ /* 0x000fe2000ff1e03f */
[----:B------:R-:W-:Y:S02]  /*12610*/  R2UR UR11, R5 ;  /* 0x00000000050b72ca */ /* 0x000fe400000e0000 */
[----:B------:R-:W-:Y:S02]  /*12620*/  R2UR UR12, R4 ;  /* 0x00000000040c72ca */ /* 0x000fe400000e0000 */
[----:B------:R-:W-:Y:S01]  /*12630*/  R2UR UR13, R6 ;  /* 0x00000000060d72ca */ /* 0x000fe200000e0000 */
[----:B------:R-:W-:Y:S01]  /*12640*/  UIADD3.X UR5, URZ, UR39, URZ, UP0, !UPT ;  /* 0x000000273f057290 */ /* 0x000fe200087fe43f */
[----:B0-----:R-:W-:-:S05]  /*12650*/  LEA R10, R11, R10, 0x18 ;  /* 0x0000000a0b0a7211 */ /* 0x001fca00078ec0ff */
        /* <DEDUP_REMOVED lines=23> */
[----:B--2---:R-:W-:Y:S01]  /*127d0*/  NOP ;  /* 0x0000000000007918 */ /* 0x004fe20000000000 */
.L_x_615:
[----:B------:R-:W-:Y:S05]  /*127e0*/  BSYNC B2 ;  /* 0x0000000000027941 */ /* 0x000fea0003800000 */
.L_x_614:
[----:B------:R-:W2:Y:S02]  /*127f0*/  LDL.LU R2, [R1+0x1c] ;  /* 0x00001c0001027983 */ /* 0x000ea40000300800 */
[----:B--2---:R-:W-:-:S07]  /*12800*/  VIADD R5, R2, 0xfffffffd ;  /* 0xfffffffd02057836 */ /* 0x004fce0000000000 */
.L_x_613:
[----:B------:R-:W-:Y:S05]  /*12810*/  BSYNC B1 ;  /* 0x0000000000017941 */ /* 0x000fea0003800000 */
.L_x_612:
[----:B------:R-:W-:-:S05]  /*12820*/  IMAD.MOV R2, RZ, RZ, -R9 ;  /* 0x000000ffff027224 */ /* 0x000fca00078e0a09 */
[----:B------:R-:W-:-:S13]  /*12830*/  ISETP.NE.AND P0, PT, R3, R2, PT ;  /* 0x000000020300720c */ /* 0x000fda0003f05270 */
[----:B------:R-:W-:Y:S05]  /*12840*/  @!P0 BRA `(.L_x_611) ;  /* 0x0000000c00988947 */ /* 0x000fea0003800000 */
.L_x_635:
[----:B--2---:R-:W2:Y:S04]  /*12850*/  LDL.LU R3, [R1] ;  /* 0x0000000001037983 */ /* 0x004ea80000300800 */
        /* <DEDUP_REMOVED lines=8> */
[----:B------:R-:W-:Y:S06]  /*128e0*/  @!P6 BRA `(.L_x_622) ;  /* 0x000000040098e947 */ /* 0x000fec0003800000 */
[----:B------:R-:W-:Y:S01]  /*128f0*/  ULDC.64 UR4, c[0x0][0x3f8] ;  /* 0x0000fe0000047ab9 */ /* 0x000fe20000000a00 */
[----:B------:R-:W-:Y:S01]  /*12900*/  IMAD.MOV.U32 R11, RZ, RZ, R5 ;  /* 0x000000ffff0b7224 */ /* 0x000fe200078e0005 */
[----:B------:R-:W-:-:S04]  /*12910*/  ISETP.NE.U32.AND P0, PT, RZ, UR4, PT ;  /* 0x00000004ff007c0c */ /* 0x000fc8000bf05070 */
[----:B------:R-:W-:-:S13]  /*12920*/  ISETP.NE.AND.EX P0, PT, RZ, UR5, PT, P0 ;  /* 0x00000005ff007c0c */ /* 0x000fda000bf05300 */
[----:B------:R-:W-:Y:S05]  /*12930*/  @!P0 BRA `(.L_x_623) ;  /* 0x0000000000448947 */ /* 0x000fea0003800000 */
[----:B------:R-:W2:Y:S01]  /*12940*/  LDC R6, c[0x0][0x41c] ;  /* 0x00010700ff067b82 */ /* 0x000ea20000000800 */
[----:B------:R-:W-:Y:S01]  /*12950*/  ULDC.64 UR6, c[0x0][0x408] ;  /* 0x0001020000067ab9 */ /* 0x000fe20000000a00 */
[----:B--2---:R-:W-:-:S13]  /*12960*/  ISETP.NE.AND P0, PT, R6, 0x1, PT ;  /* 0x000000010600780c */ /* 0x004fda0003f05270 */
[----:B------:R-:W0:Y:S02]  /*12970*/  @P0 LDC.64 R2, c[0x0][0x420] ;  /* 0x00010800ff020b82 */ /* 0x000e240000000a00 */
[----:B0-----:R-:W-:-:S04]  /*12980*/  @P0 IMAD.HI.U32 R12, R5, R2, RZ ;  /* 0x00000002050c0227 */ /* 0x001fc800078e00ff */
[----:B------:R-:W-:Y:S01]  /*12990*/  IMAD.MOV.U32 R2, RZ, RZ, R5 ;  /* 0x000000ffff027224 */ /* 0x000fe200078e0005 */
[----:B------:R-:W-:-:S04]  /*129a0*/  @P0 SHF.R.U32.HI R2, RZ, R3, R12 ;  /* 0x00000003ff020219 */ /* 0x000fc8000001160c */
[--C-:B------:R-:W-:Y:S01]  /*129b0*/  SHF.R.S32.HI R3, RZ, 0x1f, R2.reuse ;  /* 0x0000001fff037819 */ /* 0x100fe20000011402 */
[----:B------:R-:W-:-:S04]  /*129c0*/  IMAD.MOV R11, RZ, RZ, -R2 ;  /* 0x000000ffff0b7224 */ /* 0x000fc800078e0a02 */
[----:B------:R-:W-:Y:S02]  /*129d0*/  IMAD R11, R6, R11, R5 ;  /* 0x0000000b060b7224 */ /* 0x000fe400078e0205 */
[----:B------:R-:W-:Y:S02]  /*129e0*/  IMAD R6, R8, UR6, RZ ;  /* 0x0000000608067c24 */ /* 0x000fe4000f8e02ff */
[----:B------:R-:W-:-:S04]  /*129f0*/  IMAD.WIDE.U32 R2, R0, UR6, R2 ;  /* 0x0000000600027c25 */ /* 0x000fc8000f8e0002 */
[----:B------:R-:W-:-:S04]  /*12a00*/  IMAD R6, R0, UR7, R6 ;  /* 0x0000000700067c24 */ /* 0x000fc8000f8e0206 */
[----:B------:R-:W-:Y:S01]  /*12a10*/  IMAD.IADD R3, R6, 0x1, R3 ;  /* 0x0000000106037824 */ /* 0x000fe200078e0203 */
[----:B------:R-:W-:-:S04]  /*12a20*/  LEA R6, P0, R2, UR4, 0x2 ;  /* 0x0000000402067c11 */ /* 0x000fc8000f8010ff */
[----:B------:R-:W-:-:S05]  /*12a30*/  LEA.HI.X R7, R2, UR5, R3, 0x2, P0 ;  /* 0x0000000502077c11 */ /* 0x000fca00080f1403 */
[----:B------:R2:W5:Y:S04]  /*12a40*/  LDG.E R6, desc[UR40][R6.64] ;  /* 0x0000002806067981 */ /* 0x000568000c1e1900 */
.L_x_623:
[----:B------:R-:W3:Y:S01]  /*12a50*/  S2R R3, SR_CgaCtaId ;  /* 0x0000000000037919 */ /* 0x000ee20000008800 */
[----:B------:R-:W-:Y:S02]  /*12a60*/  MOV R2, 0x400 ;  /* 0x0000040000027802 */ /* 0x000fe40000000f00 */
[----:B--2---:R-:W-:Y:S02]  /*12a70*/  SHF.L.U32 R7, R10, 0x1f, RZ ;  /* 0x0000001f0a077819 */ /* 0x004fe400000006ff */
[----:B---3--:R-:W-:-:S05]  /*12a80*/  LEA R2, R3, R2, 0x18 ;  /* 0x0000000203027211 */ /* 0x008fca00078ec0ff */
[----:B------:R-:W-:-:S04]  /*12a90*/  IMAD R3, R9, 0x8, R2 ;  /* 0x0000000809037824 */ /* 0x000fc800078e0202 */
[----:B------:R-:W2:Y:S02]  /*12aa0*/  SYNCS.PHASECHK.TRANS64.TRYWAIT P0, [R3+URZ+0x22840], R7 ;  /* 0x02284007030075a7 */ /* 0x000ea4000800017f */
[----:B--2---:R-:W-:Y:S05]  /*12ab0*/  @!P0 BRA `(.L_x_624) ;  /* 0x0000002800808947 */ /* 0x004fea0003800000 */
.L_x_718:
        /* <DEDUP_REMOVED lines=11> */
.L_x_625:
[----:B0-----:R-:W4:Y:S01]  /*12b70*/  LDL R12, [R1+0x10] ;  /* 0x00001000010c7983 */ /* 0x001f220000100800 */
[----:B---3--:R-:W-:Y:S01]  /*12b80*/  MOV R2, 0x400 ;  /* 0x0000040000027802 */ /* 0x008fe20000000f00 */
[----:B------:R-:W0:Y:S01]  /*12b90*/  S2R R13, SR_CgaCtaId ;  /* 0x00000000000d7919 */ /* 0x000e220000008800 */
[----:B------:R-:W-:Y:S01]  /*12ba0*/  R2UR UR9, R3 ;  /* 0x00000000030972ca */ /* 0x000fe200000e0000 */
[----:B------:R-:W-:Y:S01]  /*12bb0*/  UIADD3 UR4, UP0, UR38, 0x370, URZ ;  /* 0x0000037026047890 */ /* 0x000fe2000ff1e03f */
[----:B------:R-:W-:Y:S02]  /*12bc0*/  R2UR UR12, R4 ;  /* 0x00000000040c72ca */ /* 0x000fe400000e0000 */
[----:B-----5:R-:W-:Y:S01]  /*12bd0*/  R2UR UR13, R6 ;  /* 0x00000000060d72ca */ /* 0x020fe200000e0000 */
[----:B------:R-:W-:Y:S01]  /*12be0*/  UIADD3.X UR5, URZ, UR39, URZ, UP0, !UPT ;  /* 0x000000273f057290 */ /* 0x000fe200087fe43f */
[----:B0-----:R-:W-:-:S05]  /*12bf0*/  LEA R2, R13, R2, 0x18 ;  /* 0x000000020d027211 */ /* 0x001fca00078ec0ff */
[----:B------:R-:W-:-:S05]  /*12c00*/  IMAD R2, R9, 0x3000, R2 ;  /* 0x0000300009027824 */ /* 0x000fca00078e0202 */
[----:B------:R-:W-:Y:S01]  /*12c10*/  R2UR UR8, R2 ;  /* 0x00000000020872ca */ /* 0x000fe200000e0000 */
[----:B------:R-:W-:Y:S01]  /*12c20*/  UIADD3 UR9, UR9, 0x22830, URZ ;  /* 0x0002283009097890 */ /* 0x000fe2000fffe03f */
[----:B------:R-:W-:Y:S01]  /*12c30*/  UMOV UR6, 0x0 ;  /* 0x0000000000067882 */ /* 0x000fe20000000000 */
[----:B------:R-:W-:Y:S01]  /*12c40*/  UMOV UR7, 0x14f00000 ;  /* 0x14f0000000077882 */ /* 0x000fe20000000000 */
[----:B------:R-:W-:-:S09]  /*12c50*/  UMOV UR10, URZ ;  /* 0x0000003f000a7c82 */ /* 0x000fd20008000000 */
[----:B------:R-:W-:Y:S01]  /*12c60*/  UIADD3 UR8, UR8, 0x1c400, URZ ;  /* 0x0001c40008087890 */ /* 0x000fe2000fffe03f */
[----:B----4-:R-:W-:-:S05]  /*12c70*/  IMAD R2, R11, 0x60, R12 ;  /* 0x000000600b027824 */ /* 0x010fca00078e020c */
[----:B------:R-:W-:-:S13]  /*12c80*/  R2UR UR11, R2 ;  /* 0x00000000020b72ca */ /* 0x000fda00000e0000 */
[----:B------:R0:W-:Y:S01]  /*12c90*/  UTMALDG.4D [UR8], [UR4], desc[UR6] ;  /* 0x00000608040075b4 */ /* 0x0001e20008019000 */
[----:B------:R-:W3:Y:S02]  /*12ca0*/  SYNCS.PHASECHK.TRANS64.TRYWAIT P1, [R3+URZ+0x22860], R7 ;  /* 0x02286007030075a7 */ /* 0x000ee4000802017f */
[----:B0--3--:R-:W-:Y:S05]  /*12cb0*/  @!P1 BRA `(.L_x_626) ;  /* 0x0000002800149947 */ /* 0x009fea0003800000 */
.L_x_719:
        /* <DEDUP_REMOVED lines=8> */
.L_x_627:
[----:B------:R-:W3:Y:S01]  /*12d40*/  S2R R11, SR_CgaCtaId ;  /* 0x00000000000b7919 */ /* 0x000ee20000008800 */
[----:B0-2---:R-:W-:Y:S01]  /*12d50*/  MOV R7, 0x400 ;  /* 0x0000040000077802 */ /* 0x005fe20000000f00 */
        /* <DEDUP_REMOVED lines=9> */
[----:B------:R-:W-:-:S07]  /*12df0*/  UMOV UR17, 0x40 ;  /* 0x0000004000117882 */ /* 0x000fce0000000000 */
        /* <DEDUP_REMOVED lines=21> */
.L_x_622:
[----:B------:R-:W-:Y:S05]  /*12f50*/  BSYNC B1 ;  /* 0x0000000000017941 */ /* 0x000fea0003800000 */
.L_x_621:
        /* <DEDUP_REMOVED lines=14> */
[----:B------:R-:W3:Y:S01]  /*13040*/  LDC R6, c[0x0][0x41c] ;  /* 0x00010700ff067b82 */ /* 0x000ee20000000800 */
[----:B------:R-:W-:Y:S01]  /*13050*/  ULDC.64 UR6, c[0x0][0x408] ;  /* 0x0001020000067ab9 */ /* 0x000fe20000000a00 */
[----:B---3--:R-:W-:-:S13]  /*13060*/  ISETP.NE.AND P0, PT, R6, 0x1, PT ;  /* 0x000000010600780c */ /* 0x008fda0003f05270 */
[----:B------:R-:W3:Y:S02]  /*13070*/  @P0 LDC.64 R2, c[0x0][0x420] ;  /* 0x00010800ff020b82 */ /* 0x000ee40000000a00 */
[----:B---3--:R-:W-:-:S04]  /*13080*/  @P0 IMAD.HI.U32 R7, R9, R2, RZ ;  /* 0x0000000209070227 */ /* 0x008fc800078e00ff */
[----:B------:R-:W-:Y:S01]  /*13090*/  IMAD.MOV.U32 R2, RZ, RZ, R9 ;  /* 0x000000ffff027224 */ /* 0x000fe200078e0009 */
[----:B------:R-:W-:-:S05]  /*130a0*/  @P0 SHF.R.U32.HI R2, RZ, R3, R7 ;  /* 0x00000003ff020219 */ /* 0x000fca0000011607 */
[----:B------:R-:W-:-:S04]  /*130b0*/  IMAD.MOV R3, RZ, RZ, -R2 ;  /* 0x000000ffff037224 */ /* 0x000fc800078e0a02 */
[----:B------:R-:W-:Y:S01]  /*130c0*/  IMAD R9, R6, R3, R9 ;  /* 0x0000000306097224 */ /* 0x000fe200078e0209 */
[----:B------:R-:W-:Y:S01]  /*130d0*/  SHF.R.S32.HI R3, RZ, 0x1f, R2 ;  /* 0x0000001fff037819 */ /* 0x000fe20000011402 */
[----:B------:R-:W-:-:S04]  /*130e0*/  IMAD R6, R8, UR6, RZ ;  /* 0x0000000608067c24 */ /* 0x000fc8000f8e02ff */
[C---:B------:R-:W-:Y:S02]  /*130f0*/  IMAD R6, R0.reuse, UR7, R6 ;  /* 0x0000000700067c24 */ /* 0x040fe4000f8e0206 */
[----:B------:R-:W-:-:S04]  /*13100*/  IMAD.WIDE.U32 R2, R0, UR6, R2 ;  /* 0x0000000600027c25 */ /* 0x000fc8000f8e0002 */
[----:B------:R-:W-:Y:S01]  /*13110*/  IMAD.IADD R3, R6, 0x1, R3 ;  /* 0x0000000106037824 */ /* 0x000fe200078e0203 */
[----:B------:R-:W-:-:S04]  /*13120*/  LEA R6, P0, R2, UR4, 0x2 ;  /* 0x0000000402067c11 */ /* 0x000fc8000f8010ff */
[----:B------:R-:W-:-:S05]  /*13130*/  LEA.HI.X R7, R2, UR5, R3, 0x2, P0 ;  /* 0x0000000502077c11 */ /* 0x000fca00080f1403 */
[----:B------:R3:W5:Y:S04]  /*13140*/  LDG.E R6, desc[UR40][R6.64] ;  /* 0x0000002806067981 */ /* 0x000768000c1e1900 */
.L_x_630:
[----:B------:R-:W4:Y:S01]  /*13150*/  S2R R3, SR_CgaCtaId ;  /* 0x0000000000037919 */ /* 0x000f220000008800 */
[----:B------:R-:W-:Y:S02]  /*13160*/  MOV R2, 0x400 ;  /* 0x0000040000027802 */ /* 0x000fe40000000f00 */
[----:B---3--:R-:W-:Y:S02]  /*13170*/  SHF.L.U32 R7, R10, 0x1f, RZ ;  /* 0x0000001f0a077819 */ /* 0x008fe400000006ff */
[----:B----4-:R-:W-:-:S05]  /*13180*/  LEA R2, R3, R2, 0x18 ;  /* 0x0000000203027211 */ /* 0x010fca00078ec0ff */
[----:B------:R-:W-:-:S04]  /*13190*/  IMAD R3, R11, 0x8, R2 ;  /* 0x000000080b037824 */ /* 0x000fc800078e0202 */
[----:B------:R-:W3:Y:S02]  /*131a0*/  SYNCS.PHASECHK.TRANS64.TRYWAIT P0, [R3+URZ+0x22840], R7 ;  /* 0x02284007030075a7 */ /* 0x000ee4000800017f */
[----:B---3--:R-:W-:Y:S05]  /*131b0*/  @!P0 BRA `(.L_x_631) ;  /* 0x0000002000e88947 */ /* 0x008fea0003800000 */
.L_x_720:
[----:B------:R-:W4:Y:S02]  /*131c0*/  S2R R2, SR_TID.X ;  /* 0x0000000000027919 */ /* 0x000f240000002100 */
[----:B----4-:R-:W-:-:S04]  /*131d0*/  LOP3.LUT R2, R2, 0x7f, RZ, 0xc0, !PT ;  /* 0x0000007f02027812 */ /* 0x010fc800078ec0ff */
[----:B------:R-:W-:-:S13]  /*131e0*/  ISETP.NE.AND P0, PT, R2, RZ, PT ;  /* 0x000000ff0200720c */ /* 0x000fda0003f05270 */
[----:B------:R-:W-:Y:S05]  /*131f0*/  @P0 BRA `(.L_x_632) ;  /* 0x00000000001c0947 */ /* 0x000fea0003800000 */
[----:B------:R-:W4:Y:S02]  /*13200*/  S2R R2, SR_TID.X ;  /* 0x0000000000027919 */ /* 0x000f240000002100 */
[----:B----4-:R-:W-:-:S04]  /*13210*/  LOP3.LUT R2, R2, 0x1f, RZ, 0xc0, !PT ;  /* 0x0000001f02027812 */ /* 0x010fc800078ec0ff */
[----:B------:R-:W-:Y:S01]  /*13220*/  ISETP.NE.AND P1, PT, R2, RZ, PT ;  /* 0x000000ff0200720c */ /* 0x000fe20003f25270 */
[----:B------:R-:W-:-:S04]  /*13230*/  IMAD.MOV.U32 R2, RZ, RZ, 0x3000 ;  /* 0x00003000ff027424 */ /* 0x000fc800078e00ff */
[----:B------:R4:W-:Y:S08]  /*13240*/  SYNCS.ARRIVE.TRANS64 RZ, [R3+URZ+0x22830], R2 ;  /* 0x0228300203ff79a7 */ /* 0x0009f0000800003f */
[----:B------:R-:W-:Y:S05]  /*13250*/  @!P1 BRA `(.L_x_632) ;  /* 0x0000000000049947 */ /* 0x000fea0003800000 */
[----:B------:R-:W-:Y:S01]  /*13260*/  BPT.TRAP 0x1 ;  /* 0x000000040000795c */ /* 0x000fe20000300000 */
.L_x_632:
[----:B----4-:R-:W4:Y:S01]  /*13270*/  LDL R2, [R1] ;  /* 0x0000000001027983 */ /* 0x010f220000100800 */
[----:B--2---:R-:W-:-:S03]  /*13280*/  MOV R11, 0x400 ;  /* 0x00000400000b7802 */ /* 0x004fc60000000f00 */
[----:B------:R-:W2:Y:S01]  /*13290*/  LDL R10, [R1+0x10] ;  /* 0x00001000010a7983 */ /* 0x000ea20000100800 */
[----:B0-----:R-:W0:Y:S01]  /*132a0*/  S2R R12, SR_CgaCtaId ;  /* 0x00000000000c7919 */ /* 0x001e220000008800 */
        /* <DEDUP_REMOVED lines=10> */
[----:B----4-:R-:W-:-:S05]  /*13350*/  IMAD R2, R2, 0x3000, R11 ;  /* 0x0000300002027824 */ /* 0x010fca00078e020b */
[----:B------:R-:W-:Y:S01]  /*13360*/  R2UR UR8, R2 ;  /* 0x00000000020872ca */ /* 0x000fe200000e0000 */
[----:B--2---:R-:W-:-:S05]  /*13370*/  IMAD R9, R9, 0x60, R10 ;  /* 0x0000006009097824 */ /* 0x004fca00078e020a */
[----:B------:R-:W-:-:S07]  /*13380*/  R2UR UR11, R9 ;  /* 0x00000000090b72ca */ /* 0x000fce00000e0000 */
[----:B------:R-:W-:-:S09]  /*13390*/  UIADD3 UR8, UR8, 0x1c400, URZ ;  /* 0x0001c40008087890 */ /* 0x000fd2000fffe03f */
[----:B------:R0:W-:Y:S01]  /*133a0*/  UTMALDG.4D [UR8], [UR4], desc[UR6] ;  /* 0x00000608040075b4 */ /* 0x0001e20008019000 */
[----:B------:R-:W2:Y:S02]  /*133b0*/  SYNCS.PHASECHK.TRANS64.TRYWAIT P1, [R3+URZ+0x22860], R7 ;  /* 0x02286007030075a7 */ /* 0x000ea4000802017f */
[----:B0-2---:R-:W-:Y:S05]  /*133c0*/  @!P1 BRA `(.L_x_633) ;  /* 0x0000002000789947 */ /* 0x005fea0003800000 */
.L_x_721:
        /* <DEDUP_REMOVED lines=8> */
.L_x_634:
[----:B--2---:R-:W2:Y:S01]  /*13450*/  LDL R2, [R1] ;  /* 0x0000000001027983 */ /* 0x004ea20000100800 */
[----:B0--3--:R-:W-:Y:S01]  /*13460*/  MOV R7, 0x400 ;  /* 0x0000040000077802 */ /* 0x009fe20000000f00 */
        /* <DEDUP_REMOVED lines=31> */
[----:B---3--:R-:W-:Y:S01]  /*13660*/  NOP ;  /* 0x0000000000007918 */ /* 0x008fe20000000000 */
.L_x_629:
[----:B------:R-:W-:Y:S05]  /*13670*/  BSYNC B1 ;  /* 0x0000000000017941 */ /* 0x000fea0003800000 */
.L_x_628:
[C---:B------:R-:W-:Y:S01]  /*13680*/  ISETP.GT.AND P0, PT, R5.reuse, 0x1, PT ;  /* 0x000000010500780c */ /* 0x040fe20003f04270 */
[----:B------:R-:W-:-:S12]  /*13690*/  VIADD R5, R5, 0xfffffffe ;  /* 0xfffffffe05057836 */ /* 0x000fd80000000000 */
[----:B------:R-:W-:Y:S05]  /*136a0*/  @P0 BRA `(.L_x_635) ;  /* 0xfffffff000680947 */ /* 0x000fea000383ffff */
.L_x_611:
[----:B------:R-:W-:Y:S05]  /*136b0*/  BSYNC B0 ;  /* 0x0000000000007941 */ /* 0x000fea0003800000 */
.L_x_610:
[----:B------:R-:W3:Y:S01]  /*136c0*/  LDL.LU R3, [R1] ;  /* 0x0000000001037983 */ /* 0x000ee20000300800 */
[----:B------:R-:W-:Y:S01]  /*136d0*/  BSSY B0, `(.L_x_636) ;  /* 0x0000016000007945 */ /* 0x000fe20003800000 */
[----:B------:R-:W4:Y:S02]  /*136e0*/  S2R R2, SR_TID.X ;  /* 0x0000000000027919 */ /* 0x000f240000002100 */
[----:B----4-:R-:W-:-:S04]  /*136f0*/  LOP3.LUT R2, R2, 0x1f, RZ, 0xc0, !PT ;  /* 0x0000001f02027812 */ /* 0x010fc800078ec0ff */
[----:B------:R-:W-:Y:S01]  /*13700*/  ISETP.NE.AND P1, PT, R2, RZ, PT ;  /* 0x000000ff0200720c */ /* 0x000fe20003f25270 */
[----:B---3--:R-:W-:-:S05]  /*13710*/  VIADD R0, R3, 0x1 ;  /* 0x0000000103007836 */ /* 0x008fca0000000000 */
[----:B------:R-:W-:-:S04]  /*13720*/  ISETP.NE.AND P0, PT, R0, 0x2, PT ;  /* 0x000000020000780c */ /* 0x000fc80003f05270 */
[----:B------:R-:W-:Y:S02]  /*13730*/  SEL R2, R0, RZ, P0 ;  /* 0x000000ff00027207 */ /* 0x000fe40000000000 */
[----:B------:R-:W-:-:S03]  /*13740*/  SEL R0, RZ, 0x1, P0 ;  /* 0x00000001ff007807 */ /* 0x000fc60000000000 */
[----:B------:R3:W-:Y:S01]  /*13750*/  STL [R1], R2 ;  /* 0x0000000201007387 */ /* 0x0007e20000100800 */
[----:B------:R-:W-:Y:S05]  /*13760*/  @P1 BRA `(.L_x_637) ;  /* 0x0000000000301947 */ /* 0x000fea0003800000 */
[----:B------:R-:W4:Y:S01]  /*13770*/  S2R R7, SR_LANEID ;  /* 0x0000000000077919 */ /* 0x000f220000000000 */
[----:B------:R-:W-:Y:S01]  /*13780*/  VOTEU.ANY UR4, UPT, PT ;  /* 0x0000000000047886 */ /* 0x000fe200038e0100 */
[----:B---3--:R-:W3:Y:S01]  /*13790*/  LDC.64 R2, c[0x0][0xc38] ;  /* 0x00030e00ff027b82 */ /* 0x008ee20000000a00 */
[----:B------:R-:W4:Y:S08]  /*137a0*/  FLO.U32 R4, UR4 ;  /* 0x0000000400047d00 */ /* 0x000f3000080e0000 */
[----:B------:R-:W3:Y:S01]  /*137b0*/  POPC R5, UR4 ;  /* 0x0000000400057d09 */ /* 0x000ee20008000000 */
[----:B----4-:R-:W-:-:S13]  /*137c0*/  ISETP.EQ.U32.AND P0, PT, R4, R7, PT ;  /* 0x000000070400720c */ /* 0x010fda0003f02070 */
[----:B---3--:R-:W3:Y:S01]  /*137d0*/  @P0 ATOMG.E.ADD.STRONG.GPU PT, R3, desc[UR40][R2.64], R5 ;  /* 0x00000005020309a8 */ /* 0x008ee200081ee1e8 */
[----:B------:R-:W4:Y:S02]  /*137e0*/  S2R R6, SR_LTMASK ;  /* 0x0000000000067919 */ /* 0x000f240000003900 */
[----:B----4-:R-:W-:-:S04]  /*137f0*/  LOP3.LUT R6, R6, UR4, RZ, 0xc0, !PT ;  /* 0x0000000406067c12 */ /* 0x010fc8000f8ec0ff */
[----:B------:R-:W4:Y:S01]  /*13800*/  POPC R7, R6 ;  /* 0x0000000600077309 */ /* 0x000f220000000000 */
[----:B---3--:R-:W4:Y:S02]  /*13810*/  SHFL.IDX PT, R4, R3, R4, 0x1f ;  /* 0x00001f0403047589 */ /* 0x008f2400000e0000 */
[----:B----4-:R-:W-:-:S07]  /*13820*/  IADD3 R16, R4, UR37, R7 ;  /* 0x0000002504107c10 */ /* 0x010fce000fffe007 */
.L_x_637:
[----:B------:R-:W-:Y:S05]  /*13830*/  BSYNC B0 ;  /* 0x0000000000007941 */ /* 0x000fea0003800000 */
.L_x_636:
[----:B---3--:R-:W3:Y:S02]  /*13840*/  LDL.LU R2, [R1+0x8] ;  /* 0x0000080001027983 */ /* 0x008ee40000300800 */
[----:B---3--:R-:W-:-:S05]  /*13850*/  LOP3.LUT R2, R2, R0, RZ, 0x3c, !PT ;  /* 0x0000000002027212 */ /* 0x008fca00078e3cff */
[----:B------:R3:W-:Y:S02]  /*13860*/  STL [R1+0x8], R2 ;  /* 0x0000080201007387 */ /* 0x0007e40000100800 */
.L_x_593:
[----:B------:R-:W-:Y:S05]  /*13870*/  BSYNC B6 ;  /* 0x0000000000067941 */ /* 0x000fea0003800000 */
.L_x_591:
[----:B------:R-:W-:-:S03]  /*13880*/  UMOV UR4, 0xffffffff ;  /* 0xffffffff00047882 */ /* 0x000fc60000000000 */
[----:B------:R-:W-:Y:S05]  /*13890*/  BRA.DIV UR4, `(.L_x_638) ;  /* 0x0000001e04587947 */ /* 0x000fea000b800000 */
[----:B0-----:R0:W4:Y:S04]  /*138a0*/  SHFL.IDX PT, R4, R16, RZ, 0x1f ;  /* 0x00001fff10047589 */ /* 0x00112800000e0000 */
[----:B------:R0:W0:Y:S02]  /*138b0*/  SHFL.IDX PT, R6, R16, 0x1, 0x1f ;  /* 0x00201f0010067f89 */ /* 0x00002400000e0000 */
.L_x_725:
[----:B------:R-:W1:Y:S01]  /*138c0*/  S2R R0, SR_TID.X ;  /* 0x0000000000007919 */ /* 0x000e620000002100 */
[----:B------:R-:W-:Y:S01]  /*138d0*/  ULDC UR4, c[0x0][0xc14] ;  /* 0x0003050000047ab9 */ /* 0x000fe20000000800 */
[----:B------:R-:W-:Y:S01]  /*138e0*/  BSSY B0, `(.L_x_639) ;  /* 0x000000b000007945 */ /* 0x000fe20003800000 */
[----:B------:R-:W-:Y:S01]  /*138f0*/  IMAD.MOV.U32 R17, RZ, RZ, RZ ;  /* 0x000000ffff117224 */ /* 0x000fe200078e00ff */
[----:B-1----:R-:W-:Y:S01]  /*13900*/  LOP3.LUT R8, R0, 0x1f, RZ, 0xc0, !PT ;  /* 0x0000001f00087812 */ /* 0x002fe200078ec0ff */
[----:B------:R-:W-:-:S03]  /*13910*/  IMAD.U32 R0, RZ, RZ, UR4 ;  /* 0x00000004ff007e24 */ /* 0x000fc6000f8e00ff */
[C---:B------:R-:W-:Y:S01]  /*13920*/  ISETP.NE.AND P0, PT, R8.reuse, 0x1f, PT ;  /* 0x0000001f0800780c */ /* 0x040fe20003f05270 */
[----:B------:R-:W-:-:S05]  /*13930*/  IMAD.IADD R5, R8, 0x1, R19 ;  /* 0x0000000108057824 */ /* 0x000fca00078e0213 */
[----:B------:R-:W-:-:S13]  /*13940*/  ISETP.GE.OR P0, PT, R5, R0, !P0 ;  /* 0x000000000500720c */ /* 0x000fda0004706670 */
[----:B------:R-:W-:Y:S05]  /*13950*/  @P0 BRA `(.L_x_640) ;  /* 0x00000000000c0947 */ /* 0x000fea0003800000 */
[----:B---3--:R-:W1:Y:S02]  /*13960*/  LDC.64 R2, c[0x0][0xc58] ;  /* 0x00031600ff027b82 */ /* 0x008e640000000a00 */
[----:B-1----:R-:W-:-:S05]  /*13970*/  IMAD.WIDE R2, R5, 0x4, R2 ;  /* 0x0000000405027825 */ /* 0x002fca00078e0202 */
[----:B------:R1:W5:Y:S02]  /*13980*/  LDG.E R17, desc[UR40][R2.64] ;  /* 0x0000002802117981 */ /* 0x000364000c1e1900 */
.L_x_640:
[----:B------:R-:W-:Y:S05]  /*13990*/  BSYNC B0 ;  /* 0x0000000000007941 */ /* 0x000fea0003800000 */
.L_x_639:
        /* <DEDUP_REMOVED lines=11> */
[----:B-1----:R-:W-:-:S05]  /*13a50*/  IMAD.IADD R3, R13, 0x1, R14 ;  /* 0x000000010d037824 */ /* 0x002fca00078e020e */
[----:B------:R-:W0:Y:S02]  /*13a60*/  SHFL.UP PT, R14, R3, 0x4, RZ ;  /* 0x04800000030e7989 */ /* 0x000e2400000e00ff */
[----:B0-----:R-:W-:Y:S02]  /*13a70*/  SEL R14, R14, RZ, P0 ;  /* 0x000000ff0e0e7207 */ /* 0x001fe40000000000 */
[----:B------:R-:W-:-:S03]  /*13a80*/  ISETP.GE.U32.AND P0, PT, R8, 0x10, PT ;  /* 0x000000100800780c */ /* 0x000fc60003f06070 */
[----:B------:R-:W-:-:S05]  /*13a90*/  IMAD.IADD R5, R3, 0x1, R14 ;  /* 0x0000000103057824 */ /* 0x000fca00078e020e */
[----:B------:R-:W0:Y:S02]  /*13aa0*/  SHFL.UP PT, R14, R5, 0x8, RZ ;  /* 0x05000000050e7989 */ /* 0x000e2400000e00ff */
[----:B0-----:R-:W-:-:S05]  /*13ab0*/  SEL R14, R14, RZ, P1 ;  /* 0x000000ff0e0e7207 */ /* 0x001fca0000800000 */
[----:B------:R-:W-:-:S05]  /*13ac0*/  IMAD.IADD R7, R5, 0x1, R14 ;  /* 0x0000000105077824 */ /* 0x000fca00078e020e */
[----:B------:R-:W3:Y:S02]  /*13ad0*/  SHFL.UP PT, R14, R7, 0x10, RZ ;  /* 0x06000000070e7989 */ /* 0x000ee400000e00ff */
[----:B---3--:R-:W-:-:S05]  /*13ae0*/  SEL R2, R14, RZ, P0 ;  /* 0x000000ff0e027207 */ /* 0x008fca0000000000 */
[----:B------:R-:W-:-:S05]  /*13af0*/  IMAD.IADD R2, R7, 0x1, R2 ;  /* 0x0000000107027824 */ /* 0x000fca00078e0202 */
[----:B------:R0:W1:Y:S02]  /*13b00*/  SHFL.IDX PT, R14, R2, 0x1f, 0x1f ;  /* 0x03e01f00020e7f89 */ /* 0x00006400000e0000 */
.L_x_733:
[----:B------:R-:W-:Y:S02]  /*13b10*/  ULDC UR4, c[0x0][0xc10] ;  /* 0x0003040000047ab9 */ /* 0x000fe40000000800 */
[----:B------:R-:W-:-:S04]  /*13b20*/  IMAD.U32 R16, RZ, RZ, UR4 ;  /* 0x00000004ff107e24 */ /* 0x000fc8000f8e00ff */
[----:B-1----:R-:W-:-:S04]  /*13b30*/  IMAD R3, R14, R16, RZ ;  /* 0x000000100e037224 */ /* 0x002fc800078e02ff */
[----:B------:R-:W-:-:S05]  /*13b40*/  IMAD.IADD R6, R6, 0x1, R3 ;  /* 0x0000000106067824 */ /* 0x000fca00078e0203 */
[----:B----4-:R-:W-:-:S13]  /*13b50*/  ISETP.GT.AND P0, PT, R6, R4, PT ;  /* 0x000000040600720c */ /* 0x010fda0003f04270 */
[----:B------:R-:W-:Y:S05]  /*13b60*/  @P0 BRA `(.L_x_642) ;  /* 0x0000000000b40947 */ /* 0x000fea0003800000 */
[----:B------:R-:W1:Y:S02]  /*13b70*/  LDC R0, c[0x0][0xc14] ;  /* 0x00030500ff007b82 */ /* 0x000e640000000800 */
.L_x_647:
[----:B------:R-:W-:-:S05]  /*13b80*/  VIADD R19, R19, 0x1f ;  /* 0x0000001f13137836 */ /* 0x000fca0000000000 */
[----:B-1----:R-:W-:-:S13]  /*13b90*/  ISETP.GE.AND P0, PT, R19, R0, PT ;  /* 0x000000001300720c */ /* 0x002fda0003f06270 */
        /* <DEDUP_REMOVED lines=10> */
[----:B0-----:R-:W-:-:S05]  /*13c40*/  IMAD.WIDE R2, R5, 0x4, R2 ;  /* 0x0000000405027825 */ /* 0x001fca00078e0202 */
[----:B------:R0:W5:Y:S02]  /*13c50*/  LDG.E R17, desc[UR40][R2.64] ;  /* 0x0000002802117981 */ /* 0x000164000c1e1900 */
.L_x_645:
[----:B------:R-:W-:Y:S05]  /*13c60*/  BSYNC B0 ;  /* 0x0000000000007941 */ /* 0x000fea0003800000 */
.L_x_644:
[----:B------:R-:W-:-:S03]  /*13c70*/  UMOV UR4, 0xffffffff ;  /* 0xffffffff00047882 */ /* 0x000fc60000000000 */
[----:B------:R-:W-:Y:S05]  /*13c80*/  BRA.DIV UR4, `(.L_x_646) ;  /* 0x0000001e04787947 */ /* 0x000fea000b800000 */
[----:B-----5:R-:W1:Y:S01]  /*13c90*/  SHFL.UP PT, R14, R17, 0x1, RZ ;  /* 0x04200000110e7989 */ /* 0x020e6200000e00ff */
[C---:B------:R-:W-:Y:S02]  /*13ca0*/  ISETP.NE.AND P0, PT, R8.reuse, RZ, PT ;  /* 0x000000ff0800720c */ /* 0x040fe40003f05270 */
[----:B------:R-:W-:Y:S02]  /*13cb0*/  ISETP.GE.U32.AND P1, PT, R8, 0x2, PT ;  /* 0x000000020800780c */ /* 0x000fe40003f26070 */
[----:B-1----:R-:W-:Y:S02]  /*13cc0*/  SEL R14, R14, RZ, P0 ;  /* 0x000000ff0e0e7207 */ /* 0x002fe40000000000 */
[----:B------:R-:W-:-:S03]  /*13cd0*/  ISETP.GE.U32.AND P0, PT, R8, 0x4, PT ;  /* 0x000000040800780c */ /* 0x000fc60003f06070 */
[----:B------:R-:W-:-:S05]  /*13ce0*/  IMAD.IADD R13, R17, 0x1, R14 ;  /* 0x00000001110d7824 */ /* 0x000fca00078e020e */
[----:B------:R-:W1:Y:S02]  /*13cf0*/  SHFL.UP PT, R14, R13, 0x2, RZ ;  /* 0x044000000d0e7989 */ /* 0x000e6400000e00ff */
[----:B-1----:R-:W-:Y:S02]  /*13d00*/  SEL R14, R14, RZ, P1 ;  /* 0x000000ff0e0e7207 */ /* 0x002fe40000800000 */
[----:B------:R-:W-:-:S03]  /*13d10*/  ISETP.GE.U32.AND P1, PT, R8, 0x8, PT ;  /* 0x000000080800780c */ /* 0x000fc60003f26070 */
[----:B0-----:R-:W-:-:S05]  /*13d20*/  IMAD.IADD R3, R13, 0x1, R14 ;  /* 0x000000010d037824 */ /* 0x001fca00078e020e */
        /* <DEDUP_REMOVED lines=10> */
[----:B------:R0:W1:Y:S02]  /*13dd0*/  SHFL.IDX PT, R14, R2, 0x1f, 0x1f ;  /* 0x03e01f00020e7f89 */ /* 0x00006400000e0000 */
.L_x_741:
[----:B------:R-:W-:Y:S02]  /*13de0*/  ULDC UR4, c[0x0][0xc10] ;  /* 0x0003040000047ab9 */ /* 0x000fe40000000800 */
[----:B------:R-:W-:-:S04]  /*13df0*/  IMAD.U32 R16, RZ, RZ, UR4 ;  /* 0x00000004ff107e24 */ /* 0x000fc8000f8e00ff */
[----:B-1----:R-:W-:-:S04]  /*13e00*/  IMAD R3, R14, R16, RZ ;  /* 0x000000100e037224 */ /* 0x002fc800078e02ff */
[----:B------:R-:W-:-:S05]  /*13e10*/  IMAD.IADD R6, R3, 0x1, R6 ;  /* 0x0000000103067824 */ /* 0x000fca00078e0206 */
[----:B------:R-:W-:-:S13]  /*13e20*/  ISETP.GT.AND P0, PT, R6, R4, PT ;  /* 0x000000040600720c */ /* 0x000fda0003f04270 */
[----:B------:R-:W-:Y:S05]  /*13e30*/  @!P0 BRA `(.L_x_647) ;  /* 0xfffffffc00508947 */ /* 0x000fea000383ffff */
.L_x_642:
[----:B------:R-:W-:Y:S01]  /*13e40*/  IMAD.IADD R6, R6, 0x1, -R3 ;  /* 0x0000000106067824 */ /* 0x000fe200078e0a03 */
[----:B------:R-:W-:-:S03]  /*13e50*/  UMOV UR4, 0xffffffff ;  /* 0xffffffff00047882 */ /* 0x000fc60000000000 */
[----:B------:R-:W-:-:S05]  /*13e60*/  IMAD R3, R2, R16, R6 ;  /* 0x0000001002037224 */ /* 0x000fca00078e0206 */
[----:B------:R-:W-:Y:S01]  /*13e70*/  ISETP.GT.AND P6, PT, R3, R4, PT ;  /* 0x000000040300720c */ /* 0x000fe20003fc4270 */
[----:B------:R-:W-:-:S12]  /*13e80*/  BRA.DIV UR4, `(.L_x_648) ;  /* 0x0000001e04c87947 */ /* 0x000fd8000b800000 */
[----:B------:R-:W-:-:S04]  /*13e90*/  VOTE.ANY R3, PT, !P6 ;  /* 0x0000000000037806 */ /* 0x000fc800070e0100 */
[----:B------:R-:W1:Y:S02]  /*13ea0*/  POPC R5, R3 ;  /* 0x0000000300057309 */ /* 0x000e640000000000 */
[----:B-1----:R1:W3:Y:S02]  /*13eb0*/  SHFL.IDX PT, R17, R17, R5, 0x1f ;  /* 0x00001f0511117589 */ /* 0x0022e400000e0000 */
.L_x_745:
[----:B------:R-:W-:Y:S01]  /*13ec0*/  ISETP.NE.AND P0, PT, R3, RZ, PT ;  /* 0x000000ff0300720c */ /* 0x000fe20003f05270 */
[----:B------:R-:W-:-:S12]  /*13ed0*/  IMAD.MOV.U32 R14, RZ, RZ, RZ ;  /* 0x000000ffff0e7224 */ /* 0x000fd800078e00ff */
[----:B------:R-:W-:Y:S05]  /*13ee0*/  @!P0 BRA `(.L_x_649) ;  /* 0x0000000000108947 */ /* 0x000fea0003800000 */
[----:B------:R-:W-:Y:S01]  /*13ef0*/  UMOV UR4, 0xffffffff ;  /* 0xffffffff00047882 */ /* 0x000fe20000000000 */
[----:B------:R-:W-:Y:S02]  /*13f00*/  VIADD R12, R5, 0xffffffff ;  /* 0xffffffff050c7836 */ /* 0x000fe40000000000 */
[----:B------:R-:W-:Y:S05]  /*13f10*/  BRA.DIV UR4, `(.L_x_650) ;  /* 0x0000001e04ec7947 */ /* 0x000fea000b800000 */
[----:B------:R4:W0:Y:S02]  /*13f20*/  SHFL.IDX PT, R14, R2, R12, 0x1f ;  /* 0x00001f0c020e7589 */ /* 0x00082400000e0000 */
.L_x_649:
[----:B0-----:R-:W-:Y:S01]  /*13f30*/  IMAD R16, R14, R16, R6 ;  /* 0x000000100e107224 */ /* 0x001fe200078e0206 */
[----:B---3--:R-:W-:Y:S01]  /*13f40*/  IABS R6, R17 ;  /* 0x0000001100067213 */ /* 0x008fe20000000000 */
[----:B----4-:R-:W-:Y:S02]  /*13f50*/  IMAD.MOV.U32 R2, RZ, RZ, RZ ;  /* 0x000000ffff027224 */ /* 0x010fe400078e00ff */
[----:B------:R-:W-:Y:S01]  /*13f60*/  IMAD.IADD R19, R5, 0x1, R19 ;  /* 0x0000000105137824 */ /* 0x000fe200078e0213 */
[----:B------:R-:W0:Y:S08]  /*13f70*/  I2F.RP R7, R6 ;  /* 0x0000000600077306 */ /* 0x000e300000209400 */
[----:B0-----:R-:W0:Y:S02]  /*13f80*/  MUFU.RCP R7, R7 ;  /* 0x0000000700077308 */ /* 0x001e240000001000 */
[----:B0-----:R-:W-:-:S06]  /*13f90*/  VIADD R8, R7, 0xffffffe ;  /* 0x0ffffffe07087836 */ /* 0x001fcc0000000000 */
[----:B------:R-:W0:Y:S02]  /*13fa0*/  F2I.FTZ.U32.TRUNC.NTZ R3, R8 ;  /* 0x0000000800037305 */ /* 0x000e24000021f000 */
[----:B0-----:R-:W-:-:S04]  /*13fb0*/  IMAD.MOV R9, RZ, RZ, -R3 ;  /* 0x000000ffff097224 */ /* 0x001fc800078e0a03 */
[----:B------:R-:W-:-:S04]  /*13fc0*/  IMAD R9, R9, R6, RZ ;  /* 0x0000000609097224 */ /* 0x000fc800078e02ff */
[----:B------:R-:W-:Y:S01]  /*13fd0*/  IMAD.HI.U32 R3, R3, R9, R2 ;  /* 0x0000000903037227 */ /* 0x000fe200078e0002 */
[----:B------:R-:W-:-:S03]  /*13fe0*/  IABS R9, R17 ;  /* 0x0000001100097213 */ /* 0x000fc60000000000 */
[----:B------:R-:W-:Y:S02]  /*13ff0*/  IMAD.IADD R2, R4, 0x1, -R16 ;  /* 0x0000000104027824 */ /* 0x000fe400078e0a10 */
[----:B------:R-:W-:-:S03]  /*14000*/  IMAD.MOV R7, RZ, RZ, -R9 ;  /* 0x000000ffff077224 */ /* 0x000fc600078e0a09 */
[----:B------:R-:W-:-:S05]  /*14010*/  IABS R4, R2 ;  /* 0x0000000200047213 */ /* 0x000fca0000000000 */
        /* <DEDUP_REMOVED lines=16> */
.L_x_643:
[----:B------:R-:W-:Y:S01]  /*14120*/  UMOV UR4, URZ ;  /* 0x0000003f00047c82 */ /* 0x000fe20008000000 */
[----:B------:R-:W-:Y:S01]  /*14130*/  UMOV UR5, URZ ;  /* 0x0000003f00057c82 */ /* 0x000fe20008000000 */
[----:B------:R-:W-:Y:S01]  /*14140*/  ULDC UR6, c[0x0][0xc14] ;  /* 0x0003050000067ab9 */ /* 0x000fe20000000800 */
[----:B------:R-:W-:Y:S02]  /*14150*/  IMAD.MOV.U32 R16, RZ, RZ, R4 ;  /* 0x000000ffff107224 */ /* 0x000fe400078e0004 */
[----:B------:R-:W-:Y:S02]  /*14160*/  IMAD.U32 R17, RZ, RZ, UR4 ;  /* 0x00000004ff117e24 */ /* 0x000fe4000f8e00ff */
[----:B------:R-:W-:Y:S02]  /*14170*/  IMAD.U32 R18, RZ, RZ, UR5 ;  /* 0x00000005ff127e24 */ /* 0x000fe4000f8e00ff */
[----:B------:R-:W-:-:S07]  /*14180*/  IMAD.U32 R19, RZ, RZ, UR6 ;  /* 0x00000006ff137e24 */ /* 0x000fce000f8e00ff */
.L_x_651:
        /* <DEDUP_REMOVED lines=12> */
.L_x_570:
[----:B0-----:R-:W4:Y:S01]  /*14250*/  LDL.LU R0, [R1+0x28] ;  /* 0x0000280001007983 */ /* 0x001f220000300800 */
[----:B------:R-:W-:Y:S01]  /*14260*/  BSSY B0, `(.L_x_653) ;  /* 0x000000b000007945 */ /* 0x000fe20003800000 */
[----:B-1----:R-:W0:Y:S01]  /*14270*/  S2R R5, SR_CgaCtaId ;  /* 0x0000000000057919 */ /* 0x002e220000008800 */
[----:B----4-:R-:W-:-:S05]  /*14280*/  VIADD R0, R0, 0x1 ;  /* 0x0000000100007836 */ /* 0x010fca0000000000 */
[----:B---3--:R-:W-:-:S04]  /*14290*/  LEA.HI R2, R0, R0, RZ, 0x1 ;  /* 0x0000000000027211 */ /* 0x008fc800078f08ff */
[----:B------:R-:W-:-:S05]  /*142a0*/  LOP3.LUT R3, R2, 0xfffffffe, RZ, 0xc0, !PT ;  /* 0xfffffffe02037812 */ /* 0x000fca00078ec0ff */
[----:B------:R-:W-:Y:S01]  /*142b0*/  IMAD.IADD R3, R0, 0x1, -R3 ;  /* 0x0000000100037824 */ /* 0x000fe200078e0a03 */
[----:B------:R-:W-:-:S04]  /*142c0*/  MOV R0, 0x400 ;  /* 0x0000040000007802 */ /* 0x000fc80000000f00 */
[----:B0-----:R-:W-:Y:S02]  /*142d0*/  LEA R0, R5, R0, 0x18 ;  /* 0x0000000005007211 */ /* 0x001fe400078ec0ff */
[----:B------:R-:W-:-:S04]  /*142e0*/  SHF.L.U32 R3, R3, 0x1f, RZ ;  /* 0x0000001f03037819 */ /* 0x000fc800000006ff */
[----:B------:R-:W0:Y:S02]  /*142f0*/  SYNCS.PHASECHK.TRANS64.TRYWAIT P0, [R0+URZ+0x22820], R3 ;  /* 0x02282003000075a7 */ /* 0x000e24000800017f */
[----:B0-----:R-:W-:Y:S05]  /*14300*/  @!P0 BRA `(.L_x_654) ;  /* 0x0000001c00148947 */ /* 0x001fea0003800000 */
.L_x_748:
[----:B------:R-:W-:Y:S05]  /*14310*/  BSYNC B0 ;  /* 0x0000000000007941 */ /* 0x000fea0003800000 */
.L_x_653:
[----:B------:R-:W-:-:S03]  /*14320*/  UMOV UR4, 0xffffffff ;  /* 0xffffffff00047882 */ /* 0x000fc60000000000 */
[----:B------:R-:W-:Y:S05]  /*14330*/  BRA.DIV UR4, `(.L_x_655) ;  /* 0x0000001e041c7947 */ /* 0x000fea000b800000 */
[----:B------:R-:W1:Y:S02]  /*14340*/  S2R R2, SR_TID.X ;  /* 0x0000000000027919 */ /* 0x000e640000002100 */
[----:B-1----:R-:W-:-:S04]  /*14350*/  SHF.R.U32.HI R2, RZ, 0x5, R2 ;  /* 0x00000005ff027819 */ /* 0x002fc80000011602 */
[----:B------:R-:W-:-:S05]  /*14360*/  LOP3.LUT R2, R2, 0x3, RZ, 0xc0, !PT ;  /* 0x0000000302027812 */ /* 0x000fca00078ec0ff */
[----:B------:R1:W3:Y:S02]  /*14370*/  SHFL.IDX PT, R14, R2, RZ, 0x1f ;  /* 0x00001fff020e7589 */ /* 0x0002e400000e0000 */
.L_x_751:
[----:B---3--:R-:W-:-:S13]  /*14380*/  ISETP.NE.AND P0, PT, R14, RZ, PT ;  /* 0x000000ff0e00720c */ /* 0x008fda0003f05270 */
[----:B------:R-:W-:Y:S05]  /*14390*/  @P0 BRA `(.L_x_429) ;  /* 0x0000000000940947 */ /* 0x000fea0003800000 */
[----:B------:R-:W-:-:S03]  /*143a0*/  UMOV UR4, 0xffffffff ;  /* 0xffffffff00047882 */ /* 0x000fc60000000000 */
[----:B------:R-:W-:Y:S05]  /*143b0*/  BRA.DIV UR4, `(.L_x_656) ;  /* 0x0000001e04307947 */ /* 0x000fea000b800000 */
[----:B------:R-:W-:-:S13]  /*143c0*/  ELECT P6, URZ, PT ;  /* 0x00000000003f782f */ /* 0x000fda00038c0000 */
.L_x_754:
[----:B------:R-:W-:Y:S05]  /*143d0*/  @!P6 BRA `(.L_x_429) ;  /* 0x000000000084e947 */ /* 0x000fea0003800000 */
[----:B------:R-:W-:-:S06]  /*143e0*/  ULOP3.LUT UR4, UR36, 0x2, URZ, 0xfc, !UPT ;  /* 0x0000000224047892 */ /* 0x000fcc000f8efc3f */
[----:B-1----:R-:W-:-:S05]  /*143f0*/  IMAD.U32 R2, RZ, RZ, UR4 ;  /* 0x00000004ff027e24 */ /* 0x002fca000f8e00ff */
[----:B------:R-:W-:-:S13]  /*14400*/  ISETP.NE.AND P2, PT, R2, 0x3, PT ;  /* 0x000000030200780c */ /* 0x000fda0003f45270 */
[----:B------:R-:W-:Y:S05]  /*14410*/  @!P2 BRA `(.L_x_657) ;  /* 0x000000000004a947 */ /* 0x000fea0003800000 */
[----:B------:R-:W-:Y:S01]  /*14420*/  BPT.TRAP 0x1 ;  /* 0x000000040000795c */ /* 0x000fe20000300000 */
.L_x_657:
[----:B0-----:R-:W3:Y:S04]  /*14430*/  LDL R3, [R1] ;  /* 0x0000000001037983 */ /* 0x001ee80000100800 */
[----:B------:R-:W4:Y:S01]  /*14440*/  LDL.LU R7, [R1+0x8] ;  /* 0x0000080001077983 */ /* 0x000f220000300800 */
[----:B------:R-:W-:-:S04]  /*14450*/  VIADD R2, R0, 0x22840 ;  /* 0x0002284000027836 */ /* 0x000fc80000000000 */
[C---:B---3--:R-:W-:Y:S02]  /*14460*/  IMAD R6, R3.reuse, 0x8, R2 ;  /* 0x0000000803067824 */ /* 0x048fe400078e0202 */
[----:B------:R-:W-:Y:S01]  /*14470*/  VIADD R3, R3, 0x1 ;  /* 0x0000000103037836 */ /* 0x000fe20000000000 */
[----:B----4-:R-:W-:-:S04]  /*14480*/  SHF.L.U32 R5, R7, 0x1f, RZ ;  /* 0x0000001f07057819 */ /* 0x010fc800000006ff */
        /* <DEDUP_REMOVED lines=8> */
.L_x_755:
[----:B------:R-:W1:Y:S02]  /*14510*/  SYNCS.PHASECHK.TRANS64.TRYWAIT P0, [R7+URZ], R2 ;  /* 0x00000002070075a7 */ /* 0x000e64000800017f */
[----:B-1----:R-:W-:Y:S05]  /*14520*/  @!P0 BRA `(.L_x_659) ;  /* 0x0000001c00088947 */ /* 0x002fea0003800000 */
.L_x_756:
[----:B------:R-:W-:Y:S05]  /*14530*/  @!P2 BRA `(.L_x_660) ;  /* 0x000000000004a947 */ /* 0x000fea0003800000 */
[----:B------:R-:W-:Y:S01]  /*14540*/  BPT.TRAP 0x1 ;  /* 0x000000040000795c */ /* 0x000fe20000300000 */
.L_x_660:
[----:B------:R-:W3:Y:S01]  /*14550*/  LDL.LU R4, [R1] ;  /* 0x0000000001047983 */ /* 0x000ee20000300800 */
[----:B------:R-:W-:-:S04]  /*14560*/  VIADD R0, R0, 0x22860 ;  /* 0x0002286000007836 */ /* 0x000fc80000000000 */
[----:B---3--:R-:W-:-:S04]  /*14570*/  IMAD R4, R4, 0x8, R0 ;  /* 0x0000000804047824 */ /* 0x008fc800078e0200 */
[----:B------:R-:W3:Y:S02]  /*14580*/  SYNCS.PHASECHK.TRANS64.TRYWAIT P0, [R4+URZ], R5 ;  /* 0x00000005040075a7 */ /* 0x000ee4000800017f */
[----:B---3--:R-:W-:Y:S05]  /*14590*/  @!P0 BRA `(.L_x_661) ;  /* 0x0000001c00008947 */ /* 0x008fea0003800000 */
.L_x_757:
[----:B------:R-:W-:-:S07]  /*145a0*/  IMAD R3, R3, 0x8, R0 ;  /* 0x0000000803037824 */ /* 0x000fce00078e0200 */
.L_x_662:
[----:B----4-:R4:W0:Y:S02]  /*145b0*/  SYNCS.PHASECHK.TRANS64.TRYWAIT P0, [R3+URZ], R2 ;  /* 0x00000002030075a7 */ /* 0x010824000800017f */
[----:B0-----:R-:W-:Y:S05]  /*145c0*/  @!P0 NANOSLEEP.SYNCS 0x989680 ;  /* 0x009896800000895d */ /* 0x001fea0003900000 */
[----:B------:R-:W0:Y:S02]  /*145d0*/  @!P0 SYNCS.PHASECHK.TRANS64 P0, [R3+URZ], R2 ;  /* 0x00000002030085a7 */ /* 0x000e24000800007f */
[----:B0-----:R-:W-:Y:S05]  /*145e0*/  @!P0 BRA `(.L_x_662) ;  /* 0xfffffffc00f08947 */ /* 0x001fea000383ffff */
.L_x_429:
[----:B------:R-:W-:Y:S05]  /*145f0*/  BSYNC B7 ;  /* 0x0000000000077941 */ /* 0x000fea0003800000 */
.L_x_426:
[----:B------:R-:W-:Y:S05]  /*14600*/  EXIT ;  /* 0x000000000000794d */ /* 0x000fea0003800000 */
.L_x_447:
[----:B0-----:R0:W1:Y:S02]  /*14610*/  SYNCS.PHASECHK.TRANS64.TRYWAIT P6, [R90+URZ+0x22890], R101 ;  /* 0x022890655a0075a7 */ /* 0x00106400080c017f */
[----:B-1----:R-:W-:Y:S05]  /*14620*/  @!P6 NANOSLEEP.SYNCS 0x989680 ;  /* 0x009896800000e95d */ /* 0x002fea0003900000 */
[----:B------:R-:W1:Y:S02]  /*14630*/  @!P6 SYNCS.PHASECHK.TRANS64 P6, [R90+URZ+0x22890], R101 ;  /* 0x022890655a00e5a7 */ /* 0x000e6400080c007f */
[----:B-1----:R-:W-:Y:S05]  /*14640*/  @!P6 BRA `(.L_x_447) ;  /* 0xfffffffc00f0e947 */ /* 0x002fea000383ffff */
[----:B------:R-:W-:Y:S05]  /*14650*/  BRA `(.L_x_663) ;  /* 0xfffffee400347947 */ /* 0x000fea000383ffff */
.L_x_465:
[----:B0-----:R0:W1:Y:S02]  /*14660*/  SYNCS.PHASECHK.TRANS64.TRYWAIT P5, [R90+URZ+0x22890], R101 ;  /* 0x022890655a0075a7 */ /* 0x00106400080a017f */
[----:B-1----:R-:W-:Y:S05]  /*14670*/  @!P5 NANOSLEEP.SYNCS 0x989680 ;  /* 0x009896800000d95d */ /* 0x002fea0003900000 */
[----:B------:R-:W1:Y:S02]  /*14680*/  @!P5 SYNCS.PHASECHK.TRANS64 P5, [R90+URZ+0x22890], R101 ;  /* 0x022890655a00d5a7 */ /* 0x000e6400080a007f */
[----:B-1----:R-:W-:Y:S05]  /*14690*/  @!P5 BRA `(.L_x_465) ;  /* 0xfffffffc00f0d947 */ /* 0x002fea000383ffff */
[----:B------:R-:W-:Y:S05]  /*146a0*/  BRA `(.L_x_664) ;  /* 0xfffffef400e87947 */ /* 0x000fea000383ffff */
.L_x_474:
[----:B0-----:R0:W1:Y:S02]  /*146b0*/  SYNCS.PHASECHK.TRANS64.TRYWAIT P4, [R90+URZ+0x22890], R101 ;  /* 0x022890655a0075a7 */ /* 0x001064000808017f */
[----:B-1----:R-:W-:Y:S05]  /*146c0*/  @!P4 NANOSLEEP.SYNCS 0x989680 ;  /* 0x009896800000c95d */ /* 0x002fea0003900000 */
[----:B------:R-:W1:Y:S02]  /*146d0*/  @!P4 SYNCS.PHASECHK.TRANS64 P4, [R90+URZ+0x22890], R101 ;  /* 0x022890655a00c5a7 */ /* 0x000e64000808007f */
[----:B-1----:R-:W-:Y:S05]  /*146e0*/  @!P4 BRA `(.L_x_474) ;  /* 0xfffffffc00f0c947 */ /* 0x002fea000383ffff */
[----:B------:R-:W-:Y:S05]  /*146f0*/  BRA `(.L_x_665) ;  /* 0xffffff08000c7947 */ /* 0x000fea000383ffff */
.L_x_480:
[----:B-1----:R1:W2:Y:S02]  /*14700*/  SYNCS.PHASECHK.TRANS64.TRYWAIT P3, [R90+URZ+0x228b0], R101 ;  /* 0x0228b0655a0075a7 */ /* 0x0022a4000806017f */
[----:B--2---:R-:W-:Y:S05]  /*14710*/  @!P3 NANOSLEEP.SYNCS 0x989680 ;  /* 0x009896800000b95d */ /* 0x004fea0003900000 */
[----:B------:R-:W2:Y:S02]  /*14720*/  @!P3 SYNCS.PHASECHK.TRANS64 P3, [R90+URZ+0x228b0], R101 ;  /* 0x0228b0655a00b5a7 */ /* 0x000ea4000806007f */
[----:B--2---:R-:W-:Y:S05]  /*14730*/  @!P3 BRA `(.L_x_480) ;  /* 0xfffffffc00f0b947 */ /* 0x004fea000383ffff */
[----:B------:R-:W-:Y:S05]  /*14740*/  BRA `(.L_x_666) ;  /* 0xffffff08009c7947 */ /* 0x000fea000383ffff */
.L_x_488:
[----:B------:R-:W-:Y:S01]  /*14750*/  BSSY B0, `(.L_x_667) ;  /* 0x0000008000007945 */ /* 0x000fe20003800000 */
[----:B------:R-:W-:Y:S02]  /*14760*/  IMAD.MOV.U32 R13, RZ, RZ, R230 ;  /* 0x000000ffff0d7224 */ /* 0x000fe400078e00e6 */
[----:B------:R-:W-:Y:S02]  /*14770*/  IMAD.MOV.U32 R12, RZ, RZ, RZ ;  /* 0x000000ffff0c7224 */ /* 0x000fe400078e00ff */
[----:B------:R-:W-:Y:S02]  /*14780*/  IMAD.MOV.U32 R11, RZ, RZ, 0x1f ;  /* 0x0000001fff0b7424 */ /* 0x000fe400078e00ff */
[----:B------:R-:W-:-:S07]  /*14790*/  IMAD.MOV.U32 R15, RZ, RZ, -0x1 ;  /* 0xffffffffff0f7424 */ /* 0x000fce00078e00ff */
[----:B-----5:R-:W-:Y:S05]  /*147a0*/  WARPSYNC.COLLECTIVE R15, `(.L_x_668) ;  /* 0x000000000f087348 */ /* 0x020fea0003c00000 */
[----:B------:R0:W1:Y:S02]  /*147b0*/  SHFL.IDX P6, R14, R13, R12, R11 ;  /* 0x0000000c0d0e7389 */ /* 0x00006400000c000b */
[----:B01---5:R-:W-:Y:S01]  /*147c0*/  ENDCOLLECTIVE ;  /* 0x000000000000791b */ /* 0x023fe20003800000 */
.L_x_668:
[----:B------:R-:W-:Y:S05]  /*147d0*/  BSYNC B0 ;  /* 0x0000000000007941 */ /* 0x000fea0003800000 */
.L_x_667:
[----:B------:R-:W-:Y:S05]  /*147e0*/  BRA `(.L_x_669) ;  /* 0xffffff14003c7947 */ /* 0x000fea000383ffff */
.L_x_502:
[----:B------:R-:W-:Y:S01]  /*147f0*/  BSSY B1, `(.L_x_670) ;  /* 0x0000008000017945 */ /* 0x000fe20003800000 */
[----:B------:R-:W-:Y:S02]  /*14800*/  IMAD.MOV.U32 R13, RZ, RZ, R25 ;  /* 0x000000ffff0d7224 */ /* 0x000fe400078e0019 */
[----:B------:R-:W-:Y:S02]  /*14810*/  IMAD.MOV.U32 R12, RZ, RZ, RZ ;  /* 0x000000ffff0c7224 */ /* 0x000fe400078e00ff */
[----:B------:R-:W-:Y:S02]  /*14820*/  IMAD.MOV.U32 R11, RZ, RZ, 0x1c1f ;  /* 0x00001c1fff0b7424 */ /* 0x000fe400078e00ff */
[----:B------:R-:W-:-:S07]  /*14830*/  IMAD.MOV.U32 R15, RZ, RZ, -0x1 ;  /* 0xffffffffff0f7424 */ /* 0x000fce00078e00ff */
[----:B0-----:R-:W-:Y:S05]  /*14840*/  WARPSYNC.COLLECTIVE R15, `(.L_x_671) ;  /* 0x000000000f087348 */ /* 0x001fea0003c00000 */
[----:B------:R1:W2:Y:S02]  /*14850*/  SHFL.IDX P6, R14, R13, R12, R11 ;  /* 0x0000000c0d0e7389 */ /* 0x0002a400000c000b */
[----:B012---:R-:W-:Y:S01]  /*14860*/  ENDCOLLECTIVE ;  /* 0x000000000000791b */ /* 0x007fe20003800000 */
.L_x_671:
[----:B------:R-:W-:Y:S05]  /*14870*/  BSYNC B1 ;  /* 0x0000000000017941 */ /* 0x000fea0003800000 */
.L_x_670:
[----:B------:R-:W-:Y:S05]  /*14880*/  BRA `(.L_x_672) ;  /* 0xffffff1c003c7947 */ /* 0x000fea000383ffff */
.L_x_503:
        /* <DEDUP_REMOVED lines=8> */
.L_x_674:
[----:B------:R-:W-:Y:S05]  /*14910*/  BSYNC B1 ;  /* 0x0000000000017941 */ /* 0x000fea0003800000 */
.L_x_673:
[----:B------:R-:W-:Y:S05]  /*14920*/  BRA `(.L_x_675) ;  /* 0xffffff1c00207947 */ /* 0x000fea000383ffff */
.L_x_504:
        /* <DEDUP_REMOVED lines=8> */
.L_x_677:
[----:B------:R-:W-:Y:S05]  /*149b0*/  BSYNC B1 ;  /* 0x0000000000017941 */ /* 0x000fea0003800000 */
.L_x_676:
[----:B------:R-:W-:Y:S05]  /*149c0*/  BRA `(.L_x_678) ;  /* 0xffffff1c00047947 */ /* 0x000fea000383ffff */
.L_x_505:
        /* <DEDUP_REMOVED lines=8> */
.L_x_680:
[----:B------:R-:W-:Y:S05]  /*14a50*/  BSYNC B1 ;  /* 0x0000000000017941 */ /* 0x000fea0003800000 */
.L_x_679:
[----:B------:R-:W-:Y:S05]  /*14a60*/  BRA `(.L_x_681) ;  /* 0xffffff1800e87947 */ /* 0x000fea000383ffff */
.L_x_507:
[----:B-1----:R1:W2:Y:S02]  /*14a70*/  SYNCS.PHASECHK.TRANS64.TRYWAIT P1, [R18+URZ+0x22800], R9 ;  /* 0x02280009120075a7 */ /* 0x0022a4000802017f */
[----:B--2---:R-:W-:Y:S05]  /*14a80*/  @!P1 NANOSLEEP.SYNCS 0x989680 ;  /* 0x009896800000995d */ /* 0x004fea0003900000 */
[----:B------:R-:W2:Y:S02]  /*14a90*/  @!P1 SYNCS.PHASECHK.TRANS64 P1, [R18+URZ+0x22800], R9 ;  /* 0x02280009120095a7 */ /* 0x000ea4000802007f */
[----:B--2---:R-:W-:Y:S05]  /*14aa0*/  @!P1 BRA `(.L_x_507) ;  /* 0xfffffffc00f09947 */ /* 0x004fea000383ffff */
[----:B------:R-:W-:Y:S05]  /*14ab0*/  BRA `(.L_x_682) ;  /* 0xffffff1c00487947 */ /* 0x000fea000383ffff */
.L_x_515:
[----:B------:R-:W-:Y:S01]  /*14ac0*/  BSSY B1, `(.L_x_683) ;  /* 0x0000008000017945 */ /* 0x000fe20003800000 */
[----:B------:R-:W-:Y:S02]  /*14ad0*/  IMAD.MOV.U32 R13, RZ, RZ, R25 ;  /* 0x000000ffff0d7224 */ /* 0x000fe400078e0019 */
[----:B------:R-:W-:Y:S02]  /*14ae0*/  IMAD.MOV.U32 R12, RZ, RZ, RZ ;  /* 0x000000ffff0c7224 */ /* 0x000fe400078e00ff */
[----:B------:R-:W-:Y:S02]  /*14af0*/  IMAD.MOV.U32 R11, RZ, RZ, 0x1c1f ;  /* 0x00001c1fff0b7424 */ /* 0x000fe400078e00ff */
[----:B------:R-:W-:-:S07]  /*14b00*/  IMAD.MOV.U32 R15, RZ, RZ, -0x1 ;  /* 0xffffffffff0f7424 */ /* 0x000fce00078e00ff */
[----:B01---5:R-:W-:Y:S05]  /*14b10*/  WARPSYNC.COLLECTIVE R15, `(.L_x_684) ;  /* 0x000000000f087348 */ /* 0x023fea0003c00000 */
[----:B------:R2:W3:Y:S02]  /*14b20*/  SHFL.IDX P6, R14, R13, R12, R11 ;  /* 0x0000000c0d0e7389 */ /* 0x0004e400000c000b */
[----:B0123-5:R-:W-:Y:S01]  /*14b30*/  ENDCOLLECTIVE ;  /* 0x000000000000791b */ /* 0x02ffe20003800000 */
.L_x_684:
[----:B------:R-:W-:Y:S05]  /*14b40*/  BSYNC B1 ;  /* 0x0000000000017941 */ /* 0x000fea0003800000 */
.L_x_683:
[----:B------:R-:W-:Y:S05]  /*14b50*/  BRA `(.L_x_685) ;  /* 0xffffff2800147947 */ /* 0x000fea000383ffff */
.L_x_516:
        /* <DEDUP_REMOVED lines=8> */
.L_x_687:
[----:B------:R-:W-:Y:S05]  /*14be0*/  BSYNC B1 ;  /* 0x0000000000017941 */ /* 0x000fea0003800000 */
.L_x_686:
[----:B------:R-:W-:Y:S05]  /*14bf0*/  BRA `(.L_x_688) ;  /* 0xffffff2400f87947 */ /* 0x000fea000383ffff */
.L_x_517:
        /* <DEDUP_REMOVED lines=8> */
.L_x_690:
[----:B------:R-:W-:Y:S05]  /*14c80*/  BSYNC B1 ;  /* 0x0000000000017941 */ /* 0x000fea0003800000 */
.L_x_689:
[----:B------:R-:W-:Y:S05]  /*14c90*/  BRA `(.L_x_691) ;  /* 0xffffff2400dc7947 */ /* 0x000fea000383ffff */
.L_x_518:
        /* <DEDUP_REMOVED lines=8> */
.L_x_693:
[----:B------:R-:W-:Y:S05]  /*14d20*/  BSYNC B1 ;  /* 0x0000000000017941 */ /* 0x000fea0003800000 */
.L_x_692:
[----:B------:R-:W-:Y:S05]  /*14d30*/  BRA `(.L_x_694) ;  /* 0xffffff2400c07947 */ /* 0x000fea000383ffff */
.L_x_520:
[----:B-1----:R1:W2:Y:S02]  /*14d40*/  SYNCS.PHASECHK.TRANS64.TRYWAIT P1, [R18+URZ+0x22800], R3 ;  /* 0x02280003120075a7 */ /* 0x0022a4000802017f */
[----:B--2---:R-:W-:Y:S05]  /*14d50*/  @!P1 NANOSLEEP.SYNCS 0x989680 ;  /* 0x009896800000995d */ /* 0x004fea0003900000 */
[----:B------:R-:W2:Y:S02]  /*14d60*/  @!P1 SYNCS.PHASECHK.TRANS64 P1, [R18+URZ+0x22800], R3 ;  /* 0x02280003120095a7 */ /* 0x000ea4000802007f */
[----:B--2---:R-:W-:Y:S05]  /*14d70*/  @!P1 BRA `(.L_x_520) ;  /* 0xfffffffc00f09947 */ /* 0x004fea000383ffff */
[----:B------:R-:W-:Y:S05]  /*14d80*/  BRA `(.L_x_695) ;  /* 0xffffff2800207947 */ /* 0x000fea000383ffff */
.L_x_526:
[----:B--2---:R2:W4:Y:S02]  /*14d90*/  SYNCS.PHASECHK.TRANS64.TRYWAIT P1, [R13+URZ+0x22830], R14 ;  /* 0x0228300e0d0075a7 */ /* 0x004524000802017f */
[----:B----4-:R-:W-:Y:S05]  /*14da0*/  @!P1 NANOSLEEP.SYNCS 0x989680 ;  /* 0x009896800000995d */ /* 0x010fea0003900000 */
[----:B------:R-:W4:Y:S02]  /*14db0*/  @!P1 SYNCS.PHASECHK.TRANS64 P1, [R13+URZ+0x22830], R14 ;  /* 0x0228300e0d0095a7 */ /* 0x000f24000802007f */
[----:B----4-:R-:W-:Y:S05]  /*14dc0*/  @!P1 BRA `(.L_x_526) ;  /* 0xfffffffc00f09947 */ /* 0x010fea000383ffff */
[----:B------:R-:W-:Y:S05]  /*14dd0*/  BRA `(.L_x_525) ;  /* 0xffffff3400447947 */ /* 0x000fea000383ffff */
.L_x_531:
[----:B-1----:R1:W2:Y:S02]  /*14de0*/  SYNCS.PHASECHK.TRANS64.TRYWAIT P2, [R13+URZ+0x22850], R14 ;  /* 0x0228500e0d0075a7 */ /* 0x0022a4000804017f */
[----:B--2---:R-:W-:Y:S05]  /*14df0*/  @!P2 NANOSLEEP.SYNCS 0x989680 ;  /* 0x009896800000a95d */ /* 0x004fea0003900000 */
[----:B------:R-:W2:Y:S02]  /*14e00*/  @!P2 SYNCS.PHASECHK.TRANS64 P2, [R13+URZ+0x22850], R14 ;  /* 0x0228500e0d00a5a7 */ /* 0x000ea4000804007f */
[----:B--2---:R-:W-:Y:S05]  /*14e10*/  @!P2 BRA `(.L_x_531) ;  /* 0xfffffffc00f0a947 */ /* 0x004fea000383ffff */
[----:B------:R-:W-:Y:S05]  /*14e20*/  BRA `(.L_x_530) ;  /* 0xffffff4800e47947 */ /* 0x000fea000383ffff */
.L_x_536:
[----:B-1----:R1:W2:Y:S02]  /*14e30*/  SYNCS.PHASECHK.TRANS64.TRYWAIT P3, [R14+URZ+0x22830], R13 ;  /* 0x0228300d0e0075a7 */ /* 0x0022a4000806017f */
[----:B--2---:R-:W-:Y:S05]  /*14e40*/  @!P3 NANOSLEEP.SYNCS 0x989680 ;  /* 0x009896800000b95d */ /* 0x004fea0003900000 */
[----:B------:R-:W2:Y:S02]  /*14e50*/  @!P3 SYNCS.PHASECHK.TRANS64 P3, [R14+URZ+0x22830], R13 ;  /* 0x0228300d0e00b5a7 */ /* 0x000ea4000806007f */
[----:B--2---:R-:W-:Y:S05]  /*14e60*/  @!P3 BRA `(.L_x_536) ;  /* 0xfffffffc00f0b947 */ /* 0x004fea000383ffff */
[----:B------:R-:W-:Y:S05]  /*14e70*/  BRA `(.L_x_535) ;  /* 0xffffff5000207947 */ /* 0x000fea000383ffff */
.L_x_541:
[----:B--2---:R2:W3:Y:S02]  /*14e80*/  SYNCS.PHASECHK.TRANS64.TRYWAIT P3, [R14+URZ+0x22850], R13 ;  /* 0x0228500d0e0075a7 */ /* 0x0044e4000806017f */
[----:B---3--:R-:W-:Y:S05]  /*14e90*/  @!P3 NANOSLEEP.SYNCS 0x989680 ;  /* 0x009896800000b95d */ /* 0x008fea0003900000 */
[----:B------:R-:W3:Y:S02]  /*14ea0*/  @!P3 SYNCS.PHASECHK.TRANS64 P3, [R14+URZ+0x22850], R13 ;  /* 0x0228500d0e00b5a7 */ /* 0x000ee4000806007f */
[----:B---3--:R-:W-:Y:S05]  /*14eb0*/  @!P3 BRA `(.L_x_541) ;  /* 0xfffffffc00f0b947 */ /* 0x008fea000383ffff */
[----:B------:R-:W-:Y:S05]  /*14ec0*/  BRA `(.L_x_540) ;  /* 0xffffff68007c7947 */ /* 0x000fea000383ffff */
.L_x_574:
[----:B------:R-:W0:Y:S01]  /*14ed0*/  S2R R11, SR_TID.X ;  /* 0x00000000000b7919 */ /* 0x000e220000002100 */
[----:B------:R-:W-:Y:S01]  /*14ee0*/  BSSY B1, `(.L_x_696) ;  /* 0x000000a000017945 */ /* 0x000fe20003800000 */
[----:B------:R-:W-:Y:S02]  /*14ef0*/  IMAD.MOV.U32 R12, RZ, RZ, RZ ;  /* 0x000000ffff0c7224 */ /* 0x000fe400078e00ff */
[----:B------:R-:W-:Y:S01]  /*14f00*/  IMAD.MOV.U32 R15, RZ, RZ, -0x1 ;  /* 0xffffffffff0f7424 */ /* 0x000fe200078e00ff */
[----:B0-----:R-:W-:-:S04]  /*14f10*/  SHF.R.U32.HI R11, RZ, 0x5, R11 ;  /* 0x00000005ff0b7819 */ /* 0x001fc8000001160b */
[----:B------:R-:W-:-:S05]  /*14f20*/  LOP3.LUT R11, R11, 0x3, RZ, 0xc0, !PT ;  /* 0x000000030b0b7812 */ /* 0x000fca00078ec0ff */
[----:B------:R-:W-:Y:S02]  /*14f30*/  IMAD.MOV.U32 R13, RZ, RZ, R11 ;  /* 0x000000ffff0d7224 */ /* 0x000fe400078e000b */
[----:B------:R-:W-:-:S07]  /*14f40*/  IMAD.MOV.U32 R11, RZ, RZ, 0x1f ;  /* 0x0000001fff0b7424 */ /* 0x000fce00078e00ff */
[----:B-----5:R-:W-:Y:S05]  /*14f50*/  WARPSYNC.COLLECTIVE R15, `(.L_x_697) ;  /* 0x000000000f087348 */ /* 0x020fea0003c00000 */
[----:B------:R0:W1:Y:S02]  /*14f60*/  SHFL.IDX P6, R14, R13, R12, R11 ;  /* 0x0000000c0d0e7389 */ /* 0x00006400000c000b */
[----:B01---5:R-:W-:Y:S01]  /*14f70*/  ENDCOLLECTIVE ;  /* 0x000000000000791b */ /* 0x023fe20003800000 */
.L_x_697:
[----:B------:R-:W-:Y:S05]  /*14f80*/  BSYNC B1 ;  /* 0x0000000000017941 */ /* 0x000fea0003800000 */
.L_x_696:
[----:B------:R-:W-:Y:S05]  /*14f90*/  BRA `(.L_x_698) ;  /* 0xffffffb000507947 */ /* 0x000fea000383ffff */
.L_x_575:
[----:B------:R-:W-:Y:S01]  /*14fa0*/  BSSY B1, `(.L_x_699) ;  /* 0x0000006000017945 */ /* 0x000fe20003800000 */
[----:B------:R-:W-:-:S07]  /*14fb0*/  IMAD.MOV.U32 R15, RZ, RZ, -0x1 ;  /* 0xffffffffff0f7424 */ /* 0x000fce00078e00ff */
[----:B-----5:R-:W-:Y:S05]  /*14fc0*/  WARPSYNC.COLLECTIVE R15, `(.L_x_700) ;  /* 0x000000000f0c7348 */ /* 0x020fea0003c00000 */
[----:B------:R-:W-:Y:S02]  /*14fd0*/  ELECT P6, UR62, PT ;  /* 0x00000000003e782f */ /* 0x000fe400038c0000 */
[----:B------:R-:W-:Y:S01]  /*14fe0*/  MOV R14, UR62 ;  /* 0x0000003e000e7c02 */ /* 0x000fe20008000f00 */
[----:B-----5:R-:W-:Y:S10]  /*14ff0*/  ENDCOLLECTIVE ;  /* 0x000000000000791b */ /* 0x020ff40003800000 */
.L_x_700:
[----:B------:R-:W-:Y:S05]  /*15000*/  BSYNC B1 ;  /* 0x0000000000017941 */ /* 0x000fea0003800000 */
.L_x_699:
[----:B------:R-:W-:Y:S05]  /*15010*/  BRA `(.L_x_701) ;  /* 0xffffffb0003c7947 */ /* 0x000fea000383ffff */
.L_x_577:
[----:B0-----:R0:W1:Y:S02]  /*15020*/  SYNCS.PHASECHK.TRANS64.TRYWAIT P0, [R5+URZ+0x22820], R6 ;  /* 0x02282006050075a7 */ /* 0x001064000800017f */
[----:B-1----:R-:W-:Y:S05]  /*15030*/  @!P0 NANOSLEEP.SYNCS 0x989680 ;  /* 0x009896800000895d */ /* 0x002fea0003900000 */
[----:B------:R-:W1:Y:S02]  /*15040*/  @!P0 SYNCS.PHASECHK.TRANS64 P0, [R5+URZ+0x22820], R6 ;  /* 0x02282006050085a7 */ /* 0x000e64000800007f */
[----:B-1----:R-:W-:Y:S05]  /*15050*/  @!P0 BRA `(.L_x_577) ;  /* 0xfffffffc00f08947 */ /* 0x002fea000383ffff */
[----:B------:R-:W-:Y:S05]  /*15060*/  BRA `(.L_x_702) ;  /* 0xffffffb000587947 */ /* 0x000fea000383ffff */
.L_x_580:
[----:B0-----:R0:W1:Y:S02]  /*15070*/  SYNCS.PHASECHK.TRANS64.TRYWAIT P0, [R6+URZ+0x228a0], R9 ;  /* 0x0228a009060075a7 */ /* 0x001064000800017f */
[----:B-1----:R-:W-:Y:S05]  /*15080*/  @!P0 NANOSLEEP.SYNCS 0x989680 ;  /* 0x009896800000895d */ /* 0x002fea0003900000 */
[----:B------:R-:W1:Y:S02]  /*15090*/  @!P0 SYNCS.PHASECHK.TRANS64 P0, [R6+URZ+0x228a0], R9 ;  /* 0x0228a009060085a7 */ /* 0x000e64000800007f */
[----:B-1----:R-:W-:Y:S05]  /*150a0*/  @!P0 BRA `(.L_x_580) ;  /* 0xfffffffc00f08947 */ /* 0x002fea000383ffff */
[----:B------:R-:W-:Y:S05]  /*150b0*/  BRA `(.L_x_703) ;  /* 0xffffffb000687947 */ /* 0x000fea000383ffff */
.L_x_582:
[----:B-1----:R1:W2:Y:S02]  /*150c0*/  SYNCS.PHASECHK.TRANS64.TRYWAIT P0, [R6+URZ+0x228c0], R9 ;  /* 0x0228c009060075a7 */ /* 0x0022a4000800017f */
[----:B--2---:R-:W-:Y:S05]  /*150d0*/  @!P0 NANOSLEEP.SYNCS 0x989680 ;  /* 0x009896800000895d */ /* 0x004fea0003900000 */
[----:B------:R-:W2:Y:S02]  /*150e0*/  @!P0 SYNCS.PHASECHK.TRANS64 P0, [R6+URZ+0x228c0], R9 ;  /* 0x0228c009060085a7 */ /* 0x000ea4000800007f */
[----:B--2---:R-:W-:Y:S05]  /*150f0*/  @!P0 BRA `(.L_x_582) ;  /* 0xfffffffc00f08947 */ /* 0x004fea000383ffff */
[----:B------:R-:W-:Y:S05]  /*15100*/  BRA `(.L_x_704) ;  /* 0xffffffb000cc7947 */ /* 0x000fea000383ffff */
.L_x_586:
[----:B0-----:R0:W1:Y:S02]  /*15110*/  SYNCS.PHASECHK.TRANS64.TRYWAIT P0, [R7+URZ+0x228a0], R8 ;  /* 0x0228a008070075a7 */ /* 0x001064000800017f */
[----:B-1----:R-:W-:Y:S05]  /*15120*/  @!P0 NANOSLEEP.SYNCS 0x989680 ;  /* 0x009896800000895d */ /* 0x002fea0003900000 */
[----:B------:R-:W1:Y:S02]  /*15130*/  @!P0 SYNCS.PHASECHK.TRANS64 P0, [R7+URZ+0x228a0], R8 ;  /* 0x0228a008070085a7 */ /* 0x000e64000800007f */
[----:B-1----:R-:W-:Y:S05]  /*15140*/  @!P0 BRA `(.L_x_586) ;  /* 0xfffffffc00f08947 */ /* 0x002fea000383ffff */
[----:B------:R-:W-:Y:S05]  /*15150*/  BRA `(.L_x_705) ;  /* 0xffffffb400bc7947 */ /* 0x000fea000383ffff */
.L_x_588:
[----:B-1----:R1:W2:Y:S02]  /*15160*/  SYNCS.PHASECHK.TRANS64.TRYWAIT P1, [R7+URZ+0x228c0], R8 ;  /* 0x0228c008070075a7 */ /* 0x0022a4000802017f */
[----:B--2---:R-:W-:Y:S05]  /*15170*/  @!P1 NANOSLEEP.SYNCS 0x989680 ;  /* 0x009896800000995d */ /* 0x004fea0003900000 */
[----:B------:R-:W2:Y:S02]  /*15180*/  @!P1 SYNCS.PHASECHK.TRANS64 P1, [R7+URZ+0x228c0], R8 ;  /* 0x0228c008070095a7 */ /* 0x000ea4000802007f */
[----:B--2---:R-:W-:Y:S05]  /*15190*/  @!P1 BRA `(.L_x_588) ;  /* 0xfffffffc00f09947 */ /* 0x004fea000383ffff */
[----:B------:R-:W-:Y:S05]  /*151a0*/  BRA `(.L_x_706) ;  /* 0xffffffb800187947 */ /* 0x000fea000383ffff */
.L_x_598:
        /* <DEDUP_REMOVED lines=8> */
[----:B-1----:R-:W-:Y:S05]  /*15230*/  WARPSYNC.COLLECTIVE R15, `(.L_x_708) ;  /* 0x000000000f087348 */ /* 0x002fea0003c00000 */
[----:B------:R0:W2:Y:S02]  /*15240*/  SHFL.IDX P6, R14, R13, R12, R11 ;  /* 0x0000000c0d0e7389 */ /* 0x0000a400000c000b */
[----:B012---:R-:W-:Y:S01]  /*15250*/  ENDCOLLECTIVE ;  /* 0x000000000000791b */ /* 0x007fe20003800000 */
.L_x_708:
[----:B------:R-:W-:Y:S05]  /*15260*/  BSYNC B0 ;  /* 0x0000000000007941 */ /* 0x000fea0003800000 */
.L_x_707:
[----:B------:R-:W-:Y:S05]  /*15270*/  BRA `(.L_x_709) ;  /* 0xffffffc000c47947 */ /* 0x000fea000383ffff */
.L_x_599:
[----:B------:R-:W-:Y:S01]  /*15280*/  BSSY B0, `(.L_x_710) ;  /* 0x0000006000007945 */ /* 0x000fe20003800000 */
[----:B------:R-:W-:-:S07]  /*15290*/  IMAD.MOV.U32 R15, RZ, RZ, -0x1 ;  /* 0xffffffffff0f7424 */ /* 0x000fce00078e00ff */
[----:B------:R-:W-:Y:S05]  /*152a0*/  WARPSYNC.COLLECTIVE R15, `(.L_x_711) ;  /* 0x000000000f0c7348 */ /* 0x000fea0003c00000 */
[----:B------:R-:W-:Y:S02]  /*152b0*/  ELECT P6, UR62, PT ;  /* 0x00000000003e782f */ /* 0x000fe400038c0000 */
[----:B------:R-:W-:Y:S01]  /*152c0*/  MOV R14, UR62 ;  /* 0x0000003e000e7c02 */ /* 0x000fe20008000f00 */
[----:B------:R-:W-:Y:S10]  /*152d0*/  ENDCOLLECTIVE ;  /* 0x000000000000791b */ /* 0x000ff40003800000 */
.L_x_711:
[----:B------:R-:W-:Y:S05]  /*152e0*/  BSYNC B0 ;  /* 0x0000000000007941 */ /* 0x000fea0003800000 */
.L_x_710:
[----:B------:R-:W-:Y:S05]  /*152f0*/  BRA `(.L_x_712) ;  /* 0xffffffc000bc7947 */ /* 0x000fea000383ffff */
.L_x_602:
[----:B0-----:R0:W1:Y:S02]  /*15300*/  SYNCS.PHASECHK.TRANS64.TRYWAIT P0, [R5+URZ+0x22840], R7 ;  /* 0x02284007050075a7 */ /* 0x001064000800017f */
[----:B-1----:R-:W-:Y:S05]  /*15310*/  @!P0 NANOSLEEP.SYNCS 0x989680 ;  /* 0x009896800000895d */ /* 0x002fea0003900000 */
[----:B------:R-:W1:Y:S02]  /*15320*/  @!P0 SYNCS.PHASECHK.TRANS64 P0, [R5+URZ+0x22840], R7 ;  /* 0x02284007050085a7 */ /* 0x000e64000800007f */
[----:B-1----:R-:W-:Y:S05]  /*15330*/  @!P0 BRA `(.L_x_602) ;  /* 0xfffffffc00f08947 */ /* 0x002fea000383ffff */
[----:B------:R-:W-:Y:S05]  /*15340*/  BRA `(.L_x_713) ;  /* 0xffffffc4002c7947 */ /* 0x000fea000383ffff */
.L_x_605:
        /* <DEDUP_REMOVED lines=8> */
.L_x_608:
[----:B0-----:R0:W1:Y:S02]  /*153d0*/  SYNCS.PHASECHK.TRANS64.TRYWAIT P0, [R2+URZ+0x22860], R5 ;  /* 0x02286005020075a7 */ /* 0x001064000800017f */
[----:B-1----:R-:W-:Y:S05]  /*153e0*/  @!P0 NANOSLEEP.SYNCS 0x989680 ;  /* 0x009896800000895d */ /* 0x002fea0003900000 */
[----:B------:R-:W1:Y:S02]  /*153f0*/  @!P0 SYNCS.PHASECHK.TRANS64 P0, [R2+URZ+0x22860], R5 ;  /* 0x02286005020085a7 */ /* 0x000e64000800007f */
[----:B-1----:R-:W-:Y:S05]  /*15400*/  @!P0 BRA `(.L_x_608) ;  /* 0xfffffffc00f08947 */ /* 0x002fea000383ffff */
[----:B------:R-:W-:Y:S05]  /*15410*/  BRA `(.L_x_715) ;  /* 0xffffffc800287947 */ /* 0x000fea000383ffff */
.L_x_617:
[----:B--2---:R2:W3:Y:S02]  /*15420*/  SYNCS.PHASECHK.TRANS64.TRYWAIT P0, [R2+URZ+0x22840], R7 ;  /* 0x02284007020075a7 */ /* 0x0044e4000800017f */
[----:B---3--:R-:W-:Y:S05]  /*15430*/  @!P0 NANOSLEEP.SYNCS 0x989680 ;  /* 0x009896800000895d */ /* 0x008fea0003900000 */
[----:B------:R-:W3:Y:S02]  /*15440*/  @!P0 SYNCS.PHASECHK.TRANS64 P0, [R2+URZ+0x22840], R7 ;  /* 0x02284007020085a7 */ /* 0x000ee4000800007f */
[----:B---3--:R-:W-:Y:S05]  /*15450*/  @!P0 BRA `(.L_x_617) ;  /* 0xfffffffc00f08947 */ /* 0x008fea000383ffff */
[----:B------:R-:W-:Y:S05]  /*15460*/  BRA `(.L_x_716) ;  /* 0xffffffcc00b07947 */ /* 0x000fea000383ffff */
.L_x_619:
[----:B0-----:R0:W3:Y:S02]  /*15470*/  SYNCS.PHASECHK.TRANS64.TRYWAIT P0, [R2+URZ+0x22860], R7 ;  /* 0x02286007020075a7 */ /* 0x0010e4000800017f */
[----:B---3--:R-:W-:Y:S05]  /*15480*/  @!P0 NANOSLEEP.SYNCS 0x989680 ;  /* 0x009896800000895d */ /* 0x008fea0003900000 */
[----:B------:R-:W3:Y:S02]  /*15490*/  @!P0 SYNCS.PHASECHK.TRANS64 P0, [R2+URZ+0x22860], R7 ;  /* 0x02286007020085a7 */ /* 0x000ee4000800007f */
[----:B---3--:R-:W-:Y:S05]  /*154a0*/  @!P0 BRA `(.L_x_619) ;  /* 0xfffffffc00f08947 */ /* 0x008fea000383ffff */
[----:B------:R-:W-:Y:S05]  /*154b0*/  BRA `(.L_x_717) ;  /* 0xffffffd000207947 */ /* 0x000fea000383ffff */
.L_x_624:
[----:B--2---:R2:W3:Y:S02]  /*154c0*/  SYNCS.PHASECHK.TRANS64.TRYWAIT P0, [R3+URZ+0x22840], R7 ;  /* 0x02284007030075a7 */ /* 0x0044e4000800017f */
[----:B---3--:R-:W-:Y:S05]  /*154d0*/  @!P0 NANOSLEEP.SYNCS 0x989680 ;  /* 0x009896800000895d */ /* 0x008fea0003900000 */
[----:B------:R-:W3:Y:S02]  /*154e0*/  @!P0 SYNCS.PHASECHK.TRANS64 P0, [R3+URZ+0x22840], R7 ;  /* 0x02284007030085a7 */ /* 0x000ee4000800007f */
[----:B---3--:R-:W-:Y:S05]  /*154f0*/  @!P0 BRA `(.L_x_624) ;  /* 0xfffffffc00f08947 */ /* 0x008fea000383ffff */
[----:B------:R-:W-:Y:S05]  /*15500*/  BRA `(.L_x_718) ;  /* 0xffffffd4006c7947 */ /* 0x000fea000383ffff */
.L_x_626:
[----:B0-----:R0:W3:Y:S02]  /*15510*/  SYNCS.PHASECHK.TRANS64.TRYWAIT P1, [R3+URZ+0x22860], R7 ;  /* 0x02286007030075a7 */ /* 0x0010e4000802017f */
[----:B---3--:R-:W-:Y:S05]  /*15520*/  @!P1 NANOSLEEP.SYNCS 0x989680 ;  /* 0x009896800000995d */ /* 0x008fea0003900000 */
[----:B------:R-:W3:Y:S02]  /*15530*/  @!P1 SYNCS.PHASECHK.TRANS64 P1, [R3+URZ+0x22860], R7 ;  /* 0x02286007030095a7 */ /* 0x000ee4000802007f */
[----:B---3--:R-:W-:Y:S05]  /*15540*/  @!P1 BRA `(.L_x_626) ;  /* 0xfffffffc00f09947 */ /* 0x008fea000383ffff */
[----:B------:R-:W-:Y:S05]  /*15550*/  BRA `(.L_x_719) ;  /* 0xffffffd400d87947 */ /* 0x000fea000383ffff */
.L_x_631:
[----:B---3--:R3:W4:Y:S02]  /*15560*/  SYNCS.PHASECHK.TRANS64.TRYWAIT P0, [R3+URZ+0x22840], R7 ;  /* 0x02284007030075a7 */ /* 0x008724000800017f */
[----:B----4-:R-:W-:Y:S05]  /*15570*/  @!P0 NANOSLEEP.SYNCS 0x989680 ;  /* 0x009896800000895d */ /* 0x010fea0003900000 */
[----:B------:R-:W4:Y:S02]  /*15580*/  @!P0 SYNCS.PHASECHK.TRANS64 P0, [R3+URZ+0x22840], R7 ;  /* 0x02284007030085a7 */ /* 0x000f24000800007f */
[----:B----4-:R-:W-:Y:S05]  /*15590*/  @!P0 BRA `(.L_x_631) ;  /* 0xfffffffc00f08947 */ /* 0x010fea000383ffff */
[----:B------:R-:W-:Y:S05]  /*155a0*/  BRA `(.L_x_720) ;  /* 0xffffffdc00047947 */ /* 0x000fea000383ffff */
.L_x_633:
[----:B0-----:R0:W2:Y:S02]  /*155b0*/  SYNCS.PHASECHK.TRANS64.TRYWAIT P1, [R3+URZ+0x22860], R7 ;  /* 0x02286007030075a7 */ /* 0x0010a4000802017f */
[----:B--2---:R-:W-:Y:S05]  /*155c0*/  @!P1 NANOSLEEP.SYNCS 0x989680 ;  /* 0x009896800000995d */ /* 0x004fea0003900000 */
[----:B------:R-:W2:Y:S02]  /*155d0*/  @!P1 SYNCS.PHASECHK.TRANS64 P1, [R3+URZ+0x22860], R7 ;  /* 0x02286007030095a7 */ /* 0x000ea4000802007f */
[----:B--2---:R-:W-:Y:S05]  /*155e0*/  @!P1 BRA `(.L_x_633) ;  /* 0xfffffffc00f09947 */ /* 0x004fea000383ffff */
[----:B------:R-:W-:Y:S05]  /*155f0*/  BRA `(.L_x_721) ;  /* 0xffffffdc00747947 */ /* 0x000fea000383ffff */
.L_x_638:
[----:B------:R-:W-:Y:S01]  /*15600*/  BSSY B0, `(.L_x_722) ;  /* 0x0000008000007945 */ /* 0x000fe20003800000 */
[----:B0-----:R-:W-:Y:S02]  /*15610*/  IMAD.MOV.U32 R13, RZ, RZ, R16 ;  /* 0x000000ffff0d7224 */ /* 0x001fe400078e0010 */
[----:B------:R-:W-:Y:S02]  /*15620*/  IMAD.MOV.U32 R12, RZ, RZ, RZ ;  /* 0x000000ffff0c7224 */ /* 0x000fe400078e00ff */
[----:B--2---:R-:W-:Y:S02]  /*15630*/  IMAD.MOV.U32 R11, RZ, RZ, 0x1f ;  /* 0x0000001fff0b7424 */ /* 0x004fe400078e00ff */
[----:B------:R-:W-:-:S07]  /*15640*/  IMAD.MOV.U32 R15, RZ, RZ, -0x1 ;  /* 0xffffffffff0f7424 */ /* 0x000fce00078e00ff */
[----:B-1-3--:R-:W-:Y:S05]  /*15650*/  WARPSYNC.COLLECTIVE R15, `(.L_x_723) ;  /* 0x000000000f087348 */ /* 0x00afea0003c00000 */
[----:B------:R0:W2:Y:S02]  /*15660*/  SHFL.IDX P6, R14, R13, R12, R11 ;  /* 0x0000000c0d0e7389 */ /* 0x0000a400000c000b */
[----:B0123--:R-:W-:Y:S01]  /*15670*/  ENDCOLLECTIVE ;  /* 0x000000000000791b */ /* 0x00ffe20003800000 */
.L_x_723:
[----:B------:R-:W-:Y:S05]  /*15680*/  BSYNC B0 ;  /* 0x0000000000007941 */ /* 0x000fea0003800000 */
.L_x_722:
        /* <DEDUP_REMOVED lines=8> */
.L_x_724:
[----:B------:R-:W-:Y:S01]  /*15710*/  IMAD.MOV.U32 R6, RZ, RZ, R14 ;  /* 0x000000ffff067224 */ /* 0x000fe200078e000e */
[----:B------:R-:W-:Y:S06]  /*15720*/  BRA `(.L_x_725) ;  /* 0xffffffe000647947 */ /* 0x000fec000383ffff */
.L_x_641:
[----:B------:R-:W-:Y:S01]  /*15730*/  BSSY B0, `(.L_x_726) ;  /* 0x0000008000007945 */ /* 0x000fe20003800000 */
[----:B-----5:R-:W-:Y:S02]  /*15740*/  IMAD.MOV.U32 R13, RZ, RZ, R17 ;  /* 0x000000ffff0d7224 */ /* 0x020fe400078e0011 */
[----:B------:R-:W-:Y:S02]  /*15750*/  IMAD.MOV.U32 R12, RZ, RZ, 0x1 ;  /* 0x00000001ff0c7424 */ /* 0x000fe400078e00ff */
[----:B--2---:R-:W-:Y:S02]  /*15760*/  IMAD.MOV.U32 R11, RZ, RZ, RZ ;  /* 0x000000ffff0b7224 */ /* 0x004fe400078e00ff */
[----:B------:R-:W-:-:S07]  /*15770*/  IMAD.MOV.U32 R15, RZ, RZ, -0x1 ;  /* 0xffffffffff0f7424 */ /* 0x000fce00078e00ff */
[----:B01-34-:R-:W-:Y:S05]  /*15780*/  WARPSYNC.COLLECTIVE R15, `(.L_x_727) ;  /* 0x000000000f087348 */ /* 0x01bfea0003c00000 */
[----:B------:R2:W0:Y:S02]  /*15790*/  SHFL.UP P6, R14, R13, R12, R11 ;  /* 0x0400000c0d0e7389 */ /* 0x00042400000c000b */
[----:B01234-:R-:W-:Y:S01]  /*157a0*/  ENDCOLLECTIVE ;  /* 0x000000000000791b */ /* 0x01ffe20003800000 */
.L_x_727:
[----:B------:R-:W-:Y:S05]  /*157b0*/  BSYNC B0 ;  /* 0x0000000000007941 */ /* 0x000fea0003800000 */
.L_x_726:
        /* <DEDUP_REMOVED lines=10> */
.L_x_728:
        /* <DEDUP_REMOVED lines=8> */
.L_x_729:
        /* <DEDUP_REMOVED lines=8> */
.L_x_730:
        /* <DEDUP_REMOVED lines=8> */
.L_x_731:
        /* <DEDUP_REMOVED lines=8> */
.L_x_732:
[----:B------:R-:W-:Y:S05]  /*15a60*/  BRA `(.L_x_733) ;  /* 0xffffffe000287947 */ /* 0x000fea000383ffff */
.L_x_646:
[----:B------:R-:W-:Y:S01]  /*15a70*/  BSSY B0, `(.L_x_734) ;  /* 0x0000008000007945 */ /* 0x000fe20003800000 */
[----:B-----5:R-:W-:Y:S02]  /*15a80*/  IMAD.MOV.U32 R13, RZ, RZ, R17 ;  /* 0x000000ffff0d7224 */ /* 0x020fe400078e0011 */
[----:B------:R-:W-:Y:S02]  /*15a90*/  IMAD.MOV.U32 R12, RZ, RZ, 0x1 ;  /* 0x00000001ff0c7424 */ /* 0x000fe400078e00ff */
[----:B--2---:R-:W-:Y:S02]  /*15aa0*/  IMAD.MOV.U32 R11, RZ, RZ, RZ ;  /* 0x000000ffff0b7224 */ /* 0x004fe400078e00ff */
[----:B------:R-:W-:-:S07]  /*15ab0*/  IMAD.MOV.U32 R15, RZ, RZ, -0x1 ;  /* 0xffffffffff0f7424 */ /* 0x000fce00078e00ff */
[----:B0-----:R-:W-:Y:S05]  /*15ac0*/  WARPSYNC.COLLECTIVE R15, `(.L_x_735) ;  /* 0x000000000f087348 */ /* 0x001fea0003c00000 */
[----:B------:R1:W2:Y:S02]  /*15ad0*/  SHFL.UP P6, R14, R13, R12, R11 ;  /* 0x0400000c0d0e7389 */ /* 0x0002a400000c000b */
[----:B012---:R-:W-:Y:S01]  /*15ae0*/  ENDCOLLECTIVE ;  /* 0x000000000000791b */ /* 0x007fe20003800000 */
.L_x_735:
[----:B------:R-:W-:Y:S05]  /*15af0*/  BSYNC B0 ;  /* 0x0000000000007941 */ /* 0x000fea0003800000 */
.L_x_734:
        /* <DEDUP_REMOVED lines=10> */
.L_x_736:
        /* <DEDUP_REMOVED lines=8> */
.L_x_737:
        /* <DEDUP_REMOVED lines=8> */
.L_x_738:
        /* <DEDUP_REMOVED lines=8> */
.L_x_739:
        /* <DEDUP_REMOVED lines=8> */
.L_x_740:
[----:B------:R-:W-:Y:S05]  /*15da0*/  BRA `(.L_x_741) ;  /* 0xffffffe0000c7947 */ /* 0x000fea000383ffff */
.L_x_648:
[----:B------:R-:W-:Y:S01]  /*15db0*/  BSSY B0, `(.L_x_742) ;  /* 0x0000006000007945 */ /* 0x000fe20003800000 */
[----:B------:R-:W-:Y:S01]  /*15dc0*/  PLOP3.LUT P6, PT, P6, PT, PT, 0x8, 0x0 ;  /* 0x000000000000781c */ /* 0x000fe200037ce170 */
[----:B------:R-:W-:-:S12]  /*15dd0*/  IMAD.MOV.U32 R15, RZ, RZ, -0x1 ;  /* 0xffffffffff0f7424 */ /* 0x000fd800078e00ff */
[----:B0-2---:R-:W-:Y:S05]  /*15de0*/  WARPSYNC.COLLECTIVE R15, `(.L_x_743) ;  /* 0x000000000f087348 */ /* 0x005fea0003c00000 */
[----:B------:R-:W-:Y:S01]  /*15df0*/  VOTE.ANY R14, PT, P6 ;  /* 0x00000000000e7806 */ /* 0x000fe200030e0100 */
[----:B0-2---:R-:W-:Y:S06]  /*15e00*/  ENDCOLLECTIVE ;  /* 0x000000000000791b */ /* 0x005fec0003800000 */
.L_x_743:
[----:B------:R-:W-:Y:S05]  /*15e10*/  BSYNC B0 ;  /* 0x0000000000007941 */ /* 0x000fea0003800000 */
.L_x_742:
        /* <DEDUP_REMOVED lines=9> */
.L_x_744:
[----:B------:R-:W-:Y:S01]  /*15eb0*/  IMAD.MOV.U32 R17, RZ, RZ, R14 ;  /* 0x000000ffff117224 */ /* 0x000fe200078e000e */
[----:B------:R-:W-:Y:S06]  /*15ec0*/  BRA `(.L_x_745) ;  /* 0xffffffdc00fc7947 */ /* 0x000fec000383ffff */
.L_x_650:
[----:B------:R-:W-:Y:S01]  /*15ed0*/  BSSY B0, `(.L_x_746) ;  /* 0x0000007000007945 */ /* 0x000fe20003800000 */
[----:B------:R-:W-:Y:S02]  /*15ee0*/  IMAD.MOV.U32 R13, RZ, RZ, R2 ;  /* 0x000000ffff0d7224 */ /* 0x000fe400078e0002 */
[----:B--2---:R-:W-:Y:S02]  /*15ef0*/  IMAD.MOV.U32 R11, RZ, RZ, 0x1f ;  /* 0x0000001fff0b7424 */ /* 0x004fe400078e00ff */
[----:B------:R-:W-:-:S07]  /*15f00*/  IMAD.MOV.U32 R15, RZ, RZ, -0x1 ;  /* 0xffffffffff0f7424 */ /* 0x000fce00078e00ff */
[----:B01-3--:R-:W-:Y:S05]  /*15f10*/  WARPSYNC.COLLECTIVE R15, `(.L_x_747) ;  /* 0x000000000f087348 */ /* 0x00bfea0003c00000 */
[----:B------:R2:W4:Y:S02]  /*15f20*/  SHFL.IDX P6, R14, R13, R12, R11 ;  /* 0x0000000c0d0e7389 */ /* 0x00052400000c000b */
[----:B01234-:R-:W-:Y:S01]  /*15f30*/  ENDCOLLECTIVE ;  /* 0x000000000000791b */ /* 0x01ffe20003800000 */
.L_x_747:
[----:B------:R-:W-:Y:S05]  /*15f40*/  BSYNC B0 ;  /* 0x0000000000007941 */ /* 0x000fea0003800000 */
.L_x_746:
[----:B------:R-:W-:Y:S05]  /*15f50*/  BRA `(.L_x_649) ;  /* 0xffffffdc00f47947 */ /* 0x000fea000383ffff */
.L_x_654:
[----:B0-----:R0:W1:Y:S02]  /*15f60*/  SYNCS.PHASECHK.TRANS64.TRYWAIT P0, [R0+URZ+0x22820], R3 ;  /* 0x02282003000075a7 */ /* 0x001064000800017f */
[----:B-1----:R-:W-:Y:S05]  /*15f70*/  @!P0 NANOSLEEP.SYNCS 0x989680 ;  /* 0x009896800000895d */ /* 0x002fea0003900000 */
[----:B------:R-:W1:Y:S02]  /*15f80*/  @!P0 SYNCS.PHASECHK.TRANS64 P0, [R0+URZ+0x22820], R3 ;  /* 0x02282003000085a7 */ /* 0x000e64000800007f */
[----:B-1----:R-:W-:Y:S05]  /*15f90*/  @!P0 BRA `(.L_x_654) ;  /* 0xfffffffc00f08947 */ /* 0x002fea000383ffff */
[----:B------:R-:W-:Y:S05]  /*15fa0*/  BRA `(.L_x_748) ;  /* 0xffffffe000d87947 */ /* 0x000fea000383ffff */
.L_x_655:
[----:B------:R-:W1:Y:S01]  /*15fb0*/  S2R R2, SR_TID.X ;  /* 0x0000000000027919 */ /* 0x000e620000002100 */
[----:B------:R-:W-:Y:S01]  /*15fc0*/  BSSY B0, `(.L_x_749) ;  /* 0x000000a000007945 */ /* 0x000fe20003800000 */
[----:B------:R-:W-:Y:S02]  /*15fd0*/  IMAD.MOV.U32 R12, RZ, RZ, RZ ;  /* 0x000000ffff0c7224 */ /* 0x000fe400078e00ff */
[----:B--2---:R-:W-:Y:S02]  /*15fe0*/  IMAD.MOV.U32 R11, RZ, RZ, 0x1f ;  /* 0x0000001fff0b7424 */ /* 0x004fe400078e00ff */
[----:B------:R-:W-:Y:S01]  /*15ff0*/  IMAD.MOV.U32 R15, RZ, RZ, -0x1 ;  /* 0xffffffffff0f7424 */ /* 0x000fe200078e00ff */
[----:B-1----:R-:W-:-:S04]  /*16000*/  SHF.R.U32.HI R2, RZ, 0x5, R2 ;  /* 0x00000005ff027819 */ /* 0x002fc80000011602 */
[----:B------:R-:W-:-:S05]  /*16010*/  LOP3.LUT R2, R2, 0x3, RZ, 0xc0, !PT ;  /* 0x0000000302027812 */ /* 0x000fca00078ec0ff */
[----:B------:R-:W-:-:S07]  /*16020*/  IMAD.MOV.U32 R13, RZ, RZ, R2 ;  /* 0x000000ffff0d7224 */ /* 0x000fce00078e0002 */
[----:B0-----:R-:W-:Y:S05]  /*16030*/  WARPSYNC.COLLECTIVE R15, `(.L_x_750) ;  /* 0x000000000f087348 */ /* 0x001fea0003c00000 */
[----:B------:R1:W2:Y:S02]  /*16040*/  SHFL.IDX P6, R14, R13, R12, R11 ;  /* 0x0000000c0d0e7389 */ /* 0x0002a400000c000b */
[----:B012---:R-:W-:Y:S01]  /*16050*/  ENDCOLLECTIVE ;  /* 0x000000000000791b */ /* 0x007fe20003800000 */
.L_x_750:
[----:B------:R-:W-:Y:S05]  /*16060*/  BSYNC B0 ;  /* 0x0000000000007941 */ /* 0x000fea0003800000 */
.L_x_749:
[----:B------:R-:W-:Y:S05]  /*16070*/  BRA `(.L_x_751) ;  /* 0xffffffe000c07947 */ /* 0x000fea000383ffff */
.L_x_656:
[----:B------:R-:W-:Y:S01]  /*16080*/  BSSY B0, `(.L_x_752) ;  /* 0x0000006000007945 */ /* 0x000fe20003800000 */
[----:B------:R-:W-:-:S07]  /*16090*/  IMAD.MOV.U32 R15, RZ, RZ, -0x1 ;  /* 0xffffffffff0f7424 */ /* 0x000fce00078e00ff */
[----:B012---:R-:W-:Y:S05]  /*160a0*/  WARPSYNC.COLLECTIVE R15, `(.L_x_753) ;  /* 0x000000000f0c7348 */ /* 0x007fea0003c00000 */
[----:B------:R-:W-:Y:S02]  /*160b0*/  ELECT P6, UR62, PT ;  /* 0x00000000003e782f */ /* 0x000fe400038c0000 */
[----:B------:R-:W-:Y:S01]  /*160c0*/  MOV R14, UR62 ;  /* 0x0000003e000e7c02 */ /* 0x000fe20008000f00 */
[----:B012---:R-:W-:Y:S10]  /*160d0*/  ENDCOLLECTIVE ;  /* 0x000000000000791b */ /* 0x007ff40003800000 */
.L_x_753:
[----:B------:R-:W-:Y:S05]  /*160e0*/  BSYNC B0 ;  /* 0x0000000000007941 */ /* 0x000fea0003800000 */
.L_x_752:
[----:B------:R-:W-:Y:S05]  /*160f0*/  BRA `(.L_x_754) ;  /* 0xffffffe000b47947 */ /* 0x000fea000383ffff */
.L_x_658:
[----:B0-----:R0:W1:Y:S02]  /*16100*/  SYNCS.PHASECHK.TRANS64.TRYWAIT P0, [R6+URZ], R5 ;  /* 0x00000005060075a7 */ /* 0x001064000800017f */
[----:B-1----:R-:W-:Y:S05]  /*16110*/  @!P0 NANOSLEEP.SYNCS 0x989680 ;  /* 0x009896800000895d */ /* 0x002fea0003900000 */
[----:B------:R-:W1:Y:S02]  /*16120*/  @!P0 SYNCS.PHASECHK.TRANS64 P0, [R6+URZ], R5 ;  /* 0x00000005060085a7 */ /* 0x000e64000800007f */
[----:B-1----:R-:W-:Y:S05]  /*16130*/  @!P0 BRA `(.L_x_658) ;  /* 0xfffffffc00f08947 */ /* 0x002fea000383ffff */
[----:B------:R-:W-:Y:S05]  /*16140*/  BRA `(.L_x_755) ;  /* 0xffffffe000f07947 */ /* 0x000fea000383ffff */
.L_x_659:
[----:B-1----:R1:W3:Y:S02]  /*16150*/  SYNCS.PHASECHK.TRANS64.TRYWAIT P0, [R7+URZ], R2 ;  /* 0x00000002070075a7 */ /* 0x0022e4000800017f */
[----:B---3--:R-:W-:Y:S05]  /*16160*/  @!P0 NANOSLEEP.SYNCS 0x989680 ;  /* 0x009896800000895d */ /* 0x008fea0003900000 */
[----:B------:R-:W3:Y:S02]  /*16170*/  @!P0 SYNCS.PHASECHK.TRANS64 P0, [R7+URZ], R2 ;  /* 0x00000002070085a7 */ /* 0x000ee4000800007f */
[----:B---3--:R-:W-:Y:S05]  /*16180*/  @!P0 BRA `(.L_x_659) ;  /* 0xfffffffc00f08947 */ /* 0x008fea000383ffff */
[----:B------:R-:W-:Y:S05]  /*16190*/  BRA `(.L_x_756) ;  /* 0xffffffe000e47947 */ /* 0x000fea000383ffff */
.L_x_661:
[----:B---3--:R3:W4:Y:S02]  /*161a0*/  SYNCS.PHASECHK.TRANS64.TRYWAIT P0, [R4+URZ], R5 ;  /* 0x00000005040075a7 */ /* 0x008724000800017f */
[----:B----4-:R-:W-:Y:S05]  /*161b0*/  @!P0 NANOSLEEP.SYNCS 0x989680 ;  /* 0x009896800000895d */ /* 0x010fea0003900000 */
[----:B------:R-:W4:Y:S02]  /*161c0*/  @!P0 SYNCS.PHASECHK.TRANS64 P0, [R4+URZ], R5 ;  /* 0x00000005040085a7 */ /* 0x000f24000800007f */
[----:B----4-:R-:W-:Y:S05]  /*161d0*/  @!P0 BRA `(.L_x_661) ;  /* 0xfffffffc00f08947 */ /* 0x010fea000383ffff */
[----:B------:R-:W-:Y:S05]  /*161e0*/  BRA `(.L_x_757) ;  /* 0xffffffe000ec7947 */ /* 0x000fea000383ffff */
.L_x_758:
        /* <DEDUP_REMOVED lines=9> */
.L_x_4717:


//--------------------- .text._ZN7cutlass13device_kernelIN5flash11enable_sm90INS1_16FlashAttnFwdSm90INS1_25CollectiveMainloopFwdSm90ILi2EN4cute5tupleIJNS5_1CILi1EEES8_S8_EEENS6_IJNS7_ILi128EEENS7_ILi96EEENS7_ILi64EEEEEELi256ENS_10bfloat16_tEfNS_4arch4Sm90ELb0ELb0ELb0ELb1ELb0ELb0ELb1ELb1ELb0ELb0ELb0ELb0EEENS1_21CollectiveEpilogueFwdINS6_IJSA_NS7_ILi256EEESB_EEES9_SE_SG_Li256ELb1ELb0ELb0ELb0EEENS1_36VarlenDynamicPersistentTileSchedulerILi128ELi96ELi256ELi32ELb0ELb0ELb1ELb0ELb1ELb1EEEEEEEEEvNT_6ParamsE --------------------------
	.section	.text._ZN7cutlass13device_kernelIN5flash11enable_sm90INS1_16FlashAttnFwdSm90INS1_25CollectiveMainloopFwdSm90ILi2EN4cute5tupleIJNS5_1CILi1EEES8_S8_EEENS6_IJNS7_ILi128EEENS7_ILi96EEENS7_ILi64EEEEEELi256ENS_10bfloat16_tEfNS_4arch4Sm90ELb0ELb0ELb0ELb1ELb0ELb0ELb1ELb1ELb0ELb0ELb0ELb0EEENS1_21CollectiveEpilogueFwdINS6_IJSA_NS7_ILi256EEESB_EEES9_SE_SG_Li256ELb1ELb0ELb0ELb0EEENS1_36VarlenDynamicPersistentTileSchedulerILi128ELi96ELi256ELi32ELb0ELb0ELb1ELb0ELb1ELb1EEEEEEEEEvNT_6ParamsE,"ax",@progbits
	.align	128
.text._ZN7cutlass13device_kernelIN5flash11enable_sm90INS1_16FlashAttnFwdSm90INS1_25CollectiveMainloopFwdSm90ILi2EN4cute5tupleIJNS5_1CILi1EEES8_S8_EEENS6_IJNS7_ILi128EEENS7_ILi96EEENS7_ILi64EEEEEELi256ENS_10bfloat16_tEfNS_4arch4Sm90ELb0ELb0ELb0ELb1ELb0ELb0ELb1ELb1ELb0ELb0ELb0ELb0EEENS1_21CollectiveEpilogueFwdINS6_IJSA_NS7_ILi256EEESB_EEES9_SE_SG_Li256ELb1ELb0ELb0ELb0EEENS1_36VarlenDynamicPersistentTileSchedulerILi128ELi96ELi256ELi32ELb0ELb0ELb1ELb0ELb1ELb1EEEEEEEEEvNT_6ParamsE:
        .type           _ZN7cutlass13device_kernelIN5flash11enable_sm90INS1_16FlashAttnFwdSm90INS1_25CollectiveMainloopFwdSm90ILi2EN4cute5tupleIJNS5_1CILi1EEES8_S8_EEENS6_IJNS7_ILi128EEENS7_ILi96EEENS7_ILi64EEEEEELi256ENS_10bfloat16_tEfNS_4arch4Sm90ELb0ELb0ELb0ELb1ELb0ELb0ELb1ELb1ELb0ELb0ELb0ELb0EEENS1_21CollectiveEpilogueFwdINS6_IJSA_NS7_ILi256EEESB_EEES9_SE_SG_Li256ELb1ELb0ELb0ELb0EEENS1_36VarlenDynamicPersistentTileSchedulerILi128ELi96ELi256ELi32ELb0ELb0ELb1ELb0ELb1ELb1EEEEEEEEEvNT_6ParamsE,@function
        .size           _ZN7cutlass13device_kernelIN5flash11enable_sm90INS1_16FlashAttnFwdSm90INS1_25CollectiveMainloopFwdSm90ILi2EN4cute5tupleIJNS5_1CILi1EEES8_S8_EEENS6_IJNS7_ILi128EEENS7_ILi96EEENS7_ILi64EEEEEELi256ENS_10bfloat16_tEfNS_4arch4Sm90ELb0ELb0ELb0ELb1ELb0ELb0ELb1ELb1ELb0ELb0ELb0ELb0EEENS1_21CollectiveEpilogueFwdINS6_IJSA_NS7_ILi256EEESB_EEES9_SE_SG_Li256ELb1ELb0ELb0ELb0EEENS1_36VarlenDynamicPersistentTileSchedulerILi128ELi96ELi256ELi32ELb0ELb0ELb1ELb0ELb1ELb1EEEEEEEEEvNT_6ParamsE,(.L_x_4718 - _ZN7cutlass13device_kernelIN5flash11enable_sm90INS1_16FlashAttnFwdSm90INS1_25CollectiveMainloopFwdSm90ILi2EN4cute5tupleIJNS5_1CILi1EEES8_S8_EEENS6_IJNS7_ILi128EEENS7_ILi96EEENS7_ILi64EEEEEELi256ENS_10bfloat16_tEfNS_4arch4Sm90ELb0ELb0ELb0ELb1ELb0ELb0ELb1ELb1ELb0ELb0ELb0ELb0EEENS1_21CollectiveEpilogueFwdINS6_IJSA_NS7_ILi256EEESB_EEES9_SE_SG_Li256ELb1ELb0ELb0ELb0EEENS1_36VarlenDynamicPersistentTileSchedulerILi128ELi96ELi256ELi32ELb0ELb0ELb1ELb0ELb1ELb1EEEEEEEEEvNT_6ParamsE)
        .other          _ZN7cutlass13device_kernelIN5flash11enable_sm90INS1_16FlashAttnFwdSm90INS1_25CollectiveMainloopFwdSm90ILi2EN4cute5tupleIJNS5_1CILi1EEES8_S8_EEENS6_IJNS7_ILi128EEENS7_ILi96EEENS7_ILi64EEEEEELi256ENS_10bfloat16_tEfNS_4arch4Sm90ELb0ELb0ELb0ELb1ELb0ELb0ELb1ELb1ELb0ELb0ELb0ELb0EEENS1_21CollectiveEpilogueFwdINS6_IJSA_NS7_ILi256EEESB_EEES9_SE_SG_Li256ELb1ELb0ELb0ELb0EEENS1_36VarlenDynamicPersistentTileSchedulerILi128ELi96ELi256ELi32ELb0ELb0ELb1ELb0ELb1ELb1EEEEEEEEEvNT_6ParamsE,@"STO_CUDA_ENTRY STV_DEFAULT"
_ZN7cutlass13device_kernelIN5flash11enable_sm90INS1_16FlashAttnFwdSm90INS1_25CollectiveMainloopFwdSm90ILi2EN4cute5tupleIJNS5_1CILi1EEES8_S8_EEENS6_IJNS7_ILi128EEENS7_ILi96EEENS7_ILi64EEEEEELi256ENS_10bfloat16_tEfNS_4arch4Sm90ELb0ELb0ELb0ELb1ELb0ELb0ELb1ELb1ELb0ELb0ELb0ELb0EEENS1_21CollectiveEpilogueFwdINS6_IJSA_NS7_ILi256EEESB_EEES9_SE_SG_Li256ELb1ELb0ELb0ELb0EEENS1_36VarlenDynamicPersistentTileSchedulerILi128ELi96ELi256ELi32ELb0ELb0ELb1ELb0ELb1ELb1EEEEEEEEEvNT_6ParamsE:
        /* <DEDUP_REMOVED lines=23> */
[----:B0-----:R-:W-:Y:S01]  /*0170*/  NOP ;  /* 0x0000000000007918 */ /* 0x001fe20000000000 */
.L_x_760:
[----:B------:R-:W-:Y:S05]  /*0180*/  BSYNC B0 ;  /* 0x0000000000007941 */ /* 0x000fea0003800000 */
.L_x_759:
        /* <DEDUP_REMOVED lines=21> */
[----:B0-----:R0:W1:Y:S01]  /*02e0*/  @UP1 SYNCS.EXCH.64 URZ, [UR8+0x32400], UR4 ;  /* 0x03240004083f15b2 */ /* 0x0010620008000100 */
[----:B------:R0:W2:Y:S04]  /*02f0*/  @UP2 SYNCS.EXCH.64 URZ, [UR8+0x32410], UR4 ;  /* 0x03241004083f25b2 */ /* 0x0000a80008000100 */
[----:B------:R0:W3:Y:S01]  /*0300*/  @UP3 SYNCS.EXCH.64 URZ, [UR8+0x32420], UR6 ;  /* 0x03242006083f35b2 */ /* 0x0000e20008000100 */
        /* <DEDUP_REMOVED lines=18> */
[----:B----4-:R-:W-:Y:S01]  /*0430*/  NOP ;  /* 0x0000000000007918 */ /* 0x010fe20000000000 */
.L_x_761:
[----:B------:R-:W4:Y:S01]  /*0440*/  SHFL.IDX PT, R2, R0, RZ, 0x1f ;  /* 0x00001fff00027589 */ /* 0x000f2200000e0000 */
[----:B------:R-:W-:Y:S01]  /*0450*/  NOP ;  /* 0x0000000000007918 */ /* 0x000fe20000000000 */
[----:B----4-:R-:W-:-:S13]  /*0460*/  ISETP.NE.AND P0, PT, R2, RZ, PT ;  /* 0x000000ff0200720c */ /* 0x010fda0003f05270 */
        /* <DEDUP_REMOVED lines=19> */
.L_x_762:
[----:B------:R-:W4:Y:S01]  /*05a0*/  SHFL.IDX PT, R2, R0, RZ, 0x1f ;  /* 0x00001fff00027589 */ /* 0x000f2200000e0000 */
[----:B------:R-:W-:Y:S01]  /*05b0*/  NOP ;  /* 0x0000000000007918 */ /* 0x000fe20000000000 */
[----:B----4-:R-:W-:-:S13]  /*05c0*/  ISETP.NE.AND P0, PT, R2, RZ, PT ;  /* 0x000000ff0200720c */ /* 0x010fda0003f05270 */
        /* <DEDUP_REMOVED lines=14> */
[----:B----4-:R-:W-:Y:S01]  /*06b0*/  NOP ;  /* 0x0000000000007918 */ /* 0x010fe20000000000 */
.L_x_763:
        /* <DEDUP_REMOVED lines=22> */
.L_x_764:
        /* <DEDUP_REMOVED lines=22> */
.L_x_765:
[----:B0-----:R-:W-:Y:S01]  /*0980*/  UMOV UR4, 0x1 ;  /* 0x0000000100047882 */ /* 0x001fe20000000000 */
[----:B------:R-:W-:Y:S01]  /*0990*/  PLOP3.LUT P0, PT, PT, PT, UP0, 0x80, 0x0 ;  /* 0x000000000000781c */ /* 0x000fe20003f0f008 */
[----:B------:R-:W-:Y:S01]  /*09a0*/  USEL UR4, UR4, 0x2, !UP0 ;  /* 0x0000000204047887 */ /* 0x000fe2000c000000 */
[----:B------:R-:W-:Y:S01]  /*09b0*/  NOP ;  /* 0x0000000000007918 */ /* 0x000fe20000000000 */
[----:B------:R-:W-:-:S04]  /*09c0*/  ULDC.64 UR60, c[0x0][0x208] ;  /* 0x00008200003c7ab9 */ /* 0x000fc80000000a00 */
[----:B------:R-:W-:-:S05]  /*09d0*/  IMAD.U32 R2, RZ, RZ, UR4 ;  /* 0x00000004ff027e24 */ /* 0x000fca000f8e00ff */
[----:B------:R0:W-:Y:S01]  /*09e0*/  STL [R1+0x2c], R2 ;  /* 0x00002c0201007387 */ /* 0x0001e20000100800 */
[----:B-123--:R-:W-:Y:S06]  /*09f0*/  BAR.SYNC.DEFER_BLOCKING 0x0 ;  /* 0x0000000000007b1d */ /* 0x00efec0000010000 */
[----:B------:R-:W-:Y:S05]  /*0a00*/  @!P0 BRA `(.L_x_766) ;  /* 0x0000008800e48947 */ /* 0x000fea0003800000 */
.L_x_767:
[----:B------:R-:W-:-:S08]  /*0a10*/  NOP ;  /* 0x0000000000007918 */ /* 0x000fd00000000000 */
[----:B------:R-:W1:Y:S02]  /*0a20*/  USETMAXREG.TRY_ALLOC.CTAPOOL UP0, 0xf0 ;  /* 0x000000f0000079c8 */ /* 0x000e640008000600 */
[----:B-1----:R-:W-:-:S13]  /*0a30*/  PLOP3.LUT P0, PT, PT, PT, UP0, 0x80, 0x0 ;  /* 0x000000000000781c */ /* 0x002fda0003f0f008 */
[----:B------:R-:W-:Y:S05]  /*0a40*/  @!P0 BRA `(.L_x_767) ;  /* 0xfffffffc00f08947 */ /* 0x000fea000383ffff */
[----:B------:R-:W1:Y:S01]  /*0a50*/  S2R R0, SR_TID.X ;  /* 0x0000000000007919 */ /* 0x000e620000002100 */
[----:B------:R-:W2:Y:S01]  /*0a60*/  S2UR UR5, SR_CgaCtaId ;  /* 0x00000000000579c3 */ /* 0x000ea20000008800 */
[----:B------:R-:W-:-:S07]  /*0a70*/  UMOV UR4, 0x400 ;  /* 0x0000040000047882 */ /* 0x000fce0000000000 */
[----:B------:R-:W-:Y:S06]  /*0a80*/  BAR.ARV 0x8, 0x120 ;  /* 0x0204800000007b1d */ /* 0x000fec0000002000 */
[----:B--2---:R-:W-:Y:S01]  /*0a90*/  ULEA UR4, UR5, UR4, 0x18 ;  /* 0x0000000405047291 */ /* 0x004fe2000f8ec03f */
[----:B-1----:R-:W-:-:S04]  /*0aa0*/  SHF.R.U32.HI R0, RZ, 0x7, R0 ;  /* 0x00000007ff007819 */ /* 0x002fc80000011600 */
[----:B------:R-:W-:-:S13]  /*0ab0*/  ISETP.NE.AND P0, PT, R0, 0x1, PT ;  /* 0x000000010000780c */ /* 0x000fda0003f05270 */
[----:B------:R-:W-:Y:S08]  /*0ac0*/  @!P0 BAR.ARV 0x9, 0x100 ;  /* 0x0244000000008b1d */ /* 0x000ff00000002000 */
[----:B------:R-:W-:Y:S06]  /*0ad0*/  BAR.SYNC.DEFER_BLOCKING 0x5, 0x120 ;  /* 0x0144800000007b1d */ /* 0x000fec0000010000 */
[----:B------:R-:W1:Y:S01]  /*0ae0*/  LDS.128 R12, [UR4+0x324d0] ;  /* 0x0324d004ff0c7984 */ /* 0x000e620008000c00 */
[----:B------:R-:W-:Y:S01]  /*0af0*/  ULDC UR4, c[0x0][0xd14] ;  /* 0x0003450000047ab9 */ /* 0x000fe20000000800 */
[----:B------:R-:W-:Y:S06]  /*0b00*/  BAR.ARV 0x4, 0x120 ;  /* 0x0104800000007b1d */ /* 0x000fec0000002000 */
[----:B-1----:R-:W-:-:S13]  /*0b10*/  ISETP.GE.AND P0, PT, R15, UR4, PT ;  /* 0x000000040f007c0c */ /* 0x002fda000bf06270 */
[----:B------:R-:W-:Y:S05]  /*0b20*/  @P0 EXIT ;  /* 0x000000000000094d */ /* 0x000fea0003800000 */
[----:B0-----:R-:W2:Y:S01]  /*0b30*/  LDL R2, [R1+0x2c] ;  /* 0x00002c0001027983 */ /* 0x001ea20000100800 */
[----:B------:R-:W-:Y:S01]  /*0b40*/  R2UR UR5, R14 ;  /* 0x000000000e0572ca */ /* 0x000fe200000e0000 */
[----:B------:R-:W-:Y:S01]  /*0b50*/  UMOV UR37, URZ ;  /* 0x0000003f00257c82 */ /* 0x000fe20008000000 */
[----:B------:R-:W-:Y:S01]  /*0b60*/  UMOV UR36, URZ ;  /* 0x0000003f00247c82 */ /* 0x000fe20008000000 */
[----:B------:R-:W0:Y:S02]  /*0b70*/  S2R R0, SR_TID.X ;  /* 0x0000000000007919 */ /* 0x000e240000002100 */
[----:B0-----:R-:W-:-:S05]  /*0b80*/  VIADD R223, R0, 0xffffff80 ;  /* 0xffffff8000df7836 */ /* 0x001fca0000000000 */
[----:B------:R-:W-:-:S04]  /*0b90*/  SHF.R.S32.HI R0, RZ, 0x1f, R223 ;  /* 0x0000001fff007819 */ /* 0x000fc800000114df */
[CC--:B------:R-:W-:Y:S02]  /*0ba0*/  LEA.HI R3, R0.reuse, R223.reuse, RZ, 0x7 ;  /* 0x000000df00037211 */ /* 0x0c0fe400078f38ff */
[----:B------:R-:W-:Y:S02]  /*0bb0*/  LEA.HI R4, R0, R223, RZ, 0x5 ;  /* 0x000000df00047211 */ /* 0x000fe400078f28ff */
[----:B------:R-:W-:-:S03]  /*0bc0*/  SHF.R.S32.HI R218, RZ, 0x7, R3 ;  /* 0x00000007ffda7819 */ /* 0x000fc60000011403 */
[----:B------:R-:W-:Y:S01]  /*0bd0*/  IMAD.SHL.U32 R6, R4, 0x20, RZ ;  /* 0x0000002004067824 */ /* 0x000fe200078e00ff */
[----:B--2---:R-:W-:Y:S02]  /*0be0*/  R2UR UR4, R2 ;  /* 0x00000000020472ca */ /* 0x004fe400000e0000 */
[C---:B------:R-:W-:Y:S02]  /*0bf0*/  LOP3.LUT R2, R3.reuse, 0xffffff80, RZ, 0xc0, !PT ;  /* 0xffffff8003027812 */ /* 0x040fe400078ec0ff */
[----:B------:R-:W-:-:S03]  /*0c00*/  LEA.HI R3, R3, R218, RZ, 0x1 ;  /* 0x000000da03037211 */ /* 0x000fc600078f08ff */
[----:B------:R-:W-:Y:S01]  /*0c10*/  IMAD.IADD R205, R223, 0x1, -R2 ;  /* 0x00000001dfcd7824 */ /* 0x000fe200078e0a02 */
[----:B------:R-:W-:-:S04]  /*0c20*/  LOP3.LUT R3, R3, 0x3fffffe, RZ, 0xc0, !PT ;  /* 0x03fffffe03037812 */ /* 0x000fc800078ec0ff */
[----:B------:R-:W-:Y:S01]  /*0c30*/  SHF.R.S32.HI R8, RZ, 0x1f, R205 ;  /* 0x0000001fff087819 */ /* 0x000fe200000114cd */
[----:B------:R-:W-:Y:S01]  /*0c40*/  ULOP3.LUT UR4, UR4, 0x1, URZ, 0xfc, !UPT ;  /* 0x0000000104047892 */ /* 0x000fe2000f8efc3f */
[----:B------:R-:W-:Y:S02]  /*0c50*/  IMAD.IADD R3, R218, 0x1, -R3 ;  /* 0x00000001da037824 */ /* 0x000fe400078e0a03 */
[CC--:B------:R-:W-:Y:S02]  /*0c60*/  LEA.HI R9, R8.reuse, R205.reuse, RZ, 0x2 ;  /* 0x000000cd08097211 */ /* 0x0c0fe400078f10ff */
[----:B------:R-:W-:Y:S01]  /*0c70*/  LEA.HI R8, R8, R205, RZ, 0x5 ;  /* 0x000000cd08087211 */ /* 0x000fe200078f28ff */
[----:B------:R-:W-:Y:S01]  /*0c80*/  IMAD.U32 R222, RZ, RZ, UR4 ;  /* 0x00000004ffde7e24 */ /* 0x000fe2000f8e00ff */
[--C-:B------:R-:W-:Y:S01]  /*0c90*/  SHF.R.S32.HI R7, RZ, 0x2, R9.reuse ;  /* 0x00000002ff077819 */ /* 0x100fe20000011409 */
[----:B------:R-:W-:Y:S01]  /*0ca0*/  UMOV UR4, URZ ;  /* 0x0000003f00047c82 */ /* 0x000fe20008000000 */
[----:B------:R-:W-:Y:S01]  /*0cb0*/  SHF.R.S32.HI R2, RZ, 0x1f, R9 ;  /* 0x0000001fff027819 */ /* 0x000fe20000011409 */
[----:B------:R-:W-:Y:S01]  /*0cc0*/  IMAD.U32 R204, RZ, RZ, UR4 ;  /* 0x00000004ffcc7e24 */ /* 0x000fe2000f8e00ff */
[----:B------:R-:W-:-:S02]  /*0cd0*/  SHF.R.S32.HI R8, RZ, 0x5, R8 ;  /* 0x00000005ff087819 */ /* 0x000fc40000011408 */
[----:B------:R-:W-:Y:S02]  /*0ce0*/  LEA.HI R5, R2, R7, RZ, 0x3 ;  /* 0x0000000702057211 */ /* 0x000fe400078f18ff */
[----:B------:R-:W-:Y:S02]  /*0cf0*/  LEA.HI R2, R0, R223, RZ, 0x4 ;  /* 0x000000df00027211 */ /* 0x000fe400078f20ff */
[----:B------:R-:W-:Y:S02]  /*0d00*/  LOP3.LUT R10, R5, 0xfffffff8, RZ, 0xc0, !PT ;  /* 0xfffffff8050a7812 */ /* 0x000fe400078ec0ff */
[----:B------:R-:W-:Y:S02]  /*0d10*/  SHF.R.S32.HI R5, RZ, 0x4, R2 ;  /* 0x00000004ff057819 */ /* 0x000fe40000011402 */
[C---:B------:R-:W-:Y:S01]  /*0d20*/  LOP3.LUT R4, R2.reuse, 0x3fffff0, RZ, 0xc0, !PT ;  /* 0x03fffff002047812 */ /* 0x040fe200078ec0ff */
[----:B------:R-:W-:Y:S01]  /*0d30*/  IMAD.IADD R11, R7, 0x1, -R10 ;  /* 0x00000001070b7824 */ /* 0x000fe200078e0a0a */
[----:B------:R-:W-:-:S02]  /*0d40*/  LEA.HI R2, R2, R5, RZ, 0x1 ;  /* 0x0000000502027211 */ /* 0x000fc400078f08ff */
[----:B------:R-:W-:Y:S01]  /*0d50*/  LOP3.LUT R7, R6, 0xfffffc00, RZ, 0xc0, !PT ;  /* 0xfffffc0006077812 */ /* 0x000fe200078ec0ff */
[----:B------:R-:W-:Y:S01]  /*0d60*/  IMAD.IADD R4, R223, 0x1, -R4 ;  /* 0x00000001df047824 */ /* 0x000fe200078e0a04 */
[----:B------:R-:W-:Y:S01]  /*0d70*/  LOP3.LUT R2, R2, 0x1ffffffe, RZ, 0xc0, !PT ;  /* 0x1ffffffe02027812 */ /* 0x000fe200078ec0ff */
[----:B------:R-:W-:Y:S01]  /*0d80*/  IMAD R8, R8, 0x10, R11 ;  /* 0x0000001008087824 */ /* 0x000fe200078e020b */
[----:B------:R-:W-:Y:S01]  /*0d90*/  LEA.HI R0, R0, R223, RZ, 0x3 ;  /* 0x000000df00007211 */ /* 0x000fe200078f18ff */
[----:B------:R-:W-:Y:S01]  /*0da0*/  IMAD R7, R4, 0x40, R7 ;  /* 0x0000004004077824 */ /* 0x000fe200078e0207 */
[----:B------:R-:W-:Y:S01]  /*0db0*/  LOP3.LUT R4, R9, 0x7ffffffc, RZ, 0xc0, !PT ;  /* 0x7ffffffc09047812 */ /* 0x000fe200078ec0ff */
[----:B------:R-:W-:Y:S01]  /*0dc0*/  IMAD.IADD R2, R5, 0x1, -R2 ;  /* 0x0000000105027824 */ /* 0x000fe200078e0a02 */
[----:B------:R-:W-:Y:S01]  /*0dd0*/  SHF.R.S32.HI R22, RZ, 0x3, R0 ;  /* 0x00000003ff167819 */ /* 0x000fe20000011400 */
[----:B------:R-:W-:Y:S02]  /*0de0*/  IMAD R220, R3, 0x40, R8 ;  /* 0x0000004003dc7824 */ /* 0x000fe400078e0208 */
[----:B------:R-:W-:Y:S01]  /*0df0*/  IMAD R221, R2, 0x8, R7 ;  /* 0x0000000802dd7824 */ /* 0x000fe200078e0207 */
[----:B------:R-:W-:Y:S01]  /*0e00*/  LOP3.LUT R2, R0, 0x1ffffff8, RZ, 0xc0, !PT ;  /* 0x1ffffff800027812 */ /* 0x000fe200078ec0ff */
[----:B------:R-:W-:-:S02]  /*0e10*/  IMAD.MOV.U32 R5, RZ, RZ, R13 ;  /* 0x000000ffff057224 */ /* 0x000fc400078e000d */
[----:B------:R-:W-:Y:S02]  /*0e20*/  IMAD.MOV.U32 R7, RZ, RZ, R15 ;  /* 0x000000ffff077224 */ /* 0x000fe400078e000f */
[----:B------:R-:W-:Y:S02]  /*0e30*/  IMAD.IADD R2, R223, 0x1, -R2 ;  /* 0x00000001df027824 */ /* 0x000fe400078e0a02 */
[----:B------:R-:W-:Y:S02]  /*0e40*/  IMAD.IADD R219, R205, 0x1, -R4 ;  /* 0x00000001cddb7824 */ /* 0x000fe400078e0a04 */
[----:B------:R-:W-:-:S07]  /*0e50*/  IMAD.SHL.U32 R2, R2, 0x8, RZ ;  /* 0x0000000802027824 */ /* 0x000fce00078e00ff */
.L_x_810:
[----:B01---5:R-:W0:Y:S01]  /*0e60*/  LDC.64 R8, c[0x0][0xd60] ;  /* 0x00035800ff087b82 */ /* 0x023e220000000a00 */
[----:B------:R-:W-:Y:S01]  /*0e70*/  ULDC.64 UR6, c[0x0][0xb20] ;  /* 0x0002c80000067ab9 */ /* 0x000fe20000000a00 */
[----:B------:R-:W-:Y:S01]  /*0e80*/  ULDC.64 UR8, c[0x0][0xb18] ;  /* 0x0002c60000087ab9 */ /* 0x000fe20000000a00 */
        /* <DEDUP_REMOVED lines=10> */
[----:B------:R-:W-:Y:S01]  /*0f30*/  IMAD.U32 R202, RZ, RZ, UR4 ;  /* 0x00000004ffca7e24 */ /* 0x000fe2000f8e00ff */
[----:B------:R-:W-:Y:S02]  /*0f40*/  @UP0 ULEA UR6, UP2, UR4, UR6, 0x2 ;  /* 0x0000000604060291 */ /* 0x000fe4000f84103f */
[----:B------:R-:W-:Y:S02]  /*0f50*/  @UP1 ULEA UR8, UP3, UR4, UR8, 0x2 ;  /* 0x0000000804081291 */ /* 0x000fe4000f86103f */
[----:B------:R-:W-:Y:S02]  /*0f60*/  @UP0 ULEA.HI.X UR7, UR4, UR7, UR10, 0x2, UP2 ;  /* 0x0000000704070291 */ /* 0x000fe400090f140a */
[----:B------:R-:W-:Y:S01]  /*0f70*/  IMAD.U32 R203, RZ, RZ, UR10 ;  /* 0x0000000affcb7e24 */ /* 0x000fe2000f8e00ff */
[----:B------:R-:W-:Y:S01]  /*0f80*/  @UP1 ULEA.HI.X UR9, UR4, UR9, UR10, 0x2, UP3 ;  /* 0x0000000904091291 */ /* 0x000fe200098f140a */
[----:B------:R-:W-:-:S02]  /*0f90*/  IMAD.U32 R6, RZ, RZ, UR6 ;  /* 0x00000006ff067e24 */ /* 0x000fc4000f8e00ff */
[----:B------:R-:W-:Y:S01]  /*0fa0*/  IMAD.U32 R8, RZ, RZ, UR8 ;  /* 0x00000008ff087e24 */ /* 0x000fe2000f8e00ff */
[----:B------:R-:W-:Y:S01]  /*0fb0*/  ULDC UR4, c[0x0][0x404] ;  /* 0x0001010000047ab9 */ /* 0x000fe20000000800 */
[----:B------:R-:W-:Y:S01]  /*0fc0*/  IMAD.U32 R7, RZ, RZ, UR7 ;  /* 0x00000007ff077e24 */ /* 0x000fe2000f8e00ff */
[----:B------:R-:W-:Y:S01]  /*0fd0*/  ULDC.64 UR6, c[0x0][0x3f8] ;  /* 0x0000fe0000067ab9 */ /* 0x000fe20000000a00 */
[----:B------:R-:W-:-:S03]  /*0fe0*/  IMAD.U32 R9, RZ, RZ, UR9 ;  /* 0x00000009ff097e24 */ /* 0x000fc6000f8e00ff */
[----:B------:R-:W2:Y:S04]  /*0ff0*/  @P0 LDG.E R6, desc[UR60][R6.64] ;  /* 0x0000003c06060981 */ /* 0x000ea8000c1e1900 */
[----:B---3--:R-:W3:Y:S01]  /*1000*/  @P1 LDG.E R8, desc[UR60][R8.64] ;  /* 0x0000003c08081981 */ /* 0x008ee2000c1e1900 */
[----:B------:R-:W-:Y:S01]  /*1010*/  UISETP.NE.U32.AND UP0, UPT, UR6, URZ, UPT ;  /* 0x0000003f0600728c */ /* 0x000fe2000bf05070 */
[----:B------:R-:W-:Y:S01]  /*1020*/  IMAD.MOV.U32 R200, RZ, RZ, R5 ;  /* 0x000000ffffc87224 */ /* 0x000fe200078e0005 */
[----:B------:R-:W-:Y:S01]  /*1030*/  UMOV UR52, URZ ;  /* 0x0000003f00347c82 */ /* 0x000fe20008000000 */
[----:B------:R-:W-:Y:S01]  /*1040*/  ULDC UR6, c[0x0][0x2e0] ;  /* 0x0000b80000067ab9 */ /* 0x000fe20000000800 */
[----:B------:R-:W-:Y:S01]  /*1050*/  UISETP.NE.AND.EX UP0, UPT, UR7, URZ, UPT, UP0 ;  /* 0x0000003f0700728c */ /* 0x000fe2000bf05300 */
[----:B------:R-:W-:Y:S01]  /*1060*/  IMAD.MOV.U32 R3, RZ, RZ, RZ ;  /* 0x000000ffff037224 */ /* 0x000fe200078e00ff */
[----:B------:R-:W-:Y:S01]  /*1070*/  CS2R R148, SRZ ;  /* 0x0000000000947805 */ /* 0x000fe2000001ff00 */
[----:B------:R-:W-:Y:S01]  /*1080*/  IMAD.MOV.U32 R150, RZ, RZ, RZ ;  /* 0x000000ffff967224 */ /* 0x000fe200078e00ff */
        /* <DEDUP_REMOVED lines=27> */
[----:B------:R-:W-:Y:S01]  /*1240*/  CS2R R96, SRZ ;  /* 0x0000000000607805 */ /* 0x000fe2000001ff00 */
[----:B------:R-:W-:Y:S01]  /*1250*/  IMAD.MOV.U32 R167, RZ, RZ, RZ ;  /* 0x000000ffffa77224 */ /* 0x000fe200078e00ff */
        /* <DEDUP_REMOVED lines=13> */
[----:B------:R-:W-:Y:S01]  /*1330*/  CS2R R68, SRZ ;  /* 0x0000000000447805 */ /* 0x000fe2000001ff00 */
[----:B------:R-:W-:Y:S01]  /*1340*/  IMAD.MOV.U32 R157, RZ, RZ, RZ ;  /* 0x000000ffff9d7224 */ /* 0x000fe200078e00ff */
[----:B------:R-:W-:Y:S02]  /*1350*/  CS2R R64, SRZ ;  /* 0x0000000000407805 */ /* 0x000fe4000001ff00 */
[----:B------:R-:W-:Y:S02]  /*1360*/  CS2R R158, SRZ ;  /* 0x00000000009e7805 */ /* 0x000fe4000001ff00 */
[----:B----4-:R-:W-:-:S02]  /*1370*/  CS2R R58, SRZ ;  /* 0x00000000003a7805 */ /* 0x010fc4000001ff00 */
        /* <DEDUP_REMOVED lines=9> */
[----:B------:R-:W-:Y:S02]  /*1410*/  IMAD.MOV.U32 R41, RZ, RZ, RZ ;  /* 0x000000ffff297224 */ /* 0x000fe400078e00ff */
[----:B------:R-:W-:Y:S01]  /*1420*/  IMAD.U32 R201, RZ, RZ, UR5 ;  /* 0x00000005ffc97e24 */ /* 0x000fe2000f8e00ff */
[----:B--2---:R-:W-:Y:S02]  /*1430*/  @P0 R2UR UR52, R6 ;  /* 0x00000000063402ca */ /* 0x004fe400000e0000 */
[----:B------:R-:W-:-:S02]  /*1440*/  PLOP3.LUT P0, PT, PT, PT, PT, 0x80, 0x0 ;  /* 0x000000000000781c */ /* 0x000fc40003f0f070 */
[----:B---3--:R-:W-:Y:S02]  /*1450*/  @P1 R2UR UR4, R8 ;  /* 0x00000000080412ca */ /* 0x008fe400000e0000 */
[----:B------:R-:W-:Y:S01]  /*1460*/  CS2R R8, SRZ ;  /* 0x0000000000087805 */ /* 0x000fe2000001ff00 */
[----:B------:R-:W-:-:S12]  /*1470*/  @P1 BRA `(.L_x_768) ;  /* 0x0000000000381947 */ /* 0x000fd80003800000 */
[----:B------:R-:W-:Y:S02]  /*1480*/  ULDC.64 UR6, c[0x0][0xb00] ;  /* 0x0002c00000067ab9 */ /* 0x000fe40000000a00 */
[----:B------:R-:W-:-:S04]  /*1490*/  ISETP.NE.U32.AND P1, PT, RZ, UR6, PT ;  /* 0x00000006ff007c0c */ /* 0x000fc8000bf25070 */
[----:B------:R-:W-:-:S13]  /*14a0*/  ISETP.NE.AND.EX P1, PT, RZ, UR7, PT, P1 ;  /* 0x00000007ff007c0c */ /* 0x000fda000bf25310 */
[----:B------:R-:W-:Y:S05]  /*14b0*/  @!P1 BRA `(.L_x_768) ;  /* 0x0000000000289947 */ /* 0x000fea0003800000 */
[----:B------:R-:W-:Y:S01]  /*14c0*/  R2UR UR6, R202 ;  /* 0x00000000ca0672ca */ /* 0x000fe200000e0000 */
[----:B------:R-:W-:-:S12]  /*14d0*/  ULDC.64 UR4, c[0x0][0xb00] ;  /* 0x0002c00000047ab9 */ /* 0x000fd80000000a00 */
        /* <DEDUP_REMOVED lines=8> */
.L_x_768:
[----:B------:R-:W-:Y:S01]  /*1560*/  UIADD3 UR52, -UR52, UR4, URZ ;  /* 0x0000000434347290 */ /* 0x000fe2000fffe13f */
[----:B------:R-:W-:Y:S01]  /*1570*/  IMAD.MOV.U32 R40, RZ, RZ, RZ ;  /* 0x000000ffff287224 */ /* 0x000fe200078e00ff */
[----:B------:R-:W-:Y:S02]  /*1580*/  CS2R R164, SRZ ;  /* 0x0000000000a47805 */ /* 0x000fe4000001ff00 */
[----:B------:R-:W-:Y:S01]  /*1590*/  CS2R R34, SRZ ;  /* 0x0000000000227805 */ /* 0x000fe2000001ff00 */
[----:B------:R-:W-:Y:S01]  /*15a0*/  UISETP.GE.AND UP0, UPT, UR52, 0x1, UPT ;  /* 0x000000013400788c */ /* 0x000fe2000bf06270 */
[----:B------:R-:W-:Y:S01]  /*15b0*/  CS2R R36, SRZ ;  /* 0x0000000000247805 */ /* 0x000fe2000001ff00 */
[----:B------:R-:W-:Y:S01]  /*15c0*/  UIADD3 UR4, UR52, 0x5f, URZ ;  /* 0x0000005f34047890 */ /* 0x000fe2000fffe03f */
[----:B------:R-:W-:Y:S01]  /*15d0*/  CS2R R32, SRZ ;  /* 0x0000000000207805 */ /* 0x000fe2000001ff00 */
[----:B------:R-:W-:Y:S01]  /*15e0*/  IMAD.MOV.U32 R12, RZ, RZ, RZ ;  /* 0x000000ffff0c7224 */ /* 0x000fe200078e00ff */
[----:B------:R-:W-:-:S02]  /*15f0*/  CS2R R26, SRZ ;  /* 0x00000000001a7805 */ /* 0x000fc4000001ff00 */
[----:B------:R-:W-:Y:S01]  /*1600*/  PLOP3.LUT P1, PT, PT, PT, UP0, 0x80, 0x0 ;  /* 0x000000000000781c */ /* 0x000fe20003f2f008 */
[----:B------:R-:W-:Y:S01]  /*1610*/  UIMAD.WIDE UR4, UR4, 0x2aaaaaab, URZ ;  /* 0x2aaaaaab040478a5 */ /* 0x000fe2000f8e023f */
[----:B------:R-:W-:Y:S01]  /*1620*/  CS2R R28, SRZ ;  /* 0x00000000001c7805 */ /* 0x000fe2000001ff00 */
[----:B------:R-:W-:Y:S01]  /*1630*/  IMAD.MOV.U32 R166, RZ, RZ, RZ ;  /* 0x000000ffffa67224 */ /* 0x000fe200078e00ff */
[----:B------:R-:W-:Y:S01]  /*1640*/  CS2R R24, SRZ ;  /* 0x0000000000187805 */ /* 0x000fe2000001ff00 */
[----:B------:R-:W-:-:S04]  /*1650*/  USHF.R.U32.HI UR53, URZ, 0x1f, UR5 ;  /* 0x0000001f3f357899 */ /* 0x000fc80008011605 */
[----:B------:R-:W-:-:S04]  /*1660*/  ULEA.HI.SX32 UR53, UR5, UR53, 0x1c ;  /* 0x0000003505357291 */ /* 0x000fc8000f8fe23f */
[----:B------:R-:W-:Y:S08]  /*1670*/  @!P1 BRA `(.L_x_769) ;  /* 0x0000005000ec9947 */ /* 0x000ff00003800000 */
[----:B------:R-:W0:Y:S01]  /*1680*/  S2R R4, SR_CgaCtaId ;  /* 0x0000000000047919 */ /* 0x000e220000008800 */
[----:B------:R-:W-:Y:S01]  /*1690*/  MOV R3, 0x400 ;  /* 0x0000040000037802 */ /* 0x000fe20000000f00 */
[----:B------:R-:W1:Y:S03]  /*16a0*/  SHFL.IDX PT, R0, R218, RZ, 0x1f ;  /* 0x00001fffda007589 */ /* 0x000e6600000e0000 */
[----:B0-----:R-:W-:Y:S02]  /*16b0*/  LEA R4, R4, R3, 0x18 ;  /* 0x0000000304047211 */ /* 0x001fe400078ec0ff */
[----:B-1----:R-:W-:-:S03]  /*16c0*/  LEA.HI R3, R0, R0, RZ, 0x1 ;  /* 0x0000000000037211 */ /* 0x002fc600078f08ff */
[----:B------:R-:W-:Y:S01]  /*16d0*/  VIADD R4, R4, 0x18400 ;  /* 0x0001840004047836 */ /* 0x000fe20000000000 */
[----:B------:R-:W-:-:S04]  /*16e0*/  LOP3.LUT R3, R3, 0xffffe, RZ, 0xc0, !PT ;  /* 0x000ffffe03037812 */ /* 0x000fc800078ec0ff */
[----:B------:R-:W-:Y:S01]  /*16f0*/  LOP3.LUT P0, RZ, R4, 0x1bf, RZ, 0xc0, !PT ;  /* 0x000001bf04ff7812 */ /* 0x000fe2000780c0ff */
[----:B------:R-:W-:-:S12]  /*1700*/  IMAD.IADD R16, R0, 0x1, -R3 ;  /* 0x0000000100107824 */ /* 0x000fd800078e0a03 */
        /* <DEDUP_REMOVED lines=17> */
.L_x_770:
[----:B------:R-:W0:Y:S01]  /*1820*/  S2R R3, SR_CgaCtaId ;  /* 0x0000000000037919 */ /* 0x000e220000008800 */
[----:B------:R-:W-:Y:S02]  /*1830*/  R2UR UR5, R204 ;  /* 0x00000000cc0572ca */ /* 0x000fe400000e0000 */
[----:B------:R-:W-:Y:S01]  /*1840*/  MOV R0, 0x400 ;  /* 0x0000040000007802 */ /* 0x000fe20000000f00 */
[----:B------:R-:W1:Y:S10]  /*1850*/  S2R R17, SR_TID.X ;  /* 0x0000000000117919 */ /* 0x000e740000002100 */
[----:B------:R-:W-:-:S04]  /*1860*/  ULEA.HI UR4, UR5, UR5, URZ, 0x1 ;  /* 0x0000000505047291 */ /* 0x000fc8000f8f083f */
[----:B------:R-:W-:-:S04]  /*1870*/  ULOP3.LUT UR4, UR4, 0xfffffffe, URZ, 0xc0, !UPT ;  /* 0xfffffffe04047892 */ /* 0x000fc8000f8ec03f */
[----:B------:R-:W-:-:S06]  /*1880*/  UIADD3 UR4, UR5, -UR4, URZ ;  /* 0x8000000405047290 */ /* 0x000fcc000fffe03f */
[----:B------:R-:W-:Y:S01]  /*1890*/  IMAD.U32 R4, RZ, RZ, UR4 ;  /* 0x00000004ff047e24 */ /* 0x000fe2000f8e00ff */
[----:B0-----:R-:W-:-:S04]  /*18a0*/  LEA R5, R3, R0, 0x18 ;  /* 0x0000000003057211 */ /* 0x001fc800078ec0ff */
[----:B------:R-:W-:Y:S02]  /*18b0*/  SHF.L.U32 R0, R4, 0x1f, RZ ;  /* 0x0000001f04007819 */ /* 0x000fe400000006ff */
[----:B-1----:R-:W-:Y:S02]  /*18c0*/  SHF.R.U32.HI R17, RZ, 0x7, R17 ;  /* 0x00000007ff117819 */ /* 0x002fe40000011611 */
[----:B------:R-:W0:Y:S03]  /*18d0*/  SYNCS.PHASECHK.TRANS64.TRYWAIT P0, [R5+URZ+0x32400], R0 ;  /* 0x03240000050075a7 */ /* 0x000e26000800017f */
[----:B------:R-:W-:Y:S01]  /*18e0*/  VIADD R214, R17, 0x8 ;  /* 0x0000000811d67836 */ /* 0x000fe20000000000 */
[----:B0-----:R-:W-:Y:S06]  /*18f0*/  @!P0 BRA `(.L_x_771) ;  /* 0x000000c4005c8947 */ /* 0x001fec0003800000 */
.L_x_894:
[----:B------:R-:W-:Y:S05]  /*1900*/  WARPSYNC.ALL ;  /* 0x0000000000007948 */ /* 0x000fea0003800000 */
[----:B------:R-:W-:Y:S01]  /*1910*/  R2UR UR4, R222 ;  /* 0x00000000de0472ca */ /* 0x000fe200000e0000 */
[----:B------:R1:W-:-:S12]  /*1920*/  BAR.SYNC.DEFER_BLOCKING R214, 0x100 ;  /* 0x000400d60000751d */ /* 0x0003d80000010000 */
[----:B------:R-:W-:-:S05]  /*1930*/  IMAD.U32 R3, RZ, RZ, UR4 ;  /* 0x00000004ff037e24 */ /* 0x000fca000f8e00ff */
[----:B------:R-:W-:-:S13]  /*1940*/  ISETP.NE.AND P0, PT, R3, 0x3, PT ;  /* 0x000000030300780c */ /* 0x000fda0003f05270 */
[----:B-1----:R-:W-:Y:S05]  /*1950*/  @!P0 BRA `(.L_x_772) ;  /* 0x0000000000048947 */ /* 0x002fea0003800000 */
[----:B------:R-:W-:Y:S01]  /*1960*/  BPT.TRAP 0x1 ;  /* 0x000000040000795c */ /* 0x000fe20000300000 */
.L_x_772:
[----:B------:R-:W-:Y:S02]  /*1970*/  IMAD.U32 R4, RZ, RZ, UR36 ;  /* 0x00000024ff047e24 */ /* 0x000fe4000f8e00ff */
[----:B------:R-:W-:Y:S02]  /*1980*/  IMAD.U32 R6, RZ, RZ, UR37 ;  /* 0x00000025ff067e24 */ /* 0x000fe4000f8e00ff */
[----:B------:R-:W-:-:S03]  /*1990*/  IMAD R3, R4, 0x8, R5 ;  /* 0x0000000804037824 */ /* 0x000fc600078e0205 */
[----:B------:R-:W-:-:S04]  /*19a0*/  SHF.L.U32 R4, R6, 0x1f, RZ ;  /* 0x0000001f06047819 */ /* 0x000fc800000006ff */
[----:B------:R1:W2:Y:S01]  /*19b0*/  SYNCS.PHASECHK.TRANS64.TRYWAIT P1, [R3+URZ+0x32430], R4 ;  /* 0x03243004030075a7 */ /* 0x0002a2000802017f */
[----:B------:R-:W-:Y:S05]  /*19c0*/  @!P0 BRA `(.L_x_773) ;  /* 0x0000000000048947 */ /* 0x000fea0003800000 */
[----:B------:R-:W-:Y:S01]  /*19d0*/  BPT.TRAP 0x1 ;  /* 0x000000040000795c */ /* 0x000fe20000300000 */
.L_x_773:
[----:B------:R-:W-:Y:S01]  /*19e0*/  IMAD R16, R16, 0x2000, R5 ;  /* 0x0000200010107824 */ /* 0x000fe200078e0205 */
[----:B--2---:R-:W-:Y:S06]  /*19f0*/  @P1 BRA `(.L_x_774) ;  /* 0x0000000000081947 */ /* 0x004fec0003800000 */
[----:B------:R-:W2:Y:S02]  /*1a00*/  SYNCS.PHASECHK.TRANS64.TRYWAIT P1, [R3+URZ+0x32430], R4 ;  /* 0x03243004030075a7 */ /* 0x000ea4000802017f */
[----:B--2---:R-:W-:Y:S05]  /*1a10*/  @!P1 BRA `(.L_x_775) ;  /* 0x000000c400289947 */ /* 0x004fea0003800000 */
.L_x_774:
[----:B------:R-:W-:Y:S01]  /*1a20*/  R2UR UR4, R5 ;  /* 0x00000000050472ca */ /* 0x000fe200000e0000 */
[----:B------:R-:W-:Y:S01]  /*1a30*/  WARPGROUP.ARRIVE ;  /* 0x00000000000079c5 */ /* 0x000fe20000000000 */
[----:B------:R-:W-:Y:S01]  /*1a40*/  R2UR UR5, R16 ;  /* 0x00000000100572ca */ /* 0x000fe200000e0000 */
[----:B------:R-:W-:Y:S01]  /*1a50*/  UMOV UR13, 0x40000040 ;  /* 0x40000040000d7882 */ /* 0x000fe20000000000 */
[----:B------:R-:W-:Y:S01]  /*1a60*/  UMOV UR15, 0x40000040 ;  /* 0x40000040000f7882 */ /* 0x000fe20000000000 */
[----:B------:R-:W-:-:S08]  /*1a70*/  IMAD.U32 R21, RZ, RZ, UR13 ;  /* 0x0000000dff157e24 */ /* 0x000fd0000f8e00ff */
[----:B------:R-:W-:Y:S02]  /*1a80*/  UIADD3 UR4, UR4, 0x1c400, URZ ;  /* 0x0001c40004047890 */ /* 0x000fe4000fffe03f */
[----:B------:R-:W-:Y:S02]  /*1a90*/  UIADD3 UR6, UR5, 0x18400, URZ ;  /* 0x0001840005067890 */ /* 0x000fe4000fffe03f */
[----:B------:R-:W-:Y:S02]  /*1aa0*/  USHF.R.U32.HI UR4, URZ, 0x4, UR4 ;  /* 0x000000043f047899 */ /* 0x000fe40008011604 */
[----:B------:R-:W-:Y:S02]  /*1ab0*/  USHF.R.U32.HI UR6, URZ, 0x4, UR6 ;  /* 0x000000043f067899 */ /* 0x000fe40008011606 */
[----:B------:R-:W-:Y:S02]  /*1ac0*/  ULOP3.LUT UR4, UR4, 0x3fff, URZ, 0xc0, !UPT ;  /* 0x00003fff04047892 */ /* 0x000fe4000f8ec03f */
[----:B------:R-:W-:-:S02]  /*1ad0*/  ULOP3.LUT UR6, UR6, 0x3fff, URZ, 0xc0, !UPT ;  /* 0x00003fff06067892 */ /* 0x000fc4000f8ec03f */
[----:B------:R-:W-:Y:S02]  /*1ae0*/  ULOP3.LUT UR39, UR4, 0x10000, URZ, 0xfc, !UPT ;  /* 0x0001000004277892 */ /* 0x000fe4000f8efc3f */
[----:B------:R-:W-:Y:S02]  /*1af0*/  ULOP3.LUT UR8, UR6, 0x10000, URZ, 0xfc, !UPT ;  /* 0x0001000006087892 */ /* 0x000fe4000f8efc3f */
[----:B------:R-:W-:Y:S02]  /*1b00*/  UIMAD UR4, UR36, 0x300, UR39 ;  /* 0x00000300240478a4 */ /* 0x000fe4000f8e0227 */
[----:B------:R-:W-:Y:S02]  /*1b10*/  UIADD3 UR6, UR8, 0x2, URZ ;  /* 0x0000000208067890 */ /* 0x000fe4000fffe03f */
[----:B------:R-:W-:Y:S01]  /*1b20*/  UIADD3 UR7, UR4, 0x2, URZ ;  /* 0x0000000204077890 */ /* 0x000fe2000fffe03f */
[----:B------:R-:W-:Y:S02]  /*1b30*/  UMOV UR12, UR8 ;  /* 0x00000008000c7c82 */ /* 0x000fe40008000000 */
[----:B------:R-:W-:Y:S01]  /*1b40*/  UMOV UR14, UR4 ;  /* 0x00000004000e7c82 */ /* 0x000fe20008000000 */
[----:B------:R-:W-:Y:S01]  /*1b50*/  IMAD.U32 R20, RZ, RZ, UR12 ;  /* 0x0000000cff147e24 */ /* 0x000fe2000f8e00ff */
[----:B------:R-:W-:Y:S01]  /*1b60*/  HGMMA.64x96x16.F32.BF16 R24, gdesc[UR12], RZ, !UPT, gsb0 ;  /* 0x016000000c1879f0 */ /* 0x000fe2000c0018ff */
[----:B------:R-:W-:Y:S01]  /*1b70*/  UMOV UR12, UR6 ;  /* 0x00000006000c7c82 */ /* 0x000fe20008000000 */
[----:B------:R-:W-:Y:S01]  /*1b80*/  UMOV UR13, 0x40000040 ;  /* 0x40000040000d7882 */ /* 0x000fe20000000000 */
[----:B------:R-:W-:Y:S01]  /*1b90*/  UMOV UR14, UR7 ;  /* 0x00000007000e7c82 */ /* 0x000fe20008000000 */
[----:B------:R-:W-:Y:S01]  /*1ba0*/  UMOV UR15, 0x40000040 ;  /* 0x40000040000f7882 */ /* 0x000fe20000000000 */
[----:B------:R-:W-:Y:S01]  /*1bb0*/  UIADD3 UR6, UR8, 0x4, URZ ;  /* 0x0000000408067890 */ /* 0x000fe2000fffe03f */
[----:B------:R-:W-:Y:S01]  /*1bc0*/  IMAD.U32 R18, RZ, RZ, UR12 ;  /* 0x0000000cff127e24 */ /* 0x000fe2000f8e00ff */
[----:B------:R-:W-:Y:S01]  /*1bd0*/  UIADD3 UR7, UR4, 0x4, URZ ;  /* 0x0000000404077890 */ /* 0x000fe2000fffe03f */
[----:B------:R-:W-:Y:S01]  /*1be0*/  IMAD.U32 R19, RZ, RZ, UR13 ;  /* 0x0000000dff137e24 */ /* 0x000fe2000f8e00ff */
[----:B------:R-:W-:Y:S01]  /*1bf0*/  UIADD3 UR4, UR4, 0x6, URZ ;  /* 0x0000000604047890 */ /* 0x000fe2000fffe03f */
[----:B------:R-:W-:-:S02]  /*1c00*/  WARPGROUP.DEPBAR.LE gsb0, 0x0 ;  /* 0x00008000000079c5 */ /* 0x000fc40000010000 */
[----:B------:R-:W-:-:S06]  /*1c10*/  WARPGROUP.ARRIVE ;  /* 0x00000000000079c5 */ /* 0x000fcc0000000000 */
[----:B------:R-:W-:Y:S01]  /*1c20*/  HGMMA.64x96x16.F32.BF16 R24, gdesc[UR12], R24, gsb0 ;  /* 0x016000000c1879f0 */ /* 0x000fe20008001818 */
[----:B------:R-:W-:Y:S01]  /*1c30*/  UMOV UR12, UR6 ;  /* 0x00000006000c7c82 */ /* 0x000fe20008000000 */
[----:B------:R-:W-:Y:S01]  /*1c40*/  UMOV UR13, 0x40000040 ;  /* 0x40000040000d7882 */ /* 0x000fe20000000000 */
[----:B------:R-:W-:Y:S01]  /*1c50*/  UMOV UR14, UR7 ;  /* 0x00000007000e7c82 */ /* 0x000fe20008000000 */
[----:B------:R-:W-:Y:S01]  /*1c60*/  UMOV UR15, 0x40000040 ;  /* 0x40000040000f7882 */ /* 0x000fe20000000000 */
[----:B------:R-:W-:Y:S01]  /*1c70*/  UIADD3 UR6, UR8, 0x6, URZ ;  /* 0x0000000608067890 */ /* 0x000fe2000fffe03f */
[----:B------:R-:W-:Y:S02]  /*1c80*/  IMAD.U32 R16, RZ, RZ, UR12 ;  /* 0x0000000cff107e24 */ /* 0x000fe4000f8e00ff */
[----:B------:R-:W-:Y:S01]  /*1c90*/  IMAD.U32 R17, RZ, RZ, UR13 ;  /* 0x0000000dff117e24 */ /* 0x000fe2000f8e00ff */
[----:B------:R-:W-:Y:S02]  /*1ca0*/  WARPGROUP.DEPBAR.LE gsb0, 0x0 ;  /* 0x00008000000079c5 */ /* 0x000fe40000010000 */
[----:B------:R-:W-:-:S06]  /*1cb0*/  WARPGROUP.ARRIVE ;  /* 0x00000000000079c5 */ /* 0x000fcc0000000000 */
[----:B------:R-:W-:Y:S01]  /*1cc0*/  HGMMA.64x96x16.F32.BF16 R24, gdesc[UR12], R24, gsb0 ;  /* 0x016000000c1879f0 */ /* 0x000fe20008001818 */
[----:B------:R-:W-:Y:S01]  /*1cd0*/  UMOV UR12, UR6 ;  /* 0x00000006000c7c82 */ /* 0x000fe20008000000 */
[----:B------:R-:W-:Y:S01]  /*1ce0*/  UMOV UR13, 0x40000040 ;  /* 0x40000040000d7882 */ /* 0x000fe20000000000 */
[----:B------:R-:W-:Y:S01]  /*1cf0*/  UMOV UR14, UR4 ;  /* 0x00000004000e7c82 */ /* 0x000fe20008000000 */
[----:B------:R-:W-:Y:S01]  /*1d00*/  UMOV UR15, 0x40000040 ;  /* 0x40000040000f7882 */ /* 0x000fe20000000000 */
[----:B------:R-:W-:Y:S02]  /*1d10*/  IMAD.U32 R14, RZ, RZ, UR12 ;  /* 0x0000000cff0e7e24 */ /* 0x000fe4000f8e00ff */
[----:B------:R-:W-:Y:S01]  /*1d20*/  IMAD.U32 R15, RZ, RZ, UR13 ;  /* 0x0000000dff0f7e24 */ /* 0x000fe2000f8e00ff */
[----:B------:R-:W-:Y:S02]  /*1d30*/  WARPGROUP.DEPBAR.LE gsb0, 0x0 ;  /* 0x00008000000079c5 */ /* 0x000fe40000010000 */
[----:B------:R-:W-:-:S06]  /*1d40*/  WARPGROUP.ARRIVE ;  /* 0x00000000000079c5 */ /* 0x000fcc0000000000 */
[----:B------:R-:W-:Y:S03]  /*1d50*/  HGMMA.64x96x16.F32.BF16 R24, gdesc[UR12], R24, gsb0 ;  /* 0x016000000c1879f0 */ /* 0x000fe60008001818 */
[----:B------:R-:W-:Y:S02]  /*1d60*/  WARPGROUP.DEPBAR.LE gsb0, 0x0 ;  /* 0x00008000000079c5 */ /* 0x000fe40000010000 */
[----:B------:R-:W3:Y:S02]  /*1d70*/  SYNCS.PHASECHK.TRANS64.TRYWAIT P1, [R5+URZ+0x32410], R0 ;  /* 0x03241000050075a7 */ /* 0x000ee4000802017f */
[----:B---3--:R-:W-:Y:S05]  /*1d80*/  @!P1 BRA `(.L_x_776) ;  /* 0x000000c000609947 */ /* 0x008fea0003800000 */
.L_x_895:
[----:B------:R-:W-:Y:S05]  /*1d90*/  @!P0 BRA `(.L_x_777) ;  /* 0x0000000000048947 */ /* 0x000fea0003800000 */
[----:B------:R-:W-:Y:S01]  /*1da0*/  BPT.TRAP 0x1 ;  /* 0x000000040000795c */ /* 0x000fe20000300000 */
.L_x_777:
[----:B------:R4:W0:Y:S01]  /*1db0*/  SYNCS.PHASECHK.TRANS64.TRYWAIT P1, [R3+URZ+0x32450], R4 ;  /* 0x03245004030075a7 */ /* 0x000822000802017f */
[----:B------:R-:W-:Y:S05]  /*1dc0*/  @!P0 BRA `(.L_x_778) ;  /* 0x0000000000048947 */ /* 0x000fea0003800000 */
[----:B------:R-:W-:Y:S01]  /*1dd0*/  BPT.TRAP 0x1 ;  /* 0x000000040000795c */ /* 0x000fe20000300000 */
.L_x_778:
[----:B0-----:R-:W-:Y:S05]  /*1de0*/  @P1 BRA `(.L_x_779) ;  /* 0x0000000000081947 */ /* 0x001fea0003800000 */
[----:B------:R-:W0:Y:S02]  /*1df0*/  SYNCS.PHASECHK.TRANS64.TRYWAIT P1, [R3+URZ+0x32450], R4 ;  /* 0x03245004030075a7 */ /* 0x000e24000802017f */
[----:B0-----:R-:W-:Y:S05]  /*1e00*/  @!P1 BRA `(.L_x_780) ;  /* 0x000000c000549947 */ /* 0x001fea0003800000 */
.L_x_779:
[----:B------:R-:W-:Y:S01]  /*1e10*/  R2UR UR4, R5 ;  /* 0x00000000050472ca */ /* 0x000fe200000e0000 */
[----:B------:R-:W-:Y:S01]  /*1e20*/  UIADD3 UR5, UR5, 0x22400, URZ ;  /* 0x0002240005057890 */ /* 0x000fe2000fffe03f */
[----:B------:R-:W-:Y:S01]  /*1e30*/  WARPGROUP.ARRIVE ;  /* 0x00000000000079c5 */ /* 0x000fe20000000000 */
[----:B------:R-:W-:Y:S01]  /*1e40*/  UMOV UR9, 0x40000040 ;  /* 0x4000004000097882 */ /* 0x000fe20000000000 */
[----:B------:R-:W-:Y:S01]  /*1e50*/  UMOV UR11, 0x40000040 ;  /* 0x40000040000b7882 */ /* 0x000fe20000000000 */
[----:B------:R-:W-:Y:S01]  /*1e60*/  USHF.R.U32.HI UR5, URZ, 0x4, UR5 ;  /* 0x000000043f057899 */ /* 0x000fe20008011605 */
[----:B---3--:R-:W-:Y:S01]  /*1e70*/  IMAD.U32 R5, RZ, RZ, UR9 ;  /* 0x00000009ff057e24 */ /* 0x008fe2000f8e00ff */
[----:B------:R-:W-:Y:S01]  /*1e80*/  UMOV UR13, 0x40000040 ;  /* 0x40000040000d7882 */ /* 0x000fe20000000000 */
[----:B------:R-:W-:Y:S01]  /*1e90*/  UMOV UR15, 0x40000040 ;  /* 0x40000040000f7882 */ /* 0x000fe20000000000 */
[----:B------:R-:W-:Y:S01]  /*1ea0*/  IMAD.U32 R7, RZ, RZ, UR13 ;  /* 0x0000000dff077e24 */ /* 0x000fe2000f8e00ff */
[----:B------:R-:W-:Y:S01]  /*1eb0*/  UMOV UR17, 0x40000040 ;  /* 0x4000004000117882 */ /* 0x000fe20000000000 */
[----:B------:R-:W-:Y:S01]  /*1ec0*/  UMOV UR19, 0x40000040 ;  /* 0x4000004000137882 */ /* 0x000fe20000000000 */
[----:B------:R-:W-:Y:S01]  /*1ed0*/  UMOV UR21, 0x40000040 ;  /* 0x4000004000157882 */ /* 0x000fe20000000000 */
[----:B------:R-:W-:Y:S01]  /*1ee0*/  UIADD3 UR4, UR4, 0x400, URZ ;  /* 0x0000040004047890 */ /* 0x000fe2000fffe03f */
[----:B------:R-:W0:Y:S01]  /*1ef0*/  S2R R72, SR_TID.X ;  /* 0x0000000000487919 */ /* 0x000e220000002100 */
[----:B------:R-:W-:Y:S01]  /*1f00*/  UMOV UR23, 0x40000040 ;  /* 0x4000004000177882 */ /* 0x000fe20000000000 */
[----:B------:R-:W-:Y:S01]  /*1f10*/  UMOV UR25, 0x40000040 ;  /* 0x4000004000197882 */ /* 0x000fe20000000000 */
[----:B------:R-:W-:Y:S01]  /*1f20*/  USHF.R.U32.HI UR4, URZ, 0x4, UR4 ;  /* 0x000000043f047899 */ /* 0x000fe20008011604 */
[----:B------:R-:W-:Y:S01]  /*1f30*/  UMOV UR27, 0x40000040 ;  /* 0x40000040001b7882 */ /* 0x000fe20000000000 */
[----:B------:R-:W-:-:S02]  /*1f40*/  UMOV UR29, 0x40000040 ;  /* 0x40000040001d7882 */ /* 0x000fc40000000000 */
[----:B------:R-:W-:Y:S02]  /*1f50*/  ULOP3.LUT UR7, UR4, 0x3fff, URZ, 0xc0, !UPT ;  /* 0x00003fff04077892 */ /* 0x000fe4000f8ec03f */
[----:B------:R-:W-:Y:S02]  /*1f60*/  ULOP3.LUT UR4, UR5, 0x3fff, URZ, 0xc0, !UPT ;  /* 0x00003fff05047892 */ /* 0x000fe4000f8ec03f */
[----:B------:R-:W-:Y:S02]  /*1f70*/  ULOP3.LUT UR38, UR7, 0x10000, URZ, 0xfc, !UPT ;  /* 0x0001000007267892 */ /* 0x000fe4000f8efc3f */
[----:B------:R-:W-:Y:S02]  /*1f80*/  ULOP3.LUT UR4, UR4, 0x10000, URZ, 0xfc, !UPT ;  /* 0x0001000004047892 */ /* 0x000fe4000f8efc3f */
[----:B------:R-:W-:Y:S02]  /*1f90*/  UIMAD UR5, UR36, 0xc00, UR38 ;  /* 0x00000c00240578a4 */ /* 0x000fe4000f8e0226 */
[----:B------:R-:W-:-:S02]  /*1fa0*/  UIADD3 UR6, UR4, 0x2, URZ ;  /* 0x0000000204067890 */ /* 0x000fc4000fffe03f */
[----:B------:R-:W-:Y:S02]  /*1fb0*/  UIADD3 UR16, UR4, 0x406, URZ ;  /* 0x0000040604107890 */ /* 0x000fe4000fffe03f */
[----:B------:R-:W-:Y:S01]  /*1fc0*/  UMOV UR8, UR4 ;  /* 0x0000000400087c82 */ /* 0x000fe20008000000 */
[----:B------:R-:W-:Y:S01]  /*1fd0*/  UMOV UR10, UR5 ;  /* 0x00000005000a7c82 */ /* 0x000fe20008000000 */
[----:B-12-4-:R-:W-:Y:S01]  /*1fe0*/  IMAD.U32 R4, RZ, RZ, UR8 ;  /* 0x00000008ff047e24 */ /* 0x016fe2000f8e00ff */
[----:B------:R-:W-:Y:S01]  /*1ff0*/  HGMMA.64x96x16.F32.BF16 R24, gdesc[UR8], R24, gsb0 ;  /* 0x01600000081879f0 */ /* 0x000fe20008001818 */
[----:B------:R-:W-:Y:S01]  /*2000*/  UIADD3 UR8, UR5, 0x2, URZ ;  /* 0x0000000205087890 */ /* 0x000fe2000fffe03f */
[----:B------:R-:W-:Y:S01]  /*2010*/  UMOV UR12, UR6 ;  /* 0x00000006000c7c82 */ /* 0x000fe20008000000 */
[----:B------:R-:W-:Y:S01]  /*2020*/  UIADD3 UR6, UR4, 0x4, URZ ;  /* 0x0000000404067890 */ /* 0x000fe2000fffe03f */
[----:B------:R-:W-:Y:S01]  /*2030*/  IMAD.U32 R6, RZ, RZ, UR12 ;  /* 0x0000000cff067e24 */ /* 0x000fe2000f8e00ff */
[----:B------:R-:W-:-:S03]  /*2040*/  UIADD3 UR10, UR5, 0x302, URZ ;  /* 0x00000302050a7890 */ /* 0x000fc6000fffe03f */
[----:B------:R-:W-:Y:S01]  /*2050*/  UMOV UR14, UR8 ;  /* 0x00000008000e7c82 */ /* 0x000fe20008000000 */
[----:B------:R-:W-:Y:S01]  /*2060*/  UIADD3 UR8, UR5, 0x4, URZ ;  /* 0x0000000405087890 */ /* 0x000fe2000fffe03f */
[----:B------:R-:W-:Y:S01]  /*2070*/  UMOV UR9, 0x40000040 ;  /* 0x4000004000097882 */ /* 0x000fe20000000000 */
[----:B------:R-:W-:Y:S01]  /*2080*/  UMOV UR11, 0x40000040 ;  /* 0x40000040000b7882 */ /* 0x000fe20000000000 */
[----:B------:R-:W-:Y:S02]  /*2090*/  UIADD3 UR18, UR5, 0x306, URZ ;  /* 0x0000030605127890 */ /* 0x000fe4000fffe03f */
[----:B------:R-:W-:Y:S02]  /*20a0*/  UIADD3 UR20, UR4, 0x800, URZ ;  /* 0x0000080004147890 */ /* 0x000fe4000fffe03f */
[----:B------:R-:W-:Y:S02]  /*20b0*/  UIADD3 UR22, UR5, 0x600, URZ ;  /* 0x0000060005167890 */ /* 0x000fe4000fffe03f */
[----:B------:R-:W-:-:S02]  /*20c0*/  UIADD3 UR24, UR4, 0x802, URZ ;  /* 0x0000080204187890 */ /* 0x000fc4000fffe03f */
[----:B------:R-:W-:Y:S02]  /*20d0*/  UIADD3 UR26, UR5, 0x602, URZ ;  /* 0x00000602051a7890 */ /* 0x000fe4000fffe03f */
[----:B------:R-:W-:Y:S02]  /*20e0*/  UIADD3 UR28, UR4, 0x804, URZ ;  /* 0x00000804041c7890 */ /* 0x000fe4000fffe03f */
[----:B------:R-:W-:Y:S01]  /*20f0*/  UIADD3 UR30, UR5, 0x604, URZ ;  /* 0x00000604051e7890 */ /* 0x000fe2000fffe03f */
[----:B------:R-:W-:Y:S01]  /*2100*/  UMOV UR31, 0x40000040 ;  /* 0x40000040001f7882 */ /* 0x000fe20000000000 */
[----:B------:R-:W-:Y:S02]  /*2110*/  UIADD3 UR32, UR4, 0x806, URZ ;  /* 0x0000080604207890 */ /* 0x000fe4000fffe03f */
[----:B------:R-:W-:Y:S01]  /*2120*/  UIADD3 UR34, UR5, 0x606, URZ ;  /* 0x0000060605227890 */ /* 0x000fe2000fffe03f */
[----:B------:R-:W-:Y:S01]  /*2130*/  UMOV UR33, 0x40000040 ;  /* 0x4000004000217882 */ /* 0x000fe20000000000 */
[----:B------:R-:W-:Y:S01]  /*2140*/  UMOV UR35, 0x40000040 ;  /* 0x4000004000237882 */ /* 0x000fe20000000000 */
[----:B------:R-:W-:-:S02]  /*2150*/  UIADD3 UR40, UR4, 0xc00, URZ ;  /* 0x00000c0004287890 */ /* 0x000fc4000fffe03f */
[----:B------:R-:W-:Y:S01]  /*2160*/  UIADD3 UR42, UR5, 0x900, URZ ;  /* 0x00000900052a7890 */ /* 0x000fe2000fffe03f */
[----:B------:R-:W-:Y:S01]  /*2170*/  UMOV UR41, 0x40000040 ;  /* 0x4000004000297882 */ /* 0x000fe20000000000 */
        /* <DEDUP_REMOVED lines=13> */
[----:B------:R-:W-:Y:S02]  /*2250*/  ULOP3.LUT UR7, UR7, 0x3000000, URZ, 0xfc, !UPT ;  /* 0x0300000007077892 */ /* 0x000fe4000f8efc3f */
[----:B------:R-:W-:Y:S01]  /*2260*/  UISETP.GE.AND UP0, UPT, UR52, 0x61, UPT ;  /* 0x000000613400788c */ /* 0x000fe2000bf06270 */
[----:B------:R-:W-:Y:S02]  /*2270*/  WARPGROUP.DEPBAR.LE gsb0, 0x0 ;  /* 0x00008000000079c5 */ /* 0x000fe40000010000 */
[----:B------:R-:W-:-:S06]  /*2280*/  WARPGROUP.ARRIVE ;  /* 0x00000000000079c5 */ /* 0x000fcc0000000000 */
[----:B------:R-:W-:Y:S01]  /*2290*/  HGMMA.64x96x16.F32.BF16 R24, gdesc[UR12], R24, gsb0 ;  /* 0x016000000c1879f0 */ /* 0x000fe20008001818 */
        /* <DEDUP_REMOVED lines=28> */
[----:B------:R-:W-:Y:S01]  /*2460*/  ULDC UR6, c[0x0][0xa80] ;  /* 0x0002a00000067ab9 */ /* 0x000fe20000000800 */
[----:B------:R-:W-:Y:S01]  /*2470*/  IMAD.U32 R13, RZ, RZ, UR13 ;  /* 0x0000000dff0d7e24 */ /* 0x000fe2000f8e00ff */
[----:B------:R-:W-:Y:S02]  /*2480*/  WARPGROUP.DEPBAR.LE gsb0, 0x0 ;  /* 0x00008000000079c5 */ /* 0x000fe40000010000 */
[----:B------:R-:W-:-:S06]  /*2490*/  WARPGROUP.ARRIVE ;  /* 0x00000000000079c5 */ /* 0x000fcc0000000000 */
[----:B------:R-:W-:Y:S01]  /*24a0*/  HGMMA.64x96x16.F32.BF16 R24, gdesc[UR12], R24, gsb0 ;  /* 0x016000000c1879f0 */ /* 0x000fe20008001818 */
[----:B------:R-:W-:Y:S02]  /*24b0*/  UIADD3 UR12, UR4, 0x404, URZ ;  /* 0x00000404040c7890 */ /* 0x000fe4000fffe03f */
[----:B------:R-:W-:Y:S01]  /*24c0*/  UIADD3 UR14, UR5, 0x304, URZ ;  /* 0x00000304050e7890 */ /* 0x000fe2000fffe03f */
[----:B------:R-:W-:Y:S01]  /*24d0*/  UMOV UR13, 0x40000040 ;  /* 0x40000040000d7882 */ /* 0x000fe20000000000 */
[----:B------:R-:W-:Y:S01]  /*24e0*/  UMOV UR15, 0x40000040 ;  /* 0x40000040000f7882 */ /* 0x000fe20000000000 */
[----:B------:R-:W-:-:S04]  /*24f0*/  UIMAD UR4, UR53, -0x60, UR52 ;  /* 0xffffffa0350478a4 */ /* 0x000fc8000f8e0234 */
[----:B------:R-:W-:-:S06]  /*2500*/  UIADD3 UR4, UR4, 0x60, URZ ;  /* 0x0000006004047890 */ /* 0x000fcc000fffe03f */
[----:B------:R-:W-:Y:S01]  /*2510*/  IMAD.U32 R0, RZ, RZ, UR4 ;  /* 0x00000004ff007e24 */ /* 0x000fe2000f8e00ff */
[----:B------:R-:W-:-:S03]  /*2520*/  UIMAD UR4, UR36, 0xc00, UR7 ;  /* 0x00000c00240478a4 */ /* 0x000fc6000f8e0207 */
        /* <DEDUP_REMOVED lines=10> */
[----:B------:R-:W-:Y:S01]  /*25d0*/  UMOV UR10, UR4 ;  /* 0x00000004000a7c82 */ /* 0x000fe20008000000 */
[----:B------:R-:W-:Y:S01]  /*25e0*/  UMOV UR11, 0x40000040 ;  /* 0x40000040000b7882 */ /* 0x000fe20000000000 */
[----:B------:R-:W-:Y:S02]  /*25f0*/  WARPGROUP.DEPBAR.LE gsb0, 0x0 ;  /* 0x00008000000079c5 */ /* 0x000fe40000010000 */
        /* <DEDUP_REMOVED lines=33> */
[----:B------:R-:W-:-:S02]  /*2810*/  FSEL R25, R30, -INF , P6 ;  /* 0xff8000001e197808 */ /* 0x000fc40003000000 */
[----:B------:R-:W-:Y:S02]  /*2820*/  FSEL R30, R29, -INF , P5 ;  /* 0xff8000001d1e7808 */ /* 0x000fe40002800000 */
[----:B------:R-:W-:Y:S02]  /*2830*/  FSEL R28, R28, -INF , P6 ;  /* 0xff8000001c1c7808 */ /* 0x000fe40003000000 */
[----:B------:R-:W-:Y:S02]  /*2840*/  FMNMX.FTZ R29, R24, R26, !PT ;  /* 0x0000001a181d7209 */ /* 0x000fe40007810000 */
[----:B------:R-:W-:Y:S02]  /*2850*/  FSEL R159, R32, -INF , P4 ;  /* 0xff800000209f7808 */ /* 0x000fe40002000000 */
[----:B------:R-:W-:Y:S02]  /*2860*/  FMNMX.FTZ R29, R28, R29, !PT ;  /* 0x0000001d1c1d7209 */ /* 0x000fe40007810000 */
[----:B------:R-:W-:-:S02]  /*2870*/  FSEL R161, R33, -INF , P3 ;  /* 0xff80000021a17808 */ /* 0x000fc40001800000 */
[----:B------:R-:W-:Y:S02]  /*2880*/  FMNMX.FTZ R32, R30, R29, !PT ;  /* 0x0000001d1e207209 */ /* 0x000fe40007810000 */
[----:B------:R-:W-:Y:S02]  /*2890*/  FSEL R27, R27, -INF , P1 ;  /* 0xff8000001b1b7808 */ /* 0x000fe40000800000 */
[----:B------:R-:W-:Y:S02]  /*28a0*/  FMNMX.FTZ R32, R159, R32, !PT ;  /* 0x000000209f207209 */ /* 0x000fe40007810000 */
[----:B------:R-:W-:Y:S02]  /*28b0*/  ISETP.GT.AND P2, PT, R0, 0x18, PT ;  /* 0x000000180000780c */ /* 0x000fe40003f44270 */
[----:B------:R-:W-:Y:S02]  /*28c0*/  FMNMX.FTZ R29, R161, R32, !PT ;  /* 0x00000020a11d7209 */ /* 0x000fe40007810000 */
[----:B------:R-:W-:-:S02]  /*28d0*/  FMNMX.FTZ R32, R73, R27, !PT ;  /* 0x0000001b49207209 */ /* 0x000fc40007810000 */
[----:B------:R-:W-:Y:S02]  /*28e0*/  ISETP.GT.AND P1, PT, R0, 0x19, PT ;  /* 0x000000190000780c */ /* 0x000fe40003f24270 */
[----:B------:R-:W-:Y:S02]  /*28f0*/  FSEL R164, R36, -INF , P2 ;  /* 0xff80000024a47808 */ /* 0x000fe40001000000 */
[----:B------:R-:W-:Y:S02]  /*2900*/  FSEL R31, R31, -INF , P5 ;  /* 0xff8000001f1f7808 */ /* 0x000fe40002800000 */
[----:B------:R-:W-:Y:S02]  /*2910*/  FMNMX.FTZ R32, R25, R32, !PT ;  /* 0x0000002019207209 */ /* 0x000fe40007810000 */
[----:B------:R-:W-:Y:S02]  /*2920*/  FSEL R168, R37, -INF , P1 ;  /* 0xff80000025a87808 */ /* 0x000fe40000800000 */
[----:B------:R-:W-:-:S02]  /*2930*/  FMNMX.FTZ R29, R164, R29, !PT ;  /* 0x0000001da41d7209 */ /* 0x000fc40007810000 */
[----:B------:R-:W-:Y:S02]  /*2940*/  FSEL R157, R34, -INF , P4 ;  /* 0xff800000229d7808 */ /* 0x000fe40002000000 */
[----:B------:R-:W-:Y:S02]  /*2950*/  FMNMX.FTZ R32, R31, R32, !PT ;  /* 0x000000201f207209 */ /* 0x000fe40007810000 */
[----:B------:R-:W-:Y:S02]  /*2960*/  FMNMX.FTZ R34, R168, R29, !PT ;  /* 0x0000001da8227209 */ /* 0x000fe40007810000 */
[----:B------:R-:W-:Y:S02]  /*2970*/  FSEL R160, R35, -INF , P3 ;  /* 0xff80000023a07808 */ /* 0x000fe40001800000 */
[----:B------:R-:W-:Y:S02]  /*2980*/  FMNMX.FTZ R29, R157, R32, !PT ;  /* 0x000000209d1d7209 */ /* 0x000fe40007810000 */
[----:B------:R-:W-:-:S02]  /*2990*/  ISETP.GT.AND P6, PT, R0, 0x20, PT ;  /* 0x000000200000780c */ /* 0x000fc40003fc4270 */
[----:B------:R-:W-:Y:S02]  /*29a0*/  FSEL R162, R38, -INF , P2 ;  /* 0xff80000026a27808 */ /* 0x000fe40001000000 */
[----:B------:R-:W-:Y:S02]  /*29b0*/  FMNMX.FTZ R29, R160, R29, !PT ;  /* 0x0000001da01d7209 */ /* 0x000fe40007810000 */
[----:B------:R-:W-:Y:S02]  /*29c0*/  ISETP.GT.AND P5, PT, R0, 0x21, PT ;  /* 0x000000210000780c */ /* 0x000fe40003fa4270 */
[----:B------:R-:W-:Y:S02]  /*29d0*/  FSEL R165, R40, -INF , P6 ;  /* 0xff80000028a57808 */ /* 0x000fe40003000000 */
        /* <DEDUP_REMOVED lines=96> */
[--C-:B------:R-:W-:Y:S01]  /*2fe0*/  FFMA.FTZ R194, R28, UR6, -R211.reuse ;  /* 0x000000061cc27c23 */ /* 0x100fe200080108d3 */
[----:B------:R-:W-:Y:S01]  /*2ff0*/  FSEL R212, R212, RZ, P1 ;  /* 0x000000ffd4d47208 */ /* 0x000fe20000800000 */
[--C-:B------:R-:W-:Y:S01]  /*3000*/  FFMA.FTZ R195, R30, UR6, -R211.reuse ;  /* 0x000000061ec37c23 */ /* 0x100fe200080108d3 */
[----:B0-----:R-:W-:Y:S01]  /*3010*/  LOP3.LUT P1, RZ, R72, 0x7f, RZ, 0xc0, !PT ;  /* 0x0000007f48ff7812 */ /* 0x001fe2000782c0ff */
[----:B------:R-:W-:Y:S01]  /*3020*/  MUFU.EX2 R192, R192 ;  /* 0x000000c000c07308 */ /* 0x000fe20000000800 */
[----:B------:R-:W-:Y:S01]  /*3030*/  SHF.R.U32.HI R72, RZ, 0x7, R72 ;  /* 0x00000007ff487819 */ /* 0x000fe20000011648 */
[--C-:B------:R-:W-:Y:S01]  /*3040*/  FFMA.FTZ R196, R73, UR6, -R212.reuse ;  /* 0x0000000649c47c23 */ /* 0x100fe200080108d4 */
[--C-:B------:R-:W-:Y:S01]  /*3050*/  FFMA.FTZ R197, R27, UR6, -R212.reuse ;  /* 0x000000061bc57c23 */ /* 0x100fe200080108d4 */
[--C-:B------:R-:W-:Y:S01]  /*3060*/  FFMA.FTZ R198, R25, UR6, -R212.reuse ;  /* 0x0000000619c67c23 */ /* 0x100fe200080108d4 */
[----:B------:R-:W-:Y:S01]  /*3070*/  IADD3 R158, -R72, 0xb, RZ ;  /* 0x0000000b489e7810 */ /* 0x000fe20007ffe1ff */
[----:B------:R-:W-:Y:S01]  /*3080*/  FFMA.FTZ R199, R31, UR6, -R212 ;  /* 0x000000061fc77c23 */ /* 0x000fe200080108d4 */
[--C-:B------:R-:W-:Y:S01]  /*3090*/  FFMA.FTZ R159, R159, UR6, -R211.reuse ;  /* 0x000000069f9f7c23 */ /* 0x100fe200080108d3 */
[----:B------:R-:W0:Y:S01]  /*30a0*/  MUFU.EX2 R193, R193 ;  /* 0x000000c100c17308 */ /* 0x000e220000000800 */
[--C-:B------:R-:W-:Y:S01]  /*30b0*/  FFMA.FTZ R161, R161, UR6, -R211.reuse ;  /* 0x00000006a1a17c23 */ /* 0x100fe200080108d3 */
[--C-:B------:R-:W-:Y:S01]  /*30c0*/  FFMA.FTZ R164, R164, UR6, -R211.reuse ;  /* 0x00000006a4a47c23 */ /* 0x100fe200080108d3 */
[----:B------:R-:W-:Y:S01]  /*30d0*/  FFMA.FTZ R168, R168, UR6, -R211 ;  /* 0x00000006a8a87c23 */ /* 0x000fe200080108d3 */
[----:B------:R-:W-:-:S02]  /*30e0*/  @!P1 VIADD R24, R3, 0x32440 ;  /* 0x0003244003189836 */ /* 0x000fc40000000000 */
[--C-:B------:R-:W-:Y:S01]  /*30f0*/  FFMA.FTZ R157, R157, UR6, -R212.reuse ;  /* 0x000000069d9d7c23 */ /* 0x100fe200080108d4 */
[--C-:B------:R-:W-:Y:S01]  /*3100*/  FFMA.FTZ R160, R160, UR6, -R212.reuse ;  /* 0x00000006a0a07c23 */ /* 0x100fe200080108d4 */
[----:B------:R-:W-:Y:S01]  /*3110*/  FFMA.FTZ R162, R162, UR6, -R212 ;  /* 0x00000006a2a27c23 */ /* 0x000fe200080108d4 */
[----:B------:R-:W-:Y:S01]  /*3120*/  MUFU.EX2 R194, R194 ;  /* 0x000000c200c27308 */ /* 0x000fe20000000800 */
[----:B------:R-:W-:Y:S01]  /*3130*/  @!P1 PRMT R24, RZ, 0x654, R24 ;  /* 0x00000654ff189816 */ /* 0x000fe20000000018 */
[----:B------:R1:W-:Y:S06]  /*3140*/  BAR.ARV R158, 0x100 ;  /* 0x0004009e0000751d */ /* 0x0003ec0000002000 */
[----:B------:R2:W-:Y:S01]  /*3150*/  @!P1 SYNCS.ARRIVE.TRANS64.RED.A1T0 RZ, [R24+URZ], RZ ;  /* 0x000000ff18ff99a7 */ /* 0x0005e2000810043f */
[----:B------:R-:W3:Y:S01]  /*3160*/  MUFU.EX2 R195, R195 ;  /* 0x000000c300c37308 */ /* 0x000ee20000000800 */
[----:B------:R4:W-:Y:S01]  /*3170*/  BAR.SYNC.DEFER_BLOCKING R214, 0x100 ;  /* 0x000400d60000751d */ /* 0x0009e20000010000 */
[----:B0-----:R-:W-:Y:S01]  /*3180*/  F2FP.BF16.F32.PACK_AB R152, R193, R192 ;  /* 0x000000c0c198723e */ /* 0x001fe200000010ff */
[--C-:B------:R-:W-:Y:S01]  /*3190*/  FFMA.FTZ R166, R166, UR6, -R212.reuse ;  /* 0x00000006a6a67c23 */ /* 0x100fe200080108d4 */
[--C-:B------:R-:W-:Y:S01]  /*31a0*/  FFMA.FTZ R165, R165, UR6, -R211.reuse ;  /* 0x00000006a5a57c23 */ /* 0x100fe200080108d3 */
[--C-:B------:R-:W-:Y:S01]  /*31b0*/  FFMA.FTZ R163, R163, UR6, -R212.reuse ;  /* 0x00000006a3a37c23 */ /* 0x100fe200080108d4 */
[--C-:B------:R-:W-:Y:S01]  /*31c0*/  FFMA.FTZ R224, R175, UR6, -R212.reuse ;  /* 0x00000006afe07c23 */ /* 0x100fe200080108d4 */
[--C-:B------:R-:W-:Y:S01]  /*31d0*/  FFMA.FTZ R173, R173, UR6, -R211.reuse ;  /* 0x00000006adad7c23 */ /* 0x100fe200080108d3 */
[----:B------:R-:W-:Y:S01]  /*31e0*/  MUFU.EX2 R196, R196 ;  /* 0x000000c400c47308 */ /* 0x000fe20000000800 */
[--C-:B----4-:R-:W-:Y:S01]  /*31f0*/  FFMA.FTZ R214, R169, UR6, -R211.reuse ;  /* 0x00000006a9d67c23 */ /* 0x110fe200080108d3 */
[--C-:B------:R-:W-:Y:S01]  /*3200*/  FFMA.FTZ R169, R172, UR6, -R211.reuse ;  /* 0x00000006aca97c23 */ /* 0x100fe200080108d3 */
[--C-:B------:R-:W-:Y:S01]  /*3210*/  FFMA.FTZ R172, R176, UR6, -R211.reuse ;  /* 0x00000006b0ac7c23 */ /* 0x100fe200080108d3 */
[--C-:B------:R-:W-:Y:S01]  /*3220*/  FFMA.FTZ R176, R167, UR6, -R212.reuse ;  /* 0x00000006a7b07c23 */ /* 0x100fe200080108d4 */
[--C-:B------:R-:W-:Y:S01]  /*3230*/  FFMA.FTZ R167, R170, UR6, -R212.reuse ;  /* 0x00000006aaa77c23 */ /* 0x100fe200080108d4 */
[--C-:B------:R-:W-:Y:S01]  /*3240*/  FFMA.FTZ R170, R174, UR6, -R212.reuse ;  /* 0x00000006aeaa7c23 */ /* 0x100fe200080108d4 */
[--C-:B------:R-:W-:Y:S01]  /*3250*/  FFMA.FTZ R174, R177, UR6, -R211.reuse ;  /* 0x00000006b1ae7c23 */ /* 0x100fe200080108d3 */
[----:B------:R-:W0:Y:S01]  /*3260*/  MUFU.EX2 R197, R197 ;  /* 0x000000c500c57308 */ /* 0x000e220000000800 */
[----:B---3--:R-:W-:Y:S01]  /*3270*/  F2FP.BF16.F32.PACK_AB R154, R195, R194 ;  /* 0x000000c2c39a723e */ /* 0x008fe200000010ff */
        /* <DEDUP_REMOVED lines=14> */
[----:B------:R-:W3:Y:S01]  /*3360*/  MUFU.EX2 R199, R199 ;  /* 0x000000c700c77308 */ /* 0x000ee20000000800 */
[----:B0-----:R-:W-:Y:S01]  /*3370*/  F2FP.BF16.F32.PACK_AB R153, R197, R196 ;  /* 0x000000c4c599723e */ /* 0x001fe200000010ff */
[--C-:B------:R-:W-:Y:S01]  /*3380*/  FFMA.FTZ R187, R186, UR6, -R211.reuse ;  /* 0x00000006babb7c23 */ /* 0x100fe200080108d3 */
[--C-:B------:R-:W-:Y:S01]  /*3390*/  FFMA.FTZ R186, R189, UR6, -R211.reuse ;  /* 0x00000006bdba7c23 */ /* 0x100fe200080108d3 */
[--C-:B------:R-:W-:Y:S01]  /*33a0*/  FFMA.FTZ R189, R190, UR6, -R211.reuse ;  /* 0x00000006bebd7c23 */ /* 0x100fe200080108d3 */
[--C-:B------:R-:W-:Y:S01]  /*33b0*/  FFMA.FTZ R190, R206, UR6, -R212.reuse ;  /* 0x00000006cebe7c23 */ /* 0x100fe200080108d4 */
[----:B------:R-:W-:Y:S01]  /*33c0*/  FFMA.FTZ R180, R180, UR6, -R211 ;  /* 0x00000006b4b47c23 */ /* 0x000fe200080108d3 */
[--C-:B------:R-:W-:Y:S01]  /*33d0*/  FFMA.FTZ R191, R208, UR6, -R212.reuse ;  /* 0x00000006d0bf7c23 */ /* 0x100fe200080108d4 */
[----:B------:R-:W0:Y:S01]  /*33e0*/  MUFU.EX2 R159, R159 ;  /* 0x0000009f009f7308 */ /* 0x000e220000000800 */
[--C-:B------:R-:W-:Y:S01]  /*33f0*/  FFMA.FTZ R206, R209, UR6, -R212.reuse ;  /* 0x00000006d1ce7c23 */ /* 0x100fe200080108d4 */
[----:B------:R-:W-:Y:S01]  /*3400*/  FFMA.FTZ R207, R213, UR6, -R212 ;  /* 0x00000006d5cf7c23 */ /* 0x000fe200080108d4 */
[----:B------:R-:W-:Y:S01]  /*3410*/  FADD.FTZ R193, R192, R193 ;  /* 0x000000c1c0c17221 */ /* 0x000fe20000010000 */
[----:B------:R-:W-:Y:S01]  /*3420*/  FADD.FTZ R197, R196, R197 ;  /* 0x000000c5c4c57221 */ /* 0x000fe20000010000 */
[----:B------:R-:W-:-:S02]  /*3430*/  @!P1 VIADD R3, R3, 0x32460 ;  /* 0x0003246003039836 */ /* 0x000fc40000000000 */
[----:B------:R-:W-:Y:S01]  /*3440*/  FADD.FTZ R194, R194, R193 ;  /* 0x000000c1c2c27221 */ /* 0x000fe20000010000 */
[----:B------:R-:W4:Y:S01]  /*3450*/  MUFU.EX2 R161, R161 ;  /* 0x000000a100a17308 */ /* 0x000f220000000800 */
[----:B---3--:R-:W-:Y:S01]  /*3460*/  F2FP.BF16.F32.PACK_AB R155, R199, R198 ;  /* 0x000000c6c79b723e */ /* 0x008fe200000010ff */
[----:B------:R-:W-:Y:S01]  /*3470*/  FADD.FTZ R198, R198, R197 ;  /* 0x000000c5c6c67221 */ /* 0x000fe20000010000 */
[----:B------:R-:W-:Y:S01]  /*3480*/  FADD.FTZ R194, R195, R194 ;  /* 0x000000c2c3c27221 */ /* 0x000fe20000010000 */
[----:B------:R-:W-:Y:S01]  /*3490*/  @!P1 PRMT R3, RZ, 0x654, R3 ;  /* 0x00000654ff039816 */ /* 0x000fe20000000003 */
[----:B--2---:R-:W-:Y:S01]  /*34a0*/  WARPGROUP.ARRIVE ;  /* 0x00000000000079c5 */ /* 0x004fe20000000000 */
[----:B------:R-:W-:Y:S02]  /*34b0*/  FADD.FTZ R198, R199, R198 ;  /* 0x000000c6c7c67221 */ /* 0x000fe40000010000 */
[----:B------:R-:W-:Y:S01]  /*34c0*/  MUFU.EX2 R164, R164 ;  /* 0x000000a400a47308 */ /* 0x000fe20000000800 */
[----:B0-----:R-:W-:-:S02]  /*34d0*/  FADD.FTZ R194, R159, R194 ;  /* 0x000000c29fc27221 */ /* 0x001fc40000010000 */
[----:B------:R-:W-:Y:S01]  /*34e0*/  HGMMA.64x256x16.F32.BF16 R24, R152, gdesc[UR8].tnspB, RZ, !UPT, gsb0 ;  /* 0x43e0000898187df0 */ /* 0x000fe2000c0018ff */
[----:B------:R-:W-:Y:S01]  /*34f0*/  UIADD3 UR10, UR4, 0x80, URZ ;  /* 0x00000080040a7890 */ /* 0x000fe2000fffe03f */
[----:B------:R-:W-:-:S03]  /*3500*/  UMOV UR11, 0x40000040 ;  /* 0x40000040000b7882 */ /* 0x000fc60000000000 */
[----:B------:R-:W-:Y:S08]  /*3510*/  MUFU.EX2 R168, R168 ;  /* 0x000000a800a87308 */ /* 0x000ff00000000800 */
[----:B------:R-:W-:Y:S08]  /*3520*/  MUFU.EX2 R157, R157 ;  /* 0x0000009d009d7308 */ /* 0x000ff00000000800 */
[----:B------:R-:W0:Y:S08]  /*3530*/  MUFU.EX2 R160, R160 ;  /* 0x000000a000a07308 */ /* 0x000e300000000800 */
[----:B------:R-:W-:Y:S08]  /*3540*/  MUFU.EX2 R162, R162 ;  /* 0x000000a200a27308 */ /* 0x000ff00000000800 */
[----:B------:R-:W2:Y:S08]  /*3550*/  MUFU.EX2 R166, R166 ;  /* 0x000000a600a67308 */ /* 0x000eb00000000800 */
[----:B------:R-:W-:Y:S08]  /*3560*/  MUFU.EX2 R165, R165 ;  /* 0x000000a500a57308 */ /* 0x000ff00000000800 */
[----:B------:R-:W3:Y:S08]  /*3570*/  MUFU.EX2 R214, R214 ;  /* 0x000000d600d67308 */ /* 0x000ef00000000800 */
[----:B------:R-:W-:Y:S08]  /*3580*/  MUFU.EX2 R169, R169 ;  /* 0x000000a900a97308 */ /* 0x000ff00000000800 */
[----:B------:R-:W-:Y:S08]  /*3590*/  MUFU.EX2 R172, R172 ;  /* 0x000000ac00ac7308 */ /* 0x000ff00000000800 */
[----:B------:R-:W-:Y:S08]  /*35a0*/  MUFU.EX2 R163, R163 ;  /* 0x000000a300a37308 */ /* 0x000ff00000000800 */
[----:B------:R-:W5:Y:S08]  /*35b0*/  MUFU.EX2 R176, R176 ;  /* 0x000000b000b07308 */ /* 0x000f700000000800 */
[----:B------:R-:W-:Y:S08]  /*35c0*/  MUFU.EX2 R167, R167 ;  /* 0x000000a700a77308 */ /* 0x000ff00000000800 */
[----:B------:R-:W1:Y:S08]  /*35d0*/  MUFU.EX2 R170, R170 ;  /* 0x000000aa00aa7308 */ /* 0x000e700000000800 */
[----:B------:R-:W-:Y:S08]  /*35e0*/  MUFU.EX2 R173, R173 ;  /* 0x000000ad00ad7308 */ /* 0x000ff00000000800 */
[----:B------:R-:W1:Y:S08]  /*35f0*/  MUFU.EX2 R174, R174 ;  /* 0x000000ae00ae7308 */ /* 0x000e700000000800 */
[----:B------:R-:W-:Y:S08]  /*3600*/  MUFU.EX2 R177, R177 ;  /* 0x000000b100b17308 */ /* 0x000ff00000000800 */
[----:B------:R-:W-:Y:S08]  /*3610*/  MUFU.EX2 R216, R216 ;  /* 0x000000d800d87308 */ /* 0x000ff00000000800 */
[----:B------:R-:W-:Y:S08]  /*3620*/  MUFU.EX2 R171, R171 ;  /* 0x000000ab00ab7308 */ /* 0x000ff00000000800 */
[----:B------:R-:W1:Y:S08]  /*3630*/  MUFU.EX2 R224, R224 ;  /* 0x000000e000e07308 */ /* 0x000e700000000800 */
        /* <DEDUP_REMOVED lines=14> */
[----:B------:R-:W-:Y:S01]  /*3720*/  MUFU.EX2 R190, R190 ;  /* 0x000000be00be7308 */ /* 0x000fe20000000800 */
[----:B------:R-:W-:-:S02]  /*3730*/  WARPGROUP.DEPBAR.LE gsb0, 0x0 ;  /* 0x00008000000079c5 */ /* 0x000fc40000010000 */
[C---:B----4-:R-:W-:Y:S01]  /*3740*/  F2FP.BF16.F32.PACK_AB R152, R161.reuse, R159 ;  /* 0x0000009fa198723e */ /* 0x050fe200000010ff */
[----:B------:R-:W-:Y:S01]  /*3750*/  FADD.FTZ R161, R161, R194 ;  /* 0x000000c2a1a17221 */ /* 0x000fe20000010000 */
[----:B0-----:R-:W-:Y:S01]  /*3760*/  F2FP.BF16.F32.PACK_AB R153, R160, R157 ;  /* 0x0000009da099723e */ /* 0x001fe200000010ff */
[----:B------:R-:W-:Y:S01]  /*3770*/  FADD.FTZ R157, R157, R198 ;  /* 0x000000c69d9d7221 */ /* 0x000fe20000010000 */
[----:B------:R-:W-:Y:S01]  /*3780*/  F2FP.BF16.F32.PACK_AB R154, R168, R164 ;  /* 0x000000a4a89a723e */ /* 0x000fe200000010ff */
[----:B------:R-:W0:Y:S01]  /*3790*/  MUFU.EX2 R191, R191 ;  /* 0x000000bf00bf7308 */ /* 0x000e220000000800 */
[----:B--2---:R-:W-:Y:S01]  /*37a0*/  F2FP.BF16.F32.PACK_AB R155, R166, R162 ;  /* 0x000000a2a69b723e */ /* 0x004fe200000010ff */
        /* <DEDUP_REMOVED lines=9> */
[----:B------:R-:W-:-:S03]  /*3840*/  UMOV UR11, 0x40000040 ;  /* 0x40000040000b7882 */ /* 0x000fc60000000000 */
[----:B------:R-:W2:Y:S01]  /*3850*/  MUFU.EX2 R207, R207 ;  /* 0x000000cf00cf7308 */ /* 0x000ea20000000800 */
[----:B------:R-:W-:Y:S02]  /*3860*/  WARPGROUP.DEPBAR.LE gsb0, 0x0 ;  /* 0x00008000000079c5 */ /* 0x000fe40000010000 */
[----:B---3--:R-:W-:Y:S01]  /*3870*/  F2FP.BF16.F32.PACK_AB R152, R214, R165 ;  /* 0x000000a5d698723e */ /* 0x008fe200000010ff */
[----:B------:R-:W-:Y:S01]  /*3880*/  FADD.FTZ R165, R165, R168 ;  /* 0x000000a8a5a57221 */ /* 0x000fe20000010000 */
[----:B-----5:R-:W-:Y:S01]  /*3890*/  F2FP.BF16.F32.PACK_AB R153, R176, R163 ;  /* 0x000000a3b099723e */ /* 0x020fe200000010ff */
[----:B------:R-:W-:Y:S01]  /*38a0*/  FADD.FTZ R163, R163, R166 ;  /* 0x000000a6a3a37221 */ /* 0x000fe20000010000 */
[----:B------:R-:W-:Y:S01]  /*38b0*/  F2FP.BF16.F32.PACK_AB R154, R172, R169 ;  /* 0x000000a9ac9a723e */ /* 0x000fe200000010ff */
[----:B------:R-:W-:Y:S01]  /*38c0*/  FADD.FTZ R214, R214, R165 ;  /* 0x000000a5d6d67221 */ /* 0x000fe20000010000 */
[----:B-1----:R-:W-:Y:S01]  /*38d0*/  F2FP.BF16.F32.PACK_AB R155, R170, R167 ;  /* 0x000000a7aa9b723e */ /* 0x002fe200000010ff */
        /* <DEDUP_REMOVED lines=46> */
[----:B0-----:R-:W-:Y:S01]  /*3bc0*/  F2FP.BF16.F32.PACK_AB R153, R191, R190 ;  /* 0x000000bebf99723e */ /* 0x001fe200000010ff */
[----:B------:R-:W-:Y:S01]  /*3bd0*/  FADD.FTZ R190, R190, R185 ;  /* 0x000000b9bebe7221 */ /* 0x000fe20000010000 */
[----:B------:R-:W-:Y:S01]  /*3be0*/  F2FP.BF16.F32.PACK_AB R154, R189, R186 ;  /* 0x000000babd9a723e */ /* 0x000fe200000010ff */
[----:B------:R-:W-:Y:S01]  /*3bf0*/  FADD.FTZ R187, R187, R180 ;  /* 0x000000b4bbbb7221 */ /* 0x000fe20000010000 */
[----:B--2---:R-:W-:Y:S01]  /*3c00*/  F2FP.BF16.F32.PACK_AB R155, R207, R206 ;  /* 0x000000cecf9b723e */ /* 0x004fe200000010ff */
[----:B------:R-:W-:-:S02]  /*3c10*/  FADD.FTZ R191, R191, R190 ;  /* 0x000000bebfbf7221 */ /* 0x000fc40000010000 */
[----:B------:R-:W-:Y:S01]  /*3c20*/  FADD.FTZ R186, R186, R187 ;  /* 0x000000bbbaba7221 */ /* 0x000fe20000010000 */
[----:B------:R-:W-:Y:S01]  /*3c30*/  WARPGROUP.ARRIVE ;  /* 0x00000000000079c5 */ /* 0x000fe20000000000 */
[----:B------:R-:W-:-:S04]  /*3c40*/  FADD.FTZ R206, R206, R191 ;  /* 0x000000bfcece7221 */ /* 0x000fc80000010000 */
[----:B------:R-:W-:-:S08]  /*3c50*/  FADD.FTZ R207, R207, R206 ;  /* 0x000000cecfcf7221 */ /* 0x000fd00000010000 */
[----:B------:R-:W-:Y:S03]  /*3c60*/  HGMMA.64x256x16.F32.BF16 R24, R152, gdesc[UR8].tnspB, R24, gsb0 ;  /* 0x43e0000898187df0 */ /* 0x000fe60008001818 */
[----:B------:R-:W-:Y:S02]  /*3c70*/  WARPGROUP.DEPBAR.LE gsb0, 0x0 ;  /* 0x00008000000079c5 */ /* 0x000fe40000010000 */
[----:B------:R0:W-:Y:S02]  /*3c80*/  @!P1 SYNCS.ARRIVE.TRANS64.RED.A1T0 RZ, [R3+URZ], RZ ;  /* 0x000000ff03ff99a7 */ /* 0x0001e4000810043f */
[----:B0-----:R-:W-:Y:S01]  /*3c90*/  FADD.FTZ R3, R189, R186 ;  /* 0x000000babd037221 */ /* 0x001fe20000010000 */
[----:B------:R-:W-:Y:S06]  /*3ca0*/  @!P2 BRA `(.L_x_781) ;  /* 0x0000002000cca947 */ /* 0x000fec0003800000 */
[----:B------:R-:W-:Y:S01]  /*3cb0*/  IMAD.MOV.U32 R213, RZ, RZ, R156 ;  /* 0x000000ffffd57224 */ /* 0x000fe200078e009c */
[----:B------:R-:W-:Y:S01]  /*3cc0*/  UIADD3 UR4, UR53, -0x2, URZ ;  /* 0xfffffffe35047890 */ /* 0x000fe2000fffe03f */
[----:B------:R-:W-:-:S11]  /*3cd0*/  IMAD.MOV.U32 R209, RZ, RZ, R0 ;  /* 0x000000ffffd17224 */ /* 0x000fd600078e0000 */
.L_x_790:
        /* <DEDUP_REMOVED lines=10> */
.L_x_782:
[----:B------:R-:W0:Y:S01]  /*3d80*/  S2UR UR6, SR_CgaCtaId ;  /* 0x00000000000679c3 */ /* 0x000e220000008800 */
[----:B------:R-:W-:Y:S01]  /*3d90*/  UMOV UR5, 0x400 ;  /* 0x0000040000057882 */ /* 0x000fe20000000000 */
[----:B------:R-:W-:-:S05]  /*3da0*/  IMAD.U32 R0, RZ, RZ, UR37 ;  /* 0x00000025ff007e24 */ /* 0x000fca000f8e00ff */
[----:B------:R-:W-:Y:S01]  /*3db0*/  SHF.L.U32 R0, R0, 0x1f, RZ ;  /* 0x0000001f00007819 */ /* 0x000fe200000006ff */
[----:B0-----:R-:W-:-:S04]  /*3dc0*/  ULEA UR5, UR6, UR5, 0x18 ;  /* 0x0000000506057291 */ /* 0x001fc8000f8ec03f */
[----:B------:R-:W-:-:S09]  /*3dd0*/  ULEA UR5, UR36, UR5, 0x3 ;  /* 0x0000000524057291 */ /* 0x000fd2000f8e183f */
[----:B------:R0:W1:Y:S01]  /*3de0*/  SYNCS.PHASECHK.TRANS64.TRYWAIT P3, [UR5+0x32430], R0 ;  /* 0x03243000ff0075a7 */ /* 0x0000620008060145 */
[----:B------:R-:W-:Y:S05]  /*3df0*/  @!P0 BRA `(.L_x_783) ;  /* 0x0000000000048947 */ /* 0x000fea0003800000 */
[----:B------:R-:W-:Y:S01]  /*3e00*/  BPT.TRAP 0x1 ;  /* 0x000000040000795c */ /* 0x000fe20000300000 */
.L_x_783:
[----:B-1----:R-:W-:Y:S05]  /*3e10*/  @P3 BRA `(.L_x_784) ;  /* 0x0000000000083947 */ /* 0x002fea0003800000 */
[----:B------:R-:W1:Y:S02]  /*3e20*/  SYNCS.PHASECHK.TRANS64.TRYWAIT P3, [UR5+0x32430], R0 ;  /* 0x03243000ff0075a7 */ /* 0x000e640008060145 */
[----:B-1----:R-:W-:Y:S05]  /*3e30*/  @!P3 BRA `(.L_x_785) ;  /* 0x000000a0005cb947 */ /* 0x002fea0003800000 */
.L_x_784:
[----:B------:R-:W-:Y:S01]  /*3e40*/  R2UR UR52, R20 ;  /* 0x00000000143472ca */ /* 0x000fe200000e0000 */
[----:B------:R-:W-:Y:S01]  /*3e50*/  UIMAD UR6, UR36, 0x300, UR39 ;  /* 0x00000300240678a4 */ /* 0x000fe2000f8e0227 */
[----:B------:R-:W-:Y:S01]  /*3e60*/  R2UR UR53, R21 ;  /* 0x00000000153572ca */ /* 0x000fe200000e0000 */
[----:B-1----:R-:W-:Y:S01]  /*3e70*/  WARPGROUP.ARRIVE ;  /* 0x00000000000079c5 */ /* 0x002fe20000000000 */
[----:B------:R-:W-:-:S04]  /*3e80*/  UMOV UR55, 0x40000040 ;  /* 0x4000004000377882 */ /* 0x000fc80000000000 */
[----:B------:R-:W-:-:S07]  /*3e90*/  UMOV UR54, UR6 ;  /* 0x0000000600367c82 */ /* 0x000fce0008000000 */
[----:B------:R-:W-:Y:S01]  /*3ea0*/  HGMMA.64x96x16.F32.BF16 R152, gdesc[UR52], RZ, !UPT, gsb0 ;  /* 0x01600000349879f0 */ /* 0x000fe2000c0018ff */
[----:B------:R-:W-:Y:S01]  /*3eb0*/  R2UR UR52, R18 ;  /* 0x00000000123472ca */ /* 0x000fe200000e0000 */
[----:B------:R-:W-:Y:S01]  /*3ec0*/  UIADD3 UR54, UR6, 0x2, URZ ;  /* 0x0000000206367890 */ /* 0x000fe2000fffe03f */
[----:B------:R-:W-:Y:S01]  /*3ed0*/  R2UR UR53, R19 ;  /* 0x00000000133572ca */ /* 0x000fe200000e0000 */
[----:B------:R-:W-:Y:S01]  /*3ee0*/  UMOV UR55, 0x40000040 ;  /* 0x4000004000377882 */ /* 0x000fe20000000000 */
[----:B------:R-:W-:Y:S02]  /*3ef0*/  WARPGROUP.DEPBAR.LE gsb0, 0x0 ;  /* 0x00008000000079c5 */ /* 0x000fe40000010000 */
[----:B------:R-:W-:-:S09]  /*3f00*/  WARPGROUP.ARRIVE ;  /* 0x00000000000079c5 */ /* 0x000fd20000000000 */
[----:B------:R-:W-:Y:S01]  /*3f10*/  HGMMA.64x96x16.F32.BF16 R152, gdesc[UR52], R152, gsb0 ;  /* 0x01600000349879f0 */ /* 0x000fe20008001898 */
        /* <DEDUP_REMOVED lines=13> */
[----:B------:R-:W-:Y:S03]  /*3ff0*/  HGMMA.64x96x16.F32.BF16 R152, gdesc[UR52], R152, gsb0 ;  /* 0x01600000349879f0 */ /* 0x000fe60008001898 */
[----:B------:R-:W-:Y:S02]  /*4000*/  WARPGROUP.DEPBAR.LE gsb0, 0x0 ;  /* 0x00008000000079c5 */ /* 0x000fe40000010000 */
[----:B------:R-:W-:Y:S05]  /*4010*/  @!P0 BRA `(.L_x_786) ;  /* 0x0000000000048947 */ /* 0x000fea0003800000 */
[----:B------:R-:W-:Y:S01]  /*4020*/  BPT.TRAP 0x1 ;  /* 0x000000040000795c */ /* 0x000fe20000300000 */
.L_x_786:
[----:B------:R1:W2:Y:S01]  /*4030*/  SYNCS.PHASECHK.TRANS64.TRYWAIT P3, [UR5+0x32450], R0 ;  /* 0x03245000ff0075a7 */ /* 0x0002a20008060145 */
[----:B------:R-:W-:Y:S05]  /*4040*/  @!P0 BRA `(.L_x_787) ;  /* 0x0000000000048947 */ /* 0x000fea0003800000 */
[----:B------:R-:W-:Y:S01]  /*4050*/  BPT.TRAP 0x1 ;  /* 0x000000040000795c */ /* 0x000fe20000300000 */
.L_x_787:
[----:B--2---:R-:W-:Y:S05]  /*4060*/  @P3 BRA `(.L_x_788) ;  /* 0x0000000000083947 */ /* 0x004fea0003800000 */
[----:B------:R-:W2:Y:S02]  /*4070*/  SYNCS.PHASECHK.TRANS64.TRYWAIT P3, [UR5+0x32450], R0 ;  /* 0x03245000ff0075a7 */ /* 0x000ea40008060145 */
[----:B--2---:R-:W-:Y:S05]  /*4080*/  @!P3 BRA `(.L_x_789) ;  /* 0x0000009c00e0b947 */ /* 0x004fea0003800000 */
.L_x_788:
[----:B------:R-:W-:Y:S01]  /*4090*/  R2UR UR52, R4 ;  /* 0x00000000043472ca */ /* 0x000fe200000e0000 */
[----:B------:R-:W-:Y:S01]  /*40a0*/  UIMAD UR6, UR36, 0xc00, UR38 ;  /* 0x00000c00240678a4 */ /* 0x000fe2000f8e0226 */
[----:B------:R-:W-:Y:S01]  /*40b0*/  R2UR UR53, R5 ;  /* 0x00000000053572ca */ /* 0x000fe200000e0000 */
[----:B------:R-:W-:Y:S01]  /*40c0*/  WARPGROUP.ARRIVE ;  /* 0x00000000000079c5 */ /* 0x000fe20000000000 */
[----:B------:R-:W-:Y:S01]  /*40d0*/  UMOV UR55, 0x40000040 ;  /* 0x4000004000377882 */ /* 0x000fe20000000000 */
[----:B------:R-:W-:-:S04]  /*40e0*/  UIADD3 UR10, UR6, 0x302, URZ ;  /* 0x00000302060a7890 */ /* 0x000fc8000fffe03f */
[----:B------:R-:W3:Y:S01]  /*40f0*/  S2R R216, SR_TID.X ;  /* 0x0000000000d87919 */ /* 0x000ee20000002100 */
[----:B------:R-:W-:Y:S01]  /*4100*/  UMOV UR11, 0x40000040 ;  /* 0x40000040000b7882 */ /* 0x000fe20000000000 */
[----:B------:R-:W-:Y:S01]  /*4110*/  UMOV UR54, UR6 ;  /* 0x0000000600367c82 */ /* 0x000fe20008000000 */
[----:B------:R-:W-:Y:S01]  /*4120*/  UIADD3 UR14, UR6, 0x304, URZ ;  /* 0x00000304060e7890 */ /* 0x000fe2000fffe03f */
[----:B------:R-:W-:Y:S01]  /*4130*/  UMOV UR15, 0x40000040 ;  /* 0x40000040000f7882 */ /* 0x000fe20000000000 */
[----:B------:R-:W-:Y:S01]  /*4140*/  UIADD3 UR18, UR6, 0x306, URZ ;  /* 0x0000030606127890 */ /* 0x000fe2000fffe03f */
[----:B------:R-:W-:Y:S01]  /*4150*/  UMOV UR19, 0x40000040 ;  /* 0x4000004000137882 */ /* 0x000fe20000000000 */
[----:B------:R-:W-:Y:S01]  /*4160*/  HGMMA.64x96x16.F32.BF16 R152, gdesc[UR52], R152, gsb0 ;  /* 0x01600000349879f0 */ /* 0x000fe20008001898 */
[----:B------:R-:W-:Y:S01]  /*4170*/  R2UR UR52, R6 ;  /* 0x00000000063472ca */ /* 0x000fe200000e0000 */
[----:B------:R-:W-:Y:S01]  /*4180*/  UIADD3 UR54, UR6, 0x2, URZ ;  /* 0x0000000206367890 */ /* 0x000fe2000fffe03f */
[----:B------:R-:W-:Y:S01]  /*4190*/  R2UR UR53, R7 ;  /* 0x00000000073572ca */ /* 0x000fe200000e0000 */
[----:B------:R-:W-:Y:S01]  /*41a0*/  UMOV UR55, 0x40000040 ;  /* 0x4000004000377882 */ /* 0x000fe20000000000 */
[----:B------:R-:W-:Y:S01]  /*41b0*/  UIADD3 UR22, UR6, 0x600, URZ ;  /* 0x0000060006167890 */ /* 0x000fe2000fffe03f */
        /* <DEDUP_REMOVED lines=12> */
[----:B---3--:R-:W-:Y:S01]  /*4280*/  SHF.R.U32.HI R224, RZ, 0x7, R216 ;  /* 0x00000007ffe07819 */ /* 0x008fe200000116d8 */
[----:B------:R-:W-:Y:S01]  /*4290*/  UMOV UR51, 0x40000040 ;  /* 0x4000004000337882 */ /* 0x000fe20000000000 */
[----:B------:R-:W-:-:S02]  /*42a0*/  WARPGROUP.DEPBAR.LE gsb0, 0x0 ;  /* 0x00008000000079c5 */ /* 0x000fc40000010000 */
[----:B------:R-:W-:-:S06]  /*42b0*/  WARPGROUP.ARRIVE ;  /* 0x00000000000079c5 */ /* 0x000fcc0000000000 */
        /* <DEDUP_REMOVED lines=22> */
[----:B------:R-:W-:Y:S01]  /*4420*/  UIADD3 UR54, UR6, 0x906, URZ ;  /* 0x0000090606367890 */ /* 0x000fe2000fffe03f */
[----:B------:R-:W-:Y:S01]  /*4430*/  UMOV UR52, UR56 ;  /* 0x0000003800347c82 */ /* 0x000fe20008000000 */
[----:B------:R-:W-:Y:S01]  /*4440*/  UMOV UR53, UR57 ;  /* 0x0000003900357c82 */ /* 0x000fe20008000000 */
[----:B------:R-:W-:Y:S01]  /*4450*/  UMOV UR55, 0x40000040 ;  /* 0x4000004000377882 */ /* 0x000fe20000000000 */
[----:B------:R-:W-:Y:S01]  /*4460*/  ULDC UR6, c[0x0][0xa80] ;  /* 0x0002a00000067ab9 */ /* 0x000fe20000000800 */
[----:B------:R-:W-:Y:S02]  /*4470*/  WARPGROUP.DEPBAR.LE gsb0, 0x0 ;  /* 0x00008000000079c5 */ /* 0x000fe40000010000 */
[----:B------:R-:W-:-:S06]  /*4480*/  WARPGROUP.ARRIVE ;  /* 0x00000000000079c5 */ /* 0x000fcc0000000000 */
[----:B------:R-:W-:Y:S01]  /*4490*/  HGMMA.64x96x16.F32.BF16 R152, gdesc[UR8], R152, gsb0 ;  /* 0x01600000089879f0 */ /* 0x000fe20008001898 */
[----:B------:R-:W-:Y:S02]  /*44a0*/  UMOV UR11, 0x40000040 ;  /* 0x40000040000b7882 */ /* 0x000fe40000000000 */
        /* <DEDUP_REMOVED lines=31> */
[----:B012---:R-:W-:-:S04]  /*46a0*/  FMNMX.FTZ R0, R152, R209, !PT ;  /* 0x000000d198007209 */ /* 0x007fc80007810000 */
        /* <DEDUP_REMOVED lines=42> */
[----:B------:R-:W0:Y:S01]  /*4950*/  SHFL.BFLY PT, R215, R206, 0x2, 0x1f ;  /* 0x0c401f00ced77f89 */ /* 0x000e2200000e0000 */
[----:B------:R-:W-:-:S04]  /*4960*/  FMNMX.FTZ R211, R191, R0, !PT ;  /* 0x00000000bfd37209 */ /* 0x000fc80007810000 */
[----:B------:R-:W-:-:S04]  /*4970*/  FMNMX.FTZ R0, R194, R211, !PT ;  /* 0x000000d3c2007209 */ /* 0x000fc80007810000 */
[----:B------:R-:W-:-:S04]  /*4980*/  FMNMX.FTZ R211, R195, R0, !PT ;  /* 0x00000000c3d37209 */ /* 0x000fc80007810000 */
[----:B------:R-:W-:-:S04]  /*4990*/  FMNMX.FTZ R0, R198, R211, !PT ;  /* 0x000000d3c6007209 */ /* 0x000fc80007810000 */
[----:B------:R-:W-:-:S05]  /*49a0*/  FMNMX.FTZ R208, R199, R0, !PT ;  /* 0x00000000c7d07209 */ /* 0x000fca0007810000 */
[----:B------:R-:W1:Y:S01]  /*49b0*/  SHFL.BFLY PT, R211, R208, 0x2, 0x1f ;  /* 0x0c401f00d0d37f89 */ /* 0x000e6200000e0000 */
[----:B0-----:R-:W-:-:S05]  /*49c0*/  FMNMX.FTZ R215, R206, R215, !PT ;  /* 0x000000d7ced77209 */ /* 0x001fca0007810000 */
[----:B------:R-:W0:Y:S01]  /*49d0*/  SHFL.BFLY PT, R0, R215, 0x1, 0x1f ;  /* 0x0c201f00d7007f89 */ /* 0x000e2200000e0000 */
[----:B-1----:R-:W-:-:S05]  /*49e0*/  FMNMX.FTZ R210, R208, R211, !PT ;  /* 0x000000d3d0d27209 */ /* 0x002fca0007810000 */
[----:B------:R-:W1:Y:S01]  /*49f0*/  SHFL.BFLY PT, R217, R210, 0x1, 0x1f ;  /* 0x0c201f00d2d97f89 */ /* 0x000e6200000e0000 */
[----:B0-----:R-:W-:-:S05]  /*4a00*/  FMNMX.FTZ R0, R215, R0, !PT ;  /* 0x00000000d7007209 */ /* 0x001fca0007810000 */
[C---:B------:R-:W-:Y:S01]  /*4a10*/  FMUL.FTZ R211, R0.reuse, UR6 ;  /* 0x0000000600d37c20 */ /* 0x040fe20008410000 */
[----:B------:R-:W-:-:S03]  /*4a20*/  FADD.FTZ R206, -R0, R209 ;  /* 0x000000d100ce7221 */ /* 0x000fc60000010100 */
[--C-:B------:R-:W-:Y:S01]  /*4a30*/  FFMA.FTZ R209, R153, UR6, -R211.reuse ;  /* 0x0000000699d17c23 */ /* 0x100fe200080108d3 */
[--C-:B------:R-:W-:Y:S01]  /*4a40*/  FFMA.FTZ R153, R156, UR6, -R211.reuse ;  /* 0x000000069c997c23 */ /* 0x100fe200080108d3 */
[--C-:B------:R-:W-:Y:S01]  /*4a50*/  FFMA.FTZ R214, R152, UR6, -R211.reuse ;  /* 0x0000000698d67c23 */ /* 0x100fe200080108d3 */
[----:B------:R-:W-:Y:S01]  /*4a60*/  FMUL.FTZ R206, R206, UR6 ;  /* 0x00000006cece7c20 */ /* 0x000fe20008410000 */
        /* <DEDUP_REMOVED lines=9> */
[----:B-1----:R-:W-:Y:S01]  /*4b00*/  FMNMX.FTZ R156, R210, R217, !PT ;  /* 0x000000d9d29c7209 */ /* 0x002fe20007810000 */
[----:B------:R-:W1:Y:S01]  /*4b10*/  MUFU.EX2 R206, R206 ;  /* 0x000000ce00ce7308 */ /* 0x000e620000000800 */
[----:B0-----:R-:W-:Y:S01]  /*4b20*/  IMAD.U32 R214, RZ, RZ, UR5 ;  /* 0x00000005ffd67e24 */ /* 0x001fe2000f8e00ff */
[----:B------:R-:W-:Y:S01]  /*4b30*/  UIMAD UR5, UR36, 0xc00, UR7 ;  /* 0x00000c00240578a4 */ /* 0x000fe2000f8e0207 */
[----:B------:R-:W-:Y:S01]  /*4b40*/  FFMA.FTZ R173, R173, UR6, -R211 ;  /* 0x00000006adad7c23 */ /* 0x000fe200080108d3 */
[C---:B------:R-:W-:Y:S01]  /*4b50*/  FADD.FTZ R152, -R156.reuse, R213 ;  /* 0x000000d59c987221 */ /* 0x040fe20000010100 */
[----:B------:R-:W-:Y:S01]  /*4b60*/  FMUL.FTZ R217, R156, UR6 ;  /* 0x000000069cd97c20 */ /* 0x000fe20008410000 */
[--C-:B------:R-:W-:Y:S01]  /*4b70*/  FFMA.FTZ R176, R176, UR6, -R211.reuse ;  /* 0x00000006b0b07c23 */ /* 0x100fe200080108d3 */
[----:B------:R-:W-:Y:S01]  /*4b80*/  FFMA.FTZ R177, R177, UR6, -R211 ;  /* 0x00000006b1b17c23 */ /* 0x000fe200080108d3 */
[----:B------:R-:W-:Y:S01]  /*4b90*/  FMUL.FTZ R212, R152, UR6 ;  /* 0x0000000698d47c20 */ /* 0x000fe20008410000 */
[----:B------:R-:W-:-:S02]  /*4ba0*/  @!P1 VIADD R152, R214, 0x32440 ;  /* 0x00032440d6989836 */ /* 0x000fc40000000000 */
[--C-:B------:R-:W-:Y:S01]  /*4bb0*/  FFMA.FTZ R216, R158, UR6, -R217.reuse ;  /* 0x000000069ed87c23 */ /* 0x100fe200080108d9 */
[----:B------:R-:W-:Y:S01]  /*4bc0*/  IADD3 R158, -R224, 0xb, RZ ;  /* 0x0000000be09e7810 */ /* 0x000fe20007ffe1ff */
[----:B------:R0:W-:Y:S01]  /*4bd0*/  MUFU.EX2 R210, R153 ;  /* 0x0000009900d27308 */ /* 0x0001e20000000800 */
[--C-:B------:R-:W-:Y:S01]  /*4be0*/  FFMA.FTZ R213, R154, UR6, -R217.reuse ;  /* 0x000000069ad57c23 */ /* 0x100fe200080108d9 */
[----:B------:R-:W-:Y:S01]  /*4bf0*/  @!P1 PRMT R152, RZ, 0x654, R152 ;  /* 0x00000654ff989816 */ /* 0x000fe20000000098 */
[--C-:B------:R-:W-:Y:S01]  /*4c00*/  FFMA.FTZ R215, R155, UR6, -R217.reuse ;  /* 0x000000069bd77c23 */ /* 0x100fe200080108d9 */
[--C-:B------:R-:W-:Y:S01]  /*4c10*/  FFMA.FTZ R159, R159, UR6, -R217.reuse ;  /* 0x000000069f9f7c23 */ /* 0x100fe200080108d9 */
[----:B------:R2:W-:Y:S06]  /*4c20*/  BAR.ARV R158, 0x100 ;  /* 0x0004009e0000751d */ /* 0x0005ec0000002000 */
[----:B0-----:R-:W-:Y:S01]  /*4c30*/  VIADD R153, R224, 0x8 ;  /* 0x00000008e0997836 */ /* 0x001fe20000000000 */
[----:B------:R0:W-:Y:S01]  /*4c40*/  @!P1 SYNCS.ARRIVE.TRANS64.RED.A1T0 RZ, [R152+URZ], RZ ;  /* 0x000000ff98ff99a7 */ /* 0x0001e2000810043f */
[----:B------:R-:W3:Y:S01]  /*4c50*/  MUFU.EX2 R212, R212 ;  /* 0x000000d400d47308 */ /* 0x000ee20000000800 */
[-C--:B-1----:R-:W-:Y:S01]  /*4c60*/  FMUL.FTZ R24, R24, R206.reuse ;  /* 0x000000ce18187220 */ /* 0x082fe20000410000 */
[-C--:B------:R-:W-:Y:S01]  /*4c70*/  FMUL.FTZ R25, R25, R206.reuse ;  /* 0x000000ce19197220 */ /* 0x080fe20000410000 */
[-C--:B------:R-:W-:Y:S01]  /*4c80*/  FMUL.FTZ R28, R28, R206.reuse ;  /* 0x000000ce1c1c7220 */ /* 0x080fe20000410000 */
[-C--:B------:R-:W-:Y:S01]  /*4c90*/  FMUL.FTZ R29, R29, R206.reuse ;  /* 0x000000ce1d1d7220 */ /* 0x080fe20000410000 */
[-C--:B------:R-:W-:Y:S01]  /*4ca0*/  FMUL.FTZ R32, R32, R206.reuse ;  /* 0x000000ce20207220 */ /* 0x080fe20000410000 */
[-C--:B------:R-:W-:Y:S01]  /*4cb0*/  FMUL.FTZ R33, R33, R206.reuse ;  /* 0x000000ce21217220 */ /* 0x080fe20000410000 */
[-C--:B------:R-:W-:Y:S01]  /*4cc0*/  FMUL.FTZ R36, R36, R206.reuse ;  /* 0x000000ce24247220 */ /* 0x080fe20000410000 */
[----:B------:R-:W0:Y:S01]  /*4cd0*/  MUFU.EX2 R209, R209 ;  /* 0x000000d100d17308 */ /* 0x000e220000000800 */
[-C--:B------:R-:W-:Y:S01]  /*4ce0*/  FMUL.FTZ R37, R37, R206.reuse ;  /* 0x000000ce25257220 */ /* 0x080fe20000410000 */
        /* <DEDUP_REMOVED lines=22> */
[----:B------:R-:W4:Y:S01]  /*4e50*/  MUFU.EX2 R215, R215 ;  /* 0x000000d700d77308 */ /* 0x000f220000000800 */
[----:B------:R4:W-:Y:S01]  /*4e60*/  BAR.SYNC.DEFER_BLOCKING R153, 0x100 ;  /* 0x000400990000751d */ /* 0x0009e20000010000 */
        /* <DEDUP_REMOVED lines=38> */
[-C--:B---3--:R-:W-:Y:S01]  /*50d0*/  FMUL.FTZ R26, R26, R212.reuse ;  /* 0x000000d41a1a7220 */ /* 0x088fe20000410000 */
        /* <DEDUP_REMOVED lines=63> */
[----:B0-----:R-:W-:Y:S01]  /*54d0*/  F2FP.BF16.F32.PACK_AB R152, R209, R208 ;  /* 0x000000d0d198723e */ /* 0x001fe200000010ff */
[----:B------:R-:W-:Y:S01]  /*54e0*/  UMOV UR10, UR5 ;  /* 0x00000005000a7c82 */ /* 0x000fe20008000000 */
[----:B-1----:R-:W-:Y:S01]  /*54f0*/  F2FP.BF16.F32.PACK_AB R154, R157, R210 ;  /* 0x000000d29d9a723e */ /* 0x002fe200000010ff */
[--C-:B------:R-:W-:Y:S01]  /*5500*/  FFMA.FTZ R162, R162, UR6, -R217.reuse ;  /* 0x00000006a2a27c23 */ /* 0x100fe200080108d9 */
[----:B----4-:R-:W-:Y:S01]  /*5510*/  F2FP.BF16.F32.PACK_AB R153, R215, R213 ;  /* 0x000000d5d799723e */ /* 0x010fe200000010ff */
[--C-:B------:R-:W-:Y:S01]  /*5520*/  FFMA.FTZ R163, R163, UR6, -R217.reuse ;  /* 0x00000006a3a37c23 */ /* 0x100fe200080108d9 */
[----:B-----5:R-:W-:Y:S01]  /*5530*/  F2FP.BF16.F32.PACK_AB R155, R159, R216 ;  /* 0x000000d89f9b723e */ /* 0x020fe200000010ff */
[--C-:B------:R-:W-:Y:S01]  /*5540*/  FFMA.FTZ R166, R166, UR6, -R217.reuse ;  /* 0x00000006a6a67c23 */ /* 0x100fe200080108d9 */
[--C-:B------:R-:W-:Y:S01]  /*5550*/  FFMA.FTZ R167, R167, UR6, -R217.reuse ;  /* 0x00000006a7a77c23 */ /* 0x100fe200080108d9 */
[----:B------:R-:W-:Y:S01]  /*5560*/  MUFU.EX2 R160, R160 ;  /* 0x000000a000a07308 */ /* 0x000fe20000000800 */
[----:B------:R-:W-:Y:S01]  /*5570*/  WARPGROUP.ARRIVE ;  /* 0x00000000000079c5 */ /* 0x000fe20000000000 */
[--C-:B------:R-:W-:Y:S01]  /*5580*/  FFMA.FTZ R170, R170, UR6, -R217.reuse ;  /* 0x00000006aaaa7c23 */ /* 0x100fe200080108d9 */
[--C-:B------:R-:W-:Y:S01]  /*5590*/  FFMA.FTZ R171, R171, UR6, -R217.reuse ;  /* 0x00000006abab7c23 */ /* 0x100fe200080108d9 */
[--C-:B------:R-:W-:Y:S01]  /*55a0*/  FFMA.FTZ R174, R174, UR6, -R217.reuse ;  /* 0x00000006aeae7c23 */ /* 0x100fe200080108d9 */
[----:B------:R-:W-:Y:S01]  /*55b0*/  FFMA.FTZ R175, R175, UR6, -R217 ;  /* 0x00000006afaf7c23 */ /* 0x000fe200080108d9 */
[--C-:B------:R-:W-:Y:S01]  /*55c0*/  FFMA.FTZ R180, R180, UR6, -R211.reuse ;  /* 0x00000006b4b47c23 */ /* 0x100fe200080108d3 */
[----:B------:R-:W-:Y:S01]  /*55d0*/  HGMMA.64x256x16.F32.BF16 R24, R152, gdesc[UR8].tnspB, R24, gsb0 ;  /* 0x43e0000898187df0 */ /* 0x000fe20008001818 */
[----:B------:R-:W0:Y:S01]  /*55e0*/  MUFU.EX2 R161, R161 ;  /* 0x000000a100a17308 */ /* 0x000e220000000800 */
[----:B------:R-:W-:Y:S01]  /*55f0*/  UIADD3 UR10, UR5, 0x80, URZ ;  /* 0x00000080050a7890 */ /* 0x000fe2000fffe03f */
[----:B------:R-:W-:Y:S01]  /*5600*/  FFMA.FTZ R181, R181, UR6, -R211 ;  /* 0x00000006b5b57c23 */ /* 0x000fe200080108d3 */
[----:B------:R-:W-:Y:S01]  /*5610*/  UMOV UR11, 0x40000040 ;  /* 0x40000040000b7882 */ /* 0x000fe20000000000 */
[--C-:B------:R-:W-:Y:S01]  /*5620*/  FFMA.FTZ R178, R178, UR6, -R217.reuse ;  /* 0x00000006b2b27c23 */ /* 0x100fe200080108d9 */
[--C-:B------:R-:W-:Y:S01]  /*5630*/  FFMA.FTZ R179, R179, UR6, -R217.reuse ;  /* 0x00000006b3b37c23 */ /* 0x100fe200080108d9 */
[--C-:B------:R-:W-:Y:S01]  /*5640*/  FFMA.FTZ R182, R182, UR6, -R217.reuse ;  /* 0x00000006b6b67c23 */ /* 0x100fe200080108d9 */
[----:B------:R-:W-:Y:S01]  /*5650*/  FFMA.FTZ R183, R183, UR6, -R217 ;  /* 0x00000006b7b77c23 */ /* 0x000fe200080108d9 */
[----:B------:R-:W-:Y:S01]  /*5660*/  MUFU.EX2 R164, R164 ;  /* 0x000000a400a47308 */ /* 0x000fe20000000800 */
[--C-:B------:R-:W-:Y:S01]  /*5670*/  FFMA.FTZ R184, R184, UR6, -R211.reuse ;  /* 0x00000006b8b87c23 */ /* 0x100fe200080108d3 */
[--C-:B------:R-:W-:Y:S01]  /*5680*/  FFMA.FTZ R185, R185, UR6, -R211.reuse ;  /* 0x00000006b9b97c23 */ /* 0x100fe200080108d3 */
[--C-:B------:R-:W-:Y:S01]  /*5690*/  FFMA.FTZ R188, R188, UR6, -R211.reuse ;  /* 0x00000006bcbc7c23 */ /* 0x100fe200080108d3 */
[----:B------:R-:W-:Y:S01]  /*56a0*/  FFMA.FTZ R189, R189, UR6, -R211 ;  /* 0x00000006bdbd7c23 */ /* 0x000fe200080108d3 */
[--C-:B------:R-:W-:Y:S01]  /*56b0*/  FFMA.FTZ R186, R186, UR6, -R217.reuse ;  /* 0x00000006baba7c23 */ /* 0x100fe200080108d9 */
[--C-:B------:R-:W-:Y:S01]  /*56c0*/  FFMA.FTZ R187, R187, UR6, -R217.reuse ;  /* 0x00000006bbbb7c23 */ /* 0x100fe200080108d9 */
[--C-:B------:R-:W-:Y:S01]  /*56d0*/  FFMA.FTZ R190, R190, UR6, -R217.reuse ;  /* 0x00000006bebe7c23 */ /* 0x100fe200080108d9 */
[----:B------:R-:W1:Y:S01]  /*56e0*/  MUFU.EX2 R165, R165 ;  /* 0x000000a500a57308 */ /* 0x000e620000000800 */
        /* <DEDUP_REMOVED lines=10> */
[----:B------:R-:W-:Y:S01]  /*5790*/  FFMA.FTZ R206, R206, R3, R208 ;  /* 0x00000003cece7223 */ /* 0x000fe200000100d0 */
[----:B------:R-:W-:Y:S01]  /*57a0*/  FFMA.FTZ R212, R212, R207, R213 ;  /* 0x000000cfd4d47223 */ /* 0x000fe200000100d5 */
[----:B------:R-:W-:-:S02]  /*57b0*/  @!P1 VIADD R214, R214, 0x32460 ;  /* 0x00032460d6d69836 */ /* 0x000fc40000000000 */
[----:B------:R-:W-:Y:S01]  /*57c0*/  FADD.FTZ R209, R209, R206 ;  /* 0x000000ced1d17221 */ /* 0x000fe20000010000 */
[----:B------:R-:W3:Y:S01]  /*57d0*/  MUFU.EX2 R163, R163 ;  /* 0x000000a300a37308 */ /* 0x000ee20000000800 */
[----:B------:R-:W-:Y:S01]  /*57e0*/  FADD.FTZ R215, R215, R212 ;  /* 0x000000d4d7d77221 */ /* 0x000fe20000010000 */
[----:B------:R-:W-:Y:S01]  /*57f0*/  @!P1 PRMT R214, RZ, 0x654, R214 ;  /* 0x00000654ffd69816 */ /* 0x000fe200000000d6 */
[----:B------:R-:W-:Y:S01]  /*5800*/  FADD.FTZ R210, R210, R209 ;  /* 0x000000d1d2d27221 */ /* 0x000fe20000010000 */
[----:B------:R-:W-:Y:S02]  /*5810*/  IMAD.MOV.U32 R213, RZ, RZ, R156 ;  /* 0x000000ffffd57224 */ /* 0x000fe400078e009c */
[----:B------:R-:W-:Y:S01]  /*5820*/  FADD.FTZ R216, R216, R215 ;  /* 0x000000d7d8d87221 */ /* 0x000fe20000010000 */
[----:B------:R-:W-:Y:S02]  /*5830*/  IMAD.MOV.U32 R209, RZ, RZ, R0 ;  /* 0x000000ffffd17224 */ /* 0x000fe400078e0000 */
[----:B------:R-:W-:Y:S01]  /*5840*/  FADD.FTZ R157, R157, R210 ;  /* 0x000000d29d9d7221 */ /* 0x000fe20000010000 */
[----:B------:R-:W-:Y:S01]  /*5850*/  MUFU.EX2 R166, R166 ;  /* 0x000000a600a67308 */ /* 0x000fe20000000800 */
[----:B------:R-:W-:-:S07]  /*5860*/  FADD.FTZ R159, R159, R216 ;  /* 0x000000d89f9f7221 */ /* 0x000fce0000010000 */
[----:B------:R-:W4:Y:S08]  /*5870*/  MUFU.EX2 R167, R167 ;  /* 0x000000a700a77308 */ /* 0x000f300000000800 */
[----:B------:R-:W-:Y:S08]  /*5880*/  MUFU.EX2 R168, R168 ;  /* 0x000000a800a87308 */ /* 0x000ff00000000800 */
[----:B------:R-:W5:Y:S08]  /*5890*/  MUFU.EX2 R169, R169 ;  /* 0x000000a900a97308 */ /* 0x000f700000000800 */
[----:B------:R-:W-:Y:S08]  /*58a0*/  MUFU.EX2 R172, R172 ;  /* 0x000000ac00ac7308 */ /* 0x000ff00000000800 */
[----:B------:R-:W2:Y:S08]  /*58b0*/  MUFU.EX2 R173, R173 ;  /* 0x000000ad00ad7308 */ /* 0x000eb00000000800 */
        /* <DEDUP_REMOVED lines=22> */
[----:B------:R-:W-:Y:S01]  /*5a20*/  MUFU.EX2 R196, R196 ;  /* 0x000000c400c47308 */ /* 0x000fe20000000800 */
[----:B------:R-:W-:-:S02]  /*5a30*/  WARPGROUP.DEPBAR.LE gsb0, 0x0 ;  /* 0x00008000000079c5 */ /* 0x000fc40000010000 */
[----:B0-----:R-:W-:-:S05]  /*5a40*/  F2FP.BF16.F32.PACK_AB R152, R161, R160 ;  /* 0x000000a0a198723e */ /* 0x001fca00000010ff */
[----:B------:R-:W0:Y:S01]  /*5a50*/  MUFU.EX2 R197, R197 ;  /* 0x000000c500c57308 */ /* 0x000e220000000800 */
[----:B-1----:R-:W-:Y:S01]  /*5a60*/  F2FP.BF16.F32.PACK_AB R154, R165, R164 ;  /* 0x000000a4a59a723e */ /* 0x002fe200000010ff */
[----:B------:R-:W-:Y:S01]  /*5a70*/  FADD.FTZ R160, R160, R157 ;  /* 0x0000009da0a07221 */ /* 0x000fe20000010000 */
[----:B---3--:R-:W-:Y:S01]  /*5a80*/  F2FP.BF16.F32.PACK_AB R153, R163, R162 ;  /* 0x000000a2a399723e */ /* 0x008fe200000010ff */
[----:B------:R-:W-:Y:S01]  /*5a90*/  FADD.FTZ R162, R162, R159 ;  /* 0x0000009fa2a27221 */ /* 0x000fe20000010000 */
[----:B----4-:R-:W-:Y:S01]  /*5aa0*/  F2FP.BF16.F32.PACK_AB R155, R167, R166 ;  /* 0x000000a6a79b723e */ /* 0x010fe200000010ff */
[----:B------:R-:W-:Y:S02]  /*5ab0*/  FADD.FTZ R161, R161, R160 ;  /* 0x000000a0a1a17221 */ /* 0x000fe40000010000 */
[----:B------:R-:W-:Y:S01]  /*5ac0*/  MUFU.EX2 R194, R194 ;  /* 0x000000c200c27308 */ /* 0x000fe20000000800 */
[----:B------:R-:W-:Y:S01]  /*5ad0*/  WARPGROUP.ARRIVE ;  /* 0x00000000000079c5 */ /* 0x000fe20000000000 */
[----:B------:R-:W-:Y:S01]  /*5ae0*/  FADD.FTZ R163, R163, R162 ;  /* 0x000000a2a3a37221 */ /* 0x000fe20000010000 */
[----:B------:R-:W-:-:S03]  /*5af0*/  FADD.FTZ R164, R164, R161 ;  /* 0x000000a1a4a47221 */ /* 0x000fc60000010000 */
[----:B------:R-:W-:Y:S01]  /*5b00*/  FADD.FTZ R166, R166, R163 ;  /* 0x000000a3a6a67221 */ /* 0x000fe20000010000 */
[----:B------:R-:W-:Y:S01]  /*5b10*/  HGMMA.64x256x16.F32.BF16 R24, R152, gdesc[UR8].tnspB, R24, gsb0 ;  /* 0x43e0000898187df0 */ /* 0x000fe20008001818 */
[----:B------:R-:W-:Y:S01]  /*5b20*/  UIADD3 UR10, UR5, 0x100, URZ ;  /* 0x00000100050a7890 */ /* 0x000fe2000fffe03f */
[----:B------:R-:W1:Y:S01]  /*5b30*/  MUFU.EX2 R195, R195 ;  /* 0x000000c300c37308 */ /* 0x000e620000000800 */
[----:B------:R-:W-:Y:S01]  /*5b40*/  UMOV UR11, 0x40000040 ;  /* 0x40000040000b7882 */ /* 0x000fe20000000000 */
[----:B------:R-:W-:Y:S01]  /*5b50*/  FADD.FTZ R165, R165, R164 ;  /* 0x000000a4a5a57221 */ /* 0x000fe20000010000 */
[----:B------:R-:W-:-:S05]  /*5b60*/  FADD.FTZ R167, R167, R166 ;  /* 0x000000a6a7a77221 */ /* 0x000fca0000010000 */
[----:B------:R-:W-:Y:S08]  /*5b70*/  MUFU.EX2 R198, R198 ;  /* 0x000000c600c67308 */ /* 0x000ff00000000800 */
[----:B------:R-:W3:Y:S01]  /*5b80*/  MUFU.EX2 R199, R199 ;  /* 0x000000c700c77308 */ /* 0x000ee20000000800 */
[----:B------:R-:W-:Y:S02]  /*5b90*/  WARPGROUP.DEPBAR.LE gsb0, 0x0 ;  /* 0x00008000000079c5 */ /* 0x000fe40000010000 */
[----:B-----5:R-:W-:Y:S01]  /*5ba0*/  F2FP.BF16.F32.PACK_AB R152, R169, R168 ;  /* 0x000000a8a998723e */ /* 0x020fe200000010ff */
[----:B------:R-:W-:Y:S01]  /*5bb0*/  FADD.FTZ R168, R168, R165 ;  /* 0x000000a5a8a87221 */ /* 0x000fe20000010000 */
[----:B--2---:R-:W-:-:S02]  /*5bc0*/  F2FP.BF16.F32.PACK_AB R154, R173, R172 ;  /* 0x000000acad9a723e */ /* 0x004fc400000010ff */
[----:B------:R-:W-:Y:S01]  /*5bd0*/  F2FP.BF16.F32.PACK_AB R153, R171, R170 ;  /* 0x000000aaab99723e */ /* 0x000fe200000010ff */
[----:B------:R-:W-:Y:S01]  /*5be0*/  FADD.FTZ R170, R170, R167 ;  /* 0x000000a7aaaa7221 */ /* 0x000fe20000010000 */
[----:B------:R-:W-:Y:S01]  /*5bf0*/  F2FP.BF16.F32.PACK_AB R155, R175, R174 ;  /* 0x000000aeaf9b723e */ /* 0x000fe200000010ff */
[----:B------:R-:W-:Y:S02]  /*5c00*/  FADD.FTZ R169, R169, R168 ;  /* 0x000000a8a9a97221 */ /* 0x000fe40000010000 */
[----:B------:R-:W-:Y:S01]  /*5c10*/  FADD.FTZ R171, R171, R170 ;  /* 0x000000aaabab7221 */ /* 0x000fe20000010000 */
[----:B------:R-:W-:Y:S01]  /*5c20*/  WARPGROUP.ARRIVE ;  /* 0x00000000000079c5 */ /* 0x000fe20000000000 */
[----:B------:R-:W-:Y:S02]  /*5c30*/  FADD.FTZ R172, R172, R169 ;  /* 0x000000a9acac7221 */ /* 0x000fe40000010000 */
[----:B------:R-:W-:Y:S02]  /*5c40*/  FADD.FTZ R174, R174, R171 ;  /* 0x000000abaeae7221 */ /* 0x000fe40000010000 */
[----:B------:R-:W-:Y:S01]  /*5c50*/  FADD.FTZ R173, R173, R172 ;  /* 0x000000acadad7221 */ /* 0x000fe20000010000 */
[----:B------:R-:W-:Y:S01]  /*5c60*/  HGMMA.64x256x16.F32.BF16 R24, R152, gdesc[UR8].tnspB, R24, gsb0 ;  /* 0x43e0000898187df0 */ /* 0x000fe20008001818 */
[----:B------:R-:W-:Y:S01]  /*5c70*/  UIADD3 UR10, UR5, 0x180, URZ ;  /* 0x00000180050a7890 */ /* 0x000fe2000fffe03f */
[----:B------:R-:W-:Y:S01]  /*5c80*/  FADD.FTZ R175, R175, R174 ;  /* 0x000000aeafaf7221 */ /* 0x000fe20000010000 */
[----:B------:R-:W-:Y:S01]  /*5c90*/  UMOV UR11, 0x40000040 ;  /* 0x40000040000b7882 */ /* 0x000fe20000000000 */
[----:B------:R-:W-:-:S02]  /*5ca0*/  WARPGROUP.DEPBAR.LE gsb0, 0x0 ;  /* 0x00008000000079c5 */ /* 0x000fc40000010000 */
[----:B------:R-:W-:Y:S01]  /*5cb0*/  F2FP.BF16.F32.PACK_AB R152, R177, R176 ;  /* 0x000000b0b198723e */ /* 0x000fe200000010ff */
[----:B------:R-:W-:Y:S01]  /*5cc0*/  FADD.FTZ R176, R176, R173 ;  /* 0x000000adb0b07221 */ /* 0x000fe20000010000 */
[----:B------:R-:W-:Y:S02]  /*5cd0*/  F2FP.BF16.F32.PACK_AB R154, R181, R180 ;  /* 0x000000b4b59a723e */ /* 0x000fe400000010ff */
        /* <DEDUP_REMOVED lines=8> */
[----:B------:R-:W-:-:S07]  /*5d60*/  FADD.FTZ R181, R181, R180 ;  /* 0x000000b4b5b57221 */ /* 0x000fce0000010000 */
[----:B------:R-:W-:Y:S01]  /*5d70*/  HGMMA.64x256x16.F32.BF16 R24, R152, gdesc[UR8].tnspB, R24, gsb0 ;  /* 0x43e0000898187df0 */ /* 0x000fe20008001818 */
[----:B------:R-:W-:Y:S01]  /*5d80*/  UIADD3 UR10, UR5, 0x200, URZ ;  /* 0x00000200050a7890 */ /* 0x000fe2000fffe03f */
[----:B------:R-:W-:Y:S01]  /*5d90*/  FADD.FTZ R183, R183, R182 ;  /* 0x000000b6b7b77221 */ /* 0x000fe20000010000 */
[----:B------:R-:W-:Y:S01]  /*5da0*/  UMOV UR11, 0x40000040 ;  /* 0x40000040000b7882 */ /* 0x000fe20000000000 */
[----:B------:R-:W-:Y:S02]  /*5db0*/  WARPGROUP.DEPBAR.LE gsb0, 0x0 ;  /* 0x00008000000079c5 */ /* 0x000fe40000010000 */
[----:B------:R-:W-:Y:S01]  /*5dc0*/  F2FP.BF16.F32.PACK_AB R152, R185, R184 ;  /* 0x000000b8b998723e */ /* 0x000fe200000010ff */
[----:B------:R-:W-:Y:S01]  /*5dd0*/  FADD.FTZ R184, R184, R181 ;  /* 0x000000b5b8b87221 */ /* 0x000fe20000010000 */
[----:B------:R-:W-:Y:S02]  /*5de0*/  F2FP.BF16.F32.PACK_AB R154, R189, R188 ;  /* 0x000000bcbd9a723e */ /* 0x000fe400000010ff */
        /* <DEDUP_REMOVED lines=16> */
[----:B0-----:R-:W-:Y:S02]  /*5ef0*/  F2FP.BF16.F32.PACK_AB R154, R197, R196 ;  /* 0x000000c4c59a723e */ /* 0x001fe400000010ff */
[----:B-1----:R-:W-:Y:S01]  /*5f00*/  F2FP.BF16.F32.PACK_AB R153, R195, R194 ;  /* 0x000000c2c399723e */ /* 0x002fe200000010ff */
[----:B------:R-:W-:Y:S01]  /*5f10*/  FADD.FTZ R194, R194, R191 ;  /* 0x000000bfc2c27221 */ /* 0x000fe20000010000 */
[----:B---3--:R-:W-:Y:S01]  /*5f20*/  F2FP.BF16.F32.PACK_AB R155, R199, R198 ;  /* 0x000000c6c79b723e */ /* 0x008fe200000010ff */
[----:B------:R-:W-:-:S02]  /*5f30*/  FADD.FTZ R193, R193, R192 ;  /* 0x000000c0c1c17221 */ /* 0x000fc40000010000 */
[----:B------:R-:W-:Y:S01]  /*5f40*/  FADD.FTZ R195, R195, R194 ;  /* 0x000000c2c3c37221 */ /* 0x000fe20000010000 */
[----:B------:R-:W-:Y:S01]  /*5f50*/  WARPGROUP.ARRIVE ;  /* 0x00000000000079c5 */ /* 0x000fe20000000000 */
[----:B------:R-:W-:Y:S02]  /*5f60*/  FADD.FTZ R196, R196, R193 ;  /* 0x000000c1c4c47221 */ /* 0x000fe40000010000 */
[----:B------:R-:W-:Y:S02]  /*5f70*/  FADD.FTZ R198, R198, R195 ;  /* 0x000000c3c6c67221 */ /* 0x000fe40000010000 */
[----:B------:R-:W-:-:S07]  /*5f80*/  FADD.FTZ R3, R197, R196 ;  /* 0x000000c4c5037221 */ /* 0x000fce0000010000 */
[----:B------:R-:W-:Y:S01]  /*5f90*/  HGMMA.64x256x16.F32.BF16 R24, R152, gdesc[UR8].tnspB, R24, gsb0 ;  /* 0x43e0000898187df0 */ /* 0x000fe20008001818 */
[----:B------:R-:W-:Y:S02]  /*5fa0*/  FADD.FTZ R207, R199, R198 ;  /* 0x000000c6c7cf7221 */ /* 0x000fe40000010000 */
[----:B------:R-:W-:Y:S02]  /*5fb0*/  WARPGROUP.DEPBAR.LE gsb0, 0x0 ;  /* 0x00008000000079c5 */ /* 0x000fe40000010000 */
[----:B------:R0:W-:Y:S01]  /*5fc0*/  @!P1 SYNCS.ARRIVE.TRANS64.RED.A1T0 RZ, [R214+URZ], RZ ;  /* 0x000000ffd6ff99a7 */ /* 0x0001e2000810043f */
[----:B------:R-:W-:Y:S05]  /*5fd0*/  @P2 BRA `(.L_x_790) ;  /* 0xffffffdc00402947 */ /* 0x000fea000383ffff */
.L_x_781:
[----:B------:R-:W1:Y:S01]  /*5fe0*/  SHFL.BFLY PT, R4, R3, 0x2, 0x1f ;  /* 0x0c401f0003047f89 */ /* 0x000e6200000e0000 */
[----:B------:R-:W-:Y:S01]  /*5ff0*/  IMAD.MOV.U32 R7, RZ, RZ, RZ ;  /* 0x000000ffff077224 */ /* 0x000fe200078e00ff */
[----:B------:R-:W-:Y:S01]  /*6000*/  R2UR UR4, R204 ;  /* 0x00000000cc0472ca */ /* 0x000fe200000e0000 */
[----:B------:R-:W-:Y:S01]  /*6010*/  UIADD3 UR36, UR36, 0x1, URZ ;  /* 0x0000000124247890 */ /* 0x000fe2000fffe03f */
[----:B------:R-:W2:Y:S01]  /*6020*/  SHFL.BFLY PT, R6, R207, 0x2, 0x1f ;  /* 0x0c401f00cf067f89 */ /* 0x000ea200000e0000 */
[----:B------:R-:W-:Y:S01]  /*6030*/  IMAD.U32 R14, RZ, RZ, UR6 ;  /* 0x00000006ff0e7e24 */ /* 0x000fe2000f8e00ff */
[----:B------:R3:W-:Y:S06]  /*6040*/  BAR.ARV R158, 0x100 ;  /* 0x0004009e0000751d */ /* 0x0007ec0000002000 */
[----:B------:R-:W-:Y:S01]  /*6050*/  UISETP.NE.AND UP0, UPT, UR36, 0x2, UPT ;  /* 0x000000022400788c */ /* 0x000fe2000bf05270 */
[----:B------:R-:W-:Y:S01]  /*6060*/  IMAD.MOV.U32 R9, RZ, RZ, -0x800000 ;  /* 0xff800000ff097424 */ /* 0x000fe200078e00ff */
[----:B------:R-:W-:Y:S06]  /*6070*/  BAR.ARV 0x8, 0x120 ;  /* 0x0204800000007b1d */ /* 0x000fec0000002000 */
[----:B------:R-:W-:Y:S01]  /*6080*/  UIADD3 UR4, UR4, 0x1, URZ ;  /* 0x0000000104047890 */ /* 0x000fe2000fffe03f */
[----:B------:R-:W-:-:S02]  /*6090*/  IMAD.MOV.U32 R8, RZ, RZ, -0x800000 ;  /* 0xff800000ff087424 */ /* 0x000fc400078e00ff */
[----:B-1----:R-:W-:Y:S01]  /*60a0*/  FADD.FTZ R4, R4, R3 ;  /* 0x0000000304047221 */ /* 0x002fe20000010000 */
[----:B------:R-:W-:Y:S01]  /*60b0*/  IMAD.MOV.U32 R3, RZ, RZ, RZ ;  /* 0x000000ffff037224 */ /* 0x000fe200078e00ff */
[----:B------:R-:W-:Y:S01]  /*60c0*/  PLOP3.LUT P0, PT, PT, PT, PT, 0x8, 0x0 ;  /* 0x000000000000781c */ /* 0x000fe20003f0e170 */
[----:B------:R-:W-:Y:S01]  /*60d0*/  USEL UR36, UR36, URZ, UP0 ;  /* 0x0000003f24247287 */ /* 0x000fe20008000000 */
[----:B--2---:R-:W-:Y:S01]  /*60e0*/  FADD.FTZ R6, R6, R207 ;  /* 0x000000cf06067221 */ /* 0x004fe20000010000 */
[----:B------:R-:W1:Y:S01]  /*60f0*/  SHFL.BFLY PT, R5, R4, 0x1, 0x1f ;  /* 0x0c201f0004057f89 */ /* 0x000e6200000e0000 */
[----:B------:R-:W-:Y:S01]  /*6100*/  IMAD.U32 R204, RZ, RZ, UR4 ;  /* 0x00000004ffcc7e24 */ /* 0x000fe2000f8e00ff */
[----:B------:R-:W-:-:S04]  /*6110*/  USEL UR4, URZ, 0x1, UP0 ;  /* 0x000000013f047887 */ /* 0x000fc80008000000 */
[----:B------:R-:W-:Y:S01]  /*6120*/  ULOP3.LUT UR37, UR37, UR4, URZ, 0x3c, !UPT ;  /* 0x0000000425257292 */ /* 0x000fe2000f8e3c3f */
[----:B-1----:R-:W-:Y:S02]  /*6130*/  FADD.FTZ R10, R4, R5 ;  /* 0x00000005040a7221 */ /* 0x002fe40000010000 */
[----:B------:R-:W1:Y:S03]  /*6140*/  SHFL.BFLY PT, R5, R6, 0x1, 0x1f ;  /* 0x0c201f0006057f89 */ /* 0x000e6600000e0000 */
[----:B------:R-:W-:-:S13]  /*6150*/  FSETP.NE.FTZ.AND P1, PT, R10, RZ, PT ;  /* 0x000000ff0a00720b */ /* 0x000fda0003f35000 */
[----:B------:R-:W2:Y:S01]  /*6160*/  @P1 MUFU.RCP R7, R10 ;  /* 0x0000000a00071308 */ /* 0x000ea20000001000 */
[----:B-1----:R-:W-:-:S07]  /*6170*/  FADD.FTZ R11, R6, R5 ;  /* 0x00000005060b7221 */ /* 0x002fce0000010000 */
[----:B------:R-:W1:Y:S01]  /*6180*/  @P1 MUFU.LG2 R4, R10 ;  /* 0x0000000a00041308 */ /* 0x000e620000000c00 */
[----:B------:R-:W-:Y:S01]  /*6190*/  IMAD.U32 R5, RZ, RZ, UR6 ;  /* 0x00000006ff057e24 */ /* 0x000fe2000f8e00ff */
[----:B------:R-:W-:-:S03]  /*61a0*/  FSETP.NE.FTZ.AND P2, PT, R11, RZ, PT ;  /* 0x000000ff0b00720b */ /* 0x000fc60003f55000 */
[----:B------:R-:W-:Y:S01]  /*61b0*/  @P1 FMUL.FTZ R5, R5, 0.69314718246459960938 ;  /* 0x3f31721805051820 */ /* 0x000fe20000410000 */
        /* <DEDUP_REMOVED lines=9> */
[----:B------:R-:W2:Y:S01]  /*6250*/  @P2 MUFU.LG2 R6, R11 ;  /* 0x0000000b00062308 */ /* 0x000ea20000000c00 */
[-C--:B------:R-:W-:Y:S01]  /*6260*/  FMUL.FTZ R41, R41, R7.reuse ;  /* 0x0000000729297220 */ /* 0x080fe20000410000 */
[-C--:B------:R-:W-:Y:S01]  /*6270*/  FMUL.FTZ R44, R44, R7.reuse ;  /* 0x000000072c2c7220 */ /* 0x080fe20000410000 */
[-C--:B------:R-:W-:Y:S01]  /*6280*/  FMUL.FTZ R45, R45, R7.reuse ;  /* 0x000000072d2d7220 */ /* 0x080fe20000410000 */
[-C--:B------:R-:W-:Y:S01]  /*6290*/  FMUL.FTZ R48, R48, R7.reuse ;  /* 0x0000000730307220 */ /* 0x080fe20000410000 */
[-C--:B------:R-:W-:Y:S01]  /*62a0*/  FMUL.FTZ R49, R49, R7.reuse ;  /* 0x0000000731317220 */ /* 0x080fe20000410000 */
[-C--:B------:R-:W-:Y:S01]  /*62b0*/  FMUL.FTZ R52, R52, R7.reuse ;  /* 0x0000000734347220 */ /* 0x080fe20000410000 */
[-C--:B------:R-:W-:Y:S01]  /*62c0*/  FMUL.FTZ R53, R53, R7.reuse ;  /* 0x0000000735357220 */ /* 0x080fe20000410000 */
[----:B------:R-:W4:Y:S01]  /*62d0*/  @P2 MUFU.RCP R3, R11 ;  /* 0x0000000b00032308 */ /* 0x000f220000001000 */
        /* <DEDUP_REMOVED lines=48> */
[----:B------:R-:W-:Y:S01]  /*65e0*/  @P2 FMUL.FTZ R14, R14, 0.69314718246459960938 ;  /* 0x3f3172180e0e2820 */ /* 0x000fe20000410000 */
[----:B-1----:R-:W-:Y:S01]  /*65f0*/  @P1 FMUL.FTZ R4, R4, 0.69314718246459960938 ;  /* 0x3f31721804041820 */ /* 0x002fe20000410000 */
[----:B--2---:R-:W-:Y:S01]  /*6600*/  @P2 FMUL.FTZ R7, R6, 0.69314718246459960938 ;  /* 0x3f31721806072820 */ /* 0x004fe20000410000 */
        /* <DEDUP_REMOVED lines=66> */
.L_x_769:
[----:B------:R-:W1:Y:S01]  /*6a30*/  S2R R5, SR_CgaCtaId ;  /* 0x0000000000057919 */ /* 0x000e620000008800 */
[----:B------:R-:W-:Y:S01]  /*6a40*/  MOV R0, 0x400 ;  /* 0x0000040000007802 */ /* 0x000fe20000000f00 */
[----:B------:R-:W-:Y:S01]  /*6a50*/  BSSY B0, `(.L_x_791) ;  /* 0x00002b0000007945 */ /* 0x000fe20003800000 */
[----:B------:R-:W-:Y:S02]  /*6a60*/  BAR.SYNC.DEFER_BLOCKING 0x5, 0x120 ;  /* 0x0144800000007b1d */ /* 0x000fe40000010000 */
[----:B-1----:R-:W-:-:S05]  /*6a70*/  LEA R0, R5, R0, 0x18 ;  /* 0x0000000005007211 */ /* 0x002fca00078ec0ff */
[----:B------:R-:W1:Y:S02]  /*6a80*/  LDS.128 R4, [R0+0x324d0] ;  /* 0x0324d00000047984 */ /* 0x000e640000000c00 */
[----:B-1----:R-:W-:Y:S01]  /*6a90*/  R2UR UR5, R6 ;  /* 0x00000000060572ca */ /* 0x002fe200000e0000 */
[----:B------:R-:W-:Y:S06]  /*6aa0*/  BAR.ARV 0x4, 0x120 ;  /* 0x0104800000007b1d */ /* 0x000fec0000002000 */
[----:B------:R-:W-:Y:S08]  /*6ab0*/  @P0 BRA `(.L_x_792) ;  /* 0x0000001c00840947 */ /* 0x000ff00003800000 */
[----:B------:R-:W1:Y:S01]  /*6ac0*/  S2R R13, SR_SWINHI ;  /* 0x00000000000d7919 */ /* 0x000e620000002f00 */
[----:B------:R-:W-:Y:S02]  /*6ad0*/  R2UR UR4, R202 ;  /* 0x00000000ca0472ca */ /* 0x000fe400000e0000 */
[----:B------:R-:W-:Y:S01]  /*6ae0*/  R2UR UR6, R203 ;  /* 0x00000000cb0672ca */ /* 0x000fe200000e0000 */
[----:B------:R-:W-:Y:S01]  /*6af0*/  BAR.SYNC.DEFER_BLOCKING 0x1, 0x100 ;  /* 0x0044000000007b1d */ /* 0x000fe20000010000 */
[----:B------:R-:W-:Y:S02]  /*6b00*/  F2FP.BF16.F32.PACK_AB R24, R25, R24 ;  /* 0x000000181918723e */ /* 0x000fe400000010ff */
[----:B------:R-:W-:Y:S02]  /*6b10*/  F2FP.BF16.F32.PACK_AB R25, R166, R26 ;  /* 0x0000001aa619723e */ /* 0x000fe400000010ff */
[----:B------:R-:W-:Y:S02]  /*6b20*/  F2FP.BF16.F32.PACK_AB R26, R29, R28 ;  /* 0x0000001c1d1a723e */ /* 0x000fe400000010ff */
[----:B------:R-:W-:-:S02]  /*6b30*/  F2FP.BF16.F32.PACK_AB R32, R33, R32 ;  /* 0x000000202120723e */ /* 0x000fc400000010ff */
[----:B------:R-:W-:Y:S01]  /*6b40*/  F2FP.BF16.F32.PACK_AB R27, R12, R27 ;  /* 0x0000001b0c1b723e */ /* 0x000fe200000010ff */
[----:B------:R-:W-:Y:S01]  /*6b50*/  USHF.L.U32 UR8, UR4, 0x2, URZ ;  /* 0x0000000204087899 */ /* 0x000fe2000800063f */
        /* <DEDUP_REMOVED lines=15> */
[----:B------:R-:W-:Y:S02]  /*6c50*/  MOV R10, R0 ;  /* 0x00000000000a7202 */ /* 0x000fe40000000f00 */
[----:B-1----:R-:W-:Y:S02]  /*6c60*/  MOV R11, R13 ;  /* 0x0000000d000b7202 */ /* 0x002fe40000000f00 */
[----:B------:R-:W-:Y:S02]  /*6c70*/  F2FP.BF16.F32.PACK_AB R56, R57, R56 ;  /* 0x000000383938723e */ /* 0x000fe400000010ff */
[----:B------:R-:W-:Y:S01]  /*6c80*/  F2FP.BF16.F32.PACK_AB R50, R53, R52 ;  /* 0x000000343532723e */ /* 0x000fe200000010ff */
[----:B------:R-:W-:Y:S01]  /*6c90*/  IMAD.WIDE R106, R221, 0x2, R10 ;  /* 0x00000002dd6a7825 */ /* 0x000fe200078e020a */
[----:B------:R-:W-:-:S02]  /*6ca0*/  F2FP.BF16.F32.PACK_AB R51, R160, R51 ;  /* 0x00000033a033723e */ /* 0x000fc400000010ff */
[----:B------:R-:W-:Y:S02]  /*6cb0*/  F2FP.BF16.F32.PACK_AB R57, R159, R58 ;  /* 0x0000003a9f39723e */ /* 0x000fe400000010ff */
[C---:B------:R-:W-:Y:S02]  /*6cc0*/  IADD3 R151, P1, R106.reuse, 0x20, RZ ;  /* 0x000000206a977810 */ /* 0x040fe40007f3e0ff */
[C---:B------:R-:W-:Y:S02]  /*6cd0*/  IADD3 R175, P0, R106.reuse, 0x40, RZ ;  /* 0x000000406aaf7810 */ /* 0x040fe40007f1e0ff */
[C---:B------:R-:W-:Y:S01]  /*6ce0*/  IADD3 R183, P5, R106.reuse, 0x4040, RZ ;  /* 0x000040406ab77810 */ /* 0x040fe20007fbe0ff */
[--C-:B------:R-:W-:Y:S01]  /*6cf0*/  IMAD.X R15, RZ, RZ, R107.reuse, P1 ;  /* 0x000000ffff0f7224 */ /* 0x100fe200008e066b */
[C---:B------:R-:W-:Y:S01]  /*6d00*/  IADD3 R177, P4, R106.reuse, 0x60, RZ ;  /* 0x000000606ab17810 */ /* 0x040fe20007f9e0ff */
[--C-:B------:R-:W-:Y:S01]  /*6d10*/  IMAD.X R17, RZ, RZ, R107.reuse, P0 ;  /* 0x000000ffff117224 */ /* 0x100fe200000e066b */
[C---:B------:R-:W-:Y:S01]  /*6d20*/  LOP3.LUT R13, R106.reuse, 0x380, RZ, 0xc0, !PT ;  /* 0x000003806a0d7812 */ /* 0x040fe200078ec0ff */
        /* <DEDUP_REMOVED lines=8> */
[----:B------:R-:W-:Y:S01]  /*6db0*/  LOP3.LUT R14, R151, 0x380, RZ, 0xc0, !PT ;  /* 0x00000380970e7812 */ /* 0x000fe200078ec0ff */
[--C-:B------:R-:W-:Y:S01]  /*6dc0*/  IMAD.X R47, RZ, RZ, R107.reuse, P2 ;  /* 0x000000ffff2f7224 */ /* 0x100fe200010e066b */
[----:B------:R-:W-:Y:S01]  /*6dd0*/  LOP3.LUT R16, R175, 0x380, RZ, 0xc0, !PT ;  /* 0x00000380af107812 */ /* 0x000fe200078ec0ff */
[----:B------:R-:W-:Y:S01]  /*6de0*/  IMAD.X R55, RZ, RZ, R107, P1 ;  /* 0x000000ffff377224 */ /* 0x000fe200008e066b */
[----:B------:R-:W-:Y:S02]  /*6df0*/  LOP3.LUT R18, R177, 0x380, RZ, 0xc0, !PT ;  /* 0x00000380b1127812 */ /* 0x000fe400078ec0ff */
[----:B------:R-:W-:-:S02]  /*6e00*/  IADD3 R4, P5, R106, 0xc020, RZ ;  /* 0x0000c0206a047810 */ /* 0x000fc40007fbe0ff */
[----:B------:R-:W-:Y:S02]  /*6e10*/  SHF.R.U64 R13, R13, 0x3, RZ ;  /* 0x000000030d0d7819 */ /* 0x000fe400000012ff */
[----:B------:R-:W-:Y:S01]  /*6e20*/  LOP3.LUT R20, R179, 0x380, RZ, 0xc0, !PT ;  /* 0x00000380b3147812 */ /* 0x000fe200078ec0ff */
[--C-:B------:R-:W-:Y:S01]  /*6e30*/  IMAD.X R99, RZ, RZ, R107.reuse, P5 ;  /* 0x000000ffff637224 */ /* 0x100fe200028e066b */
[----:B------:R-:W-:Y:S02]  /*6e40*/  IADD3 R189, P0, R106, 0x8020, RZ ;  /* 0x000080206abd7810 */ /* 0x000fe40007f1e0ff */
[----:B------:R-:W-:Y:S02]  /*6e50*/  SHF.R.U64 R14, R14, 0x3, RZ ;  /* 0x000000030e0e7819 */ /* 0x000fe400000012ff */
[----:B------:R-:W-:Y:S01]  /*6e60*/  LOP3.LUT R30, R181, 0x380, RZ, 0xc0, !PT ;  /* 0x00000380b51e7812 */ /* 0x000fe200078ec0ff */
[----:B------:R-:W-:Y:S01]  /*6e70*/  IMAD.X R63, RZ, RZ, R107, P0 ;  /* 0x000000ffff3f7224 */ /* 0x000fe200000e066b */
[----:B------:R-:W-:-:S02]  /*6e80*/  IADD3 R191, P4, R106, 0x8040, RZ ;  /* 0x000080406abf7810 */ /* 0x000fc40007f9e0ff */
[----:B------:R-:W-:Y:S02]  /*6e90*/  SHF.R.U64 R16, R16, 0x3, RZ ;  /* 0x0000000310107819 */ /* 0x000fe400000012ff */
[----:B------:R-:W-:Y:S01]  /*6ea0*/  LOP3.LUT R38, R183, 0x380, RZ, 0xc0, !PT ;  /* 0x00000380b7267812 */ /* 0x000fe200078ec0ff */
[--C-:B------:R-:W-:Y:S01]  /*6eb0*/  IMAD.X R71, RZ, RZ, R107.reuse, P4 ;  /* 0x000000ffff477224 */ /* 0x100fe200020e066b */
[C---:B------:R-:W-:Y:S02]  /*6ec0*/  IADD3 R193, P3, R106.reuse, 0x8060, RZ ;  /* 0x000080606ac17810 */ /* 0x040fe40007f7e0ff */
[C---:B------:R-:W-:Y:S02]  /*6ed0*/  IADD3 R195, P6, R106.reuse, 0xc000, RZ ;  /* 0x0000c0006ac37810 */ /* 0x040fe40007fde0ff */
[C---:B------:R-:W-:Y:S01]  /*6ee0*/  IADD3 R102, P2, R106.reuse, 0xc040, RZ ;  /* 0x0000c0406a667810 */ /* 0x040fe20007f5e0ff */
[--C-:B------:R-:W-:Y:S01]  /*6ef0*/  IMAD.X R79, RZ, RZ, R107.reuse, P3 ;  /* 0x000000ffff4f7224 */ /* 0x100fe200018e066b */
[----:B------:R-:W-:Y:S01]  /*6f00*/  IADD3 R6, P1, R106, 0xc060, RZ ;  /* 0x0000c0606a067810 */ /* 0x000fe20007f3e0ff */
[--C-:B------:R-:W-:Y:S01]  /*6f10*/  IMAD.X R95, RZ, RZ, R107.reuse, P6 ;  /* 0x000000ffff5f7224 */ /* 0x100fe200030e066b */
[----:B------:R-:W-:Y:S01]  /*6f20*/  SHF.R.U64 R18, R18, 0x3, RZ ;  /* 0x0000000312127819 */ /* 0x000fe200000012ff */
[----:B------:R-:W-:Y:S01]  /*6f30*/  IMAD.X R103, RZ, RZ, R107, P2 ;  /* 0x000000ffff677224 */ /* 0x000fe200010e066b */
[----:B------:R-:W-:-:S02]  /*6f40*/  LOP3.LUT R46, R185, 0x380, RZ, 0xc0, !PT ;  /* 0x00000380b92e7812 */ /* 0x000fc400078ec0ff */
[----:B------:R-:W-:Y:S01]  /*6f50*/  LOP3.LUT R106, R13, R106, RZ, 0x3c, !PT ;  /* 0x0000006a0d6a7212 */ /* 0x000fe200078e3cff */
[----:B------:R-:W-:Y:S01]  /*6f60*/  IMAD.X R13, RZ, RZ, R107, P1 ;  /* 0x000000ffff0d7224 */ /* 0x000fe200008e066b */
[----:B------:R-:W-:Y:S02]  /*6f70*/  SHF.R.U64 R20, R20, 0x3, RZ ;  /* 0x0000000314147819 */ /* 0x000fe400000012ff */
[----:B------:R-:W-:Y:S02]  /*6f80*/  LOP3.LUT R54, R187, 0x380, RZ, 0xc0, !PT ;  /* 0x00000380bb367812 */ /* 0x000fe400078ec0ff */
[----:B------:R-:W-:Y:S02]  /*6f90*/  LOP3.LUT R98, R4, 0x380, RZ, 0xc0, !PT ;  /* 0x0000038004627812 */ /* 0x000fe400078ec0ff */
[----:B------:R-:W-:Y:S02]  /*6fa0*/  LOP3.LUT R14, R14, R151, RZ, 0x3c, !PT ;  /* 0x000000970e0e7212 */ /* 0x000fe400078e3cff */
[----:B------:R-:W-:-:S02]  /*6fb0*/  SHF.R.U64 R30, R30, 0x3, RZ ;  /* 0x000000031e1e7819 */ /* 0x000fc400000012ff */
[----:B------:R-:W-:Y:S02]  /*6fc0*/  LOP3.LUT R62, R189, 0x380, RZ, 0xc0, !PT ;  /* 0x00000380bd3e7812 */ /* 0x000fe400078ec0ff */
[----:B------:R-:W-:Y:S02]  /*6fd0*/  LOP3.LUT R16, R16, R175, RZ, 0x3c, !PT ;  /* 0x000000af10107212 */ /* 0x000fe400078e3cff */
[----:B------:R-:W-:Y:S02]  /*6fe0*/  SHF.R.U64 R38, R38, 0x3, RZ ;  /* 0x0000000326267819 */ /* 0x000fe400000012ff */
[----:B------:R-:W-:Y:S02]  /*6ff0*/  LOP3.LUT R70, R191, 0x380, RZ, 0xc0, !PT ;  /* 0x00000380bf467812 */ /* 0x000fe400078ec0ff */
[----:B------:R-:W-:Y:S02]  /*7000*/  LOP3.LUT R18, R18, R177, RZ, 0x3c, !PT ;  /* 0x000000b112127212 */ /* 0x000fe400078e3cff */
[----:B------:R-:W-:-:S02]  /*7010*/  SHF.R.U64 R46, R46, 0x3, RZ ;  /* 0x000000032e2e7819 */ /* 0x000fc400000012ff */
[----:B------:R-:W-:Y:S02]  /*7020*/  LOP3.LUT R78, R193, 0x380, RZ, 0xc0, !PT ;  /* 0x00000380c14e7812 */ /* 0x000fe400078ec0ff */
[----:B------:R-:W-:Y:S02]  /*7030*/  LOP3.LUT R151, R6, 0x380, RZ, 0xc0, !PT ;  /* 0x0000038006977812 */ /* 0x000fe400078ec0ff */
[----:B------:R-:W-:Y:S02]  /*7040*/  LOP3.LUT R20, R20, R179, RZ, 0x3c, !PT ;  /* 0x000000b314147212 */ /* 0x000fe400078e3cff */
[----:B------:R-:W-:Y:S02]  /*7050*/  SHF.R.U64 R54, R54, 0x3, RZ ;  /* 0x0000000336367819 */ /* 0x000fe400000012ff */
[----:B------:R-:W-:Y:S02]  /*7060*/  LOP3.LUT R94, R195, 0x380, RZ, 0xc0, !PT ;  /* 0x00000380c35e7812 */ /* 0x000fe400078ec0ff */
[----:B------:R-:W-:-:S02]  /*7070*/  MOV R106, R106 ;  /* 0x0000006a006a7202 */ /* 0x000fc40000000f00 */
[----:B------:R-:W-:Y:S02]  /*7080*/  SHF.R.U64 R29, R98, 0x3, RZ ;  /* 0x00000003621d7819 */ /* 0x000fe400000012ff */
[----:B------:R-:W-:Y:S01]  /*7090*/  LOP3.LUT R30, R30, R181, RZ, 0x3c, !PT ;  /* 0x000000b51e1e7212 */ /* 0x000fe200078e3cff */
[----:B------:R1:W-:Y:S01]  /*70a0*/  STSM.16.M88.4 [R106], R24 ;  /* 0x000000186a007844 */ /* 0x0003e20000000200 */
[----:B------:R-:W-:Y:S02]  /*70b0*/  SHF.R.U64 R62, R62, 0x3, RZ ;  /* 0x000000033e3e7819 */ /* 0x000fe400000012ff */
[----:B------:R-:W-:Y:S02]  /*70c0*/  LOP3.LUT R107, R102, 0x380, RZ, 0xc0, !PT ;  /* 0x00000380666b7812 */ /* 0x000fe400078ec0ff */
[----:B------:R-:W-:Y:S02]  /*70d0*/  MOV R14, R14 ;  /* 0x0000000e000e7202 */ /* 0x000fe40000000f00 */
[----:B------:R-:W-:-:S02]  /*70e0*/  LOP3.LUT R38, R38, R183, RZ, 0x3c, !PT ;  /* 0x000000b726267212 */ /* 0x000fc400078e3cff */
[----:B------:R-:W-:Y:S01]  /*70f0*/  SHF.R.U64 R70, R70, 0x3, RZ ;  /* 0x0000000346467819 */ /* 0x000fe200000012ff */
[----:B------:R2:W-:Y:S01]  /*7100*/  STSM.16.M88.4 [R14], R32 ;  /* 0x000000200e007844 */ /* 0x0005e20000000200 */
[----:B------:R-:W-:Y:S02]  /*7110*/  MOV R16, R16 ;  /* 0x0000001000107202 */ /* 0x000fe40000000f00 */
[----:B------:R-:W-:Y:S02]  /*7120*/  LOP3.LUT R46, R46, R185, RZ, 0x3c, !PT ;  /* 0x000000b92e2e7212 */ /* 0x000fe400078e3cff */
[----:B------:R-:W-:Y:S01]  /*7130*/  SHF.R.U64 R78, R78, 0x3, RZ ;  /* 0x000000034e4e7819 */ /* 0x000fe200000012ff */
[----:B------:R3:W-:Y:S01]  /*7140*/  STSM.16.M88.4 [R16], R40 ;  /* 0x0000002810007844 */ /* 0x0007e20000000200 */
[----:B------:R-:W-:Y:S02]  /*7150*/  SHF.R.U64 R151, R151, 0x3, RZ ;  /* 0x0000000397977819 */ /* 0x000fe400000012ff */
[----:B------:R-:W-:-:S02]  /*7160*/  MOV R18, R18 ;  /* 0x0000001200127202 */ /* 0x000fc40000000f00 */
[----:B------:R-:W-:Y:S02]  /*7170*/  F2FP.BF16.F32.PACK_AB R64, R65, R64 ;  /* 0x000000404140723e */ /* 0x000fe400000010ff */
[----:B------:R-:W-:Y:S01]  /*7180*/  LOP3.LUT R54, R54, R187, RZ, 0x3c, !PT ;  /* 0x000000bb36367212 */ /* 0x000fe200078e3cff */
[----:B------:R3:W-:Y:S01]  /*7190*/  STSM.16.M88.4 [R18], R48 ;  /* 0x0000003012007844 */ /* 0x0007e20000000200 */
[----:B------:R-:W-:Y:S02]  /*71a0*/  SHF.R.U64 R94, R94, 0x3, RZ ;  /* 0x000000035e5e7819 */ /* 0x000fe400000012ff */
[----:B------:R-:W-:Y:S02]  /*71b0*/  LOP3.LUT R98, R29, R4, RZ, 0x3c, !PT ;  /* 0x000000041d627212 */ /* 0x000fe400078e3cff */
[----:B------:R-:W-:Y:S02]  /*71c0*/  MOV R20, R20 ;  /* 0x0000001400147202 */ /* 0x000fe40000000f00 */
[----:B------:R-:W-:-:S02]  /*71d0*/  F2FP.BF16.F32.PACK_AB R58, R61, R60 ;  /* 0x0000003c3d3a723e */ /* 0x000fc400000010ff */
[----:B------:R-:W-:Y:S02]  /*71e0*/  F2FP.BF16.F32.PACK_AB R59, R158, R59 ;  /* 0x0000003b9e3b723e */ /* 0x000fe400000010ff */
[----:B------:R-:W-:Y:S02]  /*71f0*/  F2FP.BF16.F32.PACK_AB R65, R157, R66 ;  /* 0x000000429d41723e */ /* 0x000fe400000010ff */
[----:B------:R-:W-:Y:S01]  /*7200*/  F2FP.BF16.F32.PACK_AB R72, R73, R72 ;  /* 0x000000484948723e */ /* 0x000fe200000010ff */
[----:B------:R3:W-:Y:S01]  /*7210*/  STSM.16.M88.4 [R20], R56 ;  /* 0x0000003814007844 */ /* 0x0007e20000000200 */
[----:B------:R-:W-:Y:S02]  /*7220*/  LOP3.LUT R62, R62, R189, RZ, 0x3c, !PT ;  /* 0x000000bd3e3e7212 */ /* 0x000fe400078e3cff */
[----:B------:R-:W-:Y:S02]  /*7230*/  SHF.R.U64 R107, R107, 0x3, RZ ;  /* 0x000000036b6b7819 */ /* 0x000fe400000012ff */
[----:B------:R-:W-:-:S02]  /*7240*/  MOV R30, R30 ;  /* 0x0000001e001e7202 */ /* 0x000fc40000000f00 */
[----:B------:R-:W-:Y:S02]  /*7250*/  F2FP.BF16.F32.PACK_AB R66, R69, R68 ;  /* 0x000000444542723e */ /* 0x000fe400000010ff */
[----:B------:R-:W-:Y:S02]  /*7260*/  F2FP.BF16.F32.PACK_AB R67, R155, R67 ;  /* 0x000000439b43723e */ /* 0x000fe400000010ff */
[----:B------:R-:W-:Y:S02]  /*7270*/  F2FP.BF16.F32.PACK_AB R73, R154, R74 ;  /* 0x0000004a9a49723e */ /* 0x000fe400000010ff */
[----:B------:R-:W-:Y:S01]  /*7280*/  F2FP.BF16.F32.PACK_AB R80, R81, R80 ;  /* 0x000000505150723e */ /* 0x000fe200000010ff */
[----:B------:R3:W-:Y:S01]  /*7290*/  STSM.16.M88.4 [R30], R64 ;  /* 0x000000401e007844 */ /* 0x0007e20000000200 */
[----:B------:R-:W-:Y:S02]  /*72a0*/  LOP3.LUT R70, R70, R191, RZ, 0x3c, !PT ;  /* 0x000000bf46467212 */ /* 0x000fe400078e3cff */
[----:B------:R-:W-:-:S02]  /*72b0*/  MOV R38, R38 ;  /* 0x0000002600267202 */ /* 0x000fc40000000f00 */
[----:B------:R-:W-:Y:S02]  /*72c0*/  F2FP.BF16.F32.PACK_AB R74, R77, R76 ;  /* 0x0000004c4d4a723e */ /* 0x000fe400000010ff */
[----:B------:R-:W-:Y:S02]  /*72d0*/  F2FP.BF16.F32.PACK_AB R75, R153, R75 ;  /* 0x0000004b994b723e */ /* 0x000fe400000010ff */
[----:B------:R-:W-:Y:S02]  /*72e0*/  F2FP.BF16.F32.PACK_AB R81, R152, R82 ;  /* 0x000000529851723e */ /* 0x000fe400000010ff */
[----:B------:R-:W-:Y:S01]  /*72f0*/  LOP3.LUT R78, R78, R193, RZ, 0x3c, !PT ;  /* 0x000000c14e4e7212 */ /* 0x000fe200078e3cff */
[----:B------:R3:W-:Y:S01]  /*7300*/  STSM.16.M88.4 [R38], R72 ;  /* 0x0000004826007844 */ /* 0x0007e20000000200 */
[----:B------:R-:W-:Y:S02]  /*7310*/  LOP3.LUT R12, R151, R6, RZ, 0x3c, !PT ;  /* 0x00000006970c7212 */ /* 0x000fe400078e3cff */
[----:B------:R-:W-:-:S02]  /*7320*/  MOV R46, R46 ;  /* 0x0000002e002e7202 */ /* 0x000fc40000000f00 */
[----:B------:R-:W-:Y:S02]  /*7330*/  F2FP.BF16.F32.PACK_AB R82, R85, R84 ;  /* 0x000000545552723e */ /* 0x000fe400000010ff */
[----:B------:R-:W-:Y:S02]  /*7340*/  F2FP.BF16.F32.PACK_AB R83, R83, R86 ;  /* 0x000000565353723e */ /* 0x000fe400000010ff */
[----:B------:R-:W-:Y:S02]  /*7350*/  LOP3.LUT R94, R94, R195, RZ, 0x3c, !PT ;  /* 0x000000c35e5e7212 */ /* 0x000fe400078e3cff */
[----:B------:R-:W-:Y:S01]  /*7360*/  MOV R54, R54 ;  /* 0x0000003600367202 */ /* 0x000fe20000000f00 */
[----:B------:R3:W-:Y:S01]  /*7370*/  STSM.16.M88.4 [R46], R80 ;  /* 0x000000502e007844 */ /* 0x0007e20000000200 */
[----:B------:R-:W-:Y:S02]  /*7380*/  MOV R6, R98 ;  /* 0x0000006200067202 */ /* 0x000fe40000000f00 */
[----:B------:R-:W-:-:S02]  /*7390*/  F2FP.BF16.F32.PACK_AB R84, R89, R88 ;  /* 0x000000585954723e */ /* 0x000fc400000010ff */
[----:B------:R-:W-:Y:S02]  /*73a0*/  F2FP.BF16.F32.PACK_AB R85, R91, R90 ;  /* 0x0000005a5b55723e */ /* 0x000fe400000010ff */
[----:B------:R-:W-:Y:S02]  /*73b0*/  F2FP.BF16.F32.PACK_AB R86, R93, R92 ;  /* 0x0000005c5d56723e */ /* 0x000fe400000010ff */
[----:B------:R-:W-:Y:S02]  /*73c0*/  F2FP.BF16.F32.PACK_AB R87, R167, R87 ;  /* 0x00000057a757723e */ /* 0x000fe400000010ff */
[----:B------:R-:W-:Y:S02]  /*73d0*/  F2FP.BF16.F32.PACK_AB R96, R97, R96 ;  /* 0x000000606160723e */ /* 0x000fe400000010ff */
[----:B------:R-:W-:Y:S01]  /*73e0*/  LOP3.LUT R102, R107, R102, RZ, 0x3c, !PT ;  /* 0x000000666b667212 */ /* 0x000fe200078e3cff */
[----:B------:R3:W-:Y:S01]  /*73f0*/  STSM.16.M88.4 [R54], R84 ;  /* 0x0000005436007844 */ /* 0x0007e20000000200 */
[----:B------:R-:W-:-:S02]  /*7400*/  MOV R62, R62 ;  /* 0x0000003e003e7202 */ /* 0x000fc40000000f00 */
[----:B------:R-:W-:Y:S02]  /*7410*/  F2FP.BF16.F32.PACK_AB R97, R169, R168 ;  /* 0x000000a8a961723e */ /* 0x000fe400000010ff */
[----:B------:R-:W-:Y:S02]  /*7420*/  F2FP.BF16.F32.PACK_AB R98, R101, R100 ;  /* 0x000000646562723e */ /* 0x000fe400000010ff */
[----:B------:R-:W-:Y:S02]  /*7430*/  F2FP.BF16.F32.PACK_AB R99, R171, R170 ;  /* 0x000000aaab63723e */ /* 0x000fe400000010ff */
[----:B------:R-:W-:Y:S02]  /*7440*/  F2FP.BF16.F32.PACK_AB R104, R105, R104 ;  /* 0x000000686968723e */ /* 0x000fe400000010ff */
[----:B------:R-:W-:Y:S01]  /*7450*/  F2FP.BF16.F32.PACK_AB R112, R113, R112 ;  /* 0x000000707170723e */ /* 0x000fe200000010ff */
[----:B------:R3:W-:Y:S01]  /*7460*/  STSM.16.M88.4 [R62], R96 ;  /* 0x000000603e007844 */ /* 0x0007e20000000200 */
[----:B------:R-:W-:-:S02]  /*7470*/  MOV R70, R70 ;  /* 0x0000004600467202 */ /* 0x000fc40000000f00 */
[----:B------:R-:W-:Y:S02]  /*7480*/  F2FP.BF16.F32.PACK_AB R105, R173, R172 ;  /* 0x000000acad69723e */ /* 0x000fe400000010ff */
[----:B-1----:R-:W-:Y:S02]  /*7490*/  F2FP.BF16.F32.PACK_AB R106, R109, R108 ;  /* 0x0000006c6d6a723e */ /* 0x002fe400000010ff */
        /* <DEDUP_REMOVED lines=25> */
[----:B------:R-:W-:Y:S01]  /*7630*/  MOV R4, R12 ;  /* 0x0000000c00047202 */ /* 0x000fe20000000f00 */
[----:B------:R-:W-:Y:S01]  /*7640*/  IMAD.U32 R13, RZ, RZ, UR6 ;  /* 0x00000006ff0d7e24 */ /* 0x000fe2000f8e00ff */
[----:B------:R-:W-:Y:S01]  /*7650*/  F2FP.BF16.F32.PACK_AB R146, R149, R148 ;  /* 0x000000949592723e */ /* 0x000fe200000010ff */
[----:B------:R3:W-:Y:S01]  /*7660*/  STSM.16.M88.4 [R102], R136 ;  /* 0x0000008866007844 */ /* 0x0007e20000000200 */
[----:B------:R-:W-:Y:S01]  /*7670*/  F2FP.BF16.F32.PACK_AB R147, R3, R150 ;  /* 0x000000960393723e */ /* 0x000fe200000010ff */
[----:B------:R-:W-:Y:S01]  /*7680*/  ULDC.64 UR6, c[0x0][0xce0] ;  /* 0x0003380000067ab9 */ /* 0x000fe20000000a00 */
[----:B------:R-:W1:Y:S01]  /*7690*/  LDC R77, c[0x0][0xb88] ;  /* 0x0002e200ff4d7b82 */ /* 0x000e620000000800 */
[----:B------:R-:W-:Y:S01]  /*76a0*/  UISETP.NE.U32.AND UP1, UPT, UR6, URZ, UPT ;  /* 0x0000003f0600728c */ /* 0x000fe2000bf25070 */
[----:B------:R-:W-:Y:S01]  /*76b0*/  PLOP3.LUT P1, PT, PT, PT, UP0, 0x80, 0x0 ;  /* 0x000000000000781c */ /* 0x000fe20003f2f008 */
[----:B------:R3:W-:Y:S01]  /*76c0*/  STSM.16.M88.4 [R4], R144 ;  /* 0x0000009004007844 */ /* 0x0007e20000000200 */
[----:B------:R-:W-:-:S04]  /*76d0*/  IMAD.U32 R12, RZ, RZ, UR4 ;  /* 0x00000004ff0c7e24 */ /* 0x000fc8000f8e00ff */
[----:B------:R-:W-:Y:S01]  /*76e0*/  BAR.SYNC.DEFER_BLOCKING 0x1, 0x100 ;  /* 0x0044000000007b1d */ /* 0x000fe20000010000 */
[----:B------:R-:W-:Y:S01]  /*76f0*/  UISETP.NE.AND.EX UP1, UPT, UR7, URZ, UPT, UP1 ;  /* 0x0000003f0700728c */ /* 0x000fe2000bf25310 */
[----:B------:R-:W-:-:S05]  /*7700*/  IMAD R15, R22, 0x40, R2 ;  /* 0x00000040160f7824 */ /* 0x000fca00078e0202 */
[----:B------:R-:W-:-:S05]  /*7710*/  PLOP3.LUT P2, PT, PT, PT, UP1, 0x80, 0x0 ;  /* 0x000000000000781c */ /* 0x000fca0003f4f018 */
[----:B------:R-:W-:-:S04]  /*7720*/  @UP1 UIADD3 UR6, UP2, UR8, UR6, URZ ;  /* 0x0000000608061290 */ /* 0x000fc8000ff5e03f */
[----:B------:R-:W-:Y:S01]  /*7730*/  @UP1 UIADD3.X UR7, UR9, UR7, URZ, UP2, !UPT ;  /* 0x0000000709071290 */ /* 0x000fe200097fe43f */
[----:B------:R-:W-:-:S04]  /*7740*/  IMAD.WIDE R10, R15, 0x2, R10 ;  /* 0x000000020f0a7825 */ /* 0x000fc800078e020a */
[----:B--2---:R-:W-:Y:S01]  /*7750*/  IMAD.U32 R14, RZ, RZ, UR6 ;  /* 0x00000006ff0e7e24 */ /* 0x004fe2000f8e00ff */
[----:B------:R-:W2:Y:S01]  /*7760*/  @P1 LDG.E R3, desc[UR60][R12.64] ;  /* 0x0000003c0c031981 */ /* 0x000ea2000c1e1900 */
[----:B------:R-:W-:Y:S01]  /*7770*/  IMAD.U32 R15, RZ, RZ, UR7 ;  /* 0x00000007ff0f7e24 */ /* 0x000fe2000f8e00ff */
[----:B------:R-:W-:Y:S01]  /*7780*/  UMOV UR4, URZ ;  /* 0x0000003f00047c82 */ /* 0x000fe20008000000 */
[----:B------:R-:W-:-:S03]  /*7790*/  IADD3 R25, P0, R10, 0x1000, RZ ;  /* 0x000010000a197810 */ /* 0x000fc60007f1e0ff */
[----:B-1----:R3:W5:Y:S01]  /*77a0*/  @P2 LDG.E R77, desc[UR60][R14.64] ;  /* 0x0000003c0e4d2981 */ /* 0x002762000c1e1900 */
[----:B--2---:R-:W-:Y:S01]  /*77b0*/  @P1 R2UR UR4, R3 ;  /* 0x00000000030412ca */ /* 0x004fe200000e0000 */
[----:B---3--:R-:W-:-:S14]  /*77c0*/  @P2 BRA `(.L_x_793) ;  /* 0x0000000000102947 */ /* 0x008fdc0003800000 */
[----:B------:R-:W-:Y:S05]  /*77d0*/  @!P1 BRA `(.L_x_793) ;  /* 0x00000000000c9947 */ /* 0x000fea0003800000 */
[----:B------:R-:W2:Y:S04]  /*77e0*/  LDG.E R4, desc[UR60][R12.64] ;  /* 0x0000003c0c047981 */ /* 0x000ea8000c1e1900 */
[----:B-----5:R-:W2:Y:S02]  /*77f0*/  LDG.E R77, desc[UR60][R12.64+0x4] ;  /* 0x0000043c0c4d7981 */ /* 0x020ea4000c1e1900 */
[----:B--2---:R-:W-:-:S07]  /*7800*/  IMAD.IADD R77, R77, 0x1, -R4 ;  /* 0x000000014d4d7824 */ /* 0x004fce00078e0a04 */
.L_x_793:
[----:B------:R-:W-:Y:S01]  /*7810*/  R2UR UR16, R201 ;  /* 0x00000000c91072ca */ /* 0x000fe200000e0000 */
[----:B------:R-:W-:Y:S01]  /*7820*/  ULDC.64 UR12, c[0x0][0xc70] ;  /* 0x00031c00000c7ab9 */ /* 0x000fe20000000a00 */
[----:B------:R-:W-:Y:S01]  /*7830*/  R2UR UR15, R203 ;  /* 0x00000000cb0f72ca */ /* 0x000fe200000e0000 */
[----:B------:R-:W-:Y:S01]  /*7840*/  USHF.R.S32.HI UR9, URZ, 0x1f, UR4 ;  /* 0x0000001f3f097899 */ /* 0x000fe20008011404 */
[----:B------:R-:W-:Y:S01]  /*7850*/  R2UR UR14, R202 ;  /* 0x00000000ca0e72ca */ /* 0x000fe200000e0000 */
[----:B------:R-:W-:Y:S01]  /*7860*/  UMOV UR8, UR4 ;  /* 0x0000000400087c82 */ /* 0x000fe20008000000 */
[----:B------:R-:W-:Y:S01]  /*7870*/  LOP3.LUT R24, R25, 0x380, RZ, 0xc0, !PT ;  /* 0x0000038019187812 */ /* 0x000fe200078ec0ff */
[----:B------:R-:W-:Y:S01]  /*7880*/  IMAD R6, R200, 0x80, R220 ;  /* 0x00000080c8067824 */ /* 0x000fe200078e02dc */
[C---:B------:R-:W-:Y:S02]  /*7890*/  IADD3 R17, P1, R10.reuse, 0x2000, RZ ;  /* 0x000020000a117810 */ /* 0x040fe40007f3e0ff */
[----:B------:R-:W-:-:S02]  /*78a0*/  IADD3 R13, P2, R10, 0x3000, RZ ;  /* 0x000030000a0d7810 */ /* 0x000fc40007f5e0ff */
[----:B------:R-:W-:Y:S01]  /*78b0*/  SHF.R.U64 R24, R24, 0x3, RZ ;  /* 0x0000000318187819 */ /* 0x000fe200000012ff */
[----:B------:R-:W-:Y:S01]  /*78c0*/  USHF.R.S32.HI UR11, URZ, 0x1f, UR16 ;  /* 0x0000001f3f0b7899 */ /* 0x000fe20008011410 */
[----:B------:R-:W-:Y:S01]  /*78d0*/  LOP3.LUT R16, R17, 0x380, RZ, 0xc0, !PT ;  /* 0x0000038011107812 */ /* 0x000fe200078ec0ff */
[----:B------:R-:W-:Y:S01]  /*78e0*/  USEL UR15, UR15, URZ, !UP0 ;  /* 0x0000003f0f0f7287 */ /* 0x000fe2000c000000 */
[----:B------:R-:W-:Y:S01]  /*78f0*/  LOP3.LUT R12, R13, 0x380, RZ, 0xc0, !PT ;  /* 0x000003800d0c7812 */ /* 0x000fe200078ec0ff */
[----:B------:R-:W-:Y:S01]  /*7900*/  UIMAD UR10, UR11, UR12, URZ ;  /* 0x0000000c0b0a72a4 */ /* 0x000fe2000f8e023f */
[----:B------:R-:W-:Y:S01]  /*7910*/  SHF.R.S32.HI R3, RZ, 0x1f, R6 ;  /* 0x0000001fff037819 */ /* 0x000fe20000011406 */
[----:B------:R-:W-:Y:S01]  /*7920*/  UIMAD.WIDE.U32 UR6, UR16, UR12, UR8 ;  /* 0x0000000c100672a5 */ /* 0x000fe2000f8e0008 */
[----:B------:R-:W-:Y:S01]  /*7930*/  LOP3.LUT R24, R24, R25, RZ, 0x3c, !PT ;  /* 0x0000001918187212 */ /* 0x000fe200078e3cff */
[----:B------:R-:W-:Y:S01]  /*7940*/  UIMAD UR10, UR16, UR13, UR10 ;  /* 0x0000000d100a72a4 */ /* 0x000fe2000f8e020a */
[----:B------:R-:W-:Y:S01]  /*7950*/  SHF.R.U64 R16, R16, 0x3, RZ ;  /* 0x0000000310107819 */ /* 0x000fe200000012ff */
[----:B------:R-:W-:Y:S01]  /*7960*/  USEL UR14, UR14, URZ, !UP0 ;  /* 0x0000003f0e0e7287 */ /* 0x000fe2000c000000 */
[----:B------:R-:W-:Y:S01]  /*7970*/  SHF.R.U64 R12, R12, 0x3, RZ ;  /* 0x000000030c0c7819 */ /* 0x000fe200000012ff */
[----:B------:R-:W-:Y:S01]  /*7980*/  ULDC.64 UR12, c[0x0][0xc78] ;  /* 0x00031e00000c7ab9 */ /* 0x000fe20000000a00 */
[----:B------:R-:W-:Y:S01]  /*7990*/  UIADD3 UR7, UR7, UR10, URZ ;  /* 0x0000000a07077290 */ /* 0x000fe2000fffe03f */
[--C-:B------:R-:W-:Y:S01]  /*79a0*/  IMAD.X R25, RZ, RZ, R11.reuse, P0 ;  /* 0x000000ffff197224 */ /* 0x100fe200000e060b */
[----:B------:R-:W-:Y:S01]  /*79b0*/  UIMAD UR8, UR15, UR12, URZ ;  /* 0x0000000c0f0872a4 */ /* 0x000fe2000f8e023f */
[----:B------:R-:W-:Y:S01]  /*79c0*/  IADD3 R69, P0, R10, 0x8000, RZ ;  /* 0x000080000a457810 */ /* 0x000fe20007f1e0ff */
[----:B------:R-:W-:Y:S01]  /*79d0*/  UIMAD.WIDE.U32 UR6, UR14, UR12, UR6 ;  /* 0x0000000c0e0672a5 */ /* 0x000fe2000f8e0006 */
[----:B------:R-:W-:Y:S01]  /*79e0*/  LOP3.LUT R16, R16, R17, RZ, 0x3c, !PT ;  /* 0x0000001110107212 */ /* 0x000fe200078e3cff */
[----:B------:R-:W-:Y:S01]  /*79f0*/  UIMAD UR8, UR14, UR13, UR8 ;  /* 0x0000000d0e0872a4 */ /* 0x000fe2000f8e0208 */
[----:B------:R-:W-:Y:S01]  /*7a00*/  LOP3.LUT R12, R12, R13, RZ, 0x3c, !PT ;  /* 0x0000000d0c0c7212 */ /* 0x000fe200078e3cff */
[--C-:B------:R-:W-:Y:S01]  /*7a10*/  IMAD.X R17, RZ, RZ, R11.reuse, P1 ;  /* 0x000000ffff117224 */ /* 0x100fe200008e060b */
[----:B------:R-:W-:Y:S01]  /*7a20*/  IADD3 R45, P6, R10, 0x4000, RZ ;  /* 0x000040000a2d7810 */ /* 0x000fe20007fde0ff */
[----:B------:R-:W-:Y:S01]  /*7a30*/  IMAD.X R13, RZ, RZ, R11, P2 ;  /* 0x000000ffff0d7224 */ /* 0x000fe200010e060b */
[----:B------:R-:W-:Y:S01]  /*7a40*/  IADD3 R4, P3, R6, UR6, RZ ;  /* 0x0000000606047c10 */ /* 0x000fe2000ff7e0ff */
[----:B------:R-:W-:Y:S01]  /*7a50*/  IMAD.U32 R14, RZ, RZ, UR8 ;  /* 0x00000008ff0e7e24 */ /* 0x000fe2000f8e00ff */
[----:B------:R-:W-:Y:S01]  /*7a60*/  IADD3 R61, P1, R10, 0x9000, RZ ;  /* 0x000090000a3d7810 */ /* 0x000fe20007f3e0ff */
[----:B------:R-:W-:Y:S01]  /*7a70*/  ULDC.64 UR12, c[0x0][0xba0] ;  /* 0x0002e800000c7ab9 */ /* 0x000fe20000000a00 */
[----:B------:R-:W-:-:S02]  /*7a80*/  LOP3.LUT R68, R69, 0x380, RZ, 0xc0, !PT ;  /* 0x0000038045447812 */ /* 0x000fc400078ec0ff */
[----:B------:R-:W-:Y:S01]  /*7a90*/  IADD3.X R3, R3, UR7, R14, P3, !PT ;  /* 0x0000000703037c10 */ /* 0x000fe20009ffe40e */
[----:B------:R-:W-:Y:S01]  /*7aa0*/  ULDC.64 UR6, c[0x0][0xc40] ;  /* 0x0003100000067ab9 */ /* 0x000fe20000000a00 */
[----:B------:R-:W-:Y:S02]  /*7ab0*/  IADD3 R49, P2, R10, 0xa000, RZ ;  /* 0x0000a0000a317810 */ /* 0x000fe40007f5e0ff */
[----:B------:R-:W-:Y:S02]  /*7ac0*/  LEA R50, P3, R4, UR6, 0x2 ;  /* 0x0000000604327c11 */ /* 0x000fe4000f8610ff */
[----:B------:R-:W-:Y:S02]  /*7ad0*/  IADD3 R41, P5, R10, 0x5000, RZ ;  /* 0x000050000a297810 */ /* 0x000fe40007fbe0ff */
[----:B------:R-:W-:Y:S01]  /*7ae0*/  LEA.HI.X R51, R4, UR7, R3, 0x2, P3 ;  /* 0x0000000704337c11 */ /* 0x000fe200098f1403 */
[----:B------:R-:W-:Y:S01]  /*7af0*/  VIADD R4, R6, 0x8 ;  /* 0x0000000806047836 */ /* 0x000fe20000000000 */
[----:B------:R-:W-:-:S02]  /*7b00*/  IADD3 R37, P4, R10, 0x6000, RZ ;  /* 0x000060000a257810 */ /* 0x000fc40007f9e0ff */
[----:B------:R-:W-:Y:S02]  /*7b10*/  IADD3 R29, P3, R10, 0x7000, RZ ;  /* 0x000070000a1d7810 */ /* 0x000fe40007f7e0ff */
[----:B------:R-:W-:Y:S02]  /*7b20*/  LOP3.LUT R44, R45, 0x380, RZ, 0xc0, !PT ;  /* 0x000003802d2c7812 */ /* 0x000fe400078ec0ff */
[----:B------:R-:W-:Y:S02]  /*7b30*/  LOP3.LUT R60, R61, 0x380, RZ, 0xc0, !PT ;  /* 0x000003803d3c7812 */ /* 0x000fe400078ec0ff */
[----:B------:R-:W-:Y:S02]  /*7b40*/  SHF.R.U64 R68, R68, 0x3, RZ ;  /* 0x0000000344447819 */ /* 0x000fe400000012ff */
[----:B------:R-:W-:Y:S02]  /*7b50*/  LOP3.LUT R48, R49, 0x380, RZ, 0xc0, !PT ;  /* 0x0000038031307812 */ /* 0x000fe400078ec0ff */
[----:B------:R-:W-:-:S02]  /*7b60*/  LOP3.LUT R40, R41, 0x380, RZ, 0xc0, !PT ;  /* 0x0000038029287812 */ /* 0x000fc400078ec0ff */
[----:B------:R-:W-:Y:S02]  /*7b70*/  LOP3.LUT R36, R37, 0x380, RZ, 0xc0, !PT ;  /* 0x0000038025247812 */ /* 0x000fe400078ec0ff */
[----:B------:R-:W-:Y:S02]  /*7b80*/  LOP3.LUT R28, R29, 0x380, RZ, 0xc0, !PT ;  /* 0x000003801d1c7812 */ /* 0x000fe400078ec0ff */
[----:B------:R-:W-:Y:S02]  /*7b90*/  SHF.R.U64 R44, R44, 0x3, RZ ;  /* 0x000000032c2c7819 */ /* 0x000fe400000012ff */
[----:B------:R-:W-:Y:S02]  /*7ba0*/  SHF.R.U64 R60, R60, 0x3, RZ ;  /* 0x000000033c3c7819 */ /* 0x000fe400000012ff */
[----:B------:R-:W-:Y:S01]  /*7bb0*/  LOP3.LUT R68, R68, R69, RZ, 0x3c, !PT ;  /* 0x0000004544447212 */ /* 0x000fe200078e3cff */
[----:B------:R-:W-:Y:S01]  /*7bc0*/  IMAD.X R69, RZ, RZ, R11, P0 ;  /* 0x000000ffff457224 */ /* 0x000fe200000e060b */
[----:B------:R-:W-:-:S02]  /*7bd0*/  SHF.R.U64 R48, R48, 0x3, RZ ;  /* 0x0000000330307819 */ /* 0x000fc400000012ff */
[----:B------:R-:W-:Y:S02]  /*7be0*/  LOP3.LUT P0, RZ, R205, 0x3, RZ, 0xc0, !PT ;  /* 0x00000003cdff7812 */ /* 0x000fe4000780c0ff */
[----:B------:R-:W-:Y:S02]  /*7bf0*/  SHF.R.U64 R40, R40, 0x3, RZ ;  /* 0x0000000328287819 */ /* 0x000fe400000012ff */
[----:B------:R-:W-:Y:S02]  /*7c00*/  SHF.R.U64 R36, R36, 0x3, RZ ;  /* 0x0000000324247819 */ /* 0x000fe400000012ff */
[----:B------:R-:W-:Y:S02]  /*7c10*/  SHF.R.U64 R28, R28, 0x3, RZ ;  /* 0x000000031c1c7819 */ /* 0x000fe400000012ff */
[----:B------:R-:W-:Y:S01]  /*7c20*/  LOP3.LUT R44, R44, R45, RZ, 0x3c, !PT ;  /* 0x0000002d2c2c7212 */ /* 0x000fe200078e3cff */
[--C-:B------:R-:W-:Y:S01]  /*7c30*/  IMAD.X R45, RZ, RZ, R11.reuse, P6 ;  /* 0x000000ffff2d7224 */ /* 0x100fe200030e060b */
[----:B------:R-:W-:Y:S01]  /*7c40*/  LOP3.LUT R60, R60, R61, RZ, 0x3c, !PT ;  /* 0x0000003d3c3c7212 */ /* 0x000fe200078e3cff */
[--C-:B------:R-:W-:Y:S01]  /*7c50*/  IMAD.X R61, RZ, RZ, R11.reuse, P1 ;  /* 0x000000ffff3d7224 */ /* 0x100fe200008e060b */
[----:B------:R-:W-:Y:S01]  /*7c60*/  LOP3.LUT R48, R48, R49, RZ, 0x3c, !PT ;  /* 0x0000003130307212 */ /* 0x000fe200078e3cff */
[----:B------:R-:W-:Y:S01]  /*7c70*/  IMAD.X R49, RZ, RZ, R11, P2 ;  /* 0x000000ffff317224 */ /* 0x000fe200010e060b */
[----:B------:R-:W-:-:S02]  /*7c80*/  IADD3 R21, P6, R10, 0xb000, RZ ;  /* 0x0000b0000a157810 */ /* 0x000fc40007fde0ff */
[----:B-----5:R-:W-:Y:S02]  /*7c90*/  ISETP.GE.OR P1, PT, R6, R77, P0 ;  /* 0x0000004d0600720c */ /* 0x020fe40000726670 */
[----:B------:R-:W-:Y:S01]  /*7ca0*/  LOP3.LUT R40, R40, R41, RZ, 0x3c, !PT ;  /* 0x0000002928287212 */ /* 0x000fe200078e3cff */
[--C-:B------:R-:W-:Y:S01]  /*7cb0*/  IMAD.X R41, RZ, RZ, R11.reuse, P5 ;  /* 0x000000ffff297224 */ /* 0x100fe200028e060b */
[----:B------:R-:W-:Y:S01]  /*7cc0*/  LOP3.LUT R36, R36, R37, RZ, 0x3c, !PT ;  /* 0x0000002524247212 */ /* 0x000fe200078e3cff */
[--C-:B------:R-:W-:Y:S01]  /*7cd0*/  IMAD.X R37, RZ, RZ, R11.reuse, P4 ;  /* 0x000000ffff257224 */ /* 0x100fe200020e060b */
[----:B------:R-:W-:Y:S01]  /*7ce0*/  LOP3.LUT R28, R28, R29, RZ, 0x3c, !PT ;  /* 0x0000001d1c1c7212 */ /* 0x000fe200078e3cff */
[----:B------:R-:W-:Y:S01]  /*7cf0*/  IMAD.X R29, RZ, RZ, R11, P3 ;  /* 0x000000ffff1d7224 */ /* 0x000fe200018e060b */
[C---:B------:R-:W-:Y:S02]  /*7d00*/  IADD3 R6, P2, R10.reuse, 0xf000, RZ ;  /* 0x0000f0000a067810 */ /* 0x040fe40007f5e0ff */
[----:B------:R-:W-:-:S02]  /*7d10*/  IADD3 R73, P5, R10, 0xc000, RZ ;  /* 0x0000c0000a497810 */ /* 0x000fc40007fbe0ff */
[C---:B------:R-:W-:Y:S02]  /*7d20*/  IADD3 R65, P4, R10.reuse, 0xd000, RZ ;  /* 0x0000d0000a417810 */ /* 0x040fe40007f9e0ff */
[C---:B------:R-:W-:Y:S01]  /*7d30*/  LOP3.LUT R15, R10.reuse, 0x380, RZ, 0xc0, !PT ;  /* 0x000003800a0f7812 */ /* 0x040fe200078ec0ff */
[----:B------:R-:W-:Y:S01]  /*7d40*/  UIMAD UR6, UR9, UR12, URZ ;  /* 0x0000000c090672a4 */ /* 0x000fe2000f8e023f */
[----:B------:R-:W-:Y:S01]  /*7d50*/  IADD3 R57, P3, R10, 0xe000, RZ ;  /* 0x0000e0000a397810 */ /* 0x000fe20007f7e0ff */
[----:B------:R-:W-:Y:S01]  /*7d60*/  IMAD.U32 R23, RZ, RZ, UR12 ;  /* 0x0000000cff177e24 */ /* 0x000fe2000f8e00ff */
[----:B------:R-:W-:Y:S01]  /*7d70*/  ISETP.GE.OR P0, PT, R4, R77, P0 ;  /* 0x0000004d0400720c */ /* 0x000fe20000706670 */
[----:B------:R-:W-:Y:S01]  /*7d80*/  IMAD.X R53, RZ, RZ, R11, P2 ;  /* 0x000000ffff357224 */ /* 0x000fe200010e060b */
[----:B------:R-:W-:Y:S01]  /*7d90*/  LOP3.LUT R20, R21, 0x380, RZ, 0xc0, !PT ;  /* 0x0000038015147812 */ /* 0x000fe200078ec0ff */
[----:B------:R-:W-:Y:S01]  /*7da0*/  @!P1 STG.E desc[UR60][R50.64], R9 ;  /* 0x0000000932009986 */ /* 0x000fe2000c10193c */
[----:B------:R-:W-:-:S02]  /*7db0*/  LOP3.LUT R3, R6, 0x380, RZ, 0xc0, !PT ;  /* 0x0000038006037812 */ /* 0x000fc400078ec0ff */
[----:B------:R-:W-:Y:S02]  /*7dc0*/  LOP3.LUT R72, R73, 0x380, RZ, 0xc0, !PT ;  /* 0x0000038049487812 */ /* 0x000fe400078ec0ff */
[----:B------:R-:W-:Y:S02]  /*7dd0*/  LOP3.LUT R64, R65, 0x380, RZ, 0xc0, !PT ;  /* 0x0000038041407812 */ /* 0x000fe400078ec0ff */
[----:B------:R-:W-:Y:S02]  /*7de0*/  LOP3.LUT R56, R57, 0x380, RZ, 0xc0, !PT ;  /* 0x0000038039387812 */ /* 0x000fe400078ec0ff */
[----:B------:R-:W-:Y:S01]  /*7df0*/  SHF.R.U64 R20, R20, 0x3, RZ ;  /* 0x0000000314147819 */ /* 0x000fe200000012ff */
[----:B------:R1:W-:Y:S01]  /*7e00*/  @!P0 STG.E desc[UR60][R50.64+0x20], R8 ;  /* 0x0000200832008986 */ /* 0x0003e2000c10193c */
[----:B------:R-:W-:Y:S02]  /*7e10*/  SHF.R.U64 R15, R15, 0x3, RZ ;  /* 0x000000030f0f7819 */ /* 0x000fe400000012ff */
[----:B------:R-:W-:Y:S01]  /*7e20*/  SHF.R.U64 R3, R3, 0x3, RZ ;  /* 0x0000000303037819 */ /* 0x000fe200000012ff */
[----:B------:R-:W-:Y:S01]  /*7e30*/  UIMAD UR6, UR4, UR13, UR6 ;  /* 0x0000000d040672a4 */ /* 0x000fe2000f8e0206 */
[----:B------:R-:W-:Y:S01]  /*7e40*/  SHF.R.U64 R72, R72, 0x3, RZ ;  /* 0x0000000348487819 */ /* 0x000fe200000012ff */
[----:B------:R-:W5:Y:S01]  /*7e50*/  LD.E.128 R24, desc[UR60][R24.64] ;  /* 0x0000003c18187980 */ /* 0x000f62000c101d00 */
[----:B------:R-:W-:-:S02]  /*7e60*/  SHF.R.U64 R64, R64, 0x3, RZ ;  /* 0x0000000340407819 */ /* 0x000fc400000012ff */
[----:B------:R-:W-:Y:S01]  /*7e70*/  SHF.R.U64 R56, R56, 0x3, RZ ;  /* 0x0000000338387819 */ /* 0x000fe200000012ff */
[----:B------:R-:W5:Y:S01]  /*7e80*/  LD.E.128 R16, desc[UR60][R16.64] ;  /* 0x0000003c10107980 */ /* 0x000f62000c101d00 */
[----:B------:R-:W-:Y:S01]  /*7e90*/  LOP3.LUT R20, R20, R21, RZ, 0x3c, !PT ;  /* 0x0000001514147212 */ /* 0x000fe200078e3cff */
[--C-:B------:R-:W-:Y:S01]  /*7ea0*/  IMAD.X R21, RZ, RZ, R11.reuse, P6 ;  /* 0x000000ffff157224 */ /* 0x100fe200030e060b */
[----:B------:R-:W-:Y:S01]  /*7eb0*/  LOP3.LUT R10, R15, R10, RZ, 0x3c, !PT ;  /* 0x0000000a0f0a7212 */ /* 0x000fe200078e3cff */
[----:B------:R-:W5:Y:S01]  /*7ec0*/  LD.E.128 R44, desc[UR60][R44.64] ;  /* 0x0000003c2c2c7980 */ /* 0x000f62000c101d00 */
[----:B------:R-:W-:Y:S02]  /*7ed0*/  LOP3.LUT R52, R3, R6, RZ, 0x3c, !PT ;  /* 0x0000000603347212 */ /* 0x000fe400078e3cff */
[--C-:B------:R-:W-:Y:S01]  /*7ee0*/  SHF.R.S32.HI R3, RZ, 0x1f, R2.reuse ;  /* 0x0000001fff037819 */ /* 0x100fe20000011402 */
[----:B------:R-:W5:Y:S01]  /*7ef0*/  LD.E.128 R32, desc[UR60][R10.64] ;  /* 0x0000003c0a207980 */ /* 0x000f62000c101d00 */
[----:B------:R-:W-:Y:S01]  /*7f00*/  LOP3.LUT R72, R72, R73, RZ, 0x3c, !PT ;  /* 0x0000004948487212 */ /* 0x000fe200078e3cff */
[--C-:B------:R-:W-:Y:S01]  /*7f10*/  IMAD.X R73, RZ, RZ, R11.reuse, P5 ;  /* 0x000000ffff497224 */ /* 0x100fe200028e060b */
[----:B------:R-:W-:Y:S01]  /*7f20*/  LOP3.LUT R64, R64, R65, RZ, 0x3c, !PT ;  /* 0x0000004140407212 */ /* 0x000fe200078e3cff */
[--C-:B------:R-:W-:Y:S01]  /*7f30*/  IMAD.X R65, RZ, RZ, R11.reuse, P4 ;  /* 0x000000ffff417224 */ /* 0x100fe200020e060b */
[----:B------:R-:W-:Y:S01]  /*7f40*/  LOP3.LUT R56, R56, R57, RZ, 0x3c, !PT ;  /* 0x0000003938387212 */ /* 0x000fe200078e3cff */
[----:B------:R-:W-:Y:S01]  /*7f50*/  IMAD.X R57, RZ, RZ, R11, P3 ;  /* 0x000000ffff397224 */ /* 0x000fe200018e060b */
[----:B------:R-:W5:Y:S04]  /*7f60*/  LD.E.128 R12, desc[UR60][R12.64] ;  /* 0x0000003c0c0c7980 */ /* 0x000f68000c101d00 */
[----:B-1----:R1:W5:Y:S04]  /*7f70*/  LD.E.128 R8, desc[UR60][R20.64] ;  /* 0x0000003c14087980 */ /* 0x002368000c101d00 */
[----:B------:R-:W5:Y:S04]  /*7f80*/  LD.E.128 R40, desc[UR60][R40.64] ;  /* 0x0000003c28287980 */ /* 0x000f68000c101d00 */
[----:B------:R-:W5:Y:S01]  /*7f90*/  LD.E.128 R36, desc[UR60][R36.64] ;  /* 0x0000003c24247980 */ /* 0x000f62000c101d00 */
[----:B-1----:R-:W-:-:S03]  /*7fa0*/  IMAD.WIDE.U32 R20, R23, UR4, R2 ;  /* 0x0000000417147c25 */ /* 0x002fc6000f8e0002 */
[----:B------:R-:W5:Y:S01]  /*7fb0*/  LD.E.128 R28, desc[UR60][R28.64] ;  /* 0x0000003c1c1c7980 */ /* 0x000f62000c101d00 */
[----:B------:R-:W-:Y:S01]  /*7fc0*/  VIADD R21, R21, UR6 ;  /* 0x0000000615157c36 */ /* 0x000fe20008000000 */
[----:B------:R-:W-:Y:S02]  /*7fd0*/  ULDC.64 UR6, c[0x0][0xbe0] ;  /* 0x0002f80000067ab9 */ /* 0x000fe40000000a00 */
[----:B------:R-:W5:Y:S04]  /*7fe0*/  LD.E.128 R68, desc[UR60][R68.64] ;  /* 0x0000003c44447980 */ /* 0x000f68000c101d00 */
[----:B------:R-:W5:Y:S04]  /*7ff0*/  LD.E.128 R60, desc[UR60][R60.64] ;  /* 0x0000003c3c3c7980 */ /* 0x000f68000c101d00 */
[----:B------:R-:W5:Y:S04]  /*8000*/  LD.E.128 R48, desc[UR60][R48.64] ;  /* 0x0000003c30307980 */ /* 0x000f68000c101d00 */
        /* <DEDUP_REMOVED lines=10> */
[----:B-1----:R-:W1:Y:S01]  /*80b0*/  FENCE.VIEW.ASYNC.S ;  /* 0x00000000000073c6 */ /* 0x002e620000000000 */
[----:B------:R-:W-:Y:S01]  /*80c0*/  IMAD.U32 R23, RZ, RZ, UR6 ;  /* 0x00000006ff177e24 */ /* 0x000fe2000f8e00ff */
[----:B------:R-:W-:Y:S01]  /*80d0*/  UIMAD UR4, UR16, UR7, UR4 ;  /* 0x00000007100472a4 */ /* 0x000fe2000f8e0204 */
[----:B------:R-:W-:-:S02]  /*80e0*/  IMAD R77, R200, -0x80, R77 ;  /* 0xffffff80c84d7824 */ /* 0x000fc400078e024d */
[----:B------:R-:W-:Y:S01]  /*80f0*/  IMAD.WIDE.U32 R20, R23, UR16, R20 ;  /* 0x0000001017147c25 */ /* 0x000fe2000f8e0014 */
[----:B------:R-:W-:Y:S02]  /*8100*/  ULDC.64 UR6, c[0x0][0xbe8] ;  /* 0x0002fa0000067ab9 */ /* 0x000fe40000000a00 */
[CC--:B------:R-:W-:Y:S01]  /*8110*/  ISETP.GE.AND P3, PT, R22.reuse, R77.reuse, PT ;  /* 0x0000004d1600720c */ /* 0x0c0fe20003f66270 */
[----:B------:R-:W-:Y:S01]  /*8120*/  VIADD R21, R21, UR4 ;  /* 0x0000000415157c36 */ /* 0x000fe20008000000 */
[----:B------:R-:W-:Y:S01]  /*8130*/  UIMAD UR4, UR15, UR6, URZ ;  /* 0x000000060f0472a4 */ /* 0x000fe2000f8e023f */
[----:B------:R-:W-:Y:S02]  /*8140*/  VIADD R3, R22, 0x20 ;  /* 0x0000002016037836 */ /* 0x000fe40000000000 */
[----:B------:R-:W-:Y:S02]  /*8150*/  VIADD R0, R0, 0x32420 ;  /* 0x0003242000007836 */ /* 0x000fe40000000000 */
[----:B------:R-:W-:Y:S01]  /*8160*/  IMAD.U32 R79, RZ, RZ, UR6 ;  /* 0x00000006ff4f7e24 */ /* 0x000fe2000f8e00ff */
[----:B------:R-:W-:Y:S01]  /*8170*/  UIMAD UR4, UR14, UR7, UR4 ;  /* 0x000000070e0472a4 */ /* 0x000fe2000f8e0204 */
[----:B------:R-:W-:Y:S01]  /*8180*/  ISETP.GE.AND P0, PT, R3, R77, PT ;  /* 0x0000004d0300720c */ /* 0x000fe20003f06270 */
[----:B------:R-:W-:Y:S01]  /*8190*/  VIADD R3, R22, 0x40 ;  /* 0x0000004016037836 */ /* 0x000fe20000000000 */
[----:B------:R-:W-:Y:S01]  /*81a0*/  PRMT R0, RZ, 0x654, R0 ;  /* 0x00000654ff007816 */ /* 0x000fe20000000000 */
[----:B------:R-:W-:Y:S01]  /*81b0*/  IMAD.WIDE.U32 R78, R79, UR14, R20 ;  /* 0x0000000e4f4e7c25 */ /* 0x000fe2000f8e0014 */
[----:B------:R-:W-:-:S03]  /*81c0*/  SHF.R.S32.HI R23, RZ, 0x1f, R22 ;  /* 0x0000001fff177819 */ /* 0x000fc60000011416 */
[----:B------:R-:W-:Y:S01]  /*81d0*/  VIADD R4, R22, 0x60 ;  /* 0x0000006016047836 */ /* 0x000fe20000000000 */
[----:B-1----:R1:W-:Y:S01]  /*81e0*/  SYNCS.ARRIVE.TRANS64.RED.A1T0 RZ, [R0+URZ], RZ ;  /* 0x000000ff00ff79a7 */ /* 0x0023e2000810043f */
[----:B------:R-:W-:Y:S01]  /*81f0*/  VIADD R83, R79, UR4 ;  /* 0x000000044f537c36 */ /* 0x000fe20008000000 */
[----:B------:R-:W-:Y:S01]  /*8200*/  BSSY B1, `(.L_x_794) ;  /* 0x000001b000017945 */ /* 0x000fe20003800000 */
[-C--:B------:R-:W-:Y:S02]  /*8210*/  ISETP.GE.AND P1, PT, R3, R77.reuse, PT ;  /* 0x0000004d0300720c */ /* 0x080fe40003f26270 */
[----:B------:R-:W-:Y:S01]  /*8220*/  ISETP.GE.AND P2, PT, R4, R77, PT ;  /* 0x0000004d0400720c */ /* 0x000fe20003f46270 */
[----:B------:R-:W-:Y:S01]  /*8230*/  IMAD.WIDE R76, R200, 0x80, R22 ;  /* 0x00000080c84c7825 */ /* 0x000fe200078e0216 */
[----:B------:R-:W-:Y:S11]  /*8240*/  @P3 BRA `(.L_x_795) ;  /* 0x0000000000583947 */ /* 0x000ff60003800000 */
[----:B------:R-:W-:Y:S01]  /*8250*/  ULDC.64 UR6, c[0x0][0xbd8] ;  /* 0x0002f60000067ab9 */ /* 0x000fe20000000a00 */
[----:B------:R-:W-:Y:S01]  /*8260*/  IMAD.MOV.U32 R20, RZ, RZ, R78 ;  /* 0x000000ffff147224 */ /* 0x000fe200078e004e */
[----:B------:R-:W-:Y:S01]  /*8270*/  ULDC UR4, c[0x0][0xb8c] ;  /* 0x0002e30000047ab9 */ /* 0x000fe20000000800 */
[----:B------:R-:W-:Y:S01]  /*8280*/  IMAD R3, R77, UR6, RZ ;  /* 0x000000064d037c24 */ /* 0x000fe2000f8e02ff */
[C---:B------:R-:W-:Y:S01]  /*8290*/  ISETP.GE.AND P4, PT, R2.reuse, UR4, PT ;  /* 0x0000000402007c0c */ /* 0x040fe2000bf86270 */
[----:B------:R-:W-:Y:S02]  /*82a0*/  IMAD.MOV.U32 R21, RZ, RZ, R83 ;  /* 0x000000ffff157224 */ /* 0x000fe400078e0053 */
[----:B-1----:R-:W-:Y:S02]  /*82b0*/  VIADD R0, R2, 0x40 ;  /* 0x0000004002007836 */ /* 0x002fe40000000000 */
        /* <DEDUP_REMOVED lines=15> */
.L_x_795:
[----:B------:R-:W-:Y:S05]  /*83b0*/  BSYNC B1 ;  /* 0x0000000000017941 */ /* 0x000fea0003800000 */
.L_x_794:
[----:B------:R-:W-:Y:S04]  /*83c0*/  BSSY B1, `(.L_x_796) ;  /* 0x000001a000017945 */ /* 0x000fe80003800000 */
[----:B------:R-:W-:Y:S05]  /*83d0*/  @P0 BRA `(.L_x_797) ;  /* 0x0000000000600947 */ /* 0x000fea0003800000 */
[----:B------:R-:W-:Y:S01]  /*83e0*/  IADD3 R3, P0, R76, 0x20, RZ ;  /* 0x000000204c037810 */ /* 0x000fe20007f1e0ff */
[C---:B------:R-:W-:Y:S01]  /*83f0*/  VIADD R4, R2.reuse, 0x40 ;  /* 0x0000004002047836 */ /* 0x040fe20000000000 */
[----:B------:R-:W-:Y:S01]  /*8400*/  ULDC UR4, c[0x0][0xb8c] ;  /* 0x0002e30000047ab9 */ /* 0x000fe20000000800 */
[----:B------:R-:W-:Y:S01]  /*8410*/  ULDC.64 UR6, c[0x0][0xbd8] ;  /* 0x0002f60000067ab9 */ /* 0x000fe20000000a00 */
[----:B------:R-:W-:Y:S01]  /*8420*/  IMAD.MOV.U32 R20, RZ, RZ, R78 ;  /* 0x000000ffff147224 */ /* 0x000fe200078e004e */
[----:B------:R-:W-:Y:S01]  /*8430*/  ISETP.GE.AND P3, PT, R2, UR4, PT ;  /* 0x0000000402007c0c */ /* 0x000fe2000bf66270 */
[----:B-1----:R-:W-:Y:S01]  /*8440*/  IMAD.X R0, RZ, RZ, R77, P0 ;  /* 0x000000ffff007224 */ /* 0x002fe200000e064d */
        /* <DEDUP_REMOVED lines=10> */
[----:B--2--5:R-:W-:Y:S01]  /*84f0*/  LEA R32, P0, R20, UR6, 0x1 ;  /* 0x0000000614207c11 */ /* 0x024fe2000f8008ff */
[----:B------:R-:W-:-:S05]  /*8500*/  IMAD.IADD R3, R21, 0x1, R3 ;  /* 0x0000000115037824 */ /* 0x000fca00078e0203 */
[----:B------:R-:W-:-:S05]  /*8510*/  LEA.HI.X R33, R20, UR7, R3, 0x1, P0 ;  /* 0x0000000714217c11 */ /* 0x000fca00080f0c03 */
[----:B------:R3:W-:Y:S04]  /*8520*/  @!P3 STG.E.128 desc[UR60][R32.64], R24 ;  /* 0x000000182000b986 */ /* 0x0007e8000c101d3c */
[----:B------:R3:W-:Y:S04]  /*8530*/  @!P4 STG.E.128 desc[UR60][R32.64+0x80], R40 ;  /* 0x000080282000c986 */ /* 0x0007e8000c101d3c */
[----:B------:R3:W-:Y:S04]  /*8540*/  @!P5 STG.E.128 desc[UR60][R32.64+0x100], R60 ;  /* 0x0001003c2000d986 */ /* 0x0007e8000c101d3c */
[----:B------:R3:W-:Y:S02]  /*8550*/  @!P6 STG.E.128 desc[UR60][R32.64+0x180], R64 ;  /* 0x000180402000e986 */ /* 0x0007e4000c101d3c */
.L_x_797:
[----:B------:R-:W-:Y:S05]  /*8560*/  BSYNC B1 ;  /* 0x0000000000017941 */ /* 0x000fea0003800000 */
.L_x_796:
        /* <DEDUP_REMOVED lines=19> */
[----:B---3-5:R-:W-:Y:S01]  /*86a0*/  LEA R24, P0, R20, UR6, 0x1 ;  /* 0x0000000614187c11 */ /* 0x028fe2000f8008ff */
[----:B------:R-:W-:-:S05]  /*86b0*/  IMAD.IADD R3, R21, 0x1, R3 ;  /* 0x0000000115037824 */ /* 0x000fca00078e0203 */
[----:B------:R-:W-:-:S05]  /*86c0*/  LEA.HI.X R25, R20, UR7, R3, 0x1, P0 ;  /* 0x0000000714197c11 */ /* 0x000fca00080f0c03 */
[----:B------:R4:W-:Y:S04]  /*86d0*/  @!P1 STG.E.128 desc[UR60][R24.64], R16 ;  /* 0x0000001018009986 */ /* 0x0009e8000c101d3c */
[----:B------:R4:W-:Y:S04]  /*86e0*/  @!P3 STG.E.128 desc[UR60][R24.64+0x80], R36 ;  /* 0x000080241800b986 */ /* 0x0009e8000c101d3c */
[----:B------:R4:W-:Y:S04]  /*86f0*/  @!P4 STG.E.128 desc[UR60][R24.64+0x100], R48 ;  /* 0x000100301800c986 */ /* 0x0009e8000c101d3c */
[----:B------:R4:W-:Y:S02]  /*8700*/  @!P5 STG.E.128 desc[UR60][R24.64+0x180], R56 ;  /* 0x000180381800d986 */ /* 0x0009e4000c101d3c */
.L_x_799:
[----:B------:R-:W-:Y:S05]  /*8710*/  BSYNC B1 ;  /* 0x0000000000017941 */ /* 0x000fea0003800000 */
.L_x_798:
[----:B------:R-:W-:Y:S05]  /*8720*/  @P2 BRA `(.L_x_800) ;  /* 0x0000000c00882947 */ /* 0x000fea0003800000 */
[----:B------:R-:W-:Y:S01]  /*8730*/  IADD3 R3, P0, R76, 0x60, RZ ;  /* 0x000000604c037810 */ /* 0x000fe20007f1e0ff */
[C---:B-1----:R-:W-:Y:S01]  /*8740*/  VIADD R0, R2.reuse, 0x40 ;  /* 0x0000004002007836 */ /* 0x042fe20000000000 */
[----:B------:R-:W-:Y:S01]  /*8750*/  ULDC UR4, c[0x0][0xb8c] ;  /* 0x0002e30000047ab9 */ /* 0x000fe20000000800 */
[----:B------:R-:W-:Y:S01]  /*8760*/  ULDC.64 UR6, c[0x0][0xbd8] ;  /* 0x0002f60000067ab9 */ /* 0x000fe20000000a00 */
[----:B----45:R-:W-:Y:S01]  /*8770*/  IMAD.MOV.U32 R16, RZ, RZ, R78 ;  /* 0x000000ffff107224 */ /* 0x030fe200078e004e */
        /* <DEDUP_REMOVED lines=21> */
.L_x_792:
[----:B------:R-:W-:Y:S01]  /*88d0*/  R2UR UR4, R202 ;  /* 0x00000000ca0472ca */ /* 0x000fe200000e0000 */
[----:B------:R-:W-:Y:S01]  /*88e0*/  ULDC.64 UR6, c[0x0][0xcd8] ;  /* 0x0003360000067ab9 */ /* 0x000fe20000000a00 */
[----:B------:R-:W-:Y:S01]  /*88f0*/  R2UR UR9, R203 ;  /* 0x00000000cb0972ca */ /* 0x000fe200000e0000 */
[----:B------:R-:W-:Y:S01]  /*8900*/  UISETP.NE.U32.AND UP0, UPT, UR6, URZ, UPT ;  /* 0x0000003f0600728c */ /* 0x000fe2000bf05070 */
[----:B------:R-:W-:-:S03]  /*8910*/  IMAD.MOV.U32 R15, RZ, RZ, RZ ;  /* 0x000000ffff0f7224 */ /* 0x000fc600078e00ff */
[----:B------:R-:W-:-:S06]  /*8920*/  UISETP.NE.AND.EX UP0, UPT, UR7, URZ, UPT, UP0 ;  /* 0x0000003f0700728c */ /* 0x000fcc000bf05300 */
[----:B------:R-:W-:Y:S01]  /*8930*/  USHF.L.U32 UR8, UR4, 0x2, URZ ;  /* 0x0000000204087899 */ /* 0x000fe2000800063f */
[----:B------:R-:W1:Y:S01]  /*8940*/  LDC R13, c[0x0][0xb88] ;  /* 0x0002e200ff0d7b82 */ /* 0x000e620000000800 */
[----:B------:R-:W-:Y:S01]  /*8950*/  USHF.L.U64.HI UR9, UR4, 0x2, UR9 ;  /* 0x0000000204097899 */ /* 0x000fe20008010209 */
[----:B------:R-:W-:Y:S01]  /*8960*/  PLOP3.LUT P1, PT, PT, PT, UP0, 0x80, 0x0 ;  /* 0x000000000000781c */ /* 0x000fe20003f2f008 */
[----:B------:R-:W-:-:S04]  /*8970*/  UIADD3 UR4, UP1, UR8, UR6, URZ ;  /* 0x0000000608047290 */ /* 0x000fc8000ff3e03f */
[----:B------:R-:W-:Y:S02]  /*8980*/  UIADD3.X UR6, UR9, UR7, URZ, UP1, !UPT ;  /* 0x0000000709067290 */ /* 0x000fe40008ffe43f */
[----:B------:R-:W-:-:S04]  /*8990*/  IMAD.U32 R8, RZ, RZ, UR4 ;  /* 0x00000004ff087e24 */ /* 0x000fc8000f8e00ff */
[----:B------:R-:W-:Y:S01]  /*89a0*/  IMAD.U32 R9, RZ, RZ, UR6 ;  /* 0x00000006ff097e24 */ /* 0x000fe2000f8e00ff */
[----:B------:R-:W-:Y:S02]  /*89b0*/  ULDC.64 UR6, c[0x0][0xce0] ;  /* 0x0003380000067ab9 */ /* 0x000fe40000000a00 */
[----:B------:R-:W-:Y:S02]  /*89c0*/  UISETP.NE.U32.AND UP1, UPT, UR6, URZ, UPT ;  /* 0x0000003f0600728c */ /* 0x000fe4000bf25070 */
[----:B------:R2:W5:Y:S02]  /*89d0*/  @P1 LDG.E R15, desc[UR60][R8.64] ;  /* 0x0000003c080f1981 */ /* 0x000564000c1e1900 */
[----:B------:R-:W-:-:S06]  /*89e0*/  UISETP.NE.AND.EX UP1, UPT, UR7, URZ, UPT, UP1 ;  /* 0x0000003f0700728c */ /* 0x000fcc000bf25310 */
[----:B------:R-:W-:-:S05]  /*89f0*/  PLOP3.LUT P2, PT, PT, PT, UP1, 0x80, 0x0 ;  /* 0x000000000000781c */ /* 0x000fca0003f4f018 */
[----:B------:R-:W-:-:S04]  /*8a00*/  @UP1 UIADD3 UR6, UP2, UR8, UR6, URZ ;  /* 0x0000000608061290 */ /* 0x000fc8000ff5e03f */
[----:B------:R-:W-:Y:S02]  /*8a10*/  @UP1 UIADD3.X UR7, UR9, UR7, URZ, UP2, !UPT ;  /* 0x0000000709071290 */ /* 0x000fe400097fe43f */
[----:B------:R-:W-:-:S04]  /*8a20*/  IMAD.U32 R10, RZ, RZ, UR6 ;  /* 0x00000006ff0a7e24 */ /* 0x000fc8000f8e00ff */
[----:B------:R-:W-:-:S05]  /*8a30*/  IMAD.U32 R11, RZ, RZ, UR7 ;  /* 0x00000007ff0b7e24 */ /* 0x000fca000f8e00ff */
[----:B-1----:R2:W5:Y:S01]  /*8a40*/  @P2 LDG.E R13, desc[UR60][R10.64] ;  /* 0x0000003c0a0d2981 */ /* 0x002562000c1e1900 */
[----:B------:R-:W-:Y:S01]  /*8a50*/  ISETP.GE.AND P0, PT, R223, 0x80, PT ;  /* 0x00000080df00780c */ /* 0x000fe20003f06270 */
[----:B------:R-:W-:-:S12]  /*8a60*/  @P2 BRA `(.L_x_801) ;  /* 0x0000000000102947 */ /* 0x000fd80003800000 */
[----:B------:R-:W-:Y:S05]  /*8a70*/  @!P1 BRA `(.L_x_801) ;  /* 0x00000000000c9947 */ /* 0x000fea0003800000 */
[----:B------:R-:W3:Y:S04]  /*8a80*/  LDG.E R0, desc[UR60][R8.64] ;  /* 0x0000003c08007981 */ /* 0x000ee8000c1e1900 */
[----:B-----5:R-:W3:Y:S02]  /*8a90*/  LDG.E R13, desc[UR60][R8.64+0x4] ;  /* 0x0000043c080d7981 */ /* 0x020ee4000c1e1900 */
[----:B---3--:R-:W-:-:S07]  /*8aa0*/  IMAD.IADD R13, R13, 0x1, -R0 ;  /* 0x000000010d0d7824 */ /* 0x008fce00078e0a00 */
.L_x_801:
[----:B------:R-:W-:Y:S01]  /*8ab0*/  R2UR UR7, R201 ;  /* 0x00000000c90772ca */ /* 0x000fe200000e0000 */
[----:B------:R-:W-:Y:S01]  /*8ac0*/  BSSY B1, `(.L_x_802) ;  /* 0x0000022000017945 */ /* 0x000fe20003800000 */
[----:B------:R-:W-:Y:S02]  /*8ad0*/  R2UR UR6, R202 ;  /* 0x00000000ca0672ca */ /* 0x000fe400000e0000 */
[----:B------:R-:W-:Y:S02]  /*8ae0*/  R2UR UR4, R203 ;  /* 0x00000000cb0472ca */ /* 0x000fe400000e0000 */
[----:B------:R-:W-:Y:S02]  /*8af0*/  SHF.R.S32.HI R17, RZ, 0x1f, R2 ;  /* 0x0000001fff117819 */ /* 0x000fe40000011402 */
[----:B-----5:R-:W-:-:S05]  /*8b00*/  SHF.R.S32.HI R4, RZ, 0x1f, R15 ;  /* 0x0000001fff047819 */ /* 0x020fca000001140f */
[----:B------:R-:W-:Y:S02]  /*8b10*/  USHF.R.S32.HI UR7, URZ, 0x1f, UR7 ;  /* 0x0000001f3f077899 */ /* 0x000fe40008011407 */
[----:B------:R-:W-:Y:S02]  /*8b20*/  USEL UR8, UR6, URZ, !UP0 ;  /* 0x0000003f06087287 */ /* 0x000fe4000c000000 */
[----:B------:R-:W-:Y:S01]  /*8b30*/  USEL UR9, UR4, URZ, !UP0 ;  /* 0x0000003f04097287 */ /* 0x000fe2000c000000 */
[----:B------:R-:W-:Y:S11]  /*8b40*/  @P0 BRA `(.L_x_803) ;  /* 0x0000000000640947 */ /* 0x000ff60003800000 */
[----:B------:R-:W1:Y:S02]  /*8b50*/  S2R R0, SR_TID.X ;  /* 0x0000000000007919 */ /* 0x000e640000002100 */
[----:B-1----:R-:W-:-:S04]  /*8b60*/  IMAD R0, R200, 0x80, R0 ;  /* 0x00000080c8007824 */ /* 0x002fc800078e0200 */
[----:B------:R-:W-:-:S05]  /*8b70*/  VIADD R0, R0, 0xffffff80 ;  /* 0xffffff8000007836 */ /* 0x000fca0000000000 */
[----:B------:R-:W-:-:S13]  /*8b80*/  ISETP.GE.AND P0, PT, R0, R13, PT ;  /* 0x0000000d0000720c */ /* 0x000fda0003f06270 */
[----:B------:R-:W-:Y:S05]  /*8b90*/  @P0 BRA `(.L_x_803) ;  /* 0x0000000000500947 */ /* 0x000fea0003800000 */
[----:B------:R-:W-:Y:S01]  /*8ba0*/  R2UR UR6, R201 ;  /* 0x00000000c90672ca */ /* 0x000fe200000e0000 */
[----:B------:R-:W-:Y:S01]  /*8bb0*/  ULDC.64 UR10, c[0x0][0xc70] ;  /* 0x00031c00000a7ab9 */ /* 0x000fe20000000a00 */
[C---:B--2---:R-:W-:Y:S01]  /*8bc0*/  IADD3 R8, P0, R0.reuse, R15, RZ ;  /* 0x0000000f00087210 */ /* 0x044fe20007f1e0ff */
[----:B------:R-:W-:Y:S02]  /*8bd0*/  UIMAD UR4, UR7, UR10, URZ ;  /* 0x0000000a070472a4 */ /* 0x000fe4000f8e023f */
[----:B------:R-:W-:Y:S01]  /*8be0*/  IMAD.U32 R3, RZ, RZ, UR10 ;  /* 0x0000000aff037e24 */ /* 0x000fe2000f8e00ff */
[----:B------:R-:W-:-:S07]  /*8bf0*/  LEA.HI.X.SX32 R9, R0, R4, 0x1, P0 ;  /* 0x0000000400097211 */ /* 0x000fce00000f0eff */
[----:B------:R-:W-:Y:S02]  /*8c00*/  UIMAD UR4, UR6, UR11, UR4 ;  /* 0x0000000b060472a4 */ /* 0x000fe4000f8e0204 */
[----:B------:R-:W-:Y:S01]  /*8c10*/  IMAD.WIDE.U32 R8, R3, UR6, R8 ;  /* 0x0000000603087c25 */ /* 0x000fe2000f8e0008 */
[----:B------:R-:W-:Y:S02]  /*8c20*/  ULDC.64 UR10, c[0x0][0xc78] ;  /* 0x00031e00000a7ab9 */ /* 0x000fe40000000a00 */
        /* <DEDUP_REMOVED lines=11> */
.L_x_803:
[----:B------:R-:W-:Y:S05]  /*8ce0*/  BSYNC B1 ;  /* 0x0000000000017941 */ /* 0x000fea0003800000 */
.L_x_802:
[----:B------:R-:W-:Y:S01]  /*8cf0*/  R2UR UR6, R201 ;  /* 0x00000000c90672ca */ /* 0x000fe200000e0000 */
[----:B------:R-:W-:Y:S01]  /*8d00*/  ULDC.64 UR10, c[0x0][0xba0] ;  /* 0x0002e800000a7ab9 */ /* 0x000fe20000000a00 */
[----:B-1----:R-:W-:Y:S01]  /*8d10*/  IMAD.MOV.U32 R3, RZ, RZ, R17 ;  /* 0x000000ffff037224 */ /* 0x002fe200078e0011 */
[----:B------:R-:W-:Y:S01]  /*8d20*/  BSSY B1, `(.L_x_804) ;  /* 0x0000032000017945 */ /* 0x000fe20003800000 */
[----:B------:R-:W-:Y:S02]  /*8d30*/  IMAD R0, R4, UR10, RZ ;  /* 0x0000000a04007c24 */ /* 0x000fe4000f8e02ff */
[----:B--2---:R-:W-:-:S04]  /*8d40*/  IMAD.WIDE.U32 R8, R15, UR10, R2 ;  /* 0x0000000a0f087c25 */ /* 0x004fc8000f8e0002 */
        /* <DEDUP_REMOVED lines=8> */
[----:B------:R-:W-:Y:S01]  /*8dd0*/  SHF.R.S32.HI R13, RZ, 0x1f, R22 ;  /* 0x0000001fff0d7819 */ /* 0x000fe20000011416 */
[----:B------:R-:W-:Y:S01]  /*8de0*/  IMAD.WIDE.U32 R8, R3, UR6, R8 ;  /* 0x0000000603087c25 */ /* 0x000fe2000f8e0008 */
[----:B------:R-:W-:-:S02]  /*8df0*/  ULDC.64 UR6, c[0x0][0xbe8] ;  /* 0x0002fa0000067ab9 */ /* 0x000fc40000000a00 */
        /* <DEDUP_REMOVED lines=16> */
[----:B------:R-:W-:Y:S01]  /*8f00*/  VIADD R4, R2, 0x80 ;  /* 0x0000008002047836 */ /* 0x000fe20000000000 */
[----:B------:R-:W-:Y:S01]  /*8f10*/  ULDC.64 UR6, c[0x0][0xbd8] ;  /* 0x0002f60000067ab9 */ /* 0x000fe20000000a00 */
[----:B------:R-:W-:Y:S01]  /*8f20*/  IMAD.MOV.U32 R8, RZ, RZ, R10 ;  /* 0x000000ffff087224 */ /* 0x000fe200078e000a */
[----:B------:R-:W-:Y:S01]  /*8f30*/  ISETP.GE.AND P4, PT, R3, UR4, PT ;  /* 0x0000000403007c0c */ /* 0x000fe2000bf86270 */
[----:B------:R-:W-:Y:S01]  /*8f40*/  IMAD R3, R13, UR6, RZ ;  /* 0x000000060d037c24 */ /* 0x000fe2000f8e02ff */
[----:B------:R-:W-:Y:S01]  /*8f50*/  ISETP.GE.AND P5, PT, R4, UR4, PT ;  /* 0x0000000404007c0c */ /* 0x000fe2000bfa6270 */
[C---:B------:R-:W-:Y:S01]  /*8f60*/  VIADD R4, R2.reuse, 0xc0 ;  /* 0x000000c002047836 */ /* 0x040fe20000000000 */
[----:B------:R-:W-:Y:S01]  /*8f70*/  ISETP.GE.AND P3, PT, R2, UR4, PT ;  /* 0x0000000402007c0c */ /* 0x000fe2000bf66270 */
[----:B------:R-:W-:-:S02]  /*8f80*/  IMAD.MOV.U32 R9, RZ, RZ, R17 ;  /* 0x000000ffff097224 */ /* 0x000fc400078e0011 */
[----:B------:R-:W-:Y:S01]  /*8f90*/  IMAD R3, R12, UR7, R3 ;  /* 0x000000070c037c24 */ /* 0x000fe2000f8e0203 */
[----:B------:R-:W-:Y:S01]  /*8fa0*/  ISETP.GE.AND P6, PT, R4, UR4, PT ;  /* 0x0000000404007c0c */ /* 0x000fe2000bfc6270 */
        /* <DEDUP_REMOVED lines=9> */
.L_x_805:
[----:B------:R-:W-:Y:S05]  /*9040*/  BSYNC B1 ;  /* 0x0000000000017941 */ /* 0x000fea0003800000 */
.L_x_804:
[----:B------:R-:W-:Y:S01]  /*9050*/  BSSY B1, `(.L_x_806) ;  /* 0x000001b000017945 */ /* 0x000fe20003800000 */
[----:B------:R-:W-:-:S03]  /*9060*/  ISETP.GE.AND P2, PT, R0, R15, PT ;  /* 0x0000000f0000720c */ /* 0x000fc60003f46270 */
[----:B------:R-:W-:Y:S10]  /*9070*/  @P1 BRA `(.L_x_807) ;  /* 0x0000000000601947 */ /* 0x000ff40003800000 */
        /* <DEDUP_REMOVED lines=24> */
.L_x_807:
[----:B------:R-:W-:Y:S05]  /*9200*/  BSYNC B1 ;  /* 0x0000000000017941 */ /* 0x000fea0003800000 */
.L_x_806:
        /* <DEDUP_REMOVED lines=26> */
.L_x_809:
[----:B------:R-:W-:Y:S05]  /*93b0*/  BSYNC B1 ;  /* 0x0000000000017941 */ /* 0x000fea0003800000 */
.L_x_808:
        /* <DEDUP_REMOVED lines=25> */
.L_x_800:
[----:B------:R-:W-:Y:S05]  /*9550*/  BSYNC B0 ;  /* 0x0000000000007941 */ /* 0x000fea0003800000 */
.L_x_791:
[----:B------:R-:W-:Y:S02]  /*9560*/  ULDC UR4, c[0x0][0xd14] ;  /* 0x0003450000047ab9 */ /* 0x000fe40000000800 */
[----:B------:R-:W-:-:S13]  /*9570*/  ISETP.GE.AND P0, PT, R7, UR4, PT ;  /* 0x0000000407007c0c */ /* 0x000fda000bf06270 */
[----:B------:R-:W-:Y:S05]  /*9580*/  @!P0 BRA `(.L_x_810) ;  /* 0xffffff7800348947 */ /* 0x000fea000383ffff */
[----:B------:R-:W-:Y:S05]  /*9590*/  EXIT ;  /* 0x000000000000794d */ /* 0x000fea0003800000 */
.L_x_766:
[----:B------:R-:W-:-:S08]  /*95a0*/  NOP ;  /* 0x0000000000007918 */ /* 0x000fd00000000000 */
[----:B0-----:R-:W0:-:S00]  /*95b0*/  USETMAXREG.DEALLOC.CTAPOOL 0x18 ;  /* 0x00000018000079c8 */ /* 0x001e0000080e0500 */
        /* <DEDUP_REMOVED lines=59> */
.L_x_815:
        /* <DEDUP_REMOVED lines=16> */
.L_x_814:
[----:B------:R-:W-:Y:S05]  /*9a70*/  BSYNC B0 ;  /* 0x0000000000007941 */ /* 0x000fea0003800000 */
.L_x_813:
        /* <DEDUP_REMOVED lines=26> */
.L_x_811:
        /* <DEDUP_REMOVED lines=16> */
.L_x_816:
        /* <DEDUP_REMOVED lines=25> */
.L_x_812:
[----:B------:R-:W-:Y:S02]  /*9eb0*/  IMAD.MOV.U32 R17, RZ, RZ, RZ ;  /* 0x000000ffff117224 */ /* 0x000fe400078e00ff */
[----:B------:R-:W-:Y:S02]  /*9ec0*/  IMAD.U32 R16, RZ, RZ, UR6 ;  /* 0x00000006ff107e24 */ /* 0x000fe4000f8e00ff */
[----:B------:R-:W-:-:S07]  /*9ed0*/  IMAD.MOV.U32 R18, RZ, RZ, RZ ;  /* 0x000000ffff127224 */ /* 0x000fce00078e00ff */
.L_x_817:
[----:B------:R-:W0:Y:S01]  /*9ee0*/  S2R R0, SR_TID.X ;  /* 0x0000000000007919 */ /* 0x000e220000002100 */
[----:B------:R-:W-:Y:S01]  /*9ef0*/  UMOV UR50, URZ ;  /* 0x0000003f00327c82 */ /* 0x000fe20008000000 */
[----:B------:R-:W-:Y:S01]  /*9f00*/  STL [R1], RZ ;  /* 0x000000ff01007387 */ /* 0x000fe20000100800 */
        /* <DEDUP_REMOVED lines=9> */
[----:B------:R0:W-:Y:S07]  /*9fa0*/  STL [R1+0x4], R0 ;  /* 0x0000040001007387 */ /* 0x0001ee0000100800 */
[----:B------:R-:W-:Y:S05]  /*9fb0*/  @P0 BRA `(.L_x_818) ;  /* 0x0000003800b80947 */ /* 0x000fea0003800000 */
[----:B0-----:R-:W-:Y:S01]  /*9fc0*/  IMAD.MOV.U32 R0, RZ, RZ, 0x1 ;  /* 0x00000001ff007424 */ /* 0x001fe200078e00ff */
[----:B------:R0:W-:Y:S01]  /*9fd0*/  STL [R1], RZ ;  /* 0x000000ff01007387 */ /* 0x0001e20000100800 */
[----:B------:R-:W-:Y:S01]  /*9fe0*/  ULDC UR51, c[0x0][0xc] ;  /* 0x0000030000337ab9 */ /* 0x000fe20000000800 */
[----:B------:R-:W-:Y:S01]  /*9ff0*/  ULDC.64 UR48, c[0x0][0x198] ;  /* 0x0000660000307ab9 */ /* 0x000fe20000000a00 */
[----:B------:R-:W-:Y:S01]  /*a000*/  UMOV UR50, URZ ;  /* 0x0000003f00327c82 */ /* 0x000fe20008000000 */
[----:B------:R0:W-:Y:S04]  /*a010*/  STL [R1+0x4], R0 ;  /* 0x0000040001007387 */ /* 0x0001e80000100800 */
.L_x_882:
        /* <DEDUP_REMOVED lines=51> */
.L_x_819:
        /* <DEDUP_REMOVED lines=29> */
.L_x_821:
        /* <DEDUP_REMOVED lines=23> */
.L_x_823:
        /* <DEDUP_REMOVED lines=20> */
.L_x_825:
        /* <DEDUP_REMOVED lines=16> */
.L_x_824:
[----:B------:R-:W2:Y:S01]  /*a8d0*/  LDL.LU R2, [R1+0x18] ;  /* 0x0000180001027983 */ /* 0x000ea20000300800 */
[----:B------:R-:W-:Y:S01]  /*a8e0*/  ULDC.64 UR4, c[0x0][0xaf0] ;  /* 0x0002bc0000047ab9 */ /* 0x000fe20000000a00 */
[----:B------:R-:W0:Y:S02]  /*a8f0*/  LDC R4, c[0x0][0x428] ;  /* 0x00010a00ff047b82 */ /* 0x000e240000000800 */
[----:B------:R-:W3:Y:S04]  /*a900*/  LDL.LU R0, [R1+0x1c] ;  /* 0x00001c0001007983 */ /* 0x000ee80000300800 */
[----:B------:R-:W4:Y:S04]  /*a910*/  LDL.LU R9, [R1+0x10] ;  /* 0x0000100001097983 */ /* 0x000f280000300800 */
[----:B------:R-:W4:Y:S01]  /*a920*/  LDL.LU R8, [R1+0x28] ;  /* 0x0000280001087983 */ /* 0x000f220000300800 */
[----:B------:R-:W-:-:S04]  /*a930*/  ISETP.NE.U32.AND P0, PT, RZ, UR4, PT ;  /* 0x00000004ff007c0c */ /* 0x000fc8000bf05070 */
[----:B------:R-:W-:Y:S01]  /*a940*/  ISETP.NE.AND.EX P0, PT, RZ, UR5, PT, P0 ;  /* 0x00000005ff007c0c */ /* 0x000fe2000bf05300 */
[----:B------:R-:W1:Y:S02]  /*a950*/  S2R R10, SR_TID.X ;  /* 0x00000000000a7919 */ /* 0x000e640000002100 */
[----:B-1----:R-:W-:-:S04]  /*a960*/  LOP3.LUT R10, R10, 0x1f, RZ, 0xc0, !PT ;  /* 0x0000001f0a0a7812 */ /* 0x002fc800078ec0ff */
        /* <DEDUP_REMOVED lines=8> */
[----:B----4-:R-:W-:-:S06]  /*a9f0*/  IMAD.MOV.U32 R0, RZ, RZ, R9 ;  /* 0x000000ffff007224 */ /* 0x010fcc00078e0009 */
[----:B------:R1:W5:Y:S01]  /*aa00*/  @P0 LDG.E R0, desc[UR60][R2.64] ;  /* 0x0000003c02000981 */ /* 0x000362000c1e1900 */
[----:B0-----:R-:W-:Y:S01]  /*aa10*/  ISETP.NE.AND P0, PT, R4, 0x1, PT ;  /* 0x000000010400780c */ /* 0x001fe20003f05270 */
[----:B------:R-:W-:Y:S01]  /*aa20*/  IMAD.MOV.U32 R4, RZ, RZ, R18 ;  /* 0x000000ffff047224 */ /* 0x000fe200078e0012 */
[----:B------:R-:W-:Y:S01]  /*aa30*/  PLOP3.LUT P1, PT, P6, PT, PT, 0x8, 0x0 ;  /* 0x000000000000781c */ /* 0x000fe2000372e170 */
[----:B------:R-:W-:-:S10]  /*aa40*/  IMAD R17, R17, 0x80, R8 ;  /* 0x0000008011117824 */ /* 0x000fd400078e0208 */
[----:B------:R-:W0:Y:S08]  /*aa50*/  @P0 LDC R7, c[0x0][0x42c] ;  /* 0x00010b00ff070b82 */ /* 0x000e300000000800 */
[----:B------:R-:W2:Y:S01]  /*aa60*/  @P0 LDC R5, c[0x0][0x430] ;  /* 0x00010c00ff050b82 */ /* 0x000ea20000000800 */
[----:B0-----:R-:W-:-:S05]  /*aa70*/  @P0 IMAD.HI.U32 R6, R18, R7, RZ ;  /* 0x0000000712060227 */ /* 0x001fca00078e00ff */
[----:B--2---:R-:W-:Y:S02]  /*aa80*/  @P0 SHF.R.U32.HI R4, RZ, R5, R6 ;  /* 0x00000005ff040219 */ /* 0x004fe40000011606 */
[----:B------:R-:W-:-:S04]  /*aa90*/  ISETP.NE.U32.AND P0, PT, RZ, UR4, PT ;  /* 0x00000004ff007c0c */ /* 0x000fc8000bf05070 */
[----:B------:R-:W-:-:S04]  /*aaa0*/  ISETP.NE.AND.EX P0, PT, RZ, UR5, PT, P0 ;  /* 0x00000005ff007c0c */ /* 0x000fc8000bf05300 */
[----:B-1----:R-:W-:-:S09]  /*aab0*/  SEL R6, R9, RZ, !P0 ;  /* 0x000000ff09067207 */ /* 0x002fd20004000000 */
.L_x_826:
        /* <DEDUP_REMOVED lines=17> */
.L_x_898:
[----:B------:R-:W2:Y:S01]  /*abd0*/  LDL R8, [R1+0x14] ;  /* 0x0000140001087983 */ /* 0x000ea20000100800 */
[----:B------:R-:W-:Y:S01]  /*abe0*/  UMOV UR4, 0xffffffff ;  /* 0xffffffff00047882 */ /* 0x000fe20000000000 */
[----:B------:R-:W-:Y:S01]  /*abf0*/  SHF.R.S32.HI R5, RZ, 0x1f, R0 ;  /* 0x0000001fff057819 */ /* 0x000fe20000011400 */
[----:B--2---:R-:W-:Y:S01]  /*ac00*/  VIADD R9, R8, 0xffffffff ;  /* 0xffffffff08097836 */ /* 0x004fe20000000000 */
[----:B------:R-:W-:Y:S06]  /*ac10*/  BRA.DIV UR4, `(.L_x_828) ;  /* 0x0000003604487947 */ /* 0x000fec000b800000 */
[----:B------:R-:W-:-:S13]  /*ac20*/  ELECT P6, URZ, PT ;  /* 0x00000000003f782f */ /* 0x000fda00038c0000 */
.L_x_901:
        /* <DEDUP_REMOVED lines=24> */
.L_x_830:
        /* <DEDUP_REMOVED lines=9> */
.L_x_902:
        /* <DEDUP_REMOVED lines=11> */
.L_x_832:
        /* <DEDUP_REMOVED lines=23> */
.L_x_829:
[----:B------:R-:W0:Y:S01]  /*b060*/  S2R R10, SR_CgaCtaId ;  /* 0x00000000000a7919 */ /* 0x000e220000008800 */
[----:B------:R-:W-:Y:S05]  /*b070*/  WARPSYNC.ALL ;  /* 0x0000000000007948 */ /* 0x000fea0003800000 */
[----:B------:R-:W-:Y:S01]  /*b080*/  BAR.SYNC.DEFER_BLOCKING 0x8, 0x120 ;  /* 0x0204800000007b1d */ /* 0x000fe20000010000 */
[----:B------:R-:W-:Y:S02]  /*b090*/  ELECT P0, URZ, PT ;  /* 0x00000000003f782f */ /* 0x000fe40003800000 */
[----:B------:R-:W-:-:S03]  /*b0a0*/  MOV R8, 0x400 ;  /* 0x0000040000087802 */ /* 0x000fc60000000f00 */
[----:B------:R-:W-:Y:S01]  /*b0b0*/  BSSY B0, `(.L_x_833) ;  /* 0x0000032000007945 */ /* 0x000fe20003800000 */
[----:B0-----:R-:W-:-:S07]  /*b0c0*/  LEA R8, R10, R8, 0x18 ;  /* 0x000000080a087211 */ /* 0x001fce00078ec0ff */
[----:B------:R-:W-:Y:S05]  /*b0d0*/  @!P0 BRA `(.L_x_834) ;  /* 0x0000000000bc8947 */ /* 0x000fea0003800000 */
[----:B------:R-:W-:Y:S01]  /*b0e0*/  R2UR UR16, R8 ;  /* 0x00000000081072ca */ /* 0x000fe200000e0000 */
[----:B------:R-:W-:Y:S01]  /*b0f0*/  UIADD3 UR4, UP0, UR48, 0x270, URZ ;  /* 0x0000027030047890 */ /* 0x000fe2000ff1e03f */
[----:B------:R-:W-:Y:S01]  /*b100*/  R2UR UR11, R17 ;  /* 0x00000000110b72ca */ /* 0x000fe200000e0000 */
[----:B------:R-:W-:Y:S01]  /*b110*/  UMOV UR14, 0x0 ;  /* 0x00000000000e7882 */ /* 0x000fe20000000000 */
[----:B------:R-:W-:Y:S01]  /*b120*/  R2UR UR12, R18 ;  /* 0x00000000120c72ca */ /* 0x000fe200000e0000 */
[----:B------:R-:W-:Y:S01]  /*b130*/  UIADD3.X UR5, URZ, UR49, URZ, UP0, !UPT ;  /* 0x000000313f057290 */ /* 0x000fe200087fe43f */
[----:B------:R-:W-:Y:S01]  /*b140*/  R2UR UR13, R6 ;  /* 0x00000000060d72ca */ /* 0x000fe200000e0000 */
[----:B------:R-:W-:Y:S01]  /*b150*/  UIADD3 UR6, UP0, UR48, 0x770, URZ ;  /* 0x0000077030067890 */ /* 0x000fe2000ff1e03f */
[----:B------:R-:W-:Y:S01]  /*b160*/  IMAD.MOV.U32 R6, RZ, RZ, 0x4000 ;  /* 0x00004000ff067424 */ /* 0x000fe200078e00ff */
[----:B------:R-:W-:Y:S01]  /*b170*/  UMOV UR15, 0x12f00000 ;  /* 0x12f00000000f7882 */ /* 0x000fe20000000000 */
[----:B------:R-:W-:Y:S01]  /*b180*/  UMOV UR10, URZ ;  /* 0x0000003f000a7c82 */ /* 0x000fe20008000000 */
[----:B------:R-:W-:Y:S01]  /*b190*/  UIADD3.X UR7, URZ, UR49, URZ, UP0, !UPT ;  /* 0x000000313f077290 */ /* 0x000fe200087fe43f */
[----:B------:R0:W-:Y:S01]  /*b1a0*/  SYNCS.ARRIVE.TRANS64 RZ, [R8+URZ+0x32400], R6 ;  /* 0x0324000608ff79a7 */ /* 0x0001e2000800003f */
[----:B------:R-:W-:-:S02]  /*b1b0*/  UIADD3 UR8, UR16, 0x18400, URZ ;  /* 0x0001840010087890 */ /* 0x000fc4000fffe03f */
[----:B------:R-:W-:Y:S02]  /*b1c0*/  UIADD3 UR9, UR16, 0x32400, URZ ;  /* 0x0003240010097890 */ /* 0x000fe4000fffe03f */
[----:B------:R-:W-:Y:S02]  /*b1d0*/  UIADD3 UR40, UR16, 0x22400, URZ ;  /* 0x0002240010287890 */ /* 0x000fe4000fffe03f */
[----:B------:R-:W-:Y:S02]  /*b1e0*/  UIADD3 UR41, UR16, 0x32410, URZ ;  /* 0x0003241010297890 */ /* 0x000fe4000fffe03f */
[----:B------:R-:W-:Y:S01]  /*b1f0*/  UIADD3 UR32, UR16, 0x26400, URZ ;  /* 0x0002640010207890 */ /* 0x000fe2000fffe03f */
[----:B0-----:R-:W-:Y:S01]  /*b200*/  IMAD.MOV.U32 R6, RZ, RZ, 0x10000 ;  /* 0x00010000ff067424 */ /* 0x001fe200078e00ff */
[----:B------:R-:W-:Y:S01]  /*b210*/  UIADD3 UR24, UR16, 0x2a400, URZ ;  /* 0x0002a40010187890 */ /* 0x000fe2000fffe03f */
[----:B------:R0:W-:Y:S01]  /*b220*/  UTMALDG.4D [UR8], [UR4], desc[UR14] ;  /* 0x00000e08040075b4 */ /* 0x0001e20008019000 */
[----:B------:R-:W-:Y:S01]  /*b230*/  UIADD3 UR16, UR16, 0x2e400, URZ ;  /* 0x0002e40010107890 */ /* 0x000fe2000fffe03f */
[----:B------:R-:W-:Y:S01]  /*b240*/  UMOV UR43, UR11 ;  /* 0x0000000b002b7c82 */ /* 0x000fe20008000000 */
        /* <DEDUP_REMOVED lines=23> */
[----:B0-----:R-:W-:Y:S01]  /*b3c0*/  NOP ;  /* 0x0000000000007918 */ /* 0x001fe20000000000 */
.L_x_834:
[----:B------:R-:W-:Y:S05]  /*b3d0*/  BSYNC B0 ;  /* 0x0000000000007941 */ /* 0x000fea0003800000 */
.L_x_833:
[----:B------:R-:W-:-:S04]  /*b3e0*/  UIADD3 UR50, UR50, 0x1, URZ ;  /* 0x0000000132327890 */ /* 0x000fc8000fffe03f */
[----:B------:R-:W-:-:S04]  /*b3f0*/  ULEA.HI UR4, UR50, UR50, URZ, 0x1 ;  /* 0x0000003232047291 */ /* 0x000fc8000f8f083f */
[----:B------:R-:W-:-:S04]  /*b400*/  ULOP3.LUT UR4, UR4, 0xfffffffe, URZ, 0xc0, !UPT ;  /* 0xfffffffe04047892 */ /* 0x000fc8000f8ec03f */
[----:B------:R-:W-:-:S06]  /*b410*/  UIADD3 UR4, UR50, -UR4, URZ ;  /* 0x8000000432047290 */ /* 0x000fcc000fffe03f */
[----:B------:R-:W-:-:S05]  /*b420*/  IMAD.U32 R6, RZ, RZ, UR4 ;  /* 0x00000004ff067e24 */ /* 0x000fca000f8e00ff */
[----:B------:R-:W-:-:S04]  /*b430*/  SHF.L.U32 R6, R6, 0x1f, RZ ;  /* 0x0000001f06067819 */ /* 0x000fc800000006ff */
[----:B------:R-:W0:Y:S02]  /*b440*/  SYNCS.PHASECHK.TRANS64.TRYWAIT P0, [R8+URZ+0x32420], R6 ;  /* 0x03242006080075a7 */ /* 0x000e24000800017f */
[----:B0-----:R-:W-:Y:S05]  /*b450*/  @!P0 BRA `(.L_x_835) ;  /* 0x0000002c006c8947 */ /* 0x001fea0003800000 */
.L_x_903:
[----:B------:R-:W-:Y:S01]  /*b460*/  ULDC.64 UR38, c[0x0][0x3f8] ;  /* 0x0000fe0000267ab9 */ /* 0x000fe20000000a00 */
[----:B------:R-:W-:Y:S01]  /*b470*/  ULDC.64 UR46, c[0x0][0x408] ;  /* 0x00010200002e7ab9 */ /* 0x000fe20000000a00 */
        /* <DEDUP_REMOVED lines=11> */
.L_x_904:
        /* <DEDUP_REMOVED lines=11> */
.L_x_839:
        /* <DEDUP_REMOVED lines=38> */
.L_x_837:
[----:B------:R-:W-:Y:S05]  /*b840*/  BSYNC B0 ;  /* 0x0000000000007941 */ /* 0x000fea0003800000 */
.L_x_836:
        /* <DEDUP_REMOVED lines=30> */
[----:B------:R-:W-:Y:S02]  /*ba30*/  ULDC.64 UR4, c[0x0][0x408] ;  /* 0x0001020000047ab9 */ /* 0x000fe40000000a00 */
[----:B------:R-:W-:-:S04]  /*ba40*/  IMAD R12, R5, UR4, RZ ;  /* 0x00000004050c7c24 */ /* 0x000fc8000f8e02ff */
[----:B------:R-:W-:Y:S01]  /*ba50*/  IMAD R12, R0, UR5, R12 ;  /* 0x00000005000c7c24 */ /* 0x000fe2000f8e020c */
[----:B-1----:R-:W-:-:S13]  /*ba60*/  ISETP.NE.AND P0, PT, R13, 0x1, PT ;  /* 0x000000010d00780c */ /* 0x002fda0003f05270 */
[----:B------:R-:W1:Y:S02]  /*ba70*/  @P0 LDC.64 R6, c[0x0][0x420] ;  /* 0x00010800ff060b82 */ /* 0x000e640000000a00 */
[----:B-1----:R-:W-:-:S05]  /*ba80*/  @P0 IMAD.HI.U32 R6, R8, R6, RZ ;  /* 0x0000000608060227 */ /* 0x002fca00078e00ff */
[----:B------:R-:W-:-:S04]  /*ba90*/  @P0 SHF.R.U32.HI R10, RZ, R7, R6 ;  /* 0x00000007ff0a0219 */ /* 0x000fc80000011606 */
[--C-:B------:R-:W-:Y:S01]  /*baa0*/  SHF.R.S32.HI R7, RZ, 0x1f, R10.reuse ;  /* 0x0000001fff077819 */ /* 0x100fe2000001140a */
        /* <DEDUP_REMOVED lines=8> */
.L_x_846:
[----:B-1----:R-:W1:Y:S01]  /*bb30*/  S2R R3, SR_CgaCtaId ;  /* 0x0000000000037919 */ /* 0x002e620000008800 */
[----:B------:R-:W-:Y:S02]  /*bb40*/  MOV R2, 0x400 ;  /* 0x0000040000027802 */ /* 0x000fe40000000f00 */
[----:B------:R-:W-:Y:S02]  /*bb50*/  SHF.L.U32 R6, R14, 0x1f, RZ ;  /* 0x0000001f0e067819 */ /* 0x000fe400000006ff */
[----:B-1----:R-:W-:-:S05]  /*bb60*/  LEA R2, R3, R2, 0x18 ;  /* 0x0000000203027211 */ /* 0x002fca00078ec0ff */
[----:B------:R-:W-:-:S04]  /*bb70*/  IMAD R3, R15, 0x8, R2 ;  /* 0x000000080f037824 */ /* 0x000fc800078e0202 */
[----:B------:R-:W1:Y:S02]  /*bb80*/  SYNCS.PHASECHK.TRANS64.TRYWAIT P0, [R3+URZ+0x32440], R6 ;  /* 0x03244006030075a7 */ /* 0x000e64000800017f */
[----:B-1----:R-:W-:Y:S05]  /*bb90*/  @!P0 BRA `(.L_x_847) ;  /* 0x0000002400d08947 */ /* 0x002fea0003800000 */
.L_x_905:
        /* <DEDUP_REMOVED lines=11> */
.L_x_848:
        /* <DEDUP_REMOVED lines=22> */
.L_x_906:
        /* <DEDUP_REMOVED lines=8> */
.L_x_850:
        /* <DEDUP_REMOVED lines=34> */
.L_x_845:
[----:B------:R-:W-:Y:S05]  /*c050*/  BSYNC B2 ;  /* 0x0000000000027941 */ /* 0x000fea0003800000 */
.L_x_844:
[----:B------:R-:W2:Y:S02]  /*c060*/  LDL.LU R2, [R1+0x14] ;  /* 0x0000140001027983 */ /* 0x000ea40000300800 */
[----:B--2---:R-:W-:-:S07]  /*c070*/  VIADD R8, R2, 0xfffffffd ;  /* 0xfffffffd02087836 */ /* 0x004fce0000000000 */
.L_x_843:
[----:B------:R-:W-:Y:S05]  /*c080*/  BSYNC B1 ;  /* 0x0000000000017941 */ /* 0x000fea0003800000 */
.L_x_842:
[----:B------:R-:W-:-:S05]  /*c090*/  IMAD.MOV R2, RZ, RZ, -R11 ;  /* 0x000000ffff027224 */ /* 0x000fca00078e0a0b */
[----:B------:R-:W-:-:S13]  /*c0a0*/  ISETP.NE.AND P0, PT, R9, R2, PT ;  /* 0x000000020900720c */ /* 0x000fda0003f05270 */
[----:B------:R-:W-:Y:S05]  /*c0b0*/  @!P0 BRA `(.L_x_841) ;  /* 0x0000000c00908947 */ /* 0x000fea0003800000 */
.L_x_865:
        /* <DEDUP_REMOVED lines=10> */
[----:B------:R-:W-:Y:S01]  /*c160*/  ISETP.NE.U32.AND P0, PT, RZ, UR38, PT ;  /* 0x00000026ff007c0c */ /* 0x000fe2000bf05070 */
[----:B------:R-:W-:-:S03]  /*c170*/  IMAD.MOV.U32 R12, RZ, RZ, R8 ;  /* 0x000000ffff0c7224 */ /* 0x000fc600078e0008 */
[----:B------:R-:W-:-:S13]  /*c180*/  ISETP.NE.AND.EX P0, PT, RZ, UR39, PT, P0 ;  /* 0x00000027ff007c0c */ /* 0x000fda000bf05300 */
[----:B------:R-:W-:Y:S05]  /*c190*/  @!P0 BRA `(.L_x_853) ;  /* 0x0000000000448947 */ /* 0x000fea0003800000 */
[----:B------:R-:W1:Y:S01]  /*c1a0*/  LDC R12, c[0x0][0x41c] ;  /* 0x00010700ff0c7b82 */ /* 0x000e620000000800 */
[----:B------:R-:W-:Y:S02]  /*c1b0*/  IMAD.MOV.U32 R11, RZ, RZ, R8 ;  /* 0x000000ffff0b7224 */ /* 0x000fe400078e0008 */
        /* <DEDUP_REMOVED lines=10> */
[----:B------:R-:W-:-:S04]  /*c260*/  LEA R6, P0, R2, UR38, 0x2 ;  /* 0x0000002602067c11 */ /* 0x000fc8000f8010ff */
[----:B------:R-:W-:Y:S01]  /*c270*/  LEA.HI.X R7, R2, UR39, R3, 0x2, P0 ;  /* 0x0000002702077c11 */ /* 0x000fe200080f1403 */
[----:B------:R-:W-:-:S04]  /*c280*/  IMAD.MOV R3, RZ, RZ, -R11 ;  /* 0x000000ffff037224 */ /* 0x000fc800078e0a0b */
[----:B------:R-:W-:Y:S01]  /*c290*/  IMAD R12, R12, R3, R8 ;  /* 0x000000030c0c7224 */ /* 0x000fe200078e0208 */
[----:B------:R1:W5:Y:S06]  /*c2a0*/  LDG.E R7, desc[UR60][R6.64] ;  /* 0x0000003c06077981 */ /* 0x00036c000c1e1900 */
.L_x_853:
[----:B------:R-:W2:Y:S01]  /*c2b0*/  S2R R3, SR_CgaCtaId ;  /* 0x0000000000037919 */ /* 0x000ea20000008800 */
[----:B------:R-:W-:-:S04]  /*c2c0*/  MOV R2, 0x400 ;  /* 0x0000040000027802 */ /* 0x000fc80000000f00 */
[----:B--2---:R-:W-:Y:S02]  /*c2d0*/  LEA R2, R3, R2, 0x18 ;  /* 0x0000000203027211 */ /* 0x004fe400078ec0ff */
[----:B------:R-:W-:-:S03]  /*c2e0*/  SHF.L.U32 R3, R10, 0x1f, RZ ;  /* 0x0000001f0a037819 */ /* 0x000fc600000006ff */
[----:B------:R-:W-:-:S04]  /*c2f0*/  IMAD R2, R9, 0x8, R2 ;  /* 0x0000000809027824 */ /* 0x000fc800078e0202 */
[----:B------:R-:W2:Y:S02]  /*c300*/  SYNCS.PHASECHK.TRANS64.TRYWAIT P0, [R2+URZ+0x32440], R3 ;  /* 0x03244003020075a7 */ /* 0x000ea4000800017f */
[----:B--2---:R-:W-:Y:S05]  /*c310*/  @!P0 BRA `(.L_x_854) ;  /* 0x0000002000188947 */ /* 0x004fea0003800000 */
.L_x_907:
        /* <DEDUP_REMOVED lines=11> */
.L_x_855:
        /* <DEDUP_REMOVED lines=21> */
.L_x_908:
        /* <DEDUP_REMOVED lines=8> */
.L_x_857:
        /* <DEDUP_REMOVED lines=33> */
.L_x_852:
[----:B------:R-:W-:Y:S05]  /*c7b0*/  BSYNC B1 ;  /* 0x0000000000017941 */ /* 0x000fea0003800000 */
.L_x_851:
        /* <DEDUP_REMOVED lines=9> */
[----:B------:R-:W-:Y:S01]  /*c850*/  ISETP.NE.U32.AND P0, PT, RZ, UR38, PT ;  /* 0x00000026ff007c0c */ /* 0x000fe2000bf05070 */
[----:B------:R-:W-:-:S03]  /*c860*/  VIADD R9, R8, 0xffffffff ;  /* 0xffffffff08097836 */ /* 0x000fc60000000000 */
[----:B------:R-:W-:-:S13]  /*c870*/  ISETP.NE.AND.EX P0, PT, RZ, UR39, PT, P0 ;  /* 0x00000027ff007c0c */ /* 0x000fda000bf05300 */
[----:B------:R-:W-:Y:S05]  /*c880*/  @!P0 BRA `(.L_x_860) ;  /* 0x0000000000408947 */ /* 0x000fea0003800000 */
[----:B------:R-:W2:Y:S01]  /*c890*/  LDC R6, c[0x0][0x41c] ;  /* 0x00010700ff067b82 */ /* 0x000ea20000000800 */
        /* <DEDUP_REMOVED lines=15> */
.L_x_860:
[----:B------:R-:W3:Y:S01]  /*c990*/  S2R R3, SR_CgaCtaId ;  /* 0x0000000000037919 */ /* 0x000ee20000008800 */
[----:B------:R-:W-:-:S04]  /*c9a0*/  MOV R2, 0x400 ;  /* 0x0000040000027802 */ /* 0x000fc80000000f00 */
[----:B---3--:R-:W-:Y:S02]  /*c9b0*/  LEA R2, R3, R2, 0x18 ;  /* 0x0000000203027211 */ /* 0x008fe400078ec0ff */
[----:B------:R-:W-:-:S03]  /*c9c0*/  SHF.L.U32 R3, R11, 0x1f, RZ ;  /* 0x0000001f0b037819 */ /* 0x000fc600000006ff */
[----:B------:R-:W-:-:S04]  /*c9d0*/  IMAD R2, R12, 0x8, R2 ;  /* 0x000000080c027824 */ /* 0x000fc800078e0202 */
[----:B------:R-:W3:Y:S02]  /*c9e0*/  SYNCS.PHASECHK.TRANS64.TRYWAIT P0, [R2+URZ+0x32440], R3 ;  /* 0x03244003020075a7 */ /* 0x000ee4000800017f */
[----:B---3--:R-:W-:Y:S05]  /*c9f0*/  @!P0 BRA `(.L_x_861) ;  /* 0x0000001800888947 */ /* 0x008fea0003800000 */
.L_x_909:
        /* <DEDUP_REMOVED lines=11> */
.L_x_862:
        /* <DEDUP_REMOVED lines=22> */
.L_x_910:
        /* <DEDUP_REMOVED lines=8> */
.L_x_864:
        /* <DEDUP_REMOVED lines=34> */
.L_x_859:
[----:B------:R-:W-:Y:S05]  /*ceb0*/  BSYNC B1 ;  /* 0x0000000000017941 */ /* 0x000fea0003800000 */
.L_x_858:
[C---:B------:R-:W-:Y:S01]  /*cec0*/  ISETP.GT.AND P0, PT, R8.reuse, 0x1, PT ;  /* 0x000000010800780c */ /* 0x040fe20003f04270 */
[----:B------:R-:W-:-:S04]  /*ced0*/  VIADD R2, R8, 0xfffffffe ;  /* 0xfffffffe08027836 */ /* 0x000fc80000000000 */
[----:B------:R-:W-:-:S08]  /*cee0*/  IMAD.MOV.U32 R8, RZ, RZ, R2 ;  /* 0x000000ffff087224 */ /* 0x000fd000078e0002 */
[----:B------:R-:W-:Y:S05]  /*cef0*/  @P0 BRA `(.L_x_865) ;  /* 0xfffffff000700947 */ /* 0x000fea000383ffff */
.L_x_841:
[----:B------:R-:W-:Y:S05]  /*cf00*/  BSYNC B0 ;  /* 0x0000000000007941 */ /* 0x000fea0003800000 */
.L_x_840:
        /* <DEDUP_REMOVED lines=23> */
.L_x_867:
[----:B------:R-:W-:Y:S05]  /*d080*/  BSYNC B0 ;  /* 0x0000000000007941 */ /* 0x000fea0003800000 */
.L_x_866:
[----:B--2---:R-:W2:Y:S02]  /*d090*/  LDL.LU R2, [R1+0x4] ;  /* 0x0000040001027983 */ /* 0x004ea40000300800 */
[----:B--2---:R-:W-:-:S05]  /*d0a0*/  LOP3.LUT R2, R2, R0, RZ, 0x3c, !PT ;  /* 0x0000000002027212 */ /* 0x004fca00078e3cff */
[----:B------:R2:W-:Y:S02]  /*d0b0*/  STL [R1+0x4], R2 ;  /* 0x0000040201007387 */ /* 0x0005e40000100800 */
.L_x_822:
[----:B------:R-:W-:Y:S05]  /*d0c0*/  BSYNC B6 ;  /* 0x0000000000067941 */ /* 0x000fea0003800000 */
.L_x_820:
[----:B------:R-:W-:-:S03]  /*d0d0*/  UMOV UR4, 0xffffffff ;  /* 0xffffffff00047882 */ /* 0x000fc60000000000 */
[----:B------:R-:W-:Y:S05]  /*d0e0*/  BRA.DIV UR4, `(.L_x_868) ;  /* 0x0000001204f47947 */ /* 0x000fea000b800000 */
[----:B------:R3:W4:Y:S04]  /*d0f0*/  SHFL.IDX PT, R4, R16, RZ, 0x1f ;  /* 0x00001fff10047589 */ /* 0x00072800000e0000 */
[----:B------:R3:W0:Y:S02]  /*d100*/  SHFL.IDX PT, R5, R16, 0x1, 0x1f ;  /* 0x00201f0010057f89 */ /* 0x00062400000e0000 */
.L_x_914:
        /* <DEDUP_REMOVED lines=13> */
.L_x_870:
[----:B------:R-:W-:Y:S05]  /*d1e0*/  BSYNC B0 ;  /* 0x0000000000007941 */ /* 0x000fea0003800000 */
.L_x_869:
        /* <DEDUP_REMOVED lines=23> */
.L_x_922:
[----:B------:R-:W-:Y:S02]  /*d360*/  ULDC UR4, c[0x0][0xd10] ;  /* 0x0003440000047ab9 */ /* 0x000fe40000000800 */
[----:B---3--:R-:W-:-:S04]  /*d370*/  IMAD.U32 R16, RZ, RZ, UR4 ;  /* 0x00000004ff107e24 */ /* 0x008fc8000f8e00ff */
[----:B--2---:R-:W-:-:S04]  /*d380*/  IMAD R6, R14, R16, RZ ;  /* 0x000000100e067224 */ /* 0x004fc800078e02ff */
[----:B------:R-:W-:-:S05]  /*d390*/  IMAD.IADD R5, R5, 0x1, R6 ;  /* 0x0000000105057824 */ /* 0x000fca00078e0206 */
[----:B----4-:R-:W-:-:S13]  /*d3a0*/  ISETP.GT.AND P0, PT, R5, R4, PT ;  /* 0x000000040500720c */ /* 0x010fda0003f04270 */
[----:B------:R-:W-:Y:S05]  /*d3b0*/  @P0 BRA `(.L_x_872) ;  /* 0x0000000000b40947 */ /* 0x000fea0003800000 */
[----:B------:R-:W2:Y:S02]  /*d3c0*/  LDC R0, c[0x0][0xd14] ;  /* 0x00034500ff007b82 */ /* 0x000ea40000000800 */
.L_x_877:
        /* <DEDUP_REMOVED lines=14> */
.L_x_875:
[----:B------:R-:W-:Y:S05]  /*d4b0*/  BSYNC B0 ;  /* 0x0000000000007941 */ /* 0x000fea0003800000 */
.L_x_874:
        /* <DEDUP_REMOVED lines=23> */
.L_x_930:
[----:B------:R-:W-:Y:S02]  /*d630*/  ULDC UR4, c[0x0][0xd10] ;  /* 0x0003440000047ab9 */ /* 0x000fe40000000800 */
[----:B------:R-:W-:-:S04]  /*d640*/  IMAD.U32 R16, RZ, RZ, UR4 ;  /* 0x00000004ff107e24 */ /* 0x000fc8000f8e00ff */
[----:B--2---:R-:W-:-:S04]  /*d650*/  IMAD R6, R14, R16, RZ ;  /* 0x000000100e067224 */ /* 0x004fc800078e02ff */
[----:B------:R-:W-:-:S05]  /*d660*/  IMAD.IADD R5, R6, 0x1, R5 ;  /* 0x0000000106057824 */ /* 0x000fca00078e0205 */
[----:B------:R-:W-:-:S13]  /*d670*/  ISETP.GT.AND P0, PT, R5, R4, PT ;  /* 0x000000040500720c */ /* 0x000fda0003f04270 */
[----:B------:R-:W-:Y:S05]  /*d680*/  @!P0 BRA `(.L_x_877) ;  /* 0xfffffffc00508947 */ /* 0x000fea000383ffff */
.L_x_872:
        /* <DEDUP_REMOVED lines=8> */
.L_x_934:
[----:B------:R-:W-:Y:S01]  /*d710*/  ISETP.NE.AND P0, PT, R7, RZ, PT ;  /* 0x000000ff0700720c */ /* 0x000fe20003f05270 */
[----:B------:R-:W-:-:S12]  /*d720*/  IMAD.MOV.U32 R14, RZ, RZ, RZ ;  /* 0x000000ffff0e7224 */ /* 0x000fd800078e00ff */
[----:B------:R-:W-:Y:S05]  /*d730*/  @!P0 BRA `(.L_x_879) ;  /* 0x0000000000108947 */ /* 0x000fea0003800000 */
[----:B------:R-:W-:Y:S01]  /*d740*/  UMOV UR4, 0xffffffff ;  /* 0xffffffff00047882 */ /* 0x000fe20000000000 */
[----:B-1----:R-:W-:Y:S02]  /*d750*/  VIADD R12, R5, 0xffffffff ;  /* 0xffffffff050c7836 */ /* 0x002fe40000000000 */
[----:B------:R-:W-:Y:S05]  /*d760*/  BRA.DIV UR4, `(.L_x_880) ;  /* 0x0000001604887947 */ /* 0x000fea000b800000 */
[----:B------:R4:W1:Y:S02]  /*d770*/  SHFL.IDX PT, R14, R2, R12, 0x1f ;  /* 0x00001f0c020e7589 */ /* 0x00086400000e0000 */
.L_x_879:
        /* <DEDUP_REMOVED lines=31> */
.L_x_873:
[----:B------:R-:W-:Y:S01]  /*d970*/  UMOV UR4, URZ ;  /* 0x0000003f00047c82 */ /* 0x000fe20008000000 */
[----:B------:R-:W-:Y:S01]  /*d980*/  UMOV UR5, URZ ;  /* 0x0000003f00057c82 */ /* 0x000fe20008000000 */
[----:B------:R-:W-:Y:S01]  /*d990*/  ULDC UR6, c[0x0][0xd14] ;  /* 0x0003450000067ab9 */ /* 0x000fe20000000800 */
[----:B------:R-:W-:Y:S02]  /*d9a0*/  IMAD.MOV.U32 R16, RZ, RZ, R4 ;  /* 0x000000ffff107224 */ /* 0x000fe400078e0004 */
[----:B------:R-:W-:Y:S02]  /*d9b0*/  IMAD.U32 R17, RZ, RZ, UR4 ;  /* 0x00000004ff117e24 */ /* 0x000fe4000f8e00ff */
[----:B------:R-:W-:Y:S02]  /*d9c0*/  IMAD.U32 R18, RZ, RZ, UR5 ;  /* 0x00000005ff127e24 */ /* 0x000fe4000f8e00ff */
[----:B------:R-:W-:-:S07]  /*d9d0*/  IMAD.U32 R19, RZ, RZ, UR6 ;  /* 0x00000006ff137e24 */ /* 0x000fce000f8e00ff */
.L_x_881:
        /* <DEDUP_REMOVED lines=12> */
.L_x_818:
[----:B------:R-:W3:Y:S01]  /*daa0*/  S2R R3, SR_CgaCtaId ;  /* 0x0000000000037919 */ /* 0x000ee20000008800 */
[----:B------:R-:W-:Y:S01]  /*dab0*/  UIADD3 UR4, UR50, 0x1, URZ ;  /* 0x0000000132047890 */ /* 0x000fe2000fffe03f */
[----:B0-----:R-:W-:-:S03]  /*dac0*/  MOV R0, 0x400 ;  /* 0x0000040000007802 */ /* 0x001fc60000000f00 */
[----:B------:R-:W-:-:S04]  /*dad0*/  ULEA.HI UR5, UR4, UR4, URZ, 0x1 ;  /* 0x0000000404057291 */ /* 0x000fc8000f8f083f */
[----:B------:R-:W-:-:S04]  /*dae0*/  ULOP3.LUT UR5, UR5, 0xfffffffe, URZ, 0xc0, !UPT ;  /* 0xfffffffe05057892 */ /* 0x000fc8000f8ec03f */
[----:B------:R-:W-:Y:S01]  /*daf0*/  UIADD3 UR5, UR4, -UR5, URZ ;  /* 0x8000000504057290 */ /* 0x000fe2000fffe03f */
[----:B---3--:R-:W-:-:S05]  /*db00*/  LEA R0, R3, R0, 0x18 ;  /* 0x0000000003007211 */ /* 0x008fca00078ec0ff */
[----:B------:R-:W-:-:S05]  /*db10*/  IMAD.U32 R3, RZ, RZ, UR5 ;  /* 0x00000005ff037e24 */ /* 0x000fca000f8e00ff */
[----:B------:R-:W-:-:S04]  /*db20*/  SHF.L.U32 R3, R3, 0x1f, RZ ;  /* 0x0000001f03037819 */ /* 0x000fc800000006ff */
[----:B------:R-:W0:Y:S02]  /*db30*/  SYNCS.PHASECHK.TRANS64.TRYWAIT P0, [R0+URZ+0x32420], R3 ;  /* 0x03242003000075a7 */ /* 0x000e24000800017f */
[----:B0-----:R-:W-:Y:S05]  /*db40*/  @!P0 BRA `(.L_x_883) ;  /* 0x0000001000b48947 */ /* 0x001fea0003800000 */
.L_x_937:
[----:B------:R-:W-:-:S03]  /*db50*/  UMOV UR4, 0xffffffff ;  /* 0xffffffff00047882 */ /* 0x000fc60000000000 */
[----:B------:R-:W-:Y:S05]  /*db60*/  BRA.DIV UR4, `(.L_x_884) ;  /* 0x0000001204c07947 */ /* 0x000fea000b800000 */
[----:B--2---:R-:W2:Y:S02]  /*db70*/  S2R R2, SR_TID.X ;  /* 0x0000000000027919 */ /* 0x004ea40000002100 */
[----:B--2---:R-:W-:-:S04]  /*db80*/  SHF.R.U32.HI R2, RZ, 0x5, R2 ;  /* 0x00000005ff027819 */ /* 0x004fc80000011602 */
[----:B------:R-:W-:-:S05]  /*db90*/  LOP3.LUT R2, R2, 0x3, RZ, 0xc0, !PT ;  /* 0x0000000302027812 */ /* 0x000fca00078ec0ff */
[----:B------:R2:W3:Y:S02]  /*dba0*/  SHFL.IDX PT, R14, R2, RZ, 0x1f ;  /* 0x00001fff020e7589 */ /* 0x0004e400000e0000 */
.L_x_940:
[----:B---3--:R-:W-:Y:S01]  /*dbb0*/  ISETP.NE.AND P0, PT, R14, RZ, PT ;  /* 0x000000ff0e00720c */ /* 0x008fe20003f05270 */
[----:B------:R-:W-:-:S12]  /*dbc0*/  BSSY B0, `(.L_x_885) ;  /* 0x0000029000007945 */ /* 0x000fd80003800000 */
[----:B------:R-:W-:Y:S05]  /*dbd0*/  @P0 BRA `(.L_x_886) ;  /* 0x00000000009c0947 */ /* 0x000fea0003800000 */
[----:B------:R-:W-:-:S03]  /*dbe0*/  UMOV UR4, 0xffffffff ;  /* 0xffffffff00047882 */ /* 0x000fc60000000000 */
[----:B------:R-:W-:Y:S05]  /*dbf0*/  BRA.DIV UR4, `(.L_x_887) ;  /* 0x0000001204d07947 */ /* 0x000fea000b800000 */
[----:B------:R-:W-:-:S13]  /*dc00*/  ELECT P6, URZ, PT ;  /* 0x00000000003f782f */ /* 0x000fda00038c0000 */
.L_x_943:
[----:B------:R-:W-:Y:S05]  /*dc10*/  @!P6 BRA `(.L_x_886) ;  /* 0x00000000008ce947 */ /* 0x000fea0003800000 */
[----:B--2---:R-:W2:Y:S02]  /*dc20*/  LDL R2, [R1+0x2c] ;  /* 0x00002c0001027983 */ /* 0x004ea40000100800 */
[----:B--2---:R-:W-:-:S13]  /*dc30*/  R2UR UR4, R2 ;  /* 0x00000000020472ca */ /* 0x004fda00000e0000 */
[----:B------:R-:W-:-:S06]  /*dc40*/  ULOP3.LUT UR4, UR4, 0x2, URZ, 0xfc, !UPT ;  /* 0x0000000204047892 */ /* 0x000fcc000f8efc3f */
[----:B------:R-:W-:-:S05]  /*dc50*/  IMAD.U32 R2, RZ, RZ, UR4 ;  /* 0x00000004ff027e24 */ /* 0x000fca000f8e00ff */
[----:B------:R-:W-:-:S13]  /*dc60*/  ISETP.NE.AND P2, PT, R2, 0x3, PT ;  /* 0x000000030200780c */ /* 0x000fda0003f45270 */
[----:B------:R-:W-:Y:S05]  /*dc70*/  @!P2 BRA `(.L_x_888) ;  /* 0x000000000004a947 */ /* 0x000fea0003800000 */
[----:B------:R-:W-:Y:S01]  /*dc80*/  BPT.TRAP 0x1 ;  /* 0x000000040000795c */ /* 0x000fe20000300000 */
.L_x_888:
        /* <DEDUP_REMOVED lines=14> */
.L_x_944:
[----:B------:R-:W2:Y:S02]  /*dd70*/  SYNCS.PHASECHK.TRANS64.TRYWAIT P0, [R7+URZ], R2 ;  /* 0x00000002070075a7 */ /* 0x000ea4000800017f */
[----:B--2---:R-:W-:Y:S05]  /*dd80*/  @!P0 BRA `(.L_x_890) ;  /* 0x0000001000a08947 */ /* 0x004fea0003800000 */
.L_x_945:
[----:B------:R-:W-:Y:S05]  /*dd90*/  @!P2 BRA `(.L_x_891) ;  /* 0x000000000004a947 */ /* 0x000fea0003800000 */
[----:B------:R-:W-:Y:S01]  /*dda0*/  BPT.TRAP 0x1 ;  /* 0x000000040000795c */ /* 0x000fe20000300000 */
.L_x_891:
[----:B------:R-:W3:Y:S01]  /*ddb0*/  LDL.LU R4, [R1] ;  /* 0x0000000001047983 */ /* 0x000ee20000300800 */
[----:B------:R-:W-:-:S04]  /*ddc0*/  VIADD R0, R0, 0x32460 ;  /* 0x0003246000007836 */ /* 0x000fc80000000000 */
[----:B---3--:R-:W-:-:S04]  /*ddd0*/  IMAD R4, R4, 0x8, R0 ;  /* 0x0000000804047824 */ /* 0x008fc800078e0200 */
[----:B------:R-:W3:Y:S02]  /*dde0*/  SYNCS.PHASECHK.TRANS64.TRYWAIT P0, [R4+URZ], R5 ;  /* 0x00000005040075a7 */ /* 0x000ee4000800017f */
[----:B---3--:R-:W-:Y:S05]  /*ddf0*/  @!P0 BRA `(.L_x_892) ;  /* 0x0000001000988947 */ /* 0x008fea0003800000 */
.L_x_946:
[----:B------:R-:W-:-:S07]  /*de00*/  IMAD R3, R3, 0x8, R0 ;  /* 0x0000000803037824 */ /* 0x000fce00078e0200 */
.L_x_893:
[----:B----4-:R4:W0:Y:S02]  /*de10*/  SYNCS.PHASECHK.TRANS64.TRYWAIT P0, [R3+URZ], R2 ;  /* 0x00000002030075a7 */ /* 0x010824000800017f */
[----:B0-----:R-:W-:Y:S05]  /*de20*/  @!P0 NANOSLEEP.SYNCS 0x989680 ;  /* 0x009896800000895d */ /* 0x001fea0003900000 */
[----:B------:R-:W0:Y:S02]  /*de30*/  @!P0 SYNCS.PHASECHK.TRANS64 P0, [R3+URZ], R2 ;  /* 0x00000002030085a7 */ /* 0x000e24000800007f */
[----:B0-----:R-:W-:Y:S05]  /*de40*/  @!P0 BRA `(.L_x_893) ;  /* 0xfffffffc00f08947 */ /* 0x001fea000383ffff */
.L_x_886:
[----:B------:R-:W-:Y:S05]  /*de50*/  BSYNC B0 ;  /* 0x0000000000007941 */ /* 0x000fea0003800000 */
.L_x_885:
[----:B------:R-:W-:Y:S05]  /*de60*/  EXIT ;  /* 0x000000000000794d */ /* 0x000fea0003800000 */
.L_x_771:
[----:B0-----:R0:W1:Y:S02]  /*de70*/  SYNCS.PHASECHK.TRANS64.TRYWAIT P0, [R5+URZ+0x32400], R0 ;  /* 0x03240000050075a7 */ /* 0x001064000800017f */
[----:B-1----:R-:W-:Y:S05]  /*de80*/  @!P0 NANOSLEEP.SYNCS 0x989680 ;  /* 0x009896800000895d */ /* 0x002fea0003900000 */
[----:B------:R-:W1:Y:S02]  /*de90*/  @!P0 SYNCS.PHASECHK.TRANS64 P0, [R5+URZ+0x32400], R0 ;  /* 0x03240000050085a7 */ /* 0x000e64000800007f */
[----:B-1----:R-:W-:Y:S05]  /*dea0*/  @!P0 BRA `(.L_x_771) ;  /* 0xfffffffc00f08947 */ /* 0x002fea000383ffff */
[----:B------:R-:W-:Y:S05]  /*deb0*/  BRA `(.L_x_894) ;  /* 0xffffff3800907947 */ /* 0x000fea000383ffff */
.L_x_775:
[----:B--2---:R2:W3:Y:S02]  /*dec0*/  SYNCS.PHASECHK.TRANS64.TRYWAIT P1, [R3+URZ+0x32430], R4 ;  /* 0x03243004030075a7 */ /* 0x0044e4000802017f */
[----:B---3--:R-:W-:Y:S05]  /*ded0*/  @!P1 NANOSLEEP.SYNCS 0x989680 ;  /* 0x009896800000995d */ /* 0x008fea0003900000 */
[----:B------:R-:W3:Y:S02]  /*dee0*/  @!P1 SYNCS.PHASECHK.TRANS64 P1, [R3+URZ+0x32430], R4 ;  /* 0x03243004030095a7 */ /* 0x000ee4000802007f */
[----:B---3--:R-:W-:Y:S05]  /*def0*/  @!P1 BRA `(.L_x_775) ;  /* 0xfffffffc00f09947 */ /* 0x008fea000383ffff */
[----:B------:R-:W-:Y:S05]  /*df00*/  BRA `(.L_x_774) ;  /* 0xffffff3800c47947 */ /* 0x000fea000383ffff */
.L_x_776:
[----:B---3--:R3:W4:Y:S02]  /*df10*/  SYNCS.PHASECHK.TRANS64.TRYWAIT P1, [R5+URZ+0x32410], R0 ;  /* 0x03241000050075a7 */ /* 0x008724000802017f */
[----:B----4-:R-:W-:Y:S05]  /*df20*/  @!P1 NANOSLEEP.SYNCS 0x989680 ;  /* 0x009896800000995d */ /* 0x010fea0003900000 */
[----:B------:R-:W4:Y:S02]  /*df30*/  @!P1 SYNCS.PHASECHK.TRANS64 P1, [R5+URZ+0x32410], R0 ;  /* 0x03241000050095a7 */ /* 0x000f24000802007f */
[----:B----4-:R-:W-:Y:S05]  /*df40*/  @!P1 BRA `(.L_x_776) ;  /* 0xfffffffc00f09947 */ /* 0x010fea000383ffff */
[----:B------:R-:W-:Y:S05]  /*df50*/  BRA `(.L_x_895) ;  /* 0xffffff3c008c7947 */ /* 0x000fea000383ffff */
.L_x_780:
[----:B------:R0:W0:Y:S02]  /*df60*/  SYNCS.PHASECHK.TRANS64.TRYWAIT P1, [R3+URZ+0x32450], R4 ;  /* 0x03245004030075a7 */ /* 0x000024000802017f */
[----:B0-----:R-:W-:Y:S05]  /*df70*/  @!P1 NANOSLEEP.SYNCS 0x989680 ;  /* 0x009896800000995d */ /* 0x001fea0003900000 */
[----:B------:R-:W0:Y:S02]  /*df80*/  @!P1 SYNCS.PHASECHK.TRANS64 P1, [R3+URZ+0x32450], R4 ;  /* 0x03245004030095a7 */ /* 0x000e24000802007f */
[----:B0-----:R-:W-:Y:S05]  /*df90*/  @!P1 BRA `(.L_x_780) ;  /* 0xfffffffc00f09947 */ /* 0x001fea000383ffff */
[----:B------:R-:W-:Y:S05]  /*dfa0*/  BRA `(.L_x_779) ;  /* 0xffffff3c00987947 */ /* 0x000fea000383ffff */
.L_x_785:
[----:B-1----:R-:W-:-:S04]  /*dfb0*/  IMAD.U32 R153, RZ, RZ, UR5 ;  /* 0x00000005ff997e24 */ /* 0x002fc8000f8e00ff */
[----:B------:R1:W2:Y:S03]  /*dfc0*/  SYNCS.PHASECHK.TRANS64.TRYWAIT P3, [R153+URZ+0x32430], R0 ;  /* 0x03243000990075a7 */ /* 0x0002a6000806017f */
[----:B--2---:R-:W-:Y:S05]  /*dfd0*/  @!P3 NANOSLEEP.SYNCS 0x989680 ;  /* 0x009896800000b95d */ /* 0x004fea0003900000 */
[----:B------:R-:W2:Y:S02]  /*dfe0*/  @!P3 SYNCS.PHASECHK.TRANS64 P3, [R153+URZ+0x32430], R0 ;  /* 0x032430009900b5a7 */ /* 0x000ea4000806007f */
[----:B--2---:R-:W-:Y:S05]  /*dff0*/  @!P3 BRA `(.L_x_785) ;  /* 0xfffffffc00ecb947 */ /* 0x004fea000383ffff */
[----:B------:R-:W-:Y:S05]  /*e000*/  BRA `(.L_x_784) ;  /* 0xffffff5c008c7947 */ /* 0x000fea000383ffff */
.L_x_789:
[----:B--2---:R-:W-:-:S04]  /*e010*/  IMAD.U32 R211, RZ, RZ, UR5 ;  /* 0x00000005ffd37e24 */ /* 0x004fc8000f8e00ff */
[----:B------:R2:W3:Y:S03]  /*e020*/  SYNCS.PHASECHK.TRANS64.TRYWAIT P3, [R211+URZ+0x32450], R0 ;  /* 0x03245000d30075a7 */ /* 0x0004e6000806017f */
[----:B---3--:R-:W-:Y:S05]  /*e030*/  @!P3 NANOSLEEP.SYNCS 0x989680 ;  /* 0x009896800000b95d */ /* 0x008fea0003900000 */
[----:B------:R-:W3:Y:S02]  /*e040*/  @!P3 SYNCS.PHASECHK.TRANS64 P3, [R211+URZ+0x32450], R0 ;  /* 0x03245000d300b5a7 */ /* 0x000ee4000806007f */
[----:B---3--:R-:W-:Y:S05]  /*e050*/  @!P3 BRA `(.L_x_789) ;  /* 0xfffffffc00ecb947 */ /* 0x008fea000383ffff */
[----:B------:R-:W-:Y:S05]  /*e060*/  BRA `(.L_x_788) ;  /* 0xffffff6000087947 */ /* 0x000fea000383ffff */
.L_x_827:
        /* <DEDUP_REMOVED lines=11> */
.L_x_897:
[----:B------:R-:W-:Y:S05]  /*e120*/  BSYNC B0 ;  /* 0x0000000000007941 */ /* 0x000fea0003800000 */
.L_x_896:
[----:B------:R-:W-:Y:S05]  /*e130*/  BRA `(.L_x_898) ;  /* 0xffffffc800a47947 */ /* 0x000fea000383ffff */
.L_x_828:
[----:B------:R-:W-:Y:S01]  /*e140*/  BSSY B0, `(.L_x_899) ;  /* 0x0000006000007945 */ /* 0x000fe20003800000 */
[----:B------:R-:W-:-:S07]  /*e150*/  IMAD.MOV.U32 R15, RZ, RZ, -0x1 ;  /* 0xffffffffff0f7424 */ /* 0x000fce00078e00ff */
[----:B------:R-:W-:Y:S05]  /*e160*/  WARPSYNC.COLLECTIVE R15, `(.L_x_900) ;  /* 0x000000000f0c7348 */ /* 0x000fea0003c00000 */
[----:B------:R-:W-:Y:S02]  /*e170*/  ELECT P6, UR62, PT ;  /* 0x00000000003e782f */ /* 0x000fe400038c0000 */
[----:B------:R-:W-:Y:S01]  /*e180*/  MOV R14, UR62 ;  /* 0x0000003e000e7c02 */ /* 0x000fe20008000f00 */
[----:B------:R-:W-:Y:S10]  /*e190*/  ENDCOLLECTIVE ;  /* 0x000000000000791b */ /* 0x000ff40003800000 */
.L_x_900:
[----:B------:R-:W-:Y:S05]  /*e1a0*/  BSYNC B0 ;  /* 0x0000000000007941 */ /* 0x000fea0003800000 */
.L_x_899:
[----:B------:R-:W-:Y:S05]  /*e1b0*/  BRA `(.L_x_901) ;  /* 0xffffffc8009c7947 */ /* 0x000fea000383ffff */
.L_x_831:
[----:B0-----:R0:W1:Y:S02]  /*e1c0*/  SYNCS.PHASECHK.TRANS64.TRYWAIT P0, [R8+URZ+0x32440], R10 ;  /* 0x0324400a080075a7 */ /* 0x001064000800017f */
[----:B-1----:R-:W-:Y:S05]  /*e1d0*/  @!P0 NANOSLEEP.SYNCS 0x989680 ;  /* 0x009896800000895d */ /* 0x002fea0003900000 */
[----:B------:R-:W1:Y:S02]  /*e1e0*/  @!P0 SYNCS.PHASECHK.TRANS64 P0, [R8+URZ+0x32440], R10 ;  /* 0x0324400a080085a7 */ /* 0x000e64000800007f */
[----:B-1----:R-:W-:Y:S05]  /*e1f0*/  @!P0 BRA `(.L_x_831) ;  /* 0xfffffffc00f08947 */ /* 0x002fea000383ffff */
[----:B------:R-:W-:Y:S05]  /*e200*/  BRA `(.L_x_902) ;  /* 0xffffffcc000c7947 */ /* 0x000fea000383ffff */
.L_x_835:
        /* <DEDUP_REMOVED lines=8> */
.L_x_838:
[----:B0-----:R0:W1:Y:S02]  /*e290*/  SYNCS.PHASECHK.TRANS64.TRYWAIT P0, [R8+URZ+0x32460], R6 ;  /* 0x03246006080075a7 */ /* 0x001064000800017f */
[----:B-1----:R-:W-:Y:S05]  /*e2a0*/  @!P0 NANOSLEEP.SYNCS 0x989680 ;  /* 0x009896800000895d */ /* 0x002fea0003900000 */
[----:B------:R-:W1:Y:S02]  /*e2b0*/  @!P0 SYNCS.PHASECHK.TRANS64 P0, [R8+URZ+0x32460], R6 ;  /* 0x03246006080085a7 */ /* 0x000e64000800007f */
[----:B-1----:R-:W-:Y:S05]  /*e2c0*/  @!P0 BRA `(.L_x_838) ;  /* 0xfffffffc00f08947 */ /* 0x002fea000383ffff */
[----:B------:R-:W-:Y:S05]  /*e2d0*/  BRA `(.L_x_904) ;  /* 0xffffffd000947947 */ /* 0x000fea000383ffff */
.L_x_847:
[----:B-1----:R1:W2:Y:S02]  /*e2e0*/  SYNCS.PHASECHK.TRANS64.TRYWAIT P0, [R3+URZ+0x32440], R6 ;  /* 0x03244006030075a7 */ /* 0x0022a4000800017f */
[----:B--2---:R-:W-:Y:S05]  /*e2f0*/  @!P0 NANOSLEEP.SYNCS 0x989680 ;  /* 0x009896800000895d */ /* 0x004fea0003900000 */
[----:B------:R-:W2:Y:S02]  /*e300*/  @!P0 SYNCS.PHASECHK.TRANS64 P0, [R3+URZ+0x32440], R6 ;  /* 0x03244006030085a7 */ /* 0x000ea4000800007f */
[----:B--2---:R-:W-:Y:S05]  /*e310*/  @!P0 BRA `(.L_x_847) ;  /* 0xfffffffc00f08947 */ /* 0x004fea000383ffff */
[----:B------:R-:W-:Y:S05]  /*e320*/  BRA `(.L_x_905) ;  /* 0xffffffd8001c7947 */ /* 0x000fea000383ffff */
.L_x_849:
[----:B--2---:R2:W3:Y:S02]  /*e330*/  SYNCS.PHASECHK.TRANS64.TRYWAIT P0, [R3+URZ+0x32460], R6 ;  /* 0x03246006030075a7 */ /* 0x0044e4000800017f */
[----:B---3--:R-:W-:Y:S05]  /*e340*/  @!P0 NANOSLEEP.SYNCS 0x989680 ;  /* 0x009896800000895d */ /* 0x008fea0003900000 */
[----:B------:R-:W3:Y:S02]  /*e350*/  @!P0 SYNCS.PHASECHK.TRANS64 P0, [R3+URZ+0x32460], R6 ;  /* 0x03246006030085a7 */ /* 0x000ee4000800007f */
[----:B---3--:R-:W-:Y:S05]  /*e360*/  @!P0 BRA `(.L_x_849) ;  /* 0xfffffffc00f08947 */ /* 0x008fea000383ffff */
[----:B------:R-:W-:Y:S05]  /*e370*/  BRA `(.L_x_906) ;  /* 0xffffffd8008c7947 */ /* 0x000fea000383ffff */
.L_x_854:
[----:B--2---:R2:W3:Y:S02]  /*e380*/  SYNCS.PHASECHK.TRANS64.TRYWAIT P0, [R2+URZ+0x32440], R3 ;  /* 0x03244003020075a7 */ /* 0x0044e4000800017f */
[----:B---3--:R-:W-:Y:S05]  /*e390*/  @!P0 NANOSLEEP.SYNCS 0x989680 ;  /* 0x009896800000895d */ /* 0x008fea0003900000 */
[----:B------:R-:W3:Y:S02]  /*e3a0*/  @!P0 SYNCS.PHASECHK.TRANS64 P0, [R2+URZ+0x32440], R3 ;  /* 0x03244003020085a7 */ /* 0x000ee4000800007f */
[----:B---3--:R-:W-:Y:S05]  /*e3b0*/  @!P0 BRA `(.L_x_854) ;  /* 0xfffffffc00f08947 */ /* 0x008fea000383ffff */
[----:B------:R-:W-:Y:S05]  /*e3c0*/  BRA `(.L_x_907) ;  /* 0xffffffdc00d47947 */ /* 0x000fea000383ffff */
.L_x_856:
[----:B-1----:R1:W3:Y:S02]  /*e3d0*/  SYNCS.PHASECHK.TRANS64.TRYWAIT P1, [R2+URZ+0x32460], R3 ;  /* 0x03246003020075a7 */ /* 0x0022e4000802017f */
[----:B---3--:R-:W-:Y:S05]  /*e3e0*/  @!P1 NANOSLEEP.SYNCS 0x989680 ;  /* 0x009896800000995d */ /* 0x008fea0003900000 */
[----:B------:R-:W3:Y:S02]  /*e3f0*/  @!P1 SYNCS.PHASECHK.TRANS64 P1, [R2+URZ+0x32460], R3 ;  /* 0x03246003020095a7 */ /* 0x000ee4000802007f */
[----:B---3--:R-:W-:Y:S05]  /*e400*/  @!P1 BRA `(.L_x_856) ;  /* 0xfffffffc00f09947 */ /* 0x008fea000383ffff */
[----:B------:R-:W-:Y:S05]  /*e410*/  BRA `(.L_x_908) ;  /* 0xffffffe000407947 */ /* 0x000fea000383ffff */
.L_x_861:
[----:B---3--:R3:W4:Y:S02]  /*e420*/  SYNCS.PHASECHK.TRANS64.TRYWAIT P0, [R2+URZ+0x32440], R3 ;  /* 0x03244003020075a7 */ /* 0x008724000800017f */
[----:B----4-:R-:W-:Y:S05]  /*e430*/  @!P0 NANOSLEEP.SYNCS 0x989680 ;  /* 0x009896800000895d */ /* 0x010fea0003900000 */
[----:B------:R-:W4:Y:S02]  /*e440*/  @!P0 SYNCS.PHASECHK.TRANS64 P0, [R2+URZ+0x32440], R3 ;  /* 0x03244003020085a7 */ /* 0x000f24000800007f */
[----:B----4-:R-:W-:Y:S05]  /*e450*/  @!P0 BRA `(.L_x_861) ;  /* 0xfffffffc00f08947 */ /* 0x010fea000383ffff */
[----:B------:R-:W-:Y:S05]  /*e460*/  BRA `(.L_x_909) ;  /* 0xffffffe400647947 */ /* 0x000fea000383ffff */
.L_x_863:
[----:B-1----:R1:W2:Y:S02]  /*e470*/  SYNCS.PHASECHK.TRANS64.TRYWAIT P1, [R2+URZ+0x32460], R3 ;  /* 0x03246003020075a7 */ /* 0x0022a4000802017f */
[----:B--2---:R-:W-:Y:S05]  /*e480*/  @!P1 NANOSLEEP.SYNCS 0x989680 ;  /* 0x009896800000995d */ /* 0x004fea0003900000 */
[----:B------:R-:W2:Y:S02]  /*e490*/  @!P1 SYNCS.PHASECHK.TRANS64 P1, [R2+URZ+0x32460], R3 ;  /* 0x03246003020095a7 */ /* 0x000ea4000802007f */
[----:B--2---:R-:W-:Y:S05]  /*e4a0*/  @!P1 BRA `(.L_x_863) ;  /* 0xfffffffc00f09947 */ /* 0x004fea000383ffff */
[----:B------:R-:W-:Y:S05]  /*e4b0*/  BRA `(.L_x_910) ;  /* 0xffffffe400d47947 */ /* 0x000fea000383ffff */
.L_x_868:
        /* <DEDUP_REMOVED lines=8> */
.L_x_912:
[----:B------:R-:W-:Y:S05]  /*e540*/  BSYNC B0 ;  /* 0x0000000000007941 */ /* 0x000fea0003800000 */
.L_x_911:
        /* <DEDUP_REMOVED lines=8> */
.L_x_913:
[----:B------:R-:W-:Y:S01]  /*e5d0*/  IMAD.MOV.U32 R5, RZ, RZ, R14 ;  /* 0x000000ffff057224 */ /* 0x000fe200078e000e */
[----:B------:R-:W-:Y:S06]  /*e5e0*/  BRA `(.L_x_914) ;  /* 0xffffffe800c87947 */ /* 0x000fec000383ffff */
.L_x_871:
        /* <DEDUP_REMOVED lines=8> */
.L_x_916:
[----:B------:R-:W-:Y:S05]  /*e670*/  BSYNC B0 ;  /* 0x0000000000007941 */ /* 0x000fea0003800000 */
.L_x_915:
        /* <DEDUP_REMOVED lines=10> */
.L_x_917:
        /* <DEDUP_REMOVED lines=8> */
.L_x_918:
        /* <DEDUP_REMOVED lines=8> */
.L_x_919:
        /* <DEDUP_REMOVED lines=8> */
.L_x_920:
        /* <DEDUP_REMOVED lines=8> */
.L_x_921:
[----:B------:R-:W-:Y:S05]  /*e920*/  BRA `(.L_x_922) ;  /* 0xffffffe8008c7947 */ /* 0x000fea000383ffff */
.L_x_876:
        /* <DEDUP_REMOVED lines=8> */
.L_x_924:
[----:B------:R-:W-:Y:S05]  /*e9b0*/  BSYNC B0 ;  /* 0x0000000000007941 */ /* 0x000fea0003800000 */
.L_x_923:
        /* <DEDUP_REMOVED lines=10> */
.L_x_925:
        /* <DEDUP_REMOVED lines=8> */
.L_x_926:
        /* <DEDUP_REMOVED lines=8> */
.L_x_927:
        /* <DEDUP_REMOVED lines=8> */
.L_x_928:
        /* <DEDUP_REMOVED lines=8> */
.L_x_929:
[----:B------:R-:W-:Y:S05]  /*ec60*/  BRA `(.L_x_930) ;  /* 0xffffffe800707947 */ /* 0x000fea000383ffff */
.L_x_878:
[----:B------:R-:W-:Y:S01]  /*ec70*/  BSSY B0, `(.L_x_931) ;  /* 0x0000006000007945 */ /* 0x000fe20003800000 */
[----:B------:R-:W-:Y:S01]  /*ec80*/  PLOP3.LUT P6, PT, P6, PT, PT, 0x8, 0x0 ;  /* 0x000000000000781c */ /* 0x000fe200037ce170 */
[----:B------:R-:W-:-:S12]  /*ec90*/  IMAD.MOV.U32 R15, RZ, RZ, -0x1 ;  /* 0xffffffffff0f7424 */ /* 0x000fd800078e00ff */
[----:B01----:R-:W-:Y:S05]  /*eca0*/  WARPSYNC.COLLECTIVE R15, `(.L_x_932) ;  /* 0x000000000f087348 */ /* 0x003fea0003c00000 */
[----:B------:R-:W-:Y:S01]  /*ecb0*/  VOTE.ANY R14, PT, P6 ;  /* 0x00000000000e7806 */ /* 0x000fe200030e0100 */
[----:B01----:R-:W-:Y:S06]  /*ecc0*/  ENDCOLLECTIVE ;  /* 0x000000000000791b */ /* 0x003fec0003800000 */
.L_x_932:
[----:B------:R-:W-:Y:S05]  /*ecd0*/  BSYNC B0 ;  /* 0x0000000000007941 */ /* 0x000fea0003800000 */
.L_x_931:
        /* <DEDUP_REMOVED lines=9> */
.L_x_933:
[----:B------:R-:W-:Y:S01]  /*ed70*/  IMAD.MOV.U32 R17, RZ, RZ, R14 ;  /* 0x000000ffff117224 */ /* 0x000fe200078e000e */
[----:B------:R-:W-:Y:S06]  /*ed80*/  BRA `(.L_x_934) ;  /* 0xffffffe800607947 */ /* 0x000fec000383ffff */
.L_x_880:
[----:B------:R-:W-:Y:S01]  /*ed90*/  BSSY B0, `(.L_x_935) ;  /* 0x0000007000007945 */ /* 0x000fe20003800000 */
[----:B------:R-:W-:Y:S02]  /*eda0*/  IMAD.MOV.U32 R13, RZ, RZ, R2 ;  /* 0x000000ffff0d7224 */ /* 0x000fe400078e0002 */
[----:B------:R-:W-:Y:S02]  /*edb0*/  IMAD.MOV.U32 R11, RZ, RZ, 0x1f ;  /* 0x0000001fff0b7424 */ /* 0x000fe400078e00ff */
[----:B------:R-:W-:-:S07]  /*edc0*/  IMAD.MOV.U32 R15, RZ, RZ, -0x1 ;  /* 0xffffffffff0f7424 */ /* 0x000fce00078e00ff */
[----:B0-23--:R-:W-:Y:S05]  /*edd0*/  WARPSYNC.COLLECTIVE R15, `(.L_x_936) ;  /* 0x000000000f087348 */ /* 0x00dfea0003c00000 */
[----:B------:R1:W4:Y:S02]  /*ede0*/  SHFL.IDX P6, R14, R13, R12, R11 ;  /* 0x0000000c0d0e7389 */ /* 0x00032400000c000b */
[----:B01234-:R-:W-:Y:S01]  /*edf0*/  ENDCOLLECTIVE ;  /* 0x000000000000791b */ /* 0x01ffe20003800000 */
.L_x_936:
[----:B------:R-:W-:Y:S05]  /*ee00*/  BSYNC B0 ;  /* 0x0000000000007941 */ /* 0x000fea0003800000 */
.L_x_935:
[----:B------:R-:W-:Y:S05]  /*ee10*/  BRA `(.L_x_879) ;  /* 0xffffffe800587947 */ /* 0x000fea000383ffff */
.L_x_883:
[----:B0-----:R0:W3:Y:S02]  /*ee20*/  SYNCS.PHASECHK.TRANS64.TRYWAIT P0, [R0+URZ+0x32420], R3 ;  /* 0x03242003000075a7 */ /* 0x0010e4000800017f */
[----:B---3--:R-:W-:Y:S05]  /*ee30*/  @!P0 NANOSLEEP.SYNCS 0x989680 ;  /* 0x009896800000895d */ /* 0x008fea0003900000 */
[----:B------:R-:W3:Y:S02]  /*ee40*/  @!P0 SYNCS.PHASECHK.TRANS64 P0, [R0+URZ+0x32420], R3 ;  /* 0x03242003000085a7 */ /* 0x000ee4000800007f */
[----:B---3--:R-:W-:Y:S05]  /*ee50*/  @!P0 BRA `(.L_x_883) ;  /* 0xfffffffc00f08947 */ /* 0x008fea000383ffff */
[----:B------:R-:W-:Y:S05]  /*ee60*/  BRA `(.L_x_937) ;  /* 0xffffffec00387947 */ /* 0x000fea000383ffff */
.L_x_884:
[----:B--2---:R-:W2:Y:S01]  /*ee70*/  S2R R2, SR_TID.X ;  /* 0x0000000000027919 */ /* 0x004ea20000002100 */
        /* <DEDUP_REMOVED lines=10> */
.L_x_939:
[----:B------:R-:W-:Y:S05]  /*ef20*/  BSYNC B0 ;  /* 0x0000000000007941 */ /* 0x000fea0003800000 */
.L_x_938:
[----:B------:R-:W-:Y:S05]  /*ef30*/  BRA `(.L_x_940) ;  /* 0xffffffec001c7947 */ /* 0x000fea000383ffff */
.L_x_887:
[----:B------:R-:W-:Y:S01]  /*ef40*/  BSSY B1, `(.L_x_941) ;  /* 0x0000006000017945 */ /* 0x000fe20003800000 */
[----:B------:R-:W-:-:S07]  /*ef50*/  IMAD.MOV.U32 R15, RZ, RZ, -0x1 ;  /* 0xffffffffff0f7424 */ /* 0x000fce00078e00ff */
[----:B012---:R-:W-:Y:S05]  /*ef60*/  WARPSYNC.COLLECTIVE R15, `(.L_x_942) ;  /* 0x000000000f0c7348 */ /* 0x007fea0003c00000 */
[----:B------:R-:W-:Y:S02]  /*ef70*/  ELECT P6, UR62, PT ;  /* 0x00000000003e782f */ /* 0x000fe400038c0000 */
[----:B------:R-:W-:Y:S01]  /*ef80*/  MOV R14, UR62 ;  /* 0x0000003e000e7c02 */ /* 0x000fe20008000f00 */
[----:B012---:R-:W-:Y:S10]  /*ef90*/  ENDCOLLECTIVE ;  /* 0x000000000000791b */ /* 0x007ff40003800000 */
.L_x_942:
[----:B------:R-:W-:Y:S05]  /*efa0*/  BSYNC B1 ;  /* 0x0000000000017941 */ /* 0x000fea0003800000 */
.L_x_941:
[----:B------:R-:W-:Y:S05]  /*efb0*/  BRA `(.L_x_943) ;  /* 0xffffffec00147947 */ /* 0x000fea000383ffff */
.L_x_889:
[----:B0-----:R0:W2:Y:S02]  /*efc0*/  SYNCS.PHASECHK.TRANS64.TRYWAIT P0, [R6+URZ], R5 ;  /* 0x00000005060075a7 */ /* 0x0010a4000800017f */
[----:B--2---:R-:W-:Y:S05]  /*efd0*/  @!P0 NANOSLEEP.SYNCS 0x989680 ;  /* 0x009896800000895d */ /* 0x004fea0003900000 */
[----:B------:R-:W2:Y:S02]  /*efe0*/  @!P0 SYNCS.PHASECHK.TRANS64 P0, [R6+URZ], R5 ;  /* 0x00000005060085a7 */ /* 0x000ea4000800007f */
[----:B--2---:R-:W-:Y:S05]  /*eff0*/  @!P0 BRA `(.L_x_889) ;  /* 0xfffffffc00f08947 */ /* 0x004fea000383ffff */
[----:B------:R-:W-:Y:S05]  /*f000*/  BRA `(.L_x_944) ;  /* 0xffffffec00587947 */ /* 0x000fea000383ffff */
.L_x_890:
[----:B--2---:R2:W3:Y:S02]  /*f010*/  SYNCS.PHASECHK.TRANS64.TRYWAIT P0, [R7+URZ], R2 ;  /* 0x00000002070075a7 */ /* 0x0044e4000800017f */
[----:B---3--:R-:W-:Y:S05]  /*f020*/  @!P0 NANOSLEEP.SYNCS 0x989680 ;  /* 0x009896800000895d */ /* 0x008fea0003900000 */
[----:B------:R-:W3:Y:S02]  /*f030*/  @!P0 SYNCS.PHASECHK.TRANS64 P0, [R7+URZ], R2 ;  /* 0x00000002070085a7 */ /* 0x000ee4000800007f */
[----:B---3--:R-:W-:Y:S05]  /*f040*/  @!P0 BRA `(.L_x_890) ;  /* 0xfffffffc00f08947 */ /* 0x008fea000383ffff */
[----:B------:R-:W-:Y:S05]  /*f050*/  BRA `(.L_x_945) ;  /* 0xffffffec004c7947 */ /* 0x000fea000383ffff */
.L_x_892:
[----:B---3--:R3:W4:Y:S02]  /*f060*/  SYNCS.PHASECHK.TRANS64.TRYWAIT P0, [R4+URZ], R5 ;  /* 0x00000005040075a7 */ /* 0x008724000800017f */
[----:B----4-:R-:W-:Y:S05]  /*f070*/  @!P0 NANOSLEEP.SYNCS 0x989680 ;  /* 0x009896800000895d */ /* 0x010fea0003900000 */
[----:B------:R-:W4:Y:S02]  /*f080*/  @!P0 SYNCS.PHASECHK.TRANS64 P0, [R4+URZ], R5 ;  /* 0x00000005040085a7 */ /* 0x000f24000800007f */
[----:B----4-:R-:W-:Y:S05]  /*f090*/  @!P0 BRA `(.L_x_892) ;  /* 0xfffffffc00f08947 */ /* 0x010fea000383ffff */
[----:B------:R-:W-:Y:S05]  /*f0a0*/  BRA `(.L_x_946) ;  /* 0xffffffec00547947 */ /* 0x000fea000383ffff */
.L_x_947:
        /* <DEDUP_REMOVED lines=13> */
.L_x_4718:


//--------------------- .text._ZN7cutlass13device_kernelIN5flash11enable_sm90INS1_16FlashAttnFwdSm90INS1_25CollectiveMainloopFwdSm90ILi2EN4cute5tupleIJNS5_1CILi1EEES8_S8_EEENS6_IJNS7_ILi128EEENS7_ILi96EEENS7_ILi64EEEEEELi256ENS_10bfloat16_tEfNS_4arch4Sm90ELb0ELb0ELb0ELb1ELb0ELb1ELb1ELb1ELb0ELb0ELb0ELb0EEENS1_21CollectiveEpilogueFwdINS6_IJSA_NS7_ILi256EEESB_EEES9_SE_SG_Li256ELb1ELb0ELb0ELb0EEENS1_36VarlenDynamicPersistentTileSchedulerILi128ELi96ELi256ELi32ELb0ELb0ELb1ELb0ELb1ELb1EEEEEEEEEvNT_6ParamsE --------------------------
	.section	.text._ZN7cutlass13device_kernelIN5flash11enable_sm90INS1_16FlashAttnFwdSm90INS1_25CollectiveMainloopFwdSm90ILi2EN4cute5tupleIJNS5_1CILi1EEES8_S8_EEENS6_IJNS7_ILi128EEENS7_ILi96EEENS7_ILi64EEEEEELi256ENS_10bfloat16_tEfNS_4arch4Sm90ELb0ELb0ELb0ELb1ELb0ELb1ELb1ELb1ELb0ELb0ELb0ELb0EEENS1_21CollectiveEpilogueFwdINS6_IJSA_NS7_ILi256EEESB_EEES9_SE_SG_Li256ELb1ELb0ELb0ELb0EEENS1_36VarlenDynamicPersistentTileSchedulerILi128ELi96ELi256ELi32ELb0ELb0ELb1ELb0ELb1ELb1EEEEEEEEEvNT_6ParamsE,"ax",@progbits
	.align	128
.text._ZN7cutlass13device_kernelIN5flash11enable_sm90INS1_16FlashAttnFwdSm90INS1_25CollectiveMainloopFwdSm90ILi2EN4cute5tupleIJNS5_1CILi1EEES8_S8_EEENS6_IJNS7_ILi128EEENS7_ILi96EEENS7_ILi64EEEEEELi256ENS_10bfloat16_tEfNS_4arch4Sm90ELb0ELb0ELb0ELb1ELb0ELb1ELb1ELb1ELb0ELb0ELb0ELb0EEENS1_21CollectiveEpilogueFwdINS6_IJSA_NS7_ILi256EEESB_EEES9_SE_SG_Li256ELb1ELb0ELb0ELb0EEENS1_36VarlenDynamicPersistentTileSchedulerILi128ELi96ELi256ELi32ELb0ELb0ELb1ELb0ELb1ELb1EEEEEEEEEvNT_6ParamsE:
        .type           _ZN7cutlass13device_kernelIN5flash11enable_sm90INS1_16FlashAttnFwdSm90INS1_25CollectiveMainloopFwdSm90ILi2EN4cute5tupleIJNS5_1CILi1EEES8_S8_EEENS6_IJNS7_ILi128EEENS7_ILi96EEENS7_ILi64EEEEEELi256ENS_10bfloat16_tEfNS_4arch4Sm90ELb0ELb0ELb0ELb1ELb0ELb1ELb1ELb1ELb0ELb0ELb0ELb0EEENS1_21CollectiveEpilogueFwdINS6_IJSA_NS7_ILi256EEESB_EEES9_SE_SG_Li256ELb1ELb0ELb0ELb0EEENS1_36VarlenDynamicPersistentTileSchedulerILi128ELi96ELi256ELi32ELb0ELb0ELb1ELb0ELb1ELb1EEEEEEEEEvNT_6ParamsE,@function
        .size           _ZN7cutlass13device_kernelIN5flash11enable_sm90INS1_16FlashAttnFwdSm90INS1_25CollectiveMainloopFwdSm90ILi2EN4cute5tupleIJNS5_1CILi1EEES8_S8_EEENS6_IJNS7_ILi128EEENS7_ILi96EEENS7_ILi64EEEEEELi256ENS_10bfloat16_tEfNS_4arch4Sm90ELb0ELb0ELb0ELb1ELb0ELb1ELb1ELb1ELb0ELb0ELb0ELb0EEENS1_21CollectiveEpilogueFwdINS6_IJSA_NS7_ILi256EEESB_EEES9_SE_SG_Li256ELb1ELb0ELb0ELb0EEENS1_36VarlenDynamicPersistentTileSchedulerILi128ELi96ELi256ELi32ELb0ELb0ELb1ELb0ELb1ELb1EEEEEEEEEvNT_6ParamsE,(.L_x_4719 - _ZN7cutlass13device_kernelIN5flash11enable_sm90INS1_16FlashAttnFwdSm90INS1_25CollectiveMainloopFwdSm90ILi2EN4cute5tupleIJNS5_1CILi1EEES8_S8_EEENS6_IJNS7_ILi128EEENS7_ILi96EEENS7_ILi64EEEEEELi256ENS_10bfloat16_tEfNS_4arch4Sm90ELb0ELb0ELb0ELb1ELb0ELb1ELb1ELb1ELb0ELb0ELb0ELb0EEENS1_21CollectiveEpilogueFwdINS6_IJSA_NS7_ILi256EEESB_EEES9_SE_SG_Li256ELb1ELb0ELb0ELb0EEENS1_36VarlenDynamicPersistentTileSchedulerILi128ELi96ELi256ELi32ELb0ELb0ELb1ELb0ELb1ELb1EEEEEEEEEvNT_6ParamsE)
        .other          _ZN7cutlass13device_kernelIN5flash11enable_sm90INS1_16FlashAttnFwdSm90INS1_25CollectiveMainloopFwdSm90ILi2EN4cute5tupleIJNS5_1CILi1EEES8_S8_EEENS6_IJNS7_ILi128EEENS7_ILi96EEENS7_ILi64EEEEEELi256ENS_10bfloat16_tEfNS_4arch4Sm90ELb0ELb0ELb0ELb1ELb0ELb1ELb1ELb1ELb0ELb0ELb0ELb0EEENS1_21CollectiveEpilogueFwdINS6_IJSA_NS7_ILi256EEESB_EEES9_SE_SG_Li256ELb1ELb0ELb0ELb0EEENS1_36VarlenDynamicPersistentTileSchedulerILi128ELi96ELi256ELi32ELb0ELb0ELb1ELb0ELb1ELb1EEEEEEEEEvNT_6ParamsE,@"STO_CUDA_ENTRY STV_DEFAULT"
_ZN7cutlass13device_kernelIN5flash11enable_sm90INS1_16FlashAttnFwdSm90INS1_25CollectiveMainloopFwdSm90ILi2EN4cute5tupleIJNS5_1CILi1EEES8_S8_EEENS6_IJNS7_ILi128EEENS7_ILi96EEENS7_ILi64EEEEEELi256ENS_10bfloat16_tEfNS_4arch4Sm90ELb0ELb0ELb0ELb1ELb0ELb1ELb1ELb1ELb0ELb0ELb0ELb0EEENS1_21CollectiveEpilogueFwdINS6_IJSA_NS7_ILi256EEESB_EEES9_SE_SG_Li256ELb1ELb0ELb0ELb0EEENS1_36VarlenDynamicPersistentTileSchedulerILi128ELi96ELi256ELi32ELb0ELb0ELb1ELb0ELb1ELb1EEEEEEEEEvNT_6ParamsE:
        /* <DEDUP_REMOVED lines=17> */
[----:B------:R-:W-:Y:S02]  /*0110*/  UIADD3 UR4, UP5, UR4, 0x670, URZ ;  /* 0x0000067004047890 */ /* 0x000fe4000ffbe03f */
[----:B------:R-:W-:Y:S02]  /*0120*/  UIADD3.X UR9, URZ, UR5, URZ, UP1, !UPT ;  /* 0x000000053f097290 */ /* 0x000fe40008ffe43f */
[----:B------:R-:W-:Y:S02]  /*0130*/  UIADD3.X UR11, URZ, UR5, URZ, UP2, !UPT ;  /* 0x000000053f0b7290 */ /* 0x000fe400097fe43f */
[----:B------:R-:W-:Y:S01]  /*0140*/  UIADD3.X UR13, URZ, UR5, URZ, UP3, !UPT ;  /* 0x000000053f0d7290 */ /* 0x000fe20009ffe43f */
[----:B------:R0:W-:Y:S01]  /*0150*/  UTMACCTL.PF [UR6] ;  /* 0x00000000060079b9 */ /* 0x0001e20008040000 */
[----:B------:R-:W-:-:S03]  /*0160*/  UIADD3.X UR15, URZ, UR5, URZ, UP4, !UPT ;  /* 0x000000053f0f7290 */ /* 0x000fc6000a7fe43f */
[----:B------:R0:W-:Y:S01]  /*0170*/  UTMACCTL.PF [UR8] ;  /* 0x00000000080079b9 */ /* 0x0001e20008040000 */
[----:B------:R-:W-:Y:S01]  /*0180*/  UIADD3.X UR5, URZ, UR5, URZ, UP5, !UPT ;  /* 0x000000053f057290 */ /* 0x000fe2000affe43f */
[----:B------:R0:W-:Y:S02]  /*0190*/  UTMACCTL.PF [UR10] ;  /* 0x000000000a0079b9 */ /* 0x0001e40008040000 */
[----:B------:R0:W-:Y:S02]  /*01a0*/  UTMACCTL.PF [UR12] ;  /* 0x000000000c0079b9 */ /* 0x0001e40008040000 */
[----:B------:R0:W-:Y:S04]  /*01b0*/  UTMACCTL.PF [UR14] ;  /* 0x000000000e0079b9 */ /* 0x0001e80008040000 */
[----:B------:R0:W-:Y:S02]  /*01c0*/  UTMACCTL.PF [UR4] ;  /* 0x00000000040079b9 */ /* 0x0001e40008040000 */
[----:B0-----:R-:W-:Y:S01]  /*01d0*/  NOP ;  /* 0x0000000000007918 */ /* 0x001fe20000000000 */
.L_x_949:
[----:B------:R-:W-:Y:S05]  /*01e0*/  BSYNC B0 ;  /* 0x0000000000007941 */ /* 0x000fea0003800000 */
.L_x_948:
        /* <DEDUP_REMOVED lines=43> */
.L_x_950:
        /* <DEDUP_REMOVED lines=22> */
.L_x_951:
        /* <DEDUP_REMOVED lines=18> */
.L_x_952:
        /* <DEDUP_REMOVED lines=22> */
.L_x_953:
        /* <DEDUP_REMOVED lines=22> */
.L_x_954:
[----:B0-----:R-:W-:Y:S01]  /*09e0*/  UMOV UR4, 0x1 ;  /* 0x0000000100047882 */ /* 0x001fe20000000000 */
[----:B------:R-:W-:Y:S01]  /*09f0*/  PLOP3.LUT P0, PT, PT, PT, UP0, 0x80, 0x0 ;  /* 0x000000000000781c */ /* 0x000fe20003f0f008 */
[----:B------:R-:W-:Y:S01]  /*0a00*/  USEL UR4, UR4, 0x2, !UP0 ;  /* 0x0000000204047887 */ /* 0x000fe2000c000000 */
[----:B------:R-:W-:Y:S01]  /*0a10*/  NOP ;  /* 0x0000000000007918 */ /* 0x000fe20000000000 */
[----:B------:R-:W-:Y:S01]  /*0a20*/  ULDC.64 UR60, c[0x0][0x208] ;  /* 0x00008200003c7ab9 */ /* 0x000fe20000000a00 */
[----:B------:R-:W-:Y:S03]  /*0a30*/  BSSY B7, `(.L_x_955) ;  /* 0x0001560000077945 */ /* 0x000fe60003800000 */
[----:B------:R-:W-:-:S05]  /*0a40*/  IMAD.U32 R2, RZ, RZ, UR4 ;  /* 0x00000004ff027e24 */ /* 0x000fca000f8e00ff */
[----:B------:R0:W-:Y:S01]  /*0a50*/  STL [R1+0x80], R2 ;  /* 0x0000800201007387 */ /* 0x0001e20000100800 */
[----:B-123--:R-:W-:Y:S06]  /*0a60*/  BAR.SYNC.DEFER_BLOCKING 0x0 ;  /* 0x0000000000007b1d */ /* 0x00efec0000010000 */
[----:B------:R-:W-:Y:S05]  /*0a70*/  @!P0 BRA `(.L_x_956) ;  /* 0x000000fc007c8947 */ /* 0x000fea0003800000 */
.L_x_957:
        /* <DEDUP_REMOVED lines=8> */
[----:B--2---:R-:W-:-:S06]  /*0b00*/  ULEA UR4, UR5, UR4, 0x18 ;  /* 0x0000000405047291 */ /* 0x004fcc000f8ec03f */
[----:B------:R-:W-:Y:S01]  /*0b10*/  IMAD.U32 R18, RZ, RZ, UR4 ;  /* 0x00000004ff127e24 */ /* 0x000fe2000f8e00ff */
[----:B-1----:R-:W-:Y:S01]  /*0b20*/  SHF.R.U32.HI R0, RZ, 0x7, R0 ;  /* 0x00000007ff007819 */ /* 0x002fe20000011600 */
[----:B------:R-:W-:-:S03]  /*0b30*/  ULDC UR4, c[0x0][0xd14] ;  /* 0x0003450000047ab9 */ /* 0x000fc60000000800 */
[----:B------:R-:W-:-:S13]  /*0b40*/  ISETP.NE.AND P0, PT, R0, 0x1, PT ;  /* 0x000000010000780c */ /* 0x000fda0003f05270 */
[----:B------:R-:W-:Y:S08]  /*0b50*/  @!P0 BAR.ARV 0x9, 0x100 ;  /* 0x0244000000008b1d */ /* 0x000ff00000002000 */
[----:B------:R-:W-:Y:S06]  /*0b60*/  BAR.SYNC.DEFER_BLOCKING 0x5, 0x120 ;  /* 0x0144800000007b1d */ /* 0x000fec0000010000 */
[----:B------:R-:W1:Y:S02]  /*0b70*/  LDS.128 R32, [R18+0x324d0] ;  /* 0x0324d00012207984 */ /* 0x000e640000000c00 */
[----:B------:R-:W-:Y:S06]  /*0b80*/  BAR.ARV 0x4, 0x120 ;  /* 0x0104800000007b1d */ /* 0x000fec0000002000 */
[----:B-1----:R-:W-:-:S13]  /*0b90*/  ISETP.GE.AND P0, PT, R35, UR4, PT ;  /* 0x0000000423007c0c */ /* 0x002fda000bf06270 */
[----:B------:R-:W-:Y:S05]  /*0ba0*/  @P0 BRA `(.L_x_958) ;  /* 0x0000015400200947 */ /* 0x000fea0003800000 */
[----:B------:R-:W2:Y:S01]  /*0bb0*/  LDL R3, [R1+0x80] ;  /* 0x0000800001037983 */ /* 0x000ea20000100800 */
[----:B------:R-:W-:Y:S01]  /*0bc0*/  CS2R R22, SRZ ;  /* 0x0000000000167805 */ /* 0x000fe2000001ff00 */
[----:B------:R-:W-:Y:S01]  /*0bd0*/  IMAD.MOV.U32 R200, RZ, RZ, RZ ;  /* 0x000000ffffc87224 */ /* 0x000fe200078e00ff */
[----:B0-----:R-:W0:Y:S01]  /*0be0*/  S2R R2, SR_TID.X ;  /* 0x0000000000027919 */ /* 0x001e220000002100 */
[----:B------:R-:W-:Y:S02]  /*0bf0*/  IMAD.MOV.U32 R224, RZ, RZ, RZ ;  /* 0x000000ffffe07224 */ /* 0x000fe400078e00ff */
[----:B0-----:R-:W-:-:S05]  /*0c00*/  VIADD R237, R2, 0xffffff80 ;  /* 0xffffff8002ed7836 */ /* 0x001fca0000000000 */
[----:B------:R-:W-:-:S04]  /*0c10*/  SHF.R.S32.HI R0, RZ, 0x1f, R237 ;  /* 0x0000001fff007819 */ /* 0x000fc800000114ed */
[CC--:B------:R-:W-:Y:S02]  /*0c20*/  LEA.HI R2, R0.reuse, R237.reuse, RZ, 0x4 ;  /* 0x000000ed00027211 */ /* 0x0c0fe400078f20ff */
[----:B------:R-:W-:-:S04]  /*0c30*/  LEA.HI R217, R0, R237, RZ, 0x5 ;  /* 0x000000ed00d97211 */ /* 0x000fc800078f28ff */
[----:B------:R-:W-:Y:S02]  /*0c40*/  SHF.R.S32.HI R217, RZ, 0x5, R217 ;  /* 0x00000005ffd97819 */ /* 0x000fe400000114d9 */
[----:B--2---:R-:W-:Y:S02]  /*0c50*/  R2UR UR4, R3 ;  /* 0x00000000030472ca */ /* 0x004fe400000e0000 */
[----:B------:R-:W-:-:S04]  /*0c60*/  LEA.HI R3, R0, R237, RZ, 0x7 ;  /* 0x000000ed00037211 */ /* 0x000fc800078f38ff */
[----:B------:R-:W-:Y:S02]  /*0c70*/  LOP3.LUT R230, R3, 0xffffff80, RZ, 0xc0, !PT ;  /* 0xffffff8003e67812 */ /* 0x000fe400078ec0ff */
[----:B------:R-:W-:-:S03]  /*0c80*/  SHF.R.S32.HI R232, RZ, 0x7, R3 ;  /* 0x00000007ffe87819 */ /* 0x000fc60000011403 */
[----:B------:R-:W-:Y:S01]  /*0c90*/  IMAD.IADD R230, R237, 0x1, -R230 ;  /* 0x00000001ede67824 */ /* 0x000fe200078e0ae6 */
[----:B------:R-:W-:Y:S01]  /*0ca0*/  LEA.HI R3, R3, R232, RZ, 0x1 ;  /* 0x000000e803037211 */ /* 0x000fe200078f08ff */
[----:B------:R-:W-:-:S03]  /*0cb0*/  ULOP3.LUT UR4, UR4, 0x1, URZ, 0xfc, !UPT ;  /* 0x0000000104047892 */ /* 0x000fc6000f8efc3f */
        /* <DEDUP_REMOVED lines=9> */
[----:B------:R-:W-:Y:S02]  /*0d50*/  LOP3.LUT R233, R6, 0x7ffffffc, RZ, 0xc0, !PT ;  /* 0x7ffffffc06e97812 */ /* 0x000fe400078ec0ff */
[----:B------:R-:W-:Y:S02]  /*0d60*/  LOP3.LUT R9, R5, 0xfffffff8, RZ, 0xc0, !PT ;  /* 0xfffffff805097812 */ /* 0x000fe400078ec0ff */
[----:B------:R-:W-:Y:S01]  /*0d70*/  SHF.R.S32.HI R5, RZ, 0x4, R2 ;  /* 0x00000004ff057819 */ /* 0x000fe20000011402 */
[----:B------:R-:W-:Y:S02]  /*0d80*/  IMAD.IADD R233, R230, 0x1, -R233 ;  /* 0x00000001e6e97824 */ /* 0x000fe400078e0ae9 */
[----:B------:R-:W-:Y:S01]  /*0d90*/  IMAD.IADD R8, R4, 0x1, -R9 ;  /* 0x0000000104087824 */ /* 0x000fe200078e0a09 */
[----:B------:R-:W-:-:S02]  /*0da0*/  LOP3.LUT R4, R2, 0x3fffff0, RZ, 0xc0, !PT ;  /* 0x03fffff002047812 */ /* 0x000fc400078ec0ff */
        /* <DEDUP_REMOVED lines=8> */
[--C-:B------:R-:W-:Y:S01]  /*0e30*/  SHF.R.S32.HI R19, RZ, 0x2, R3.reuse ;  /* 0x00000002ff137819 */ /* 0x100fe20000011403 */
[----:B------:R-:W-:Y:S01]  /*0e40*/  IMAD R5, R217, 0x10, R4 ;  /* 0x00000010d9057824 */ /* 0x000fe200078e0204 */
[----:B------:R-:W-:Y:S01]  /*0e50*/  SHF.R.S32.HI R8, RZ, 0x1f, R3 ;  /* 0x0000001fff087819 */ /* 0x000fe20000011403 */
[----:B------:R-:W-:Y:S01]  /*0e60*/  IMAD.U32 R4, RZ, RZ, UR4 ;  /* 0x00000004ff047e24 */ /* 0x000fe2000f8e00ff */
[----:B------:R-:W-:Y:S01]  /*0e70*/  SHF.R.S32.HI R214, RZ, 0x3, R0 ;  /* 0x00000003ffd67819 */ /* 0x000fe20000011400 */
[----:B------:R-:W-:Y:S01]  /*0e80*/  VIADD R223, R19, 0x40 ;  /* 0x0000004013df7836 */ /* 0x000fe20000000000 */
[----:B------:R-:W-:Y:S01]  /*0e90*/  LOP3.LUT R0, R0, 0x1ffffff8, RZ, 0xc0, !PT ;  /* 0x1ffffff800007812 */ /* 0x000fe200078ec0ff */
[----:B------:R-:W-:Y:S01]  /*0ea0*/  IMAD R5, R5, 0x8, R2 ;  /* 0x0000000805057824 */ /* 0x000fe200078e0202 */
[----:B------:R0:W-:Y:S01]  /*0eb0*/  STL [R1+0x7c], R4 ;  /* 0x00007c0401007387 */ /* 0x0001e20000100800 */
[----:B------:R-:W-:Y:S01]  /*0ec0*/  IMAD.SHL.U32 R213, R223, 0x40, RZ ;  /* 0x00000040dfd57824 */ /* 0x000fe200078e00ff */
[----:B------:R-:W-:Y:S01]  /*0ed0*/  SHF.R.S32.HI R10, RZ, 0x1f, R223 ;  /* 0x0000001fff0a7819 */ /* 0x000fe200000114df */
[----:B------:R-:W-:Y:S01]  /*0ee0*/  IMAD.IADD R0, R237, 0x1, -R0 ;  /* 0x00000001ed007824 */ /* 0x000fe200078e0a00 */
[----:B------:R-:W-:Y:S01]  /*0ef0*/  LEA.HI R8, R8, R19, RZ, 0x3 ;  /* 0x0000001308087211 */ /* 0x000fe200078f18ff */
[----:B------:R-:W-:Y:S01]  /*0f00*/  IMAD.MOV.U32 R2, RZ, RZ, RZ ;  /* 0x000000ffff027224 */ /* 0x000fe200078e00ff */
[----:B------:R-:W-:Y:S01]  /*0f10*/  LEA.HI R10, R10, R223, RZ, 0x3 ;  /* 0x000000df0a0a7211 */ /* 0x000fe200078f18ff */
[----:B------:R-:W-:Y:S01]  /*0f20*/  IMAD.SHL.U32 R201, R0, 0x8, RZ ;  /* 0x0000000800c97824 */ /* 0x000fe200078e00ff */
[----:B------:R-:W-:Y:S01]  /*0f30*/  LOP3.LUT R213, R213, 0x1c0, RZ, 0xc0, !PT ;  /* 0x000001c0d5d57812 */ /* 0x000fe200078ec0ff */
[----:B------:R-:W-:Y:S01]  /*0f40*/  IMAD.SHL.U32 R235, R5, 0x8, RZ ;  /* 0x0000000805eb7824 */ /* 0x000fe200078e00ff */
[----:B0-----:R-:W-:Y:S01]  /*0f50*/  LOP3.LUT R4, R3, 0xfffffffc, RZ, 0xc0, !PT ;  /* 0xfffffffc03047812 */ /* 0x001fe200078ec0ff */
[----:B------:R-:W-:Y:S01]  /*0f60*/  IMAD.SHL.U32 R10, R10, 0x40, RZ ;  /* 0x000000400a0a7824 */ /* 0x000fe200078e00ff */
[----:B------:R-:W-:-:S02]  /*0f70*/  SHF.R.U32.HI R236, RZ, 0x3, R213 ;  /* 0x00000003ffec7819 */ /* 0x000fc400000116d5 */
[----:B------:R-:W-:Y:S01]  /*0f80*/  LOP3.LUT R8, R8, 0xfffffff8, RZ, 0xc0, !PT ;  /* 0xfffffff808087812 */ /* 0x000fe200078ec0ff */
[----:B------:R-:W-:Y:S01]  /*0f90*/  IMAD.IADD R227, R237, 0x1, -R4 ;  /* 0x00000001ede37824 */ /* 0x000fe200078e0a04 */
[----:B------:R-:W-:Y:S02]  /*0fa0*/  LOP3.LUT R218, R10, 0xfffffe00, RZ, 0xc0, !PT ;  /* 0xfffffe000ada7812 */ /* 0x000fe400078ec0ff */
[----:B------:R-:W-:Y:S01]  /*0fb0*/  SHF.R.S32.HI R226, RZ, 0x1f, R19 ;  /* 0x0000001fffe27819 */ /* 0x000fe20000011413 */
[----:B------:R-:W-:Y:S02]  /*0fc0*/  IMAD.SHL.U32 R16, R227, 0x8, RZ ;  /* 0x00000008e3107824 */ /* 0x000fe400078e00ff */
[----:B------:R-:W-:-:S03]  /*0fd0*/  IMAD.IADD R228, R19, 0x1, -R8 ;  /* 0x0000000113e47824 */ /* 0x000fc600078e0a08 */
[--C-:B------:R-:W-:Y:S02]  /*0fe0*/  LOP3.LUT R3, R213, 0x38, R16.reuse, 0xf8, !PT ;  /* 0x00000038d5037812 */ /* 0x100fe400078ef810 */
[----:B------:R-:W-:Y:S02]  /*0ff0*/  SHF.R.S32.HI R17, RZ, 0x1f, R16 ;  /* 0x0000001fff117819 */ /* 0x000fe40000011410 */
[----:B------:R-:W-:-:S05]  /*1000*/  LOP3.LUT R3, R218, R3, R236, 0xf6, !PT ;  /* 0x00000003da037212 */ /* 0x000fca00078ef6ec */
[----:B------:R-:W-:-:S07]  /*1010*/  IMAD R231, R3, 0x2, R18 ;  /* 0x0000000203e77824 */ /* 0x000fce00078e0212 */
.L_x_1093:
[----:B0----5:R-:W0:Y:S02]  /*1020*/  LDC.64 R4, c[0x0][0xd60] ;  /* 0x00035800ff047b82 */ /* 0x021e240000000a00 */
        /* <DEDUP_REMOVED lines=14> */
[C---:B---3--:R-:W-:Y:S02]  /*1110*/  @P1 LEA R6, P2, R222.reuse, UR8, 0x2 ;  /* 0x00000008de061c11 */ /* 0x048fe4000f8410ff */
[C-C-:B------:R-:W-:Y:S02]  /*1120*/  SHF.L.U64.HI R221, R222.reuse, 0x2, R229.reuse ;  /* 0x00000002dedd7819 */ /* 0x140fe400000102e5 */
[----:B------:R-:W-:Y:S02]  /*1130*/  @P1 LEA.HI.X R7, R222, UR9, R229, 0x2, P2 ;  /* 0x00000009de071c11 */ /* 0x000fe400090f14e5 */
[----:B------:R-:W-:Y:S02]  /*1140*/  ISETP.NE.U32.AND P2, PT, RZ, UR4, PT ;  /* 0x00000004ff007c0c */ /* 0x000fe4000bf45070 */
[----:B------:R-:W-:Y:S01]  /*1150*/  IADD3 R8, P3, R220, UR6, RZ ;  /* 0x00000006dc087c10 */ /* 0x000fe2000ff7e0ff */
[----:B------:R0:W5:Y:S01]  /*1160*/  @P1 LDG.E R3, desc[UR60][R6.64] ;  /* 0x0000003c06031981 */ /* 0x000162000c1e1900 */
[----:B------:R-:W-:-:S02]  /*1170*/  ISETP.NE.AND.EX P2, PT, RZ, UR5, PT, P2 ;  /* 0x00000005ff007c0c */ /* 0x000fc4000bf45320 */
[----:B------:R-:W-:-:S05]  /*1180*/  IADD3.X R9, R221, UR7, RZ, P3, !PT ;  /* 0x00000007dd097c10 */ /* 0x000fca0009ffe4ff */
[----:B------:R0:W5:Y:S06]  /*1190*/  @P0 LDG.E R35, desc[UR60][R8.64] ;  /* 0x0000003c08230981 */ /* 0x00016c000c1e1900 */
[----:B------:R-:W-:Y:S01]  /*11a0*/  @P2 IADD3 R4, P1, R220, UR4, RZ ;  /* 0x00000004dc042c10 */ /* 0x000fe2000ff3e0ff */
[----:B------:R-:W-:Y:S02]  /*11b0*/  ULDC UR4, c[0x0][0x288] ;  /* 0x0000a20000047ab9 */ /* 0x000fe40000000800 */
[----:B------:R-:W-:Y:S01]  /*11c0*/  IMAD.U32 R99, RZ, RZ, UR4 ;  /* 0x00000004ff637e24 */ /* 0x000fe2000f8e00ff */
[----:B------:R-:W-:Y:S01]  /*11d0*/  @P2 IADD3.X R5, R221, UR5, RZ, P1, !PT ;  /* 0x00000005dd052c10 */ /* 0x000fe20008ffe4ff */
[----:B------:R-:W-:-:S04]  /*11e0*/  ULDC.64 UR4, c[0x0][0x3f8] ;  /* 0x0000fe0000047ab9 */ /* 0x000fc80000000a00 */
        /* <DEDUP_REMOVED lines=11> */
[----:B0---4-:R-:W-:Y:S06]  /*12a0*/  @P2 BRA `(.L_x_959) ;  /* 0x0000000000242947 */ /* 0x011fec0003800000 */
        /* <DEDUP_REMOVED lines=9> */
.L_x_959:
        /* <DEDUP_REMOVED lines=10> */
.L_x_960:
[----:B------:R-:W-:Y:S05]  /*13e0*/  @!P0 BRA `(.L_x_961) ;  /* 0x00000000000c8947 */ /* 0x000fea0003800000 */
[----:B------:R-:W2:Y:S04]  /*13f0*/  LDG.E R5, desc[UR60][R8.64] ;  /* 0x0000003c08057981 */ /* 0x000ea8000c1e1900 */
[----:B------:R-:W2:Y:S02]  /*1400*/  LDG.E R30, desc[UR60][R8.64+0x4] ;  /* 0x0000043c081e7981 */ /* 0x000ea4000c1e1900 */
[----:B--2---:R-:W-:-:S07]  /*1410*/  IMAD.IADD R30, R30, 0x1, -R5 ;  /* 0x000000011e1e7824 */ /* 0x004fce00078e0a05 */
.L_x_961:
        /* <DEDUP_REMOVED lines=8> */
[----:B------:R0:W2:Y:S01]  /*14a0*/  @P0 LDG.E R9, desc[UR60][R4.64+0x4] ;  /* 0x0000043c04090981 */ /* 0x0000a2000c1e1900 */
[----:B------:R-:W-:Y:S01]  /*14b0*/  ISETP.NE.U32.AND P1, PT, RZ, UR4, PT ;  /* 0x00000004ff007c0c */ /* 0x000fe2000bf25070 */
[----:B------:R-:W-:-:S03]  /*14c0*/  IMAD.MOV.U32 R28, RZ, RZ, R30 ;  /* 0x000000ffff1c7224 */ /* 0x000fc600078e001e */
[----:B------:R-:W-:Y:S01]  /*14d0*/  ISETP.NE.AND.EX P1, PT, RZ, UR5, PT, P1 ;  /* 0x00000005ff007c0c */ /* 0x000fe2000bf25310 */
[----:B0-----:R-:W-:-:S05]  /*14e0*/  IMAD.MOV R4, RZ, RZ, -R8 ;  /* 0x000000ffff047224 */ /* 0x001fca00078e0a08 */
[----:B------:R-:W-:-:S07]  /*14f0*/  VIMNMX R4, RZ, R4, !PT ;  /* 0x00000004ff047248 */ /* 0x000fce0007fe0100 */
        /* <DEDUP_REMOVED lines=42> */
.L_x_964:
[----:B------:R-:W-:Y:S05]  /*17a0*/  BSYNC B6 ;  /* 0x0000000000067941 */ /* 0x000fea0003800000 */
.L_x_963:
        /* <DEDUP_REMOVED lines=20> */
.L_x_966:
[----:B------:R-:W-:Y:S05]  /*18f0*/  BSYNC B6 ;  /* 0x0000000000067941 */ /* 0x000fea0003800000 */
.L_x_965:
[----:B------:R-:W-:Y:S01]  /*1900*/  ULDC.64 UR4, c[0x0][0xaf0] ;  /* 0x0002bc0000047ab9 */ /* 0x000fe20000000a00 */
[----:B------:R-:W0:Y:S01]  /*1910*/  LDC R0, c[0x0][0x428] ;  /* 0x00010a00ff007b82 */ /* 0x000e220000000800 */
[----:B------:R-:W-:-:S07]  /*1920*/  ISETP.NE.U32.AND P0, PT, RZ, UR4, PT ;  /* 0x00000004ff007c0c */ /* 0x000fce000bf05070 */
[----:B------:R-:W1:Y:S01]  /*1930*/  LDC.64 R12, c[0x0][0x2f0] ;  /* 0x0000bc00ff0c7b82 */ /* 0x000e620000000a00 */
[----:B------:R-:W-:Y:S01]  /*1940*/  ISETP.NE.AND.EX P0, PT, RZ, UR5, PT, P0 ;  /* 0x00000005ff007c0c */ /* 0x000fe2000bf05300 */
[----:B------:R-:W2:Y:S01]  /*1950*/  S2R R20, SR_TID.X ;  /* 0x0000000000147919 */ /* 0x000ea20000002100 */
[----:B------:R-:W-:Y:S01]  /*1960*/  IMAD.IADD R72, R35, 0x1, R30 ;  /* 0x0000000123487824 */ /* 0x000fe200078e021e */
[----:B------:R-:W-:-:S04]  /*1970*/  ULDC.64 UR6, c[0x0][0xb00] ;  /* 0x0002c00000067ab9 */ /* 0x000fc80000000a00 */
[----:B------:R-:W3:Y:S06]  /*1980*/  LDC R97, c[0x0][0x3d4] ;  /* 0x0000f500ff617b82 */ /* 0x000eec0000000800 */
[----:B------:R-:W-:Y:S02]  /*1990*/  @P0 IADD3 R4, P1, R220, UR4, RZ ;  /* 0x00000004dc040c10 */ /* 0x000fe4000ff3e0ff */
[----:B------:R-:W4:Y:S02]  /*19a0*/  LDC.64 R64, c[0x0][0x3e8] ;  /* 0x0000fa00ff407b82 */ /* 0x000f240000000a00 */
[----:B------:R-:W-:Y:S01]  /*19b0*/  @P0 IADD3.X R5, R221, UR5, RZ, P1, !PT ;  /* 0x00000005dd050c10 */ /* 0x000fe20008ffe4ff */
[----:B------:R-:W-:-:S04]  /*19c0*/  ULDC.64 UR4, c[0x0][0x2f8] ;  /* 0x0000be0000047ab9 */ /* 0x000fc80000000a00 */
[----:B------:R2:W3:Y:S01]  /*19d0*/  @P0 LDG.E R31, desc[UR60][R4.64] ;  /* 0x0000003c041f0981 */ /* 0x0004e2000c1e1900 */
[----:B0-----:R-:W-:Y:S01]  /*19e0*/  ISETP.NE.AND P0, PT, R0, 0x1, PT ;  /* 0x000000010000780c */ /* 0x001fe20003f05270 */
[----:B------:R-:W0:Y:S01]  /*19f0*/  LDC.64 R70, c[0x0][0x3d8] ;  /* 0x0000f600ff467b82 */ /* 0x000e220000000a00 */
[----:B------:R-:W-:Y:S01]  /*1a00*/  SHF.R.S32.HI R51, RZ, 0x1f, R72 ;  /* 0x0000001fff337819 */ /* 0x000fe20000011448 */
[C---:B------:R-:W-:Y:S01]  /*1a10*/  VIADD R10, R16.reuse, 0xc0 ;  /* 0x000000c0100a7836 */ /* 0x040fe20000000000 */
[----:B------:R-:W-:Y:S01]  /*1a20*/  SHF.R.S32.HI R98, RZ, 0x1f, R223 ;  /* 0x0000001fff627819 */ /* 0x000fe200000114df */
[----:B------:R-:W-:Y:S02]  /*1a30*/  VIADD R11, R16, 0xe0 ;  /* 0x000000e0100b7836 */ /* 0x000fe40000000000 */
[-C--:B-1----:R-:W-:Y:S02]  /*1a40*/  IMAD R6, R51, R12.reuse, RZ ;  /* 0x0000000c33067224 */ /* 0x082fe400078e02ff */
[----:B--2---:R-:W-:Y:S01]  /*1a50*/  IMAD.WIDE.U32 R4, R72, R12, RZ ;  /* 0x0000000c48047225 */ /* 0x004fe200078e00ff */
[----:B------:R-:W-:-:S03]  /*1a60*/  SHF.R.U32.HI R44, RZ, 0x7, R20 ;  /* 0x00000007ff2c7819 */ /* 0x000fc60000011614 */
[----:B------:R-:W1:Y:S01]  /*1a70*/  @P0 LDC R3, c[0x0][0x42c] ;  /* 0x00010b00ff030b82 */ /* 0x000e620000000800 */
[----:B------:R-:W-:Y:S01]  /*1a80*/  ISETP.NE.AND P6, PT, R44, 0x1, PT ;  /* 0x000000012c00780c */ /* 0x000fe20003fc5270 */
[----:B------:R-:W-:Y:S02]  /*1a90*/  IMAD R79, R13, 0x60, RZ ;  /* 0x000000600d4f7824 */ /* 0x000fe400078e02ff */
[----:B----4-:R-:W-:-:S04]  /*1aa0*/  IMAD.WIDE.U32 R38, R19, R64, R16 ;  /* 0x0000004013267225 */ /* 0x010fc800078e0010 */
[----:B------:R-:W2:Y:S01]  /*1ab0*/  @P0 LDC R7, c[0x0][0x430] ;  /* 0x00010c00ff070b82 */ /* 0x000ea20000000800 */
[----:B------:R-:W-:Y:S02]  /*1ac0*/  IMAD.MOV.U32 R40, RZ, RZ, R38 ;  /* 0x000000ffff287224 */ /* 0x000fe400078e0026 */
[----:B------:R-:W-:Y:S01]  /*1ad0*/  IMAD.MOV.U32 R77, RZ, RZ, 0x20 ;  /* 0x00000020ff4d7424 */ /* 0x000fe200078e00ff */
[----:B0-----:R-:W-:Y:S01]  /*1ae0*/  SHF.L.U64.HI R74, R70, 0x6, R71 ;  /* 0x00000006464a7819 */ /* 0x001fe20000010247 */
[----:B------:R-:W-:-:S04]  /*1af0*/  IMAD.WIDE.U32 R36, R19, R70, R16 ;  /* 0x0000004613247225 */ /* 0x000fc800078e0010 */
[----:B------:R-:W-:Y:S02]  /*1b00*/  IMAD.MOV.U32 R66, RZ, RZ, R36 ;  /* 0x000000ffff427224 */ /* 0x000fe400078e0024 */
[----:B------:R-:W-:Y:S02]  /*1b10*/  IMAD R49, R65, 0x60, RZ ;  /* 0x0000006041317824 */ /* 0x000fe400078e02ff */
        /* <DEDUP_REMOVED lines=12> */
[----:B------:R-:W-:Y:S02]  /*1be0*/  IMAD R3, R8, UR4, RZ ;  /* 0x0000000408037c24 */ /* 0x000fe4000f8e02ff */
[----:B------:R-:W-:Y:S02]  /*1bf0*/  VIADD R100, R44, 0x8 ;  /* 0x000000082c647836 */ /* 0x000fe40000000000 */
[----:B------:R-:W-:Y:S01]  /*1c00*/  IMAD R3, R34, UR5, R3 ;  /* 0x0000000522037c24 */ /* 0x000fe2000f8e0203 */
[----:B------:R-:W-:-:S03]  /*1c10*/  ULDC.64 UR4, c[0x0][0x300] ;  /* 0x0000c00000047ab9 */ /* 0x000fc60000000a00 */
[----:B------:R-:W-:Y:S01]  /*1c20*/  IMAD.IADD R5, R5, 0x1, R3 ;  /* 0x0000000105057824 */ /* 0x000fe200078e0203 */
[----:B---3--:R-:W-:Y:S02]  /*1c30*/  SHF.R.S32.HI R0, RZ, 0x1f, R31 ;  /* 0x0000001fff007819 */ /* 0x008fe4000001141f */
[----:B------:R-:W-:Y:S02]  /*1c40*/  SEL R35, R31, RZ, !P0 ;  /* 0x000000ff1f237207 */ /* 0x000fe40004000000 */
[----:B------:R-:W-:-:S03]  /*1c50*/  SEL R32, R0, RZ, !P0 ;  /* 0x000000ff00207207 */ /* 0x000fc60004000000 */
[----:B------:R-:W-:-:S04]  /*1c60*/  IMAD.WIDE.U32 R14, R35, UR4, R4 ;  /* 0x00000004230e7c25 */ /* 0x000fc8000f8e0004 */
[----:B------:R-:W-:Y:S02]  /*1c70*/  IMAD R0, R32, UR4, RZ ;  /* 0x0000000420007c24 */ /* 0x000fe4000f8e02ff */
[----:B------:R-:W-:-:S04]  /*1c80*/  IMAD.WIDE.U32 R4, R19, R12, R16 ;  /* 0x0000000c13047225 */ /* 0x000fc800078e0010 */
[----:B------:R-:W-:Y:S01]  /*1c90*/  IMAD R3, R35, UR5, R0 ;  /* 0x0000000523037c24 */ /* 0x000fe2000f8e0200 */
[----:B------:R-:W-:Y:S05]  /*1ca0*/  @!P6 WARPSYNC.ALL ;  /* 0x000000000000e948 */ /* 0x000fea0003800000 */
[----:B------:R-:W-:Y:S01]  /*1cb0*/  VIADD R0, R16, 0x20 ;  /* 0x0000002010007836 */ /* 0x000fe20000000000 */
[----:B------:R-:W-:Y:S01]  /*1cc0*/  ULDC UR6, c[0x0][0x310] ;  /* 0x0000c40000067ab9 */ /* 0x000fe20000000800 */
[----:B------:R-:W-:Y:S01]  /*1cd0*/  IMAD.IADD R3, R15, 0x1, R3 ;  /* 0x000000010f037824 */ /* 0x000fe200078e0203 */
[----:B------:R-:W-:Y:S01]  /*1ce0*/  @!P6 BAR.SYNC.DEFER_BLOCKING 0x9, 0x100 ;  /* 0x024400000000eb1d */ /* 0x000fe20000010000 */
[----:B------:R-:W-:-:S02]  /*1cf0*/  IADD3 R4, P0, R14, R4, RZ ;  /* 0x000000040e047210 */ /* 0x000fc40007f1e0ff */
[----:B------:R-:W-:Y:S02]  /*1d00*/  ISETP.GE.AND P1, PT, R0, UR6, PT ;  /* 0x0000000600007c0c */ /* 0x000fe4000bf26270 */
[----:B------:R-:W-:Y:S01]  /*1d10*/  IADD3.X R5, R3, R5, R6, P0, !PT ;  /* 0x0000000503057210 */ /* 0x000fe200007fe406 */
[----:B------:R-:W-:Y:S01]  /*1d20*/  ULDC.64 UR4, c[0x0][0x320] ;  /* 0x0000c80000047ab9 */ /* 0x000fe20000000a00 */
[----:B------:R-:W-:Y:S02]  /*1d30*/  SEL R7, RZ, 0xffffffff, P1 ;  /* 0xffffffffff077807 */ /* 0x000fe40000800000 */
[----:B------:R-:W-:Y:S02]  /*1d40*/  ISETP.GE.AND P0, PT, R16, UR6, PT ;  /* 0x0000000610007c0c */ /* 0x000fe4000bf06270 */
[----:B------:R-:W-:Y:S01]  /*1d50*/  ISETP.GE.AND P2, PT, R10, UR6, PT ;  /* 0x000000060a007c0c */ /* 0x000fe2000bf46270 */
[----:B------:R-:W-:Y:S01]  /*1d60*/  IMAD.SHL.U32 R9, R7, 0x2, RZ ;  /* 0x0000000207097824 */ /* 0x000fe200078e00ff */
[----:B------:R-:W-:Y:S01]  /*1d70*/  SEL R6, RZ, 0x1, P0 ;  /* 0x00000001ff067807 */ /* 0x000fe20000000000 */
[----:B------:R-:W-:Y:S01]  /*1d80*/  IMAD R7, R8, UR4, RZ ;  /* 0x0000000408077c24 */ /* 0x000fe2000f8e02ff */
[----:B------:R-:W-:Y:S01]  /*1d90*/  ISETP.GE.AND P3, PT, R11, UR6, PT ;  /* 0x000000060b007c0c */ /* 0x000fe2000bf66270 */
[----:B------:R-:W-:Y:S01]  /*1da0*/  VIADD R8, R16, 0x80 ;  /* 0x0000008010087836 */ /* 0x000fe20000000000 */
[----:B------:R-:W-:Y:S01]  /*1db0*/  LOP3.LUT R20, R9, 0x2, R6, 0xe2, !PT ;  /* 0x0000000209147812 */ /* 0x000fe200078ee206 */
[----:B------:R-:W-:Y:S01]  /*1dc0*/  IMAD R31, R34, UR5, R7 ;  /* 0x00000005221f7c24 */ /* 0x000fe2000f8e0207 */
[----:B------:R-:W-:Y:S01]  /*1dd0*/  SEL R93, RZ, 0xffffff80, P3 ;  /* 0xffffff80ff5d7807 */ /* 0x000fe20001800000 */
[----:B------:R-:W-:-:S02]  /*1de0*/  VIADD R6, R16, 0x40 ;  /* 0x0000004010067836 */ /* 0x000fc40000000000 */
[C---:B------:R-:W-:Y:S02]  /*1df0*/  VIADD R7, R16.reuse, 0x60 ;  /* 0x0000006010077836 */ /* 0x040fe40000000000 */
[----:B------:R-:W-:Y:S01]  /*1e00*/  VIADD R9, R16, 0xa0 ;  /* 0x000000a010097836 */ /* 0x000fe20000000000 */
[----:B------:R-:W-:Y:S01]  /*1e10*/  ISETP.GE.AND P0, PT, R6, UR6, PT ;  /* 0x0000000606007c0c */ /* 0x000fe2000bf06270 */
[----:B------:R-:W-:Y:S01]  /*1e20*/  IMAD.WIDE.U32 R10, R34, UR4, R16 ;  /* 0x00000004220a7c25 */ /* 0x000fe2000f8e0010 */
[----:B------:R-:W-:Y:S01]  /*1e30*/  ISETP.GE.AND P1, PT, R7, UR6, PT ;  /* 0x0000000607007c0c */ /* 0x000fe2000bf26270 */
[----:B------:R-:W-:Y:S01]  /*1e40*/  ULDC.64 UR4, c[0x0][0x328] ;  /* 0x0000ca0000047ab9 */ /* 0x000fe20000000a00 */
[----:B------:R-:W-:Y:S01]  /*1e50*/  SEL R21, RZ, 0x4, P0 ;  /* 0x00000004ff157807 */ /* 0x000fe20000000000 */
[----:B------:R-:W-:Y:S01]  /*1e60*/  IMAD.IADD R11, R11, 0x1, R31 ;  /* 0x000000010b0b7824 */ /* 0x000fe200078e021f */
[----:B------:R-:W-:Y:S01]  /*1e70*/  SEL R30, RZ, 0x8, P1 ;  /* 0x00000008ff1e7807 */ /* 0x000fe20000800000 */
[----:B------:R-:W-:Y:S01]  /*1e80*/  IMAD R31, R32, UR4, RZ ;  /* 0x00000004201f7c24 */ /* 0x000fe2000f8e02ff */
[----:B------:R-:W-:-:S02]  /*1e90*/  ISETP.GE.AND P0, PT, R8, UR6, PT ;  /* 0x0000000608007c0c */ /* 0x000fc4000bf06270 */
[----:B------:R-:W-:Y:S01]  /*1ea0*/  ISETP.GE.AND P1, PT, R9, UR6, PT ;  /* 0x0000000609007c0c */ /* 0x000fe2000bf26270 */
[----:B------:R-:W-:Y:S01]  /*1eb0*/  IMAD R47, R35, UR5, R31 ;  /* 0x00000005232f7c24 */ /* 0x000fe2000f8e021f */
[----:B------:R-:W-:Y:S02]  /*1ec0*/  LOP3.LUT R20, R30, R20, R21, 0xfe, !PT ;  /* 0x000000141e147212 */ /* 0x000fe400078efe15 */
[----:B------:R-:W-:Y:S02]  /*1ed0*/  SEL R21, RZ, 0x10, P0 ;  /* 0x00000010ff157807 */ /* 0x000fe40000000000 */
[----:B------:R-:W-:Y:S02]  /*1ee0*/  SEL R30, RZ, 0x20, P1 ;  /* 0x00000020ff1e7807 */ /* 0x000fe40000800000 */
[----:B------:R-:W-:Y:S02]  /*1ef0*/  ISETP.GE.AND P0, PT, R16, R97, PT ;  /* 0x000000611000720c */ /* 0x000fe40003f06270 */
[----:B------:R-:W-:Y:S01]  /*1f00*/  LOP3.LUT R32, R30, R20, R21, 0xfe, !PT ;  /* 0x000000141e207212 */ /* 0x000fe200078efe15 */
[----:B------:R-:W-:Y:S01]  /*1f10*/  IMAD.SHL.U32 R20, R227, 0x4, RZ ;  /* 0x00000004e3147824 */ /* 0x000fe200078e00ff */
[----:B------:R-:W-:Y:S01]  /*1f20*/  SEL R21, RZ, 0x40, P2 ;  /* 0x00000040ff157807 */ /* 0x000fe20001000000 */
[----:B------:R-:W-:Y:S01]  /*1f30*/  IMAD.WIDE.U32 R30, R35, UR4, R10 ;  /* 0x00000004231e7c25 */ /* 0x000fe2000f8e000a */
[----:B------:R-:W-:Y:S01]  /*1f40*/  SEL R43, R97, RZ, P0 ;  /* 0x000000ff612b7207 */ /* 0x000fe20000000000 */
[----:B------:R-:W-:Y:S01]  /*1f50*/  ULDC UR4, c[0x0][0x2e4] ;  /* 0x0000b90000047ab9 */ /* 0x000fe20000000800 */
[----:B------:R-:W-:Y:S01]  /*1f60*/  LOP3.LUT R94, R32, R21, RZ, 0xfc, !PT ;  /* 0x00000015205e7212 */ /* 0x000fe200078efcff */
[----:B------:R-:W-:Y:S01]  /*1f70*/  IMAD R32, R226, R64, RZ ;  /* 0x00000040e2207224 */ /* 0x000fe200078e02ff */
[----:B------:R-:W-:Y:S01]  /*1f80*/  SHF.R.S32.HI R21, RZ, 0x1f, R20 ;  /* 0x0000001fff157819 */ /* 0x000fe20000011414 */
[----:B------:R-:W-:Y:S01]  /*1f90*/  IMAD.IADD R43, R16, 0x1, R43 ;  /* 0x00000001102b7824 */ /* 0x000fe200078e022b */
[----:B------:R-:W-:Y:S01]  /*1fa0*/  LOP3.LUT P1, RZ, R228, 0x4, RZ, 0xc0, !PT ;  /* 0x00000004e4ff7812 */ /* 0x000fe2000782c0ff */
[----:B------:R-:W-:Y:S01]  /*1fb0*/  IMAD R10, R226, R70, RZ ;  /* 0x00000046e20a7224 */ /* 0x000fe200078e02ff */
[C---:B------:R-:W-:Y:S01]  /*1fc0*/  IADD3 R72, P2, R19.reuse, R72, RZ ;  /* 0x0000004813487210 */ /* 0x040fe20007f5e0ff */
[C---:B------:R-:W-:Y:S01]  /*1fd0*/  IMAD R45, R19.reuse, R65, R32 ;  /* 0x00000041132d7224 */ /* 0x040fe200078e0220 */
[----:B------:R-:W-:Y:S01]  /*1fe0*/  SHF.R.S32.HI R32, RZ, 0x1f, R43 ;  /* 0x0000001fff207819 */ /* 0x000fe2000001142b */
[----:B------:R-:W-:Y:S01]  /*1ff0*/  IMAD R69, R19, R71, R10 ;  /* 0x0000004713457224 */ /* 0x000fe200078e020a */
[----:B------:R-:W-:Y:S01]  /*2000*/  SEL R77, R77, 0xffffffe0, !P1 ;  /* 0xffffffe04d4d7807 */ /* 0x000fe20004800000 */
[----:B------:R-:W-:Y:S01]  /*2010*/  IMAD.WIDE.U32 R10, R19, R70, R20 ;  /* 0x00000046130a7225 */ /* 0x000fe200078e0014 */
[----:B------:R-:W-:-:S02]  /*2020*/  LEA.HI R43, R32, R43, RZ, 0x3 ;  /* 0x0000002b202b7211 */ /* 0x000fc400078f18ff */
[----:B------:R-:W-:Y:S01]  /*2030*/  LOP3.LUT R93, R94, 0x80, R93, 0xc8, !PT ;  /* 0x000000805e5d7812 */ /* 0x000fe200078ec85d */
[----:B------:R-:W-:Y:S01]  /*2040*/  IMAD.SHL.U32 R32, R228, 0x40, RZ ;  /* 0x00000040e4207824 */ /* 0x000fe200078e00ff */
[----:B------:R-:W-:Y:S01]  /*2050*/  SHF.R.S32.HI R85, RZ, 0x3, R43 ;  /* 0x00000003ff557819 */ /* 0x000fe2000001142b */
[----:B------:R-:W-:Y:S01]  /*2060*/  IMAD.IADD R67, R69, 0x1, R37 ;  /* 0x0000000145437824 */ /* 0x000fe200078e0225 */
[----:B-----5:R-:W-:Y:S01]  /*2070*/  SHF.R.S32.HI R37, RZ, 0x1f, R28 ;  /* 0x0000001fff257819 */ /* 0x020fe2000001141c */
[----:B------:R-:W-:Y:S01]  /*2080*/  IMAD.IADD R41, R45, 0x1, R39 ;  /* 0x000000012d297824 */ /* 0x000fe200078e0227 */
[----:B------:R-:W-:Y:S01]  /*2090*/  LOP3.LUT R32, R32, 0x1c0, RZ, 0xc0, !PT ;  /* 0x000001c020207812 */ /* 0x000fe200078ec0ff */
[----:B------:R-:W-:Y:S01]  /*20a0*/  IMAD.MOV.U32 R68, RZ, RZ, R10 ;  /* 0x000000ffff447224 */ /* 0x000fe200078e000a */
[----:B------:R-:W-:Y:S01]  /*20b0*/  SHF.L.U64.HI R10, R12, 0x6, R13 ;  /* 0x000000060c0a7819 */ /* 0x000fe2000001020d */
[C---:B------:R-:W-:Y:S01]  /*20c0*/  IMAD R13, R37.reuse, R64, RZ ;  /* 0x00000040250d7224 */ /* 0x040fe200078e02ff */
[----:B------:R-:W-:Y:S01]  /*20d0*/  SHF.R.U32.HI R76, RZ, 0x3, R32 ;  /* 0x00000003ff4c7819 */ /* 0x000fe20000011620 */
[----:B------:R-:W-:Y:S01]  /*20e0*/  IMAD R42, R37, R70, RZ ;  /* 0x00000046252a7224 */ /* 0x000fe200078e02ff */
[----:B------:R-:W-:Y:S01]  /*20f0*/  LOP3.LUT R86, R43, 0xfffffff8, RZ, 0xc0, !PT ;  /* 0xfffffff82b567812 */ /* 0x000fe200078ec0ff */
[----:B------:R-:W-:Y:S01]  /*2100*/  IMAD.WIDE.U32 R36, R28, R64, R40 ;  /* 0x000000401c247225 */ /* 0x000fe200078e0028 */
[----:B------:R-:W-:-:S02]  /*2110*/  LOP3.LUT R41, R32, 0x18, R16, 0xf8, !PT ;  /* 0x0000001820297812 */ /* 0x000fc400078ef810 */
[----:B------:R-:W-:Y:S01]  /*2120*/  SHF.R.S32.HI R89, RZ, 0x1f, R86 ;  /* 0x0000001fff597819 */ /* 0x000fe20000011456 */
[----:B------:R-:W-:Y:S01]  /*2130*/  IMAD.WIDE.U32 R34, R19, R64, R20 ;  /* 0x0000004013227225 */ /* 0x000fe200078e0014 */
[-C--:B------:R-:W-:Y:S02]  /*2140*/  LOP3.LUT R78, R41, R76.reuse, RZ, 0x3c, !PT ;  /* 0x0000004c294e7212 */ /* 0x080fe400078e3cff */
[----:B------:R-:W-:Y:S01]  /*2150*/  LOP3.LUT R41, R32, 0x38, R43, 0xf8, !PT ;  /* 0x0000003820297812 */ /* 0x000fe200078ef82b */
[----:B------:R-:W-:Y:S01]  /*2160*/  IMAD.IADD R39, R35, 0x1, R45 ;  /* 0x0000000123277824 */ /* 0x000fe200078e022d */
[----:B------:R-:W-:Y:S01]  /*2170*/  LOP3.LUT R43, R213, 0x38, R43, 0xf8, !PT ;  /* 0x00000038d52b7812 */ /* 0x000fe200078ef82b */
[----:B------:R-:W-:Y:S01]  /*2180*/  IMAD.IADD R69, R11, 0x1, R69 ;  /* 0x000000010b457824 */ /* 0x000fe200078e0245 */
[----:B------:R-:W-:Y:S01]  /*2190*/  LOP3.LUT R90, R41, R76, RZ, 0x3c, !PT ;  /* 0x0000004c295a7212 */ /* 0x000fe200078e3cff */
[----:B------:R-:W-:Y:S01]  /*21a0*/  IMAD.MOV.U32 R38, RZ, RZ, R34 ;  /* 0x000000ffff267224 */ /* 0x000fe200078e0022 */
[----:B------:R-:W-:Y:S01]  /*21b0*/  LOP3.LUT R43, R43, R236, RZ, 0x3c, !PT ;  /* 0x000000ec2b2b7212 */ /* 0x000fe200078e3cff */
[----:B------:R-:W-:Y:S01]  /*21c0*/  IMAD.SHL.U32 R11, R12, 0x40, RZ ;  /* 0x000000400c0b7824 */ /* 0x000fe200078e00ff */
[----:B------:R-:W-:Y:S01]  /*21d0*/  ISETP.GE.AND P1, PT, R16, UR4, PT ;  /* 0x0000000410007c0c */ /* 0x000fe2000bf26270 */
[----:B------:R-:W-:Y:S01]  /*21e0*/  IMAD.WIDE.U32 R34, R12, 0x60, RZ ;  /* 0x000000600c227825 */ /* 0x000fe200078e00ff */
[----:B------:R-:W-:-:S02]  /*21f0*/  SHF.L.U64.HI R12, R64, 0x6, R65 ;  /* 0x00000006400c7819 */ /* 0x000fc40000010241 */
[----:B------:R-:W-:Y:S01]  /*2200*/  LOP3.LUT R94, R94, 0x40, RZ, 0xc0, !PT ;  /* 0x000000405e5e7812 */ /* 0x000fe200078ec0ff */
[----:B------:R-:W-:Y:S02]  /*2210*/  IMAD R87, R28, R65, R13 ;  /* 0x000000411c577224 */ /* 0x000fe400078e020d */
[----:B------:R-:W-:Y:S02]  /*2220*/  IMAD.SHL.U32 R13, R64, 0x40, RZ ;  /* 0x00000040400d7824 */ /* 0x000fe400078e00ff */
[----:B------:R-:W-:-:S04]  /*2230*/  IMAD.WIDE.U32 R38, R28, R64, R38 ;  /* 0x000000401c267225 */ /* 0x000fc800078e0026 */
[C---:B------:R-:W-:Y:S02]  /*2240*/  IMAD R45, R28.reuse, R71, R42 ;  /* 0x000000471c2d7224 */ /* 0x040fe400078e022a */
[----:B------:R-:W-:-:S04]  /*2250*/  IMAD.WIDE.U32 R66, R28, R70, R66 ;  /* 0x000000461c427225 */ /* 0x000fc800078e0042 */
[----:B------:R-:W-:-:S04]  /*2260*/  IMAD.WIDE.U32 R68, R28, R70, R68 ;  /* 0x000000461c447225 */ /* 0x000fc800078e0044 */
[----:B------:R-:W-:-:S04]  /*2270*/  IMAD.WIDE.U32 R64, R64, 0x60, RZ ;  /* 0x0000006040407825 */ /* 0x000fc800078e00ff */
[----:B------:R-:W-:-:S04]  /*2280*/  IMAD.WIDE.U32 R70, R70, 0x60, RZ ;  /* 0x0000006046467825 */ /* 0x000fc800078e00ff */
[----:B------:R-:W-:Y:S02]  /*2290*/  IMAD R78, R217, 0x200, R78 ;  /* 0x00000200d94e7824 */ /* 0x000fe400078e024e */
[----:B------:R-:W-:Y:S01]  /*22a0*/  IMAD.X R73, R226, 0x1, R51, P2 ;  /* 0x00000001e2497824 */ /* 0x000fe200010e0633 */
[----:B------:R-:W-:Y:S01]  /*22b0*/  ISETP.GE.AND P2, PT, R0, UR4, PT ;  /* 0x0000000400007c0c */ /* 0x000fe2000bf46270 */
[----:B------:R-:W-:Y:S02]  /*22c0*/  IMAD.IADD R83, R87, 0x1, R37 ;  /* 0x0000000157537824 */ /* 0x000fe400078e0225 */
[----:B------:R-:W-:Y:S02]  /*22d0*/  IMAD.SHL.U32 R97, R97, 0x2, RZ ;  /* 0x0000000261617824 */ /* 0x000fe400078e00ff */
[----:B------:R-:W-:Y:S02]  /*22e0*/  IMAD.IADD R79, R35, 0x1, R79 ;  /* 0x00000001234f7824 */ /* 0x000fe400078e024f */
[----:B------:R-:W-:-:S02]  /*22f0*/  IMAD.IADD R80, R65, 0x1, R49 ;  /* 0x0000000141507824 */ /* 0x000fc400078e0231 */
[----:B------:R-:W-:Y:S02]  /*2300*/  IMAD.IADD R81, R71, 0x1, R81 ;  /* 0x0000000147517824 */ /* 0x000fe400078e0251 */
[----:B------:R-:W-:Y:S02]  /*2310*/  IMAD.IADD R82, R77, 0x1, R78 ;  /* 0x000000014d527824 */ /* 0x000fe400078e024e */
[----:B------:R-:W-:Y:S02]  /*2320*/  IMAD.IADD R84, R45, 0x1, R67 ;  /* 0x000000012d547824 */ /* 0x000fe400078e0243 */
[----:B------:R-:W-:Y:S02]  /*2330*/  IMAD.IADD R87, R39, 0x1, R87 ;  /* 0x0000000127577824 */ /* 0x000fe400078e0257 */
[----:B------:R-:W-:Y:S02]  /*2340*/  IMAD.IADD R88, R69, 0x1, R45 ;  /* 0x0000000145587824 */ /* 0x000fe400078e022d */
[----:B------:R-:W-:-:S02]  /*2350*/  IMAD R90, R217, 0x200, R90 ;  /* 0x00000200d95a7824 */ /* 0x000fc400078e025a */
[----:B------:R-:W-:Y:S02]  /*2360*/  IMAD.IADD R91, R218, 0x1, R43 ;  /* 0x00000001da5b7824 */ /* 0x000fe400078e022b */
[----:B------:R-:W-:-:S07]  /*2370*/  IMAD.IADD R92, R31, 0x1, R47 ;  /* 0x000000011f5c7824 */ /* 0x000fce00078e022f */
.L_x_1014:
        /* <DEDUP_REMOVED lines=9> */
[-C--:B------:R-:W-:Y:S01]  /*2410*/  IADD3 R26, P3, P4, R4, R104.reuse, R11 ;  /* 0x00000068041a7210 */ /* 0x080fe20007c7e00b */
[----:B------:R-:W-:Y:S01]  /*2420*/  IMAD R108, R2, 0x1800, R78 ;  /* 0x00001800026c7824 */ /* 0x000fe200078e024e */
[----:B------:R-:W-:Y:S01]  /*2430*/  IADD3 R41, P5, R4, R104, RZ ;  /* 0x0000006804297210 */ /* 0x000fe20007fbe0ff */
[----:B------:R-:W-:Y:S02]  /*2440*/  IMAD.IADD R58, R105, 0x1, R43 ;  /* 0x00000001693a7824 */ /* 0x000fe400078e022b */
[----:B------:R-:W-:Y:S02]  /*2450*/  IMAD R106, R2, 0x1800, R82 ;  /* 0x00001800026a7824 */ /* 0x000fe400078e0252 */
[----:B------:R-:W-:Y:S01]  /*2460*/  IMAD.X R42, R58, 0x1, R5, P5 ;  /* 0x000000013a2a7824 */ /* 0x000fe200028e0605 */
[----:B------:R-:W-:Y:S01]  /*2470*/  IADD3.X R40, R5, R58, R10, P3, P4 ;  /* 0x0000003a05287210 */ /* 0x000fe20001fe840a */
[--C-:B------:R-:W-:Y:S01]  /*2480*/  IMAD R108, R108, 0x2, R25.reuse ;  /* 0x000000026c6c7824 */ /* 0x100fe200078e0219 */
[-C--:B0-----:R-:W-:Y:S01]  /*2490*/  LEA R48, P3, R26, R102.reuse, 0x1 ;  /* 0x000000661a307211 */ /* 0x081fe200078608ff */
[----:B------:R-:W-:Y:S01]  /*24a0*/  IMAD R106, R106, 0x2, R25 ;  /* 0x000000026a6a7824 */ /* 0x000fe200078e0219 */
[----:B------:R-:W-:-:S02]  /*24b0*/  LEA R50, P5, R41, R102, 0x1 ;  /* 0x0000006629327211 */ /* 0x000fc400078a08ff */
[----:B------:R-:W-:Y:S01]  /*24c0*/  LEA.HI.X R49, R26, R103, R40, 0x1, P3 ;  /* 0x000000671a317211 */ /* 0x000fe200018f0c28 */
[----:B------:R-:W-:Y:S01]  /*24d0*/  IMAD.MOV.U32 R26, RZ, RZ, R53 ;  /* 0x000000ffff1a7224 */ /* 0x000fe200078e0035 */
[----:B-1----:R-:W-:Y:S02]  /*24e0*/  ISETP.GE.AND P3, PT, R107, 0x1, PT ;  /* 0x000000016b00780c */ /* 0x002fe40003f66270 */
[----:B------:R-:W-:Y:S02]  /*24f0*/  ISETP.GT.AND P4, PT, R53, R27, PT ;  /* 0x0000001b3500720c */ /* 0x000fe40003f84270 */
[----:B------:R-:W-:Y:S02]  /*2500*/  LEA.HI.X R51, R41, R103, R42, 0x1, P5 ;  /* 0x0000006729337211 */ /* 0x000fe400028f0c2a */
[----:B------:R-:W-:-:S07]  /*2510*/  P2R R96, PR, RZ, 0x10 ;  /* 0x00000010ff607803 */ /* 0x000fce0000000000 */
[----:B----4-:R-:W-:Y:S05]  /*2520*/  @!P3 BRA `(.L_x_968) ;  /* 0x0000002800a0b947 */ /* 0x010fea0003800000 */
        /* <DEDUP_REMOVED lines=42> */
.L_x_971:
[----:B------:R-:W-:Y:S05]  /*27d0*/  BSYNC B1 ;  /* 0x0000000000017941 */ /* 0x000fea0003800000 */
.L_x_970:
[----:B------:R-:W-:Y:S01]  /*27e0*/  ISETP.GE.AND P5, PT, R223, R101, PT ;  /* 0x00000065df00720c */ /* 0x000fe20003fa6270 */
[----:B------:R-:W-:Y:S01]  /*27f0*/  BSSY B1, `(.L_x_972) ;  /* 0x000001c000017945 */ /* 0x000fe20003800000 */
[----:B0-----:R-:W-:Y:S02]  /*2800*/  CS2R R52, SRZ ;  /* 0x0000000000347805 */ /* 0x001fe4000001ff00 */
[----:B------:R-:W-:Y:S01]  /*2810*/  CS2R R44, SRZ ;  /* 0x00000000002c7805 */ /* 0x000fe2000001ff00 */
        /* <DEDUP_REMOVED lines=25> */
.L_x_973:
[----:B------:R-:W-:Y:S05]  /*29b0*/  BSYNC B1 ;  /* 0x0000000000017941 */ /* 0x000fea0003800000 */
.L_x_972:
[----:B0-----:R-:W2:Y:S01]  /*29c0*/  LDL R40, [R1+0x7c] ;  /* 0x00007c0001287983 */ /* 0x001ea20000100800 */
[----:B------:R-:W-:Y:S01]  /*29d0*/  IMAD.MOV.U32 R41, RZ, RZ, R61 ;  /* 0x000000ffff297224 */ /* 0x000fe200078e003d */
[----:B------:R-:W-:Y:S01]  /*29e0*/  PRMT R102, R102, 0x5410, R103 ;  /* 0x0000541066667816 */ /* 0x000fe20000000067 */
[----:B------:R-:W-:Y:S01]  /*29f0*/  IMAD.MOV.U32 R42, RZ, RZ, R62 ;  /* 0x000000ffff2a7224 */ /* 0x000fe200078e003e */
[----:B------:R-:W-:Y:S01]  /*2a00*/  PRMT R103, R103, 0x5410, R104 ;  /* 0x0000541067677816 */ /* 0x000fe20000000068 */
        /* <DEDUP_REMOVED lines=8> */
[----:B------:R-:W-:-:S03]  /*2a90*/  IMAD.MOV.U32 R41, RZ, RZ, R47 ;  /* 0x000000ffff297224 */ /* 0x000fc600078e002f */
[----:B------:R-:W-:Y:S01]  /*2aa0*/  PRMT R111, R43, 0x7610, R111 ;  /* 0x000076102b6f7816 */ /* 0x000fe2000000006f */
[----:B------:R-:W-:Y:S01]  /*2ab0*/  IMAD.MOV.U32 R43, RZ, RZ, R55 ;  /* 0x000000ffff2b7224 */ /* 0x000fe200078e0037 */
[----:B------:R-:W-:Y:S01]  /*2ac0*/  PRMT R103, R41, 0x7610, R103 ;  /* 0x0000761029677816 */ /* 0x000fe20000000067 */
[----:B------:R-:W-:-:S03]  /*2ad0*/  IMAD.MOV.U32 R41, RZ, RZ, R45 ;  /* 0x000000ffff297224 */ /* 0x000fc600078e002d */
[----:B------:R-:W-:Y:S02]  /*2ae0*/  PRMT R113, R43, 0x7610, R113 ;  /* 0x000076102b717816 */ /* 0x000fe40000000071 */
[----:B------:R-:W-:Y:S02]  /*2af0*/  PRMT R105, R41, 0x7610, R105 ;  /* 0x0000761029697816 */ /* 0x000fe40000000069 */
[----:B--2---:R-:W-:Y:S01]  /*2b00*/  R2UR UR4, R40 ;  /* 0x00000000280472ca */ /* 0x004fe200000e0000 */
[----:B------:R-:W-:-:S05]  /*2b10*/  IMAD.MOV.U32 R40, RZ, RZ, R60 ;  /* 0x000000ffff287224 */ /* 0x000fca00078e003c */
[----:B------:R-:W-:Y:S01]  /*2b20*/  PRMT R104, R104, 0x5410, R40 ;  /* 0x0000541068687816 */ /* 0x000fe20000000028 */
[----:B------:R-:W-:-:S05]  /*2b30*/  IMAD.MOV.U32 R40, RZ, RZ, R56 ;  /* 0x000000ffff287224 */ /* 0x000fca00078e0038 */
[----:B------:R-:W-:Y:S01]  /*2b40*/  PRMT R109, R109, 0x5410, R40 ;  /* 0x000054106d6d7816 */ /* 0x000fe20000000028 */
[----:B------:R-:W-:Y:S01]  /*2b50*/  UISETP.NE.AND UP0, UPT, UR4, 0x3, UPT ;  /* 0x000000030400788c */ /* 0x000fe2000bf05270 */
[----:B------:R-:W-:Y:S02]  /*2b60*/  IMAD.MOV.U32 R40, RZ, RZ, R46 ;  /* 0x000000ffff287224 */ /* 0x000fe400078e002e */
[----:B------:R-:W-:Y:S01]  /*2b70*/  PRMT R109, R42, 0x7610, R109 ;  /* 0x000076102a6d7816 */ /* 0x000fe2000000006d */
[----:B------:R-:W-:Y:S02]  /*2b80*/  IMAD.MOV.U32 R42, RZ, RZ, R54 ;  /* 0x000000ffff2a7224 */ /* 0x000fe400078e0036 */
[----:B------:R-:W-:Y:S02]  /*2b90*/  PLOP3.LUT P3, PT, PT, PT, UP0, 0x80, 0x0 ;  /* 0x000000000000781c */ /* 0x000fe40003f6f008 */
[----:B------:R-:W-:Y:S01]  /*2ba0*/  PRMT R102, R40, 0x7610, R102 ;  /* 0x0000761028667816 */ /* 0x000fe20000000066 */
[----:B------:R-:W-:Y:S01]  /*2bb0*/  IMAD.MOV.U32 R40, RZ, RZ, R44 ;  /* 0x000000ffff287224 */ /* 0x000fe200078e002c */
[----:B------:R-:W-:-:S04]  /*2bc0*/  PRMT R112, R42, 0x7610, R112 ;  /* 0x000076102a707816 */ /* 0x000fc80000000070 */
[----:B------:R-:W-:-:S05]  /*2bd0*/  PRMT R104, R40, 0x7610, R104 ;  /* 0x0000761028687816 */ /* 0x000fca0000000068 */
[----:B------:R-:W-:Y:S05]  /*2be0*/  @!P3 BRA `(.L_x_974) ;  /* 0x000000000004b947 */ /* 0x000fea0003800000 */
[----:B------:R-:W-:Y:S01]  /*2bf0*/  BPT.TRAP 0x1 ;  /* 0x000000040000795c */ /* 0x000fe20000300000 */
.L_x_974:
[----:B------:R-:W-:Y:S01]  /*2c00*/  IMAD R95, R2, 0x8, R18 ;  /* 0x00000008025f7824 */ /* 0x000fe200078e0212 */
[----:B------:R-:W-:Y:S01]  /*2c10*/  SHF.L.U32 R110, R23, 0x1f, RZ ;  /* 0x0000001f176e7819 */ /* 0x000fe200000006ff */
[----:B------:R-:W-:Y:S03]  /*2c20*/  BSSY B1, `(.L_x_975) ;  /* 0x0000003000017945 */ /* 0x000fe60003800000 */
[----:B------:R-:W0:Y:S02]  /*2c30*/  SYNCS.PHASECHK.TRANS64.TRYWAIT P6, [R95+URZ+0x32490], R110 ;  /* 0x0324906e5f0075a7 */ /* 0x000e2400080c017f */
[----:B0-----:R-:W-:Y:S05]  /*2c40*/  @!P6 BRA `(.L_x_976) ;  /* 0x000001340000e947 */ /* 0x001fea0003800000 */
.L_x_1193:
[----:B------:R-:W-:Y:S05]  /*2c50*/  BSYNC B1 ;  /* 0x0000000000017941 */ /* 0x000fea0003800000 */
.L_x_975:
        /* <DEDUP_REMOVED lines=54> */
.L_x_982:
[----:B------:R-:W-:Y:S05]  /*2fc0*/  BSYNC B3 ;  /* 0x0000000000037941 */ /* 0x000fea0003800000 */
.L_x_981:
[----:B--2---:R1:W-:Y:S02]  /*2fd0*/  STG.E.128 desc[UR60][R50.64], R40 ;  /* 0x0000002832007986 */ /* 0x0043e4000c101d3c */
.L_x_980:
[----:B------:R-:W-:Y:S05]  /*2fe0*/  BSYNC B2 ;  /* 0x0000000000027941 */ /* 0x000fea0003800000 */
.L_x_979:
        /* <DEDUP_REMOVED lines=52> */
.L_x_984:
[----:B------:R-:W-:Y:S05]  /*3330*/  BSYNC B2 ;  /* 0x0000000000027941 */ /* 0x000fea0003800000 */
.L_x_983:
[----:B--2---:R2:W-:Y:S02]  /*3340*/  STG.E.128 desc[UR60][R50.64+0x40], R40 ;  /* 0x0000402832007986 */ /* 0x0045e4000c101d3c */
.L_x_978:
[----:B------:R-:W-:Y:S05]  /*3350*/  BSYNC B1 ;  /* 0x0000000000017941 */ /* 0x000fea0003800000 */
.L_x_977:
[----:B------:R-:W-:Y:S05]  /*3360*/  @P5 BRA `(.L_x_985) ;  /* 0x0000001c00805947 */ /* 0x000fea0003800000 */
[----:B------:R-:W-:Y:S04]  /*3370*/  BSSY B1, `(.L_x_986) ;  /* 0x0000036000017945 */ /* 0x000fe80003800000 */
[----:B------:R-:W-:Y:S05]  /*3380*/  @P1 BRA `(.L_x_987) ;  /* 0x0000000000d01947 */ /* 0x000fea0003800000 */
[----:B-12---:R1:W2:Y:S01]  /*3390*/  LDS.128 R40, [R108+0x2000] ;  /* 0x002000006c287984 */ /* 0x0062a20000000c00 */
[----:B------:R-:W-:Y:S01]  /*33a0*/  ISETP.GE.AND P4, PT, R20, R107, PT ;  /* 0x0000006b1400720c */ /* 0x000fe20003f86270 */
[----:B------:R-:W-:-:S12]  /*33b0*/  BSSY B2, `(.L_x_988) ;  /* 0x0000030000027945 */ /* 0x000fd80003800000 */
[----:B-1----:R-:W-:Y:S05]  /*33c0*/  @P4 BRA `(.L_x_989) ;  /* 0x0000000000b84947 */ /* 0x002fea0003800000 */
[--C-:B------:R-:W-:Y:S01]  /*33d0*/  SHF.R.U64 R57, R54, 0x10, R55.reuse ;  /* 0x0000001036397819 */ /* 0x100fe20000001237 */
[----:B--2---:R-:W-:Y:S01]  /*33e0*/  IMAD.U32 R50, R42, 0x10000, RZ ;  /* 0x000100002a327824 */ /* 0x004fe200078e00ff */
[----:B------:R-:W-:Y:S02]  /*33f0*/  SHF.R.U32.HI R54, RZ, 0x10, R55 ;  /* 0x00000010ff367819 */ /* 0x000fe40000011637 */
[--C-:B------:R-:W-:Y:S02]  /*3400*/  SHF.R.U32.HI R56, RZ, 0x10, R53.reuse ;  /* 0x00000010ff387819 */ /* 0x100fe40000011635 */
[----:B------:R-:W-:Y:S02]  /*3410*/  PRMT R113, R113, 0x5410, R54 ;  /* 0x0000541071717816 */ /* 0x000fe40000000036 */
[----:B------:R-:W-:Y:S01]  /*3420*/  SHF.R.U64 R58, R52, 0x10, R53 ;  /* 0x00000010343a7819 */ /* 0x000fe20000001235 */
[----:B------:R-:W-:Y:S01]  /*3430*/  IMAD.U32 R52, R43, 0x10000, RZ ;  /* 0x000100002b347824 */ /* 0x000fe200078e00ff */
[----:B------:R-:W-:-:S02]  /*3440*/  PRMT R111, R111, 0x5410, R56 ;  /* 0x000054106f6f7816 */ /* 0x000fc40000000038 */
[----:B------:R-:W-:Y:S01]  /*3450*/  PRMT R112, R112, 0x5410, R57 ;  /* 0x0000541070707816 */ /* 0x000fe20000000039 */
[----:B------:R-:W-:Y:S01]  /*3460*/  IMAD.U32 R57, R113, 0x10000, RZ ;  /* 0x0001000071397824 */ /* 0x000fe200078e00ff */
[----:B------:R-:W-:Y:S01]  /*3470*/  LOP3.LUT R51, R42, 0xffff0000, RZ, 0xc0, !PT ;  /* 0xffff00002a337812 */ /* 0x000fe200078ec0ff */
[----:B------:R-:W-:Y:S01]  /*3480*/  IMAD.U32 R55, R111, 0x10000, RZ ;  /* 0x000100006f377824 */ /* 0x000fe200078e00ff */
[----:B------:R-:W-:Y:S01]  /*3490*/  LOP3.LUT R53, R43, 0xffff0000, RZ, 0xc0, !PT ;  /* 0xffff00002b357812 */ /* 0x000fe200078ec0ff */
[----:B------:R-:W-:Y:S01]  /*34a0*/  IMAD.U32 R42, R41, 0x10000, RZ ;  /* 0x00010000292a7824 */ /* 0x000fe200078e00ff */
[----:B------:R-:W-:Y:S01]  /*34b0*/  PRMT R109, R109, 0x5410, R58 ;  /* 0x000054106d6d7816 */ /* 0x000fe2000000003a */
[----:B------:R-:W-:Y:S01]  /*34c0*/  FMUL.FTZ R61, R51, R57 ;  /* 0x00000039333d7220 */ /* 0x000fe20000410000 */
[----:B------:R-:W-:Y:S01]  /*34d0*/  LOP3.LUT R43, R41, 0xffff0000, RZ, 0xc0, !PT ;  /* 0xffff0000292b7812 */ /* 0x000fe200078ec0ff */
[-C--:B------:R-:W-:Y:S01]  /*34e0*/  FMUL.FTZ R51, R51, R55.reuse ;  /* 0x0000003733337220 */ /* 0x080fe20000410000 */
[----:B------:R-:W-:Y:S01]  /*34f0*/  LOP3.LUT R56, R112, 0xffff0000, RZ, 0xc0, !PT ;  /* 0xffff000070387812 */ /* 0x000fe200078ec0ff */
[----:B------:R-:W-:Y:S01]  /*3500*/  IMAD.U32 R41, R40, 0x10000, RZ ;  /* 0x0001000028297824 */ /* 0x000fe200078e00ff */
[----:B------:R-:W-:Y:S01]  /*3510*/  LOP3.LUT R54, R109, 0xffff0000, RZ, 0xc0, !PT ;  /* 0xffff00006d367812 */ /* 0x000fe200078ec0ff */
[----:B------:R-:W-:Y:S01]  /*3520*/  FFMA.FTZ R61, R50, R55, -R61 ;  /* 0x00000037323d7223 */ /* 0x000fe2000001083d */
[----:B------:R-:W-:Y:S01]  /*3530*/  LOP3.LUT R113, R113, 0xffff0000, RZ, 0xc0, !PT ;  /* 0xffff000071717812 */ /* 0x000fe200078ec0ff */
[----:B------:R-:W-:Y:S01]  /*3540*/  FMUL.FTZ R59, R43, R56 ;  /* 0x000000382b3b7220 */ /* 0x000fe20000410000 */
[----:B------:R-:W-:Y:S01]  /*3550*/  LOP3.LUT R111, R111, 0xffff0000, RZ, 0xc0, !PT ;  /* 0xffff00006f6f7812 */ /* 0x000fe200078ec0ff */
[-C--:B------:R-:W-:Y:S01]  /*3560*/  FMUL.FTZ R43, R43, R54.reuse ;  /* 0x000000362b2b7220 */ /* 0x080fe20000410000 */
[----:B------:R-:W-:Y:S01]  /*3570*/  LOP3.LUT R40, R40, 0xffff0000, RZ, 0xc0, !PT ;  /* 0xffff000028287812 */ /* 0x000fe200078ec0ff */
[----:B------:R-:W-:Y:S01]  /*3580*/  FFMA.FTZ R59, R42, R54, -R59 ;  /* 0x000000362a3b7223 */ /* 0x000fe2000001083b */
[----:B------:R-:W-:Y:S01]  /*3590*/  FFMA.FTZ R50, R50, R57, R51 ;  /* 0x0000003932327223 */ /* 0x000fe20000010033 */
[----:B------:R-:W-:-:S02]  /*35a0*/  IMAD.U32 R112, R112, 0x10000, RZ ;  /* 0x0001000070707824 */ /* 0x000fc400078e00ff */
[----:B------:R-:W-:Y:S01]  /*35b0*/  FMUL.FTZ R51, R53, R113 ;  /* 0x0000007135337220 */ /* 0x000fe20000410000 */
[----:B------:R-:W-:Y:S02]  /*35c0*/  IMAD.U32 R109, R109, 0x10000, RZ ;  /* 0x000100006d6d7824 */ /* 0x000fe400078e00ff */
[----:B------:R-:W-:Y:S01]  /*35d0*/  FMUL.FTZ R54, R53, R111 ;  /* 0x0000006f35367220 */ /* 0x000fe20000410000 */
[----:B------:R-:W-:Y:S01]  /*35e0*/  FFMA.FTZ R56, R42, R56, R43 ;  /* 0x000000382a387223 */ /* 0x000fe2000001002b */
[CC--:B------:R-:W-:Y:S01]  /*35f0*/  FMUL.FTZ R42, R40.reuse, R112.reuse ;  /* 0x00000070282a7220 */ /* 0x0c0fe20000410000 */
[----:B------:R-:W-:Y:S01]  /*3600*/  FMUL.FTZ R43, R40, R109 ;  /* 0x0000006d282b7220 */ /* 0x000fe20000410000 */
        /* <DEDUP_REMOVED lines=10> */
.L_x_989:
[----:B------:R-:W-:Y:S05]  /*36b0*/  BSYNC B2 ;  /* 0x0000000000027941 */ /* 0x000fea0003800000 */
.L_x_988:
[----:B--2---:R3:W-:Y:S02]  /*36c0*/  STG.E.128 desc[UR60][R48.64], R40 ;  /* 0x0000002830007986 */ /* 0x0047e4000c101d3c */
.L_x_987:
[----:B------:R-:W-:Y:S05]  /*36d0*/  BSYNC B1 ;  /* 0x0000000000017941 */ /* 0x000fea0003800000 */
.L_x_986:
        /* <DEDUP_REMOVED lines=52> */
.L_x_991:
[----:B------:R-:W-:Y:S05]  /*3a20*/  BSYNC B1 ;  /* 0x0000000000017941 */ /* 0x000fea0003800000 */
.L_x_990:
[----:B--2---:R1:W-:Y:S01]  /*3a30*/  STG.E.128 desc[UR60][R48.64+0x40], R40 ;  /* 0x0000402830007986 */ /* 0x0043e2000c101d3c */
[----:B------:R-:W-:Y:S05]  /*3a40*/  BRA `(.L_x_985) ;  /* 0x0000001400c87947 */ /* 0x000fea0003800000 */
.L_x_969:
[----:B------:R-:W2:Y:S01]  /*3a50*/  LDL R44, [R1+0x7c] ;  /* 0x00007c00012c7983 */ /* 0x000ea20000100800 */
[----:B------:R-:W-:-:S04]  /*3a60*/  ISETP.GE.AND P3, PT, R223, R101, PT ;  /* 0x00000065df00720c */ /* 0x000fc80003f66270 */
        /* <DEDUP_REMOVED lines=9> */
[----:B------:R-:W3:Y:S01]  /*3b00*/  @!P4 LDC.64 R48, c[0x0][0x3e0] ;  /* 0x0000f800ff30cb82 */ /* 0x000ee20000000a00 */
[----:B------:R-:W-:-:S05]  /*3b10*/  @!P4 IADD3 R40, P5, R66, R40, RZ ;  /* 0x000000284228c210 */ /* 0x000fca0007fbe0ff */
[----:B------:R-:W-:Y:S01]  /*3b20*/  @!P4 IMAD.X R41, R95, 0x1, R84, P5 ;  /* 0x000000015f29c824 */ /* 0x000fe200028e0654 */
[----:B------:R-:W-:Y:S02]  /*3b30*/  CS2R R46, SRZ ;  /* 0x00000000002e7805 */ /* 0x000fe4000001ff00 */
[----:B--2---:R-:W-:Y:S02]  /*3b40*/  R2UR UR4, R44 ;  /* 0x000000002c0472ca */ /* 0x004fe400000e0000 */
[----:B------:R-:W2:Y:S02]  /*3b50*/  @!P4 LDC.64 R44, c[0x0][0x3c8] ;  /* 0x0000f200ff2ccb82 */ /* 0x000ea40000000a00 */
[----:B--2---:R-:W-:-:S04]  /*3b60*/  @!P4 LEA R44, P5, R40, R44, 0x1 ;  /* 0x0000002c282cc211 */ /* 0x004fc800078a08ff */
[----:B------:R-:W-:Y:S02]  /*3b70*/  @!P4 LEA.HI.X R45, R40, R45, R41, 0x1, P5 ;  /* 0x0000002d282dc211 */ /* 0x000fe400028f0c29 */
[----:B------:R-:W-:-:S05]  /*3b80*/  @!P4 IADD3 R42, P5, R36, R42, RZ ;  /* 0x0000002a242ac210 */ /* 0x000fca0007fbe0ff */
[----:B------:R-:W-:Y:S01]  /*3b90*/  @!P4 IMAD.X R40, R110, 0x1, R83, P5 ;  /* 0x000000016e28c824 */ /* 0x000fe200028e0653 */
[----:B---3--:R-:W-:-:S04]  /*3ba0*/  @!P4 LEA R48, P5, R42, R48, 0x1 ;  /* 0x000000302a30c211 */ /* 0x008fc800078a08ff */
[----:B------:R-:W-:Y:S02]  /*3bb0*/  @!P4 LEA.HI.X R49, R42, R49, R40, 0x1, P5 ;  /* 0x000000312a31c211 */ /* 0x000fe400028f0c28 */
[----:B------:R-:W-:Y:S02]  /*3bc0*/  CS2R R42, SRZ ;  /* 0x00000000002a7805 */ /* 0x000fe4000001ff00 */
[----:B------:R-:W-:-:S06]  /*3bd0*/  CS2R R40, SRZ ;  /* 0x0000000000287805 */ /* 0x000fcc000001ff00 */
[----:B------:R2:W3:Y:S02]  /*3be0*/  @!P4 LDG.E.128 R40, desc[UR60][R44.64] ;  /* 0x0000003c2c28c981 */ /* 0x0004e4000c1e1d00 */
[----:B--2---:R-:W-:-:S06]  /*3bf0*/  CS2R R44, SRZ ;  /* 0x00000000002c7805 */ /* 0x004fcc000001ff00 */
[----:B------:R2:W4:Y:S01]  /*3c00*/  @!P4 LDG.E.128 R44, desc[UR60][R48.64] ;  /* 0x0000003c302cc981 */ /* 0x000522000c1e1d00 */
[----:B0-----:R-:W-:-:S04]  /*3c10*/  @!P3 LEA R52, P4, R50, R52, 0x1 ;  /* 0x000000343234b211 */ /* 0x001fc800078808ff */
[----:B------:R-:W-:Y:S02]  /*3c20*/  @!P3 LEA.HI.X R53, R50, R53, R51, 0x1, P4 ;  /* 0x000000353235b211 */ /* 0x000fe400020f0c33 */
[----:B------:R-:W-:Y:S02]  /*3c30*/  CS2R R50, SRZ ;  /* 0x0000000000327805 */ /* 0x000fe4000001ff00 */
[C---:B-1----:R-:W-:Y:S02]  /*3c40*/  @!P3 LEA R56, P4, R54.reuse, R56, 0x1 ;  /* 0x000000383638b211 */ /* 0x042fe400078808ff */
[----:B--2---:R-:W-:Y:S02]  /*3c50*/  CS2R R48, SRZ ;  /* 0x0000000000307805 */ /* 0x004fe4000001ff00 */
[----:B------:R-:W-:Y:S02]  /*3c60*/  @!P3 LEA.HI.X R57, R54, R57, R55, 0x1, P4 ;  /* 0x000000393639b211 */ /* 0x000fe400020f0c37 */
[----:B------:R-:W-:-:S02]  /*3c70*/  CS2R R54, SRZ ;  /* 0x0000000000367805 */ /* 0x000fc4000001ff00 */
[----:B------:R0:W2:Y:S02]  /*3c80*/  @!P3 LDG.E.128 R48, desc[UR60][R52.64] ;  /* 0x0000003c3430b981 */ /* 0x0000a4000c1e1d00 */
[----:B0-----:R-:W-:-:S06]  /*3c90*/  CS2R R52, SRZ ;  /* 0x0000000000347805 */ /* 0x001fcc000001ff00 */
[----:B------:R0:W5:Y:S01]  /*3ca0*/  @!P3 LDG.E.128 R52, desc[UR60][R56.64] ;  /* 0x0000003c3834b981 */ /* 0x000162000c1e1d00 */
[----:B------:R-:W-:Y:S01]  /*3cb0*/  UISETP.NE.AND UP0, UPT, UR4, 0x3, UPT ;  /* 0x000000030400788c */ /* 0x000fe2000bf05270 */
[----:B------:R-:W-:-:S05]  /*3cc0*/  ISETP.GE.AND P4, PT, R16, R107, PT ;  /* 0x0000006b1000720c */ /* 0x000fca0003f86270 */
[----:B------:R-:W-:Y:S01]  /*3cd0*/  PLOP3.LUT P3, PT, PT, PT, UP0, 0x80, 0x0 ;  /* 0x000000000000781c */ /* 0x000fe20003f6f008 */
[----:B---3--:R-:W-:Y:S02]  /*3ce0*/  IMAD.MOV.U32 R59, RZ, RZ, R42 ;  /* 0x000000ffff3b7224 */ /* 0x008fe400078e002a */
[----:B------:R-:W-:Y:S02]  /*3cf0*/  IMAD.MOV.U32 R60, RZ, RZ, R43 ;  /* 0x000000ffff3c7224 */ /* 0x000fe400078e002b */
[----:B------:R-:W-:Y:S01]  /*3d00*/  IMAD.MOV.U32 R61, RZ, RZ, R40 ;  /* 0x000000ffff3d7224 */ /* 0x000fe200078e0028 */
[----:B------:R-:W-:Y:S01]  /*3d10*/  PRMT R113, R113, 0x5410, R59 ;  /* 0x0000541071717816 */ /* 0x000fe2000000003b */
[----:B------:R-:W-:Y:S01]  /*3d20*/  IMAD.MOV.U32 R62, RZ, RZ, R41 ;  /* 0x000000ffff3e7224 */ /* 0x000fe200078e0029 */
[----:B------:R-:W-:Y:S02]  /*3d30*/  PRMT R135, R60, 0x7610, R135 ;  /* 0x000076103c877816 */ /* 0x000fe40000000087 */
[----:B------:R-:W-:-:S02]  /*3d40*/  PRMT R115, R115, 0x5410, R61 ;  /* 0x0000541073737816 */ /* 0x000fc4000000003d */
[----:B------:R-:W-:Y:S01]  /*3d50*/  PRMT R132, R62, 0x7610, R132 ;  /* 0x000076103e847816 */ /* 0x000fe20000000084 */
[----:B----4-:R-:W-:Y:S02]  /*3d60*/  IMAD.MOV.U32 R59, RZ, RZ, R46 ;  /* 0x000000ffff3b7224 */ /* 0x010fe400078e002e */
[----:B0-----:R-:W-:Y:S02]  /*3d70*/  IMAD.MOV.U32 R56, RZ, RZ, R47 ;  /* 0x000000ffff387224 */ /* 0x001fe400078e002f */
[----:B------:R-:W-:Y:S01]  /*3d80*/  IMAD.MOV.U32 R57, RZ, RZ, R44 ;  /* 0x000000ffff397224 */ /* 0x000fe200078e002c */
[----:B------:R-:W-:Y:S01]  /*3d90*/  PRMT R136, R59, 0x7610, R136 ;  /* 0x000076103b887816 */ /* 0x000fe20000000088 */
[----:B------:R-:W-:Y:S01]  /*3da0*/  IMAD.MOV.U32 R60, RZ, RZ, R45 ;  /* 0x000000ffff3c7224 */ /* 0x000fe200078e002d */
[----:B------:R-:W-:Y:S02]  /*3db0*/  PRMT R117, R117, 0x5410, R56 ;  /* 0x0000541075757816 */ /* 0x000fe40000000038 */
[----:B------:R-:W-:-:S02]  /*3dc0*/  PRMT R119, R119, 0x5410, R57 ;  /* 0x0000541077777816 */ /* 0x000fc40000000039 */
[----:B------:R-:W-:Y:S01]  /*3dd0*/  PRMT R137, R60, 0x7610, R137 ;  /* 0x000076103c897816 */ /* 0x000fe20000000089 */
[----:B--2---:R-:W-:Y:S02]  /*3de0*/  IMAD.MOV.U32 R56, RZ, RZ, R50 ;  /* 0x000000ffff387224 */ /* 0x004fe400078e0032 */
[----:B------:R-:W-:Y:S02]  /*3df0*/  IMAD.MOV.U32 R57, RZ, RZ, R51 ;  /* 0x000000ffff397224 */ /* 0x000fe400078e0033 */
[----:B------:R-:W-:Y:S01]  /*3e00*/  IMAD.MOV.U32 R59, RZ, RZ, R48 ;  /* 0x000000ffff3b7224 */ /* 0x000fe200078e0030 */
[----:B------:R-:W-:Y:S01]  /*3e10*/  PRMT R113, R56, 0x7610, R113 ;  /* 0x0000761038717816 */ /* 0x000fe20000000071 */
[----:B------:R-:W-:Y:S01]  /*3e20*/  IMAD.MOV.U32 R60, RZ, RZ, R49 ;  /* 0x000000ffff3c7224 */ /* 0x000fe200078e0031 */
[----:B------:R-:W-:Y:S02]  /*3e30*/  PRMT R115, R57, 0x7610, R115 ;  /* 0x0000761039737816 */ /* 0x000fe40000000073 */
[----:B------:R-:W-:-:S02]  /*3e40*/  PRMT R117, R59, 0x7610, R117 ;  /* 0x000076103b757816 */ /* 0x000fc40000000075 */
[----:B------:R-:W-:Y:S01]  /*3e50*/  PRMT R119, R60, 0x7610, R119 ;  /* 0x000076103c777816 */ /* 0x000fe20000000077 */
[----:B-----5:R-:W-:Y:S02]  /*3e60*/  IMAD.MOV.U32 R56, RZ, RZ, R54 ;  /* 0x000000ffff387224 */ /* 0x020fe400078e0036 */
[----:B------:R-:W-:Y:S02]  /*3e70*/  IMAD.MOV.U32 R57, RZ, RZ, R55 ;  /* 0x000000ffff397224 */ /* 0x000fe400078e0037 */
[----:B------:R-:W-:Y:S01]  /*3e80*/  IMAD.MOV.U32 R59, RZ, RZ, R52 ;  /* 0x000000ffff3b7224 */ /* 0x000fe200078e0034 */
[----:B------:R-:W-:Y:S01]  /*3e90*/  PRMT R120, R56, 0x7610, R120 ;  /* 0x0000761038787816 */ /* 0x000fe20000000078 */
[----:B------:R-:W-:Y:S01]  /*3ea0*/  IMAD.MOV.U32 R60, RZ, RZ, R53 ;  /* 0x000000ffff3c7224 */ /* 0x000fe200078e0035 */
[----:B------:R-:W-:Y:S02]  /*3eb0*/  PRMT R121, R57, 0x7610, R121 ;  /* 0x0000761039797816 */ /* 0x000fe40000000079 */
[----:B------:R-:W-:-:S02]  /*3ec0*/  PRMT R122, R59, 0x7610, R122 ;  /* 0x000076103b7a7816 */ /* 0x000fc4000000007a */
[----:B------:R-:W-:Y:S01]  /*3ed0*/  PRMT R123, R60, 0x7610, R123 ;  /* 0x000076103c7b7816 */ /* 0x000fe2000000007b */
[----:B------:R-:W-:Y:S06]  /*3ee0*/  @!P3 BRA `(.L_x_992) ;  /* 0x000000000004b947 */ /* 0x000fec0003800000 */
[----:B------:R-:W-:Y:S01]  /*3ef0*/  BPT.TRAP 0x1 ;  /* 0x000000040000795c */ /* 0x000fe20000300000 */
.L_x_992:
        /* <DEDUP_REMOVED lines=9> */
.L_x_1194:
[----:B------:R-:W-:Y:S05]  /*3f90*/  BSYNC B1 ;  /* 0x0000000000017941 */ /* 0x000fea0003800000 */
.L_x_993:
        /* <DEDUP_REMOVED lines=27> */
[----:B------:R-:W-:Y:S02]  /*4150*/  PRMT R131, R137, 0x5410, R131 ;  /* 0x0000541089837816 */ /* 0x000fe40000000083 */
[----:B------:R-:W-:Y:S01]  /*4160*/  SHF.R.U64 R128, R42, 0x10, R43 ;  /* 0x000000102a807819 */ /* 0x000fe2000000122b */
[----:B--2---:R-:W-:Y:S01]  /*4170*/  IMAD.U32 R42, R62, 0x10000, RZ ;  /* 0x000100003e2a7824 */ /* 0x004fe200078e00ff */
[----:B------:R-:W-:Y:S01]  /*4180*/  PRMT R127, R132, 0x5410, R127 ;  /* 0x00005410847f7816 */ /* 0x000fe2000000007f */
[----:B------:R-:W-:Y:S01]  /*4190*/  IMAD.U32 R132, R131, 0x10000, RZ ;  /* 0x0001000083847824 */ /* 0x000fe200078e00ff */
[----:B------:R-:W-:Y:S01]  /*41a0*/  SHF.R.U64 R126, R40, 0x10, R41 ;  /* 0x00000010287e7819 */ /* 0x000fe20000001229 */
[----:B------:R-:W-:Y:S01]  /*41b0*/  IMAD.U32 R41, R61, 0x10000, RZ ;  /* 0x000100003d297824 */ /* 0x000fe200078e00ff */
[--C-:B------:R-:W-:Y:S01]  /*41c0*/  SHF.R.U64 R133, R46, 0x10, R47.reuse ;  /* 0x000000102e857819 */ /* 0x100fe2000000122f */
[----:B------:R-:W-:Y:S01]  /*41d0*/  IMAD.U32 R46, R60, 0x10000, RZ ;  /* 0x000100003c2e7824 */ /* 0x000fe200078e00ff */
[----:B------:R-:W-:Y:S01]  /*41e0*/  SHF.R.U32.HI R134, RZ, 0x10, R47 ;  /* 0x00000010ff867819 */ /* 0x000fe2000001162f */
[----:B-1----:R-:W-:Y:S01]  /*41f0*/  IMAD.U32 R40, R58, 0x10000, RZ ;  /* 0x000100003a287824 */ /* 0x002fe200078e00ff */
[----:B------:R-:W-:Y:S01]  /*4200*/  SHF.R.U32.HI R129, RZ, 0x10, R43 ;  /* 0x00000010ff817819 */ /* 0x000fe2000001162b */
[----:B------:R-:W-:Y:S01]  /*4210*/  IMAD.U32 R43, R57, 0x10000, RZ ;  /* 0x00010000392b7824 */ /* 0x000fe200078e00ff */
[----:B------:R-:W-:Y:S01]  /*4220*/  SHF.R.U64 R130, R44, 0x10, R45 ;  /* 0x000000102c827819 */ /* 0x000fe2000000122d */
[----:B------:R-:W-:Y:S01]  /*4230*/  IMAD.U32 R44, R56, 0x10000, RZ ;  /* 0x00010000382c7824 */ /* 0x000fe200078e00ff */
[----:B------:R-:W-:Y:S01]  /*4240*/  PRMT R45, R113, 0x5432, R128 ;  /* 0x00005432712d7816 */ /* 0x000fe20000000080 */
[----:B------:R-:W-:Y:S01]  /*4250*/  IMAD.U32 R128, R127, 0x10000, RZ ;  /* 0x000100007f807824 */ /* 0x000fe200078e00ff */
[----:B------:R-:W-:Y:S01]  /*4260*/  LOP3.LUT R124, R61, 0xffff0000, RZ, 0xc0, !PT ;  /* 0xffff00003d7c7812 */ /* 0x000fe200078ec0ff */
[----:B------:R-:W-:Y:S01]  /*4270*/  IMAD.U32 R61, R59, 0x10000, RZ ;  /* 0x000100003b3d7824 */ /* 0x000fe200078e00ff */
[----:B------:R-:W-:Y:S01]  /*4280*/  PRMT R133, R136, 0x5410, R133 ;  /* 0x0000541088857816 */ /* 0x000fe20000000085 */
[----:B------:R-:W-:Y:S01]  /*4290*/  FMUL.FTZ R136, R41, R132 ;  /* 0x0000008429887220 */ /* 0x000fe20000410000 */
[----:B------:R-:W-:Y:S01]  /*42a0*/  LOP3.LUT R131, R131, 0xffff0000, RZ, 0xc0, !PT ;  /* 0xffff000083837812 */ /* 0x000fe200078ec0ff */
[-C--:B------:R-:W-:Y:S01]  /*42b0*/  FMUL.FTZ R138, R41, R128.reuse ;  /* 0x00000080298a7220 */ /* 0x080fe20000410000 */
[----:B------:R-:W-:Y:S01]  /*42c0*/  PRMT R134, R117, 0x5432, R134 ;  /* 0x0000543275867816 */ /* 0x000fe20000000086 */
[----:B------:R-:W-:Y:S01]  /*42d0*/  FFMA.FTZ R41, R43, R128, -R136 ;  /* 0x000000802b297223 */ /* 0x000fe20000010888 */
[----:B------:R-:W-:Y:S01]  /*42e0*/  LOP3.LUT R127, R127, 0xffff0000, RZ, 0xc0, !PT ;  /* 0xffff00007f7f7812 */ /* 0x000fe200078ec0ff */
[----:B------:R-:W-:Y:S01]  /*42f0*/  FMUL.FTZ R140, R124, R131 ;  /* 0x000000837c8c7220 */ /* 0x000fe20000410000 */
[----:B------:R-:W-:Y:S01]  /*4300*/  PRMT R129, R135, 0x5410, R129 ;  /* 0x0000541087817816 */ /* 0x000fe20000000081 */
[----:B------:R-:W-:Y:S01]  /*4310*/  IMAD.U32 R136, R134, 0x10000, RZ ;  /* 0x0001000086887824 */ /* 0x000fe200078e00ff */
[----:B------:R-:W-:Y:S01]  /*4320*/  LOP3.LUT R57, R57, 0xffff0000, RZ, 0xc0, !PT ;  /* 0xffff000039397812 */ /* 0x000fe200078ec0ff */
[----:B------:R-:W-:Y:S01]  /*4330*/  FMUL.FTZ R124, R124, R127 ;  /* 0x0000007f7c7c7220 */ /* 0x000fe20000410000 */
[----:B------:R-:W-:Y:S01]  /*4340*/  LOP3.LUT R47, R59, 0xffff0000, RZ, 0xc0, !PT ;  /* 0xffff00003b2f7812 */ /* 0x000fe200078ec0ff */
[----:B------:R-:W-:-:S02]  /*4350*/  IMAD.U32 R59, R63, 0x10000, RZ ;  /* 0x000100003f3b7824 */ /* 0x000fc400078e00ff */
[----:B------:R-:W-:Y:S01]  /*4360*/  FFMA.FTZ R43, R43, R132, R138 ;  /* 0x000000842b2b7223 */ /* 0x000fe2000001008a */
[----:B------:R-:W-:Y:S02]  /*4370*/  IMAD.U32 R128, R129, 0x10000, RZ ;  /* 0x0001000081807824 */ /* 0x000fe400078e00ff */
[----:B------:R-:W-:Y:S01]  /*4380*/  FFMA.FTZ R132, R57, R131, R124 ;  /* 0x0000008339847223 */ /* 0x000fe2000001007c */
[----:B------:R-:W-:Y:S01]  /*4390*/  FMUL.FTZ R138, R59, R136 ;  /* 0x000000883b8a7220 */ /* 0x000fe20000410000 */
[----:B------:R-:W-:Y:S01]  /*43a0*/  LOP3.LUT R63, R63, 0xffff0000, RZ, 0xc0, !PT ;  /* 0xffff00003f3f7812 */ /* 0x000fe200078ec0ff */
[-C--:B------:R-:W-:Y:S01]  /*43b0*/  FMUL.FTZ R59, R59, R128.reuse ;  /* 0x000000803b3b7220 */ /* 0x080fe20000410000 */
[----:B------:R-:W-:Y:S01]  /*43c0*/  PRMT R130, R119, 0x5432, R130 ;  /* 0x0000543277827816 */ /* 0x000fe20000000082 */
[C---:B------:R-:W-:Y:S01]  /*43d0*/  FFMA.FTZ R138, R61.reuse, R128, -R138 ;  /* 0x000000803d8a7223 */ /* 0x040fe2000001088a */
[----:B------:R-:W-:Y:S01]  /*43e0*/  LOP3.LUT R134, R134, 0xffff0000, RZ, 0xc0, !PT ;  /* 0xffff000086867812 */ /* 0x000fe200078ec0ff */
[----:B------:R-:W-:Y:S01]  /*43f0*/  FFMA.FTZ R136, R61, R136, R59 ;  /* 0x000000883d887223 */ /* 0x000fe2000001003b */
[----:B------:R-:W-:Y:S01]  /*4400*/  LOP3.LUT R124, R129, 0xffff0000, RZ, 0xc0, !PT ;  /* 0xffff0000817c7812 */ /* 0x000fe200078ec0ff */
[----:B------:R-:W-:Y:S01]  /*4410*/  FFMA.FTZ R140, R57, R127, -R140 ;  /* 0x0000007f398c7223 */ /* 0x000fe2000001088c */
[----:B------:R-:W-:Y:S01]  /*4420*/  PRMT R126, R115, 0x5432, R126 ;  /* 0x00005432737e7816 */ /* 0x000fe2000000007e */
[----:B------:R-:W-:Y:S01]  /*4430*/  FMUL.FTZ R128, R63, R134 ;  /* 0x000000863f807220 */ /* 0x000fe20000410000 */
[----:B------:R-:W-:-:S02]  /*4440*/  IMAD.U32 R61, R130, 0x10000, RZ ;  /* 0x00010000823d7824 */ /* 0x000fc400078e00ff */
[-C--:B------:R-:W-:Y:S01]  /*4450*/  FMUL.FTZ R142, R63, R124.reuse ;  /* 0x0000007c3f8e7220 */ /* 0x080fe20000410000 */
[----:B------:R-:W-:Y:S01]  /*4460*/  LOP3.LUT R60, R60, 0xffff0000, RZ, 0xc0, !PT ;  /* 0xffff00003c3c7812 */ /* 0x000fe200078ec0ff */
[----:B------:R-:W-:Y:S01]  /*4470*/  IMAD.U32 R57, R126, 0x10000, RZ ;  /* 0x000100007e397824 */ /* 0x000fe200078e00ff */
[----:B------:R-:W-:Y:S01]  /*4480*/  LOP3.LUT R63, R130, 0xffff0000, RZ, 0xc0, !PT ;  /* 0xffff0000823f7812 */ /* 0x000fe200078ec0ff */
[----:B------:R-:W-:Y:S01]  /*4490*/  FMUL.FTZ R127, R46, R61 ;  /* 0x0000003d2e7f7220 */ /* 0x000fe20000410000 */
[----:B------:R-:W-:Y:S01]  /*44a0*/  LOP3.LUT R56, R56, 0xffff0000, RZ, 0xc0, !PT ;  /* 0xffff000038387812 */ /* 0x000fe200078ec0ff */
[C---:B------:R-:W-:Y:S01]  /*44b0*/  FFMA.FTZ R129, R47.reuse, R124, -R128 ;  /* 0x0000007c2f817223 */ /* 0x040fe20000010880 */
[----:B------:R-:W-:Y:S01]  /*44c0*/  LOP3.LUT R59, R126, 0xffff0000, RZ, 0xc0, !PT ;  /* 0xffff00007e3b7812 */ /* 0x000fe200078ec0ff */
[----:B------:R-:W-:Y:S01]  /*44d0*/  FMUL.FTZ R46, R46, R57 ;  /* 0x000000392e2e7220 */ /* 0x000fe20000410000 */
[----:B------:R-:W-:Y:S01]  /*44e0*/  FFMA.FTZ R131, R47, R134, R142 ;  /* 0x000000862f837223 */ /* 0x000fe2000001008e */
[----:B------:R-:W-:Y:S01]  /*44f0*/  FMUL.FTZ R47, R60, R63 ;  /* 0x0000003f3c2f7220 */ /* 0x000fe20000410000 */
[C---:B------:R-:W-:Y:S01]  /*4500*/  FFMA.FTZ R127, R44.reuse, R57, -R127 ;  /* 0x000000392c7f7223 */ /* 0x040fe2000001087f */
[----:B------:R-:W-:Y:S01]  /*4510*/  FFMA.FTZ R46, R44, R61, R46 ;  /* 0x0000003d2c2e7223 */ /* 0x000fe2000001002e */
[----:B------:R-:W-:-:S02]  /*4520*/  IMAD.U32 R57, R133, 0x10000, RZ ;  /* 0x0001000085397824 */ /* 0x000fc400078e00ff */
[-C--:B------:R-:W-:Y:S01]  /*4530*/  FFMA.FTZ R44, R56, R59.reuse, -R47 ;  /* 0x0000003b382c7223 */ /* 0x080fe2000001082f */
[----:B------:R-:W-:Y:S01]  /*4540*/  LOP3.LUT R62, R62, 0xffff0000, RZ, 0xc0, !PT ;  /* 0xffff00003e3e7812 */ /* 0x000fe200078ec0ff */
[----:B------:R-:W-:Y:S01]  /*4550*/  FMUL.FTZ R61, R60, R59 ;  /* 0x0000003b3c3d7220 */ /* 0x000fe20000410000 */
[----:B------:R-:W-:Y:S01]  /*4560*/  IMAD.U32 R47, R45, 0x10000, RZ ;  /* 0x000100002d2f7824 */ /* 0x000fe200078e00ff */
[----:B------:R-:W-:Y:S01]  /*4570*/  LOP3.LUT R133, R133, 0xffff0000, RZ, 0xc0, !PT ;  /* 0xffff000085857812 */ /* 0x000fe200078ec0ff */
[----:B------:R-:W-:Y:S01]  /*4580*/  FMUL.FTZ R59, R42, R57 ;  /* 0x000000392a3b7220 */ /* 0x000fe20000410000 */
[----:B------:R-:W-:Y:S01]  /*4590*/  LOP3.LUT R45, R45, 0xffff0000, RZ, 0xc0, !PT ;  /* 0xffff00002d2d7812 */ /* 0x000fe200078ec0ff */
[----:B------:R-:W-:Y:S01]  /*45a0*/  FFMA.FTZ R61, R56, R63, R61 ;  /* 0x0000003f383d7223 */ /* 0x000fe2000001003d */
[----:B------:R-:W-:Y:S01]  /*45b0*/  LOP3.LUT R58, R58, 0xffff0000, RZ, 0xc0, !PT ;  /* 0xffff00003a3a7812 */ /* 0x000fe200078ec0ff */
[----:B------:R-:W-:Y:S01]  /*45c0*/  FMUL.FTZ R42, R42, R47 ;  /* 0x0000002f2a2a7220 */ /* 0x000fe20000410000 */
[C---:B------:R-:W-:Y:S01]  /*45d0*/  FMUL.FTZ R63, R62.reuse, R133 ;  /* 0x000000853e3f7220 */ /* 0x040fe20000410000 */
[----:B------:R-:W-:Y:S01]  /*45e0*/  FMUL.FTZ R62, R62, R45 ;  /* 0x0000002d3e3e7220 */ /* 0x000fe20000410000 */
[C---:B------:R-:W-:Y:S01]  /*45f0*/  FFMA.FTZ R59, R40.reuse, R47, -R59 ;  /* 0x0000002f283b7223 */ /* 0x040fe2000001083b */
[----:B------:R-:W-:Y:S01]  /*4600*/  FFMA.FTZ R42, R40, R57, R42 ;  /* 0x00000039282a7223 */ /* 0x000fe2000001002a */
[C---:B------:R-:W-:Y:S01]  /*4610*/  FFMA.FTZ R40, R58.reuse, R45, -R63 ;  /* 0x0000002d3a287223 */ /* 0x040fe2000001083f */
        /* <DEDUP_REMOVED lines=8> */
[----:B------:R-:W-:Y:S02]  /*46a0*/  F2FP.BF16.F32.PACK_AB R63, R131, R136 ;  /* 0x00000088833f723e */ /* 0x000fe400000010ff */
[----:B------:R-:W-:-:S02]  /*46b0*/  F2FP.BF16.F32.PACK_AB R56, R44, R127 ;  /* 0x0000007f2c38723e */ /* 0x000fc400000010ff */
[----:B------:R-:W-:-:S07]  /*46c0*/  F2FP.BF16.F32.PACK_AB R62, R133, R42 ;  /* 0x0000002a853e723e */ /* 0x000fce00000010ff */
.L_x_998:
[----:B------:R-:W-:Y:S05]  /*46d0*/  BSYNC B2 ;  /* 0x0000000000027941 */ /* 0x000fea0003800000 */
.L_x_997:
        /* <DEDUP_REMOVED lines=12> */
.L_x_996:
[----:B------:R-:W-:Y:S05]  /*47a0*/  BSYNC B1 ;  /* 0x0000000000017941 */ /* 0x000fea0003800000 */
.L_x_995:
[C---:B------:R-:W-:Y:S01]  /*47b0*/  ISETP.GE.OR P5, PT, R223.reuse, R101, P1 ;  /* 0x00000065df00720c */ /* 0x040fe20000fa6670 */
        /* <DEDUP_REMOVED lines=27> */
[----:B------:R-:W-:Y:S02]  /*4970*/  PRMT R123, R123, 0x5410, R60 ;  /* 0x000054107b7b7816 */ /* 0x000fe4000000003c */
[----:B------:R-:W-:Y:S02]  /*4980*/  PRMT R119, R119, 0x5410, R114 ;  /* 0x0000541077777816 */ /* 0x000fe40000000072 */
[----:B------:R-:W-:Y:S01]  /*4990*/  SHF.R.U32.HI R62, RZ, 0x10, R51 ;  /* 0x00000010ff3e7819 */ /* 0x000fe20000011633 */
[----:B------:R-:W-:Y:S01]  /*49a0*/  IMAD.U32 R61, R123, 0x10000, RZ ;  /* 0x000100007b3d7824 */ /* 0x000fe200078e00ff */
[----:B------:R-:W-:Y:S01]  /*49b0*/  SHF.R.U64 R107, R52, 0x10, R53 ;  /* 0x00000010346b7819 */ /* 0x000fe20000001235 */
[----:B--2---:R-:W-:Y:S01]  /*49c0*/  IMAD.U32 R52, R45, 0x10000, RZ ;  /* 0x000100002d347824 */ /* 0x004fe200078e00ff */
[----:B------:R-:W-:Y:S01]  /*49d0*/  SHF.R.U32.HI R106, RZ, 0x10, R55 ;  /* 0x00000010ff6a7819 */ /* 0x000fe20000011637 */
[----:B------:R-:W-:Y:S01]  /*49e0*/  IMAD.U32 R60, R119, 0x10000, RZ ;  /* 0x00010000773c7824 */ /* 0x000fe200078e00ff */
[----:B------:R-:W-:Y:S01]  /*49f0*/  PRMT R115, R115, 0x5410, R62 ;  /* 0x0000541073737816 */ /* 0x000fe2000000003e */
[-C--:B------:R-:W-:Y:S01]  /*4a00*/  FMUL.FTZ R62, R52, R61.reuse ;  /* 0x0000003d343e7220 */ /* 0x080fe20000410000 */
[----:B------:R-:W-:Y:S01]  /*4a10*/  SHF.R.U64 R116, R48, 0x10, R49 ;  /* 0x0000001030747819 */ /* 0x000fe20000001231 */
[----:B-1----:R-:W-:Y:S01]  /*4a20*/  IMAD.U32 R49, R41, 0x10000, RZ ;  /* 0x0001000029317824 */ /* 0x002fe200078e00ff */
[----:B------:R-:W-:Y:S01]  /*4a30*/  SHF.R.U64 R63, R54, 0x10, R55 ;  /* 0x00000010363f7819 */ /* 0x000fe20000001237 */
[-C--:B------:R-:W-:Y:S01]  /*4a40*/  FMUL.FTZ R52, R52, R60.reuse ;  /* 0x0000003c34347220 */ /* 0x080fe20000410000 */
[----:B------:R-:W-:Y:S01]  /*4a50*/  LOP3.LUT R53, R45, 0xffff0000, RZ, 0xc0, !PT ;  /* 0xffff00002d357812 */ /* 0x000fe200078ec0ff */
[----:B------:R-:W-:Y:S01]  /*4a60*/  FFMA.FTZ R62, R49, R60, -R62 ;  /* 0x0000003c313e7223 */ /* 0x000fe2000001083e */
[----:B------:R-:W-:Y:S01]  /*4a70*/  PRMT R121, R121, 0x5410, R106 ;  /* 0x0000541079797816 */ /* 0x000fe2000000006a */
[----:B------:R-:W-:Y:S01]  /*4a80*/  FFMA.FTZ R61, R49, R61, R52 ;  /* 0x0000003d313d7223 */ /* 0x000fe20000010034 */
[----:B------:R-:W-:Y:S01]  /*4a90*/  LOP3.LUT R123, R123, 0xffff0000, RZ, 0xc0, !PT ;  /* 0xffff00007b7b7812 */ /* 0x000fe200078ec0ff */
[----:B------:R-:W-:Y:S01]  /*4aa0*/  IMAD.U32 R54, R47, 0x10000, RZ ;  /* 0x000100002f367824 */ /* 0x000fe200078e00ff */
[----:B------:R-:W-:Y:S01]  /*4ab0*/  LOP3.LUT R119, R119, 0xffff0000, RZ, 0xc0, !PT ;  /* 0xffff000077777812 */ /* 0x000fe200078ec0ff */
[----:B------:R-:W-:Y:S01]  /*4ac0*/  IMAD.U32 R49, R115, 0x10000, RZ ;  /* 0x0001000073317824 */ /* 0x000fe200078e00ff */
[----:B------:R-:W-:Y:S01]  /*4ad0*/  SHF.R.U64 R108, R50, 0x10, R51 ;  /* 0x00000010326c7819 */ /* 0x000fe20000001233 */
[----:B------:R-:W-:Y:S01]  /*4ae0*/  IMAD.U32 R45, R44, 0x10000, RZ ;  /* 0x000100002c2d7824 */ /* 0x000fe200078e00ff */
[----:B------:R-:W-:Y:S01]  /*4af0*/  PRMT R122, R122, 0x5410, R107 ;  /* 0x000054107a7a7816 */ /* 0x000fe2000000006b */
[----:B------:R-:W-:Y:S01]  /*4b00*/  FMUL.FTZ R107, R53, R123 ;  /* 0x0000007b356b7220 */ /* 0x000fe20000410000 */
[----:B------:R-:W-:Y:S01]  /*4b10*/  PRMT R120, R120, 0x5410, R63 ;  /* 0x0000541078787816 */ /* 0x000fe2000000003f */
[----:B------:R-:W-:Y:S01]  /*4b20*/  IMAD.U32 R63, R121, 0x10000, RZ ;  /* 0x00010000793f7824 */ /* 0x000fe200078e00ff */
[----:B------:R-:W-:Y:S01]  /*4b30*/  LOP3.LUT R50, R41, 0xffff0000, RZ, 0xc0, !PT ;  /* 0xffff000029327812 */ /* 0x000fe200078ec0ff */
[----:B------:R-:W-:Y:S01]  /*4b40*/  FMUL.FTZ R53, R53, R119 ;  /* 0x0000007735357220 */ /* 0x000fe20000410000 */
[----:B------:R-:W-:Y:S01]  /*4b50*/  LOP3.LUT R51, R44, 0xffff0000, RZ, 0xc0, !PT ;  /* 0xffff00002c337812 */ /* 0x000fe200078ec0ff */
[C---:B------:R-:W-:Y:S01]  /*4b60*/  FMUL.FTZ R109, R54.reuse, R63 ;  /* 0x0000003f366d7220 */ /* 0x040fe20000410000 */
[----:B------:R-:W-:Y:S01]  /*4b70*/  FMUL.FTZ R52, R54, R49 ;  /* 0x0000003136347220 */ /* 0x000fe20000410000 */
[----:B------:R-:W-:Y:S01]  /*4b80*/  IMAD.U32 R44, R43, 0x10000, RZ ;  /* 0x000100002b2c7824 */ /* 0x000fe200078e00ff */
[----:B------:R-:W-:Y:S01]  /*4b90*/  LOP3.LUT R55, R47, 0xffff0000, RZ, 0xc0, !PT ;  /* 0xffff00002f377812 */ /* 0x000fe200078ec0ff */
[C---:B------:R-:W-:Y:S01]  /*4ba0*/  FFMA.FTZ R107, R50.reuse, R119, -R107 ;  /* 0x00000077326b7223 */ /* 0x040fe2000001086b */
[----:B------:R-:W-:Y:S01]  /*4bb0*/  LOP3.LUT R60, R121, 0xffff0000, RZ, 0xc0, !PT ;  /* 0xffff0000793c7812 */ /* 0x000fe200078ec0ff */
[----:B------:R-:W-:Y:S01]  /*4bc0*/  FFMA.FTZ R54, R50, R123, R53 ;  /* 0x0000007b32367223 */ /* 0x000fe20000010035 */
[----:B------:R-:W-:Y:S01]  /*4bd0*/  LOP3.LUT R50, R115, 0xffff0000, RZ, 0xc0, !PT ;  /* 0xffff000073327812 */ /* 0x000fe200078ec0ff */
[----:B------:R-:W-:Y:S01]  /*4be0*/  FFMA.FTZ R63, R44, R63, R52 ;  /* 0x0000003f2c3f7223 */ /* 0x000fe20000010034 */
[----:B------:R-:W-:Y:S01]  /*4bf0*/  PRMT R117, R117, 0x5410, R116 ;  /* 0x0000541075757816 */ /* 0x000fe20000000074 */
[----:B------:R-:W-:Y:S01]  /*4c00*/  FMUL.FTZ R106, R55, R60 ;  /* 0x0000003c376a7220 */ /* 0x000fe20000410000 */
[----:B------:R-:W-:Y:S01]  /*4c10*/  LOP3.LUT R43, R43, 0xffff0000, RZ, 0xc0, !PT ;  /* 0xffff00002b2b7812 */ /* 0x000fe200078ec0ff */
[----:B------:R-:W-:Y:S01]  /*4c20*/  IMAD.U32 R52, R122, 0x10000, RZ ;  /* 0x000100007a347824 */ /* 0x000fe200078e00ff */
[----:B------:R-:W-:Y:S01]  /*4c30*/  PRMT R113, R113, 0x5410, R108 ;  /* 0x0000541071717816 */ /* 0x000fe2000000006c */
[----:B------:R-:W-:Y:S01]  /*4c40*/  FFMA.FTZ R109, R44, R49, -R109 ;  /* 0x000000312c6d7223 */ /* 0x000fe2000001086d */
[----:B------:R-:W-:Y:S01]  /*4c50*/  FMUL.FTZ R108, R55, R50 ;  /* 0x00000032376c7220 */ /* 0x000fe20000410000 */
[----:B------:R-:W-:Y:S01]  /*4c60*/  LOP3.LUT R122, R122, 0xffff0000, RZ, 0xc0, !PT ;  /* 0xffff00007a7a7812 */ /* 0x000fe200078ec0ff */
[----:B------:R-:W-:-:S02]  /*4c70*/  IMAD.U32 R44, R117, 0x10000, RZ ;  /* 0x00010000752c7824 */ /* 0x000fc400078e00ff */
[----:B------:R-:W-:Y:S01]  /*4c80*/  FFMA.FTZ R106, R43, R50, -R106 ;  /* 0x000000322b6a7223 */ /* 0x000fe2000001086a */
[----:B------:R-:W-:Y:S01]  /*4c90*/  LOP3.LUT R117, R117, 0xffff0000, RZ, 0xc0, !PT ;  /* 0xffff000075757812 */ /* 0x000fe200078ec0ff */
[----:B------:R-:W-:Y:S01]  /*4ca0*/  FMUL.FTZ R50, R45, R52 ;  /* 0x000000342d327220 */ /* 0x000fe20000410000 */
[C---:B------:R-:W-:Y:S01]  /*4cb0*/  LOP3.LUT R48, R40.reuse, 0xffff0000, RZ, 0xc0, !PT ;  /* 0xffff000028307812 */ /* 0x040fe200078ec0ff */
[----:B------:R-:W-:Y:S01]  /*4cc0*/  FFMA.FTZ R108, R43, R60, R108 ;  /* 0x0000003c2b6c7223 */ /* 0x000fe2000001006c */
[----:B------:R-:W-:Y:S02]  /*4cd0*/  IMAD.U32 R41, R40, 0x10000, RZ ;  /* 0x0001000028297824 */ /* 0x000fe400078e00ff */
[----:B------:R-:W-:Y:S01]  /*4ce0*/  FMUL.FTZ R45, R45, R44 ;  /* 0x0000002c2d2d7220 */ /* 0x000fe20000410000 */
[C---:B------:R-:W-:Y:S01]  /*4cf0*/  FMUL.FTZ R43, R51.reuse, R122 ;  /* 0x0000007a332b7220 */ /* 0x040fe20000410000 */
[----:B------:R-:W-:Y:S01]  /*4d00*/  FMUL.FTZ R51, R51, R117 ;  /* 0x0000007533337220 */ /* 0x000fe20000410000 */
[----:B------:R-:W-:-:S02]  /*4d10*/  IMAD.U32 R47, R46, 0x10000, RZ ;  /* 0x000100002e2f7824 */ /* 0x000fc400078e00ff */
[C---:B------:R-:W-:Y:S01]  /*4d20*/  FFMA.FTZ R50, R41.reuse, R44, -R50 ;  /* 0x0000002c29327223 */ /* 0x040fe20000010832 */
[----:B------:R-:W-:Y:S01]  /*4d30*/  FFMA.FTZ R52, R41, R52, R45 ;  /* 0x0000003429347223 */ /* 0x000fe2000001002d */
[----:B------:R-:W-:Y:S01]  /*4d40*/  FFMA.FTZ R117, R48, R117, -R43 ;  /* 0x0000007530757223 */ /* 0x000fe2000001082b */
[----:B------:R-:W-:Y:S01]  /*4d50*/  LOP3.LUT R46, R46, 0xffff0000, RZ, 0xc0, !PT ;  /* 0xffff00002e2e7812 */ /* 0x000fe200078ec0ff */
[C---:B------:R-:W-:Y:S01]  /*4d60*/  IMAD.U32 R43, R120.reuse, 0x10000, RZ ;  /* 0x00010000782b7824 */ /* 0x040fe200078e00ff */
[----:B------:R-:W-:Y:S01]  /*4d70*/  LOP3.LUT R45, R120, 0xffff0000, RZ, 0xc0, !PT ;  /* 0xffff0000782d7812 */ /* 0x000fe200078ec0ff */
[C---:B------:R-:W-:Y:S01]  /*4d80*/  IMAD.U32 R41, R113.reuse, 0x10000, RZ ;  /* 0x0001000071297824 */ /* 0x040fe200078e00ff */
[----:B------:R-:W-:Y:S01]  /*4d90*/  LOP3.LUT R113, R113, 0xffff0000, RZ, 0xc0, !PT ;  /* 0xffff000071717812 */ /* 0x000fe200078ec0ff */
[C---:B------:R-:W-:Y:S02]  /*4da0*/  IMAD.U32 R40, R42.reuse, 0x10000, RZ ;  /* 0x000100002a287824 */ /* 0x040fe400078e00ff */
[C---:B------:R-:W-:Y:S01]  /*4db0*/  FMUL.FTZ R49, R47.reuse, R43 ;  /* 0x0000002b2f317220 */ /* 0x040fe20000410000 */
[----:B------:R-:W-:Y:S01]  /*4dc0*/  FMUL.FTZ R44, R47, R41 ;  /* 0x000000292f2c7220 */ /* 0x000fe20000410000 */
[----:B------:R-:W-:Y:S01]  /*4dd0*/  LOP3.LUT R42, R42, 0xffff0000, RZ, 0xc0, !PT ;  /* 0xffff00002a2a7812 */ /* 0x000fe200078ec0ff */
[----:B------:R-:W-:Y:S01]  /*4de0*/  FMUL.FTZ R47, R46, R45 ;  /* 0x0000002d2e2f7220 */ /* 0x000fe20000410000 */
[----:B------:R-:W-:Y:S01]  /*4df0*/  FFMA.FTZ R51, R48, R122, R51 ;  /* 0x0000007a30337223 */ /* 0x000fe20000010033 */
        /* <DEDUP_REMOVED lines=16> */
.L_x_1000:
[----:B------:R-:W-:Y:S05]  /*4f00*/  BSYNC B1 ;  /* 0x0000000000017941 */ /* 0x000fea0003800000 */
.L_x_999:
[----:B-1----:R4:W-:Y:S01]  /*4f10*/  STG.E.128 desc[UR60][R56.64], R40 ;  /* 0x0000002838007986 */ /* 0x0029e2000c101d3c */
[----:B------:R-:W-:-:S13]  /*4f20*/  ISETP.GE.AND P4, PT, R59, R112, PT ;  /* 0x000000703b00720c */ /* 0x000fda0003f86270 */
[----:B------:R-:W-:Y:S05]  /*4f30*/  @P4 BRA `(.L_x_985) ;  /* 0x00000000008c4947 */ /* 0x000fea0003800000 */
[--C-:B----4-:R-:W-:Y:S02]  /*4f40*/  SHF.R.S32.HI R40, RZ, 0x1f, R59.reuse ;  /* 0x0000001fff287819 */ /* 0x110fe4000001143b */
[----:B------:R-:W-:-:S04]  /*4f50*/  IADD3 R59, P4, P5, R14, R104, R59 ;  /* 0x000000680e3b7210 */ /* 0x000fc80007d9e03b */
[----:B------:R-:W-:Y:S02]  /*4f60*/  IADD3.X R58, R3, R58, R40, P4, P5 ;  /* 0x0000003a033a7210 */ /* 0x000fe400027ea428 */
[----:B------:R-:W-:-:S04]  /*4f70*/  LEA R102, P4, R59, R102, 0x1 ;  /* 0x000000663b667211 */ /* 0x000fc800078808ff */
[----:B------:R-:W-:-:S05]  /*4f80*/  LEA.HI.X R103, R59, R103, R58, 0x1, P4 ;  /* 0x000000673b677211 */ /* 0x000fca00020f0c3a */
[----:B--2---:R1:W-:Y:S01]  /*4f90*/  STG.E.128 desc[UR60][R102.64], R44 ;  /* 0x0000002c66007986 */ /* 0x0043e2000c101d3c */
[----:B------:R-:W-:Y:S05]  /*4fa0*/  BRA `(.L_x_985) ;  /* 0x0000000000707947 */ /* 0x000fea0003800000 */
.L_x_968:
[----:B------:R-:W2:Y:S02]  /*4fb0*/  LDL R40, [R1+0x7c] ;  /* 0x00007c0001287983 */ /* 0x000ea40000100800 */
[----:B--2---:R-:W-:-:S13]  /*4fc0*/  R2UR UR4, R40 ;  /* 0x00000000280472ca */ /* 0x004fda00000e0000 */
[----:B------:R-:W-:-:S06]  /*4fd0*/  UISETP.NE.AND UP0, UPT, UR4, 0x3, UPT ;  /* 0x000000030400788c */ /* 0x000fcc000bf05270 */
[----:B------:R-:W-:-:S13]  /*4fe0*/  PLOP3.LUT P3, PT, PT, PT, UP0, 0x80, 0x0 ;  /* 0x000000000000781c */ /* 0x000fda0003f6f008 */
[----:B------:R-:W-:Y:S05]  /*4ff0*/  @!P3 BRA `(.L_x_1001) ;  /* 0x000000000004b947 */ /* 0x000fea0003800000 */
[----:B------:R-:W-:Y:S01]  /*5000*/  BPT.TRAP 0x1 ;  /* 0x000000040000795c */ /* 0x000fe20000300000 */
.L_x_1001:
[----:B------:R-:W-:Y:S01]  /*5010*/  IMAD R95, R2, 0x8, R18 ;  /* 0x00000008025f7824 */ /* 0x000fe200078e0212 */
[----:B------:R-:W-:Y:S01]  /*5020*/  SHF.L.U32 R110, R23, 0x1f, RZ ;  /* 0x0000001f176e7819 */ /* 0x000fe200000006ff */
[----:B------:R-:W-:Y:S01]  /*5030*/  IMAD R101, R26, -0x60, R29 ;  /* 0xffffffa01a657824 */ /* 0x000fe200078e021d */
[----:B------:R-:W-:Y:S02]  /*5040*/  BSSY B1, `(.L_x_1002) ;  /* 0x0000004000017945 */ /* 0x000fe40003800000 */
[----:B------:R-:W0:Y:S02]  /*5050*/  SYNCS.PHASECHK.TRANS64.TRYWAIT P4, [R95+URZ+0x32490], R110 ;  /* 0x0324906e5f0075a7 */ /* 0x000e24000808017f */
[----:B------:R-:W-:Y:S01]  /*5060*/  VIMNMX R101, R101, 0x60, PT ;  /* 0x0000006065657848 */ /* 0x000fe20003fe0100 */
[----:B0-----:R-:W-:Y:S06]  /*5070*/  @!P4 BRA `(.L_x_1003) ;  /* 0x00000110001cc947 */ /* 0x001fec0003800000 */
.L_x_1195:
[----:B------:R-:W-:Y:S05]  /*5080*/  BSYNC B1 ;  /* 0x0000000000017941 */ /* 0x000fea0003800000 */
.L_x_1002:
        /* <DEDUP_REMOVED lines=8> */
.L_x_1005:
[----:B------:R-:W-:Y:S05]  /*5110*/  BSYNC B1 ;  /* 0x0000000000017941 */ /* 0x000fea0003800000 */
.L_x_1004:
[----:B------:R-:W-:Y:S05]  /*5120*/  @P4 BRA `(.L_x_985) ;  /* 0x0000000000104947 */ /* 0x000fea0003800000 */
[----:B-1----:R-:W1:Y:S04]  /*5130*/  @!P1 LDS.128 R40, [R108+0x2000] ;  /* 0x002000006c289984 */ /* 0x002e680000000c00 */
[----:B------:R-:W2:Y:S04]  /*5140*/  @!P2 LDS.128 R44, [R106+0x2000] ;  /* 0x002000006a2ca984 */ /* 0x000ea80000000c00 */
[----:B-1----:R3:W-:Y:S04]  /*5150*/  @!P1 STG.E.128 desc[UR60][R48.64], R40 ;  /* 0x0000002830009986 */ /* 0x0027e8000c101d3c */
[----:B--2---:R3:W-:Y:S02]  /*5160*/  @!P2 STG.E.128 desc[UR60][R48.64+0x40], R44 ;  /* 0x0000402c3000a986 */ /* 0x0047e4000c101d3c */
.L_x_985:
[----:B------:R-:W-:Y:S05]  /*5170*/  BSYNC B0 ;  /* 0x0000000000007941 */ /* 0x000fea0003800000 */
.L_x_967:
[----:B-1234-:R-:W1:Y:S01]  /*5180*/  S2R R40, SR_TID.X ;  /* 0x0000000000287919 */ /* 0x01ee620000002100 */
        /* <DEDUP_REMOVED lines=16> */
.L_x_1007:
[----:B------:R-:W-:Y:S05]  /*5290*/  BSYNC B0 ;  /* 0x0000000000007941 */ /* 0x000fea0003800000 */
.L_x_1006:
[----:B------:R-:W2:Y:S01]  /*52a0*/  SYNCS.PHASECHK.TRANS64.TRYWAIT P3, [R95+URZ+0x324b0], R110 ;  /* 0x0324b06e5f0075a7 */ /* 0x000ea2000806017f */
[----:B------:R-:W-:Y:S01]  /*52b0*/  ULDC.64 UR56, c[0x0][0x318] ;  /* 0x0000c60000387ab9 */ /* 0x000fe20000000a00 */
[----:B------:R-:W-:Y:S01]  /*52c0*/  ULDC.64 UR58, c[0x0][0x308] ;  /* 0x0000c200003a7ab9 */ /* 0x000fe20000000a00 */
[----:B------:R-:W-:Y:S01]  /*52d0*/  BSSY B0, `(.L_x_1008) ;  /* 0x0000003000007945 */ /* 0x000fe20003800000 */
[----:B-1----:R-:W-:-:S03]  /*52e0*/  IMAD R40, R2, 0x6000, R78 ;  /* 0x0000600002287824 */ /* 0x002fc600078e024e */
[----:B--2---:R-:W-:Y:S05]  /*52f0*/  @!P3 BRA `(.L_x_1009) ;  /* 0x0000010c0090b947 */ /* 0x004fea0003800000 */
.L_x_1196:
[----:B------:R-:W-:Y:S05]  /*5300*/  BSYNC B0 ;  /* 0x0000000000007941 */ /* 0x000fea0003800000 */
.L_x_1008:
[----:B------:R-:W-:Y:S01]  /*5310*/  ISETP.GE.AND P3, PT, R19, R101, PT ;  /* 0x000000651300720c */ /* 0x000fe20003f66270 */
[----:B------:R-:W-:Y:S01]  /*5320*/  IMAD.IADD R41, R77, 0x1, R40 ;  /* 0x000000014d297824 */ /* 0x000fe200078e0228 */
[----:B------:R-:W-:Y:S01]  /*5330*/  BSSY B0, `(.L_x_1010) ;  /* 0x0000026000007945 */ /* 0x000fe20003800000 */
[----:B------:R-:W-:Y:S02]  /*5340*/  IMAD R48, R40, 0x2, R24 ;  /* 0x0000000228307824 */ /* 0x000fe400078e0218 */
[----:B------:R-:W-:-:S04]  /*5350*/  IMAD.WIDE R44, R26, 0x60, R72 ;  /* 0x000000601a2c7825 */ /* 0x000fc800078e0248 */
[----:B------:R-:W-:-:S04]  /*5360*/  IMAD R49, R41, 0x2, R24 ;  /* 0x0000000229317824 */ /* 0x000fc800078e0218 */
[----:B------:R-:W-:Y:S05]  /*5370*/  @P3 BRA `(.L_x_1011) ;  /* 0x0000000000843947 */ /* 0x000fea0003800000 */
[----:B------:R-:W-:Y:S01]  /*5380*/  IMAD R43, R45, UR56, RZ ;  /* 0x000000382d2b7c24 */ /* 0x000fe2000f8e02ff */
[----:B------:R-:W-:Y:S01]  /*5390*/  ULDC UR4, c[0x0][0x310] ;  /* 0x0000c40000047ab9 */ /* 0x000fe20000000800 */
        /* <DEDUP_REMOVED lines=31> */
.L_x_1011:
[----:B------:R-:W-:Y:S05]  /*5590*/  BSYNC B0 ;  /* 0x0000000000007941 */ /* 0x000fea0003800000 */
.L_x_1010:
[----:B------:R-:W-:Y:S01]  /*55a0*/  ISETP.GE.AND P3, PT, R223, R101, PT ;  /* 0x00000065df00720c */ /* 0x000fe20003f66270 */
[----:B------:R-:W-:-:S12]  /*55b0*/  BSSY B0, `(.L_x_1012) ;  /* 0x0000025000007945 */ /* 0x000fd80003800000 */
[----:B------:R-:W-:Y:S05]  /*55c0*/  @P3 BRA `(.L_x_1013) ;  /* 0x00000000008c3947 */ /* 0x000fea0003800000 */
[----:B--2---:R-:W-:Y:S01]  /*55d0*/  IADD3 R43, P3, R44, 0x40, RZ ;  /* 0x000000402c2b7810 */ /* 0x004fe20007f7e0ff */
[----:B------:R-:W-:Y:S01]  /*55e0*/  IMAD.MOV.U32 R40, RZ, RZ, R30 ;  /* 0x000000ffff287224 */ /* 0x000fe200078e001e */
[----:B------:R-:W-:Y:S01]  /*55f0*/  ULDC UR4, c[0x0][0x310] ;  /* 0x0000c40000047ab9 */ /* 0x000fe20000000800 */
        /* <DEDUP_REMOVED lines=32> */
.L_x_1013:
[----:B------:R-:W-:Y:S05]  /*5800*/  BSYNC B0 ;  /* 0x0000000000007941 */ /* 0x000fea0003800000 */
.L_x_1012:
        /* <DEDUP_REMOVED lines=12> */
[----:B--23--:R-:W-:Y:S02]  /*58d0*/  SEL R40, RZ, 0x1, P3 ;  /* 0x00000001ff287807 */ /* 0x00cfe40001800000 */
        /* <DEDUP_REMOVED lines=9> */
.L_x_962:
[----:B------:R-:W-:Y:S02]  /*5970*/  ISETP.GE.AND P2, PT, R199, 0x1, PT ;  /* 0x00000001c700780c */ /* 0x000fe40003f46270 */
[----:B------:R-:W-:Y:S02]  /*5980*/  CS2R R6, SRZ ;  /* 0x0000000000067805 */ /* 0x000fe4000001ff00 */
[----:B------:R-:W-:Y:S02]  /*5990*/  PLOP3.LUT P1, PT, PT, PT, PT, 0x80, 0x0 ;  /* 0x000000000000781c */ /* 0x000fe40003f2f070 */
        /* <DEDUP_REMOVED lines=36> */
[----:B----4-:R-:W-:Y:S02]  /*5be0*/  CS2R R94, SRZ ;  /* 0x00000000005e7805 */ /* 0x010fe4000001ff00 */
        /* <DEDUP_REMOVED lines=24> */
[----:B------:R-:W-:Y:S01]  /*5d70*/  CS2R R10, SRZ ;  /* 0x00000000000a7805 */ /* 0x000fe2000001ff00 */
[----:B------:R-:W-:-:S02]  /*5d80*/  IMAD.MOV.U32 R24, RZ, RZ, RZ ;  /* 0x000000ffff187224 */ /* 0x000fc400078e00ff */
[----:B------:R-:W-:Y:S02]  /*5d90*/  IMAD.MOV.U32 R31, RZ, RZ, RZ ;  /* 0x000000ffff1f7224 */ /* 0x000fe400078e00ff */
[----:B------:R-:W-:Y:S02]  /*5da0*/  IMAD.MOV.U32 R29, RZ, RZ, RZ ;  /* 0x000000ffff1d7224 */ /* 0x000fe400078e00ff */
[----:B------:R-:W-:Y:S02]  /*5db0*/  IMAD.MOV.U32 R27, RZ, RZ, RZ ;  /* 0x000000ffff1b7224 */ /* 0x000fe400078e00ff */
[----:B------:R-:W-:Y:S01]  /*5dc0*/  IMAD.MOV.U32 R9, RZ, RZ, RZ ;  /* 0x000000ffff097224 */ /* 0x000fe200078e00ff */
[----:B------:R-:W-:Y:S06]  /*5dd0*/  @P0 BRA `(.L_x_1015) ;  /* 0x00000000000c0947 */ /* 0x000fec0003800000 */
[----:B------:R-:W0:Y:S01]  /*5de0*/  FENCE.VIEW.ASYNC.G ;  /* 0x00000000000073c6 */ /* 0x000e220000000100 */
[----:B------:R-:W-:Y:S05]  /*5df0*/  WARPSYNC.ALL ;  /* 0x0000000000007948 */ /* 0x000fea0003800000 */
[----:B0-----:R-:W-:Y:S06]  /*5e00*/  BAR.ARV 0xc, 0x120 ;  /* 0x0304800000007b1d */ /* 0x001fec0000002000 */
.L_x_1015:
[----:B------:R-:W-:Y:S02]  /*5e10*/  IMAD.MOV.U32 R25, RZ, RZ, RZ ;  /* 0x000000ffff197224 */ /* 0x000fe400078e00ff */
[----:B------:R-:W-:Y:S01]  /*5e20*/  IMAD.MOV.U32 R8, RZ, RZ, RZ ;  /* 0x000000ffff087224 */ /* 0x000fe200078e00ff */
[----:B------:R-:W-:Y:S06]  /*5e30*/  @!P2 BRA `(.L_x_1016) ;  /* 0x000000800030a947 */ /* 0x000fec0003800000 */
[----:B------:R-:W-:-:S03]  /*5e40*/  UMOV UR4, 0xffffffff ;  /* 0xffffffff00047882 */ /* 0x000fc60000000000 */
[----:B------:R-:W-:Y:S05]  /*5e50*/  BRA.DIV UR4, `(.L_x_1017) ;  /* 0x0000010204cc7947 */ /* 0x000fea000b800000 */
[----:B------:R0:W1:Y:S02]  /*5e60*/  SHFL.IDX PT, R14, R232, RZ, 0x1f ;  /* 0x00001fffe80e7589 */ /* 0x00006400000e0000 */
.L_x_1199:
[----:B------:R-:W-:Y:S01]  /*5e70*/  VIADD R24, R18, 0x18400 ;  /* 0x0001840012187836 */ /* 0x000fe20000000000 */
[----:B-1----:R-:W-:Y:S01]  /*5e80*/  LEA.HI R0, R14, R14, RZ, 0x1 ;  /* 0x0000000e0e007211 */ /* 0x002fe200078f08ff */
[----:B------:R-:W-:Y:S03]  /*5e90*/  BSSY B6, `(.L_x_1018) ;  /* 0x0000015000067945 */ /* 0x000fe60003800000 */
[----:B------:R-:W-:Y:S02]  /*5ea0*/  LOP3.LUT P0, RZ, R24, 0x1bf, RZ, 0xc0, !PT ;  /* 0x000001bf18ff7812 */ /* 0x000fe4000780c0ff */
[----:B------:R-:W-:-:S05]  /*5eb0*/  LOP3.LUT R35, R0, 0xffffe, RZ, 0xc0, !PT ;  /* 0x000ffffe00237812 */ /* 0x000fca00078ec0ff */
[----:B------:R-:W-:-:S06]  /*5ec0*/  IMAD.IADD R35, R14, 0x1, -R35 ;  /* 0x000000010e237824 */ /* 0x000fcc00078e0a23 */
[----:B------:R-:W-:Y:S05]  /*5ed0*/  @!P0 BRA `(.L_x_1019) ;  /* 0x0000000000408947 */ /* 0x000fea0003800000 */
        /* <DEDUP_REMOVED lines=16> */
.L_x_1019:
[----:B------:R-:W-:Y:S05]  /*5fe0*/  BSYNC B6 ;  /* 0x0000000000067941 */ /* 0x000fea0003800000 */
.L_x_1018:
        /* <DEDUP_REMOVED lines=12> */
.L_x_1023:
[----:B--2---:R2:W3:Y:S02]  /*60b0*/  SYNCS.PHASECHK.TRANS64.TRYWAIT P0, [R18+URZ+0x32400], R3 ;  /* 0x03240003120075a7 */ /* 0x0044e4000800017f */
[----:B---3--:R-:W-:Y:S05]  /*60c0*/  @!P0 NANOSLEEP.SYNCS 0x989680 ;  /* 0x009896800000895d */ /* 0x008fea0003900000 */
[----:B------:R-:W3:Y:S02]  /*60d0*/  @!P0 SYNCS.PHASECHK.TRANS64 P0, [R18+URZ+0x32400], R3 ;  /* 0x03240003120085a7 */ /* 0x000ee4000800007f */
[----:B---3--:R-:W-:Y:S05]  /*60e0*/  @!P0 BRA `(.L_x_1023) ;  /* 0xfffffffc00f08947 */ /* 0x008fea000383ffff */
.L_x_1022:
[----:B------:R-:W-:Y:S05]  /*60f0*/  BSYNC B0 ;  /* 0x0000000000007941 */ /* 0x000fea0003800000 */
.L_x_1021:
[----:B------:R-:W-:Y:S05]  /*6100*/  BRA `(.L_x_1024) ;  /* 0x0000002000787947 */ /* 0x000fea0003800000 */
.L_x_1020:
[----:B-----5:R-:W-:Y:S01]  /*6110*/  SHF.R.S32.HI R0, RZ, 0x1f, R28 ;  /* 0x0000001fff007819 */ /* 0x020fe2000001141c */
[----:B------:R-:W-:Y:S01]  /*6120*/  ULDC.64 UR4, c[0x0][0x3d8] ;  /* 0x0000f60000047ab9 */ /* 0x000fe20000000a00 */
[----:B------:R-:W-:Y:S01]  /*6130*/  ULDC.64 UR6, c[0x0][0x3e8] ;  /* 0x0000fa0000067ab9 */ /* 0x000fe20000000a00 */
[----:B------:R-:W-:Y:S01]  /*6140*/  LOP3.LUT P0, RZ, R24, 0x3ff, RZ, 0xc0, !PT ;  /* 0x000003ff18ff7812 */ /* 0x000fe2000780c0ff */
[----:B------:R-:W-:Y:S01]  /*6150*/  IMAD.WIDE.U32 R4, R28, UR4, RZ ;  /* 0x000000041c047c25 */ /* 0x000fe2000f8e00ff */
[----:B------:R-:W-:Y:S03]  /*6160*/  BSSY B6, `(.L_x_1025) ;  /* 0x0000031000067945 */ /* 0x000fe60003800000 */
[C---:B------:R-:W-:Y:S02]  /*6170*/  IMAD R3, R0.reuse, UR4, RZ ;  /* 0x0000000400037c24 */ /* 0x040fe4000f8e02ff */
[----:B------:R-:W-:-:S02]  /*6180*/  IMAD R7, R0, UR6, RZ ;  /* 0x0000000600077c24 */ /* 0x000fc4000f8e02ff */
[----:B------:R-:W-:Y:S02]  /*6190*/  IMAD.SHL.U32 R24, R227, 0x4, RZ ;  /* 0x00000004e3187824 */ /* 0x000fe400078e00ff */
[C---:B------:R-:W-:Y:S01]  /*61a0*/  IMAD R3, R28.reuse, UR5, R3 ;  /* 0x000000051c037c24 */ /* 0x040fe2000f8e0203 */
[----:B------:R-:W-:Y:S01]  /*61b0*/  ULDC.64 UR4, c[0x0][0x3c8] ;  /* 0x0000f20000047ab9 */ /* 0x000fe20000000a00 */
[----:B------:R-:W-:Y:S01]  /*61c0*/  IMAD R31, R28, UR7, R7 ;  /* 0x000000071c1f7c24 */ /* 0x000fe2000f8e0207 */
[-C--:B------:R-:W-:Y:S01]  /*61d0*/  IADD3 R0, P3, R24, R4.reuse, RZ ;  /* 0x0000000418007210 */ /* 0x080fe20007f7e0ff */
[----:B------:R-:W-:Y:S01]  /*61e0*/  IMAD.WIDE.U32 R6, R28, UR6, RZ ;  /* 0x000000061c067c25 */ /* 0x000fe2000f8e00ff */
[----:B------:R-:W-:Y:S01]  /*61f0*/  SHF.R.S32.HI R10, RZ, 0x1f, R24 ;  /* 0x0000001fff0a7819 */ /* 0x000fe20000011418 */
[----:B------:R-:W-:Y:S01]  /*6200*/  ULDC.64 UR6, c[0x0][0x3e0] ;  /* 0x0000f80000067ab9 */ /* 0x000fe20000000a00 */
[----:B------:R-:W-:Y:S01]  /*6210*/  LEA R28, P2, R4, UR4, 0x1 ;  /* 0x00000004041c7c11 */ /* 0x000fe2000f8408ff */
[----:B------:R-:W-:Y:S01]  /*6220*/  IMAD.IADD R9, R3, 0x1, R5 ;  /* 0x0000000103097824 */ /* 0x000fe200078e0205 */
[----:B------:R-:W-:Y:S01]  /*6230*/  IADD3 R5, P1, R16, R4, RZ ;  /* 0x0000000410057210 */ /* 0x000fe20007f3e0ff */
[----:B------:R-:W-:Y:S01]  /*6240*/  IMAD.IADD R31, R31, 0x1, R7 ;  /* 0x000000011f1f7824 */ /* 0x000fe200078e0207 */
[----:B------:R-:W-:Y:S01]  /*6250*/  IADD3 R8, P4, R24, R6, RZ ;  /* 0x0000000618087210 */ /* 0x000fe20007f9e0ff */
[--C-:B------:R-:W-:Y:S01]  /*6260*/  IMAD.X R3, R10, 0x1, R9.reuse, P3 ;  /* 0x000000010a037824 */ /* 0x100fe200018e0609 */
[--C-:B------:R-:W-:Y:S01]  /*6270*/  LEA.HI.X R29, R4, UR5, R9.reuse, 0x1, P2 ;  /* 0x00000005041d7c11 */ /* 0x100fe200090f0c09 */
[----:B------:R-:W-:Y:S01]  /*6280*/  IMAD.X R4, R17, 0x1, R9, P1 ;  /* 0x0000000111047824 */ /* 0x000fe200008e0609 */
[----:B------:R-:W-:Y:S01]  /*6290*/  LEA R26, P2, R0, UR4, 0x1 ;  /* 0x00000004001a7c11 */ /* 0x000fe2000f8408ff */
[----:B------:R-:W-:Y:S01]  /*62a0*/  IMAD.X R7, R10, 0x1, R31, P4 ;  /* 0x000000010a077824 */ /* 0x000fe200020e061f */
[----:B------:R-:W-:-:S02]  /*62b0*/  LEA R40, P5, R8, UR6, 0x1 ;  /* 0x0000000608287c11 */ /* 0x000fc4000f8a08ff */
[----:B------:R-:W-:Y:S02]  /*62c0*/  LEA.HI.X R27, R0, UR5, R3, 0x1, P2 ;  /* 0x00000005001b7c11 */ /* 0x000fe400090f0c03 */
[----:B------:R-:W-:Y:S02]  /*62d0*/  IADD3 R0, P3, R16, R6, RZ ;  /* 0x0000000610007210 */ /* 0x000fe40007f7e0ff */
[----:B------:R-:W-:Y:S02]  /*62e0*/  LEA R30, P2, R6, UR6, 0x1 ;  /* 0x00000006061e7c11 */ /* 0x000fe4000f8408ff */
[----:B------:R-:W-:Y:S01]  /*62f0*/  LEA R36, P4, R5, UR4, 0x1 ;  /* 0x0000000405247c11 */ /* 0x000fe2000f8808ff */
[----:B------:R-:W-:Y:S01]  /*6300*/  IMAD.X R3, R17, 0x1, R31, P3 ;  /* 0x0000000111037824 */ /* 0x000fe200018e061f */
[----:B------:R-:W-:Y:S02]  /*6310*/  LEA R38, P1, R0, UR6, 0x1 ;  /* 0x0000000600267c11 */ /* 0x000fe4000f8208ff */
[----:B------:R-:W-:-:S02]  /*6320*/  LEA.HI.X R41, R8, UR7, R7, 0x1, P5 ;  /* 0x0000000708297c11 */ /* 0x000fc4000a8f0c07 */
        /* <DEDUP_REMOVED lines=20> */
.L_x_1026:
[----:B------:R-:W-:Y:S05]  /*6470*/  BSYNC B6 ;  /* 0x0000000000067941 */ /* 0x000fea0003800000 */
.L_x_1025:
        /* <DEDUP_REMOVED lines=30> */
.L_x_1030:
[----:B------:R-:W-:Y:S05]  /*6660*/  BSYNC B1 ;  /* 0x0000000000017941 */ /* 0x000fea0003800000 */
.L_x_1029:
[----:B------:R-:W-:Y:S01]  /*6670*/  UMOV UR4, 0xffffffff ;  /* 0xffffffff00047882 */ /* 0x000fe20000000000 */
[----:B-1---5:R-:W-:Y:S01]  /*6680*/  IMAD.MOV.U32 R26, RZ, RZ, R8 ;  /* 0x000000ffff1a7224 */ /* 0x022fe200078e0008 */
[--C-:B------:R-:W-:Y:S01]  /*6690*/  SHF.R.U64 R39, R8, 0x10, R9.reuse ;  /* 0x0000001008277819 */ /* 0x100fe20000001209 */
[--C-:B------:R-:W-:Y:S01]  /*66a0*/  IMAD.MOV.U32 R27, RZ, RZ, R9.reuse ;  /* 0x000000ffff1b7224 */ /* 0x100fe200078e0009 */
[----:B------:R-:W-:Y:S02]  /*66b0*/  SHF.R.U32.HI R40, RZ, 0x10, R9 ;  /* 0x00000010ff287819 */ /* 0x000fe40000011609 */
[----:B------:R-:W-:Y:S01]  /*66c0*/  LEA.HI R0, R224, R224, RZ, 0x1 ;  /* 0x000000e0e0007211 */ /* 0x000fe200078f08ff */
[----:B------:R-:W-:Y:S06]  /*66d0*/  BRA.DIV UR4, `(.L_x_1031) ;  /* 0x000000fa04d47947 */ /* 0x000fec000b800000 */
.L_x_1202:
[----:B------:R-:W-:Y:S01]  /*66e0*/  UMOV UR4, 0xffffffff ;  /* 0xffffffff00047882 */ /* 0x000fe20000000000 */
[----:B------:R-:W-:Y:S02]  /*66f0*/  LOP3.LUT R3, R0, 0xfffffffe, RZ, 0xc0, !PT ;  /* 0xfffffffe00037812 */ /* 0x000fe400078ec0ff */
[----:B------:R-:W-:Y:S05]  /*6700*/  BRA.DIV UR4, `(.L_x_1032) ;  /* 0x000000fa04f07947 */ /* 0x000fea000b800000 */
.L_x_1205:
[----:B------:R-:W-:Y:S01]  /*6710*/  UMOV UR4, 0xffffffff ;  /* 0xffffffff00047882 */ /* 0x000fe20000000000 */
[----:B------:R-:W-:Y:S02]  /*6720*/  IMAD.IADD R0, R224, 0x1, -R3 ;  /* 0x00000001e0007824 */ /* 0x000fe400078e0a03 */
[----:B------:R-:W-:Y:S05]  /*6730*/  BRA.DIV UR4, `(.L_x_1033) ;  /* 0x000000fe040c7947 */ /* 0x000fea000b800000 */
.L_x_1208:
[----:B------:R-:W-:Y:S01]  /*6740*/  UMOV UR4, 0xffffffff ;  /* 0xffffffff00047882 */ /* 0x000fe20000000000 */
[----:B------:R-:W-:Y:S02]  /*6750*/  SHF.L.U32 R25, R0, 0x1f, RZ ;  /* 0x0000001f00197819 */ /* 0x000fe400000006ff */
[----:B------:R-:W-:Y:S05]  /*6760*/  BRA.DIV UR4, `(.L_x_1034) ;  /* 0x000000fe04287947 */ /* 0x000fea000b800000 */
.L_x_1211:
        /* <DEDUP_REMOVED lines=18> */
[----:B------:R-:W-:Y:S01]  /*6890*/  VIADD R4, R9, 0x18400 ;  /* 0x0001840009047836 */ /* 0x000fe20000000000 */
        /* <DEDUP_REMOVED lines=10> */
.L_x_1212:
[----:B------:R-:W-:Y:S05]  /*6940*/  BSYNC B1 ;  /* 0x0000000000017941 */ /* 0x000fea0003800000 */
.L_x_1035:
        /* <DEDUP_REMOVED lines=17> */
[C---:B------:R-:W-:Y:S01]  /*6a60*/  IMAD.U32 R12, R6.reuse, 0x10000, RZ ;  /* 0x00010000060c7824 */ /* 0x040fe200078e00ff */
[----:B------:R-:W-:Y:S01]  /*6a70*/  LOP3.LUT R6, R6, 0xffff0000, RZ, 0xc0, !PT ;  /* 0xffff000006067812 */ /* 0x000fe200078ec0ff */
[C---:B-1----:R-:W-:Y:S01]  /*6a80*/  FMUL.FTZ R25, R4.reuse, R21 ;  /* 0x0000001504197220 */ /* 0x042fe20000410000 */
[----:B------:R-:W-:Y:S01]  /*6a90*/  FMUL.FTZ R4, R4, R15 ;  /* 0x0000000f04047220 */ /* 0x000fe20000410000 */
[----:B------:R-:W-:-:S02]  /*6aa0*/  IMAD.U32 R13, R7, 0x10000, RZ ;  /* 0x00010000070d7824 */ /* 0x000fc400078e00ff */
[----:B------:R-:W-:Y:S01]  /*6ab0*/  FMUL.FTZ R28, R5, R20 ;  /* 0x00000014051c7220 */ /* 0x000fe20000410000 */
[C---:B------:R-:W-:Y:S01]  /*6ac0*/  FFMA.FTZ R25, R10.reuse, R15, -R25 ;  /* 0x0000000f0a197223 */ /* 0x040fe20000010819 */
[----:B------:R-:W-:Y:S01]  /*6ad0*/  FFMA.FTZ R26, R10, R21, R4 ;  /* 0x000000150a1a7223 */ /* 0x000fe20000010004 */
[----:B------:R-:W-:Y:S01]  /*6ae0*/  LOP3.LUT R7, R7, 0xffff0000, RZ, 0xc0, !PT ;  /* 0xffff000007077812 */ /* 0x000fe200078ec0ff */
[-C--:B------:R-:W-:Y:S01]  /*6af0*/  FMUL.FTZ R30, R5, R14.reuse ;  /* 0x0000000e051e7220 */ /* 0x080fe20000410000 */
[C---:B------:R-:W-:Y:S01]  /*6b00*/  LOP3.LUT R10, R36.reuse, 0xffff0000, RZ, 0xc0, !PT ;  /* 0xffff0000240a7812 */ /* 0x040fe200078ec0ff */
[----:B------:R-:W-:Y:S01]  /*6b10*/  IMAD.U32 R15, R36, 0x10000, RZ ;  /* 0x00010000240f7824 */ /* 0x000fe200078e00ff */
[C---:B------:R-:W-:Y:S01]  /*6b20*/  LOP3.LUT R4, R31.reuse, 0xffff0000, RZ, 0xc0, !PT ;  /* 0xffff00001f047812 */ /* 0x040fe200078ec0ff */
[----:B------:R-:W-:Y:S02]  /*6b30*/  IMAD.U32 R5, R31, 0x10000, RZ ;  /* 0x000100001f057824 */ /* 0x000fe400078e00ff */
[C---:B------:R-:W-:Y:S01]  /*6b40*/  FFMA.FTZ R28, R11.reuse, R14, -R28 ;  /* 0x0000000e0b1c7223 */ /* 0x040fe2000001081c */
[----:B------:R-:W-:Y:S01]  /*6b50*/  FFMA.FTZ R11, R11, R20, R30 ;  /* 0x000000140b0b7223 */ /* 0x000fe2000001001e */
[C---:B------:R-:W-:Y:S01]  /*6b60*/  FMUL.FTZ R21, R6.reuse, R15 ;  /* 0x0000000f06157220 */ /* 0x040fe20000410000 */
[-C--:B------:R-:W-:Y:S01]  /*6b70*/  FMUL.FTZ R14, R6, R5.reuse ;  /* 0x00000005060e7220 */ /* 0x080fe20000410000 */
        /* <DEDUP_REMOVED lines=11> */
.L_x_1040:
[----:B------:R-:W-:Y:S05]  /*6c30*/  BSYNC B2 ;  /* 0x0000000000027941 */ /* 0x000fea0003800000 */
.L_x_1039:
        /* <DEDUP_REMOVED lines=39> */
.L_x_1038:
[----:B------:R-:W-:Y:S05]  /*6eb0*/  BSYNC B1 ;  /* 0x0000000000017941 */ /* 0x000fea0003800000 */
.L_x_1037:
        /* <DEDUP_REMOVED lines=12> */
[----:B-1----:R-:W-:Y:S01]  /*6f80*/  LOP3.LUT R25, R34, 0xffff0000, RZ, 0xc0, !PT ;  /* 0xffff000022197812 */ /* 0x002fe200078ec0ff */
        /* <DEDUP_REMOVED lines=8> */
[-C--:B------:R-:W-:Y:S01]  /*7010*/  FMUL.FTZ R21, R20, R4.reuse ;  /* 0x0000000414157220 */ /* 0x080fe20000410000 */
[C---:B------:R-:W-:Y:S01]  /*7020*/  FMUL.FTZ R15, R24.reuse, R4 ;  /* 0x00000004180f7220 */ /* 0x040fe20000410000 */
[C---:B------:R-:W-:Y:S01]  /*7030*/  IMAD.U32 R13, R7.reuse, 0x10000, RZ ;  /* 0x00010000070d7824 */ /* 0x040fe200078e00ff */
[----:B------:R-:W-:Y:S01]  /*7040*/  LOP3.LUT R7, R7, 0xffff0000, RZ, 0xc0, !PT ;  /* 0xffff000007077812 */ /* 0x000fe200078ec0ff */
[-C--:B------:R-:W-:Y:S01]  /*7050*/  FFMA.FTZ R21, R24, R10.reuse, R21 ;  /* 0x0000000a18157223 */ /* 0x080fe20000010015 */
[----:B------:R-:W-:Y:S01]  /*7060*/  FFMA.FTZ R4, R20, R10, -R15 ;  /* 0x0000000a14047223 */ /* 0x000fe2000001080f */
[----:B------:R-:W-:-:S02]  /*7070*/  IMAD.U32 R24, R31, 0x10000, RZ ;  /* 0x000100001f187824 */ /* 0x000fc400078e00ff */
[-C--:B------:R-:W-:Y:S01]  /*7080*/  FMUL.FTZ R14, R25, R5.reuse ;  /* 0x00000005190e7220 */ /* 0x080fe20000410000 */
[----:B------:R-:W-:Y:S01]  /*7090*/  FMUL.FTZ R10, R29, R5 ;  /* 0x000000051d0a7220 */ /* 0x000fe20000410000 */
[----:B------:R-:W-:Y:S01]  /*70a0*/  LOP3.LUT R31, R31, 0xffff0000, RZ, 0xc0, !PT ;  /* 0xffff00001f1f7812 */ /* 0x000fe200078ec0ff */
[-C--:B------:R-:W-:Y:S01]  /*70b0*/  FMUL.FTZ R15, R24, R6.reuse ;  /* 0x00000006180f7220 */ /* 0x080fe20000410000 */
[-C--:B------:R-:W-:Y:S01]  /*70c0*/  FFMA.FTZ R5, R29, R11.reuse, -R14 ;  /* 0x0000000b1d057223 */ /* 0x080fe2000001080e */
[----:B------:R-:W-:Y:S01]  /*70d0*/  FFMA.FTZ R10, R25, R11, R10 ;  /* 0x0000000b190a7223 */ /* 0x000fe2000001000a */
[C---:B------:R-:W-:Y:S01]  /*70e0*/  FMUL.FTZ R11, R26.reuse, R6 ;  /* 0x000000061a0b7220 */ /* 0x040fe20000410000 */
[-C--:B------:R-:W-:Y:S01]  /*70f0*/  FMUL.FTZ R14, R27, R7.reuse ;  /* 0x000000071b0e7220 */ /* 0x080fe20000410000 */
[C---:B------:R-:W-:Y:S01]  /*7100*/  FMUL.FTZ R20, R31.reuse, R7 ;  /* 0x000000071f147220 */ /* 0x040fe20000410000 */
[-C--:B------:R-:W-:Y:S01]  /*7110*/  FFMA.FTZ R15, R26, R12.reuse, R15 ;  /* 0x0000000c1a0f7223 */ /* 0x080fe2000001000f */
[----:B------:R-:W-:Y:S01]  /*7120*/  FFMA.FTZ R6, R24, R12, -R11 ;  /* 0x0000000c18067223 */ /* 0x000fe2000001080b */
[-C--:B------:R-:W-:Y:S01]  /*7130*/  FFMA.FTZ R7, R31, R13.reuse, -R14 ;  /* 0x0000000d1f077223 */ /* 0x080fe2000001080e */
[----:B------:R-:W-:Y:S01]  /*7140*/  FFMA.FTZ R20, R27, R13, R20 ;  /* 0x0000000d1b147223 */ /* 0x000fe20000010014 */
[----:B------:R-:W-:-:S02]  /*7150*/  F2FP.BF16.F32.PACK_AB R4, R21, R4 ;  /* 0x000000041504723e */ /* 0x000fc400000010ff */
[----:B------:R-:W-:Y:S02]  /*7160*/  F2FP.BF16.F32.PACK_AB R5, R10, R5 ;  /* 0x000000050a05723e */ /* 0x000fe400000010ff */
[----:B------:R-:W-:Y:S02]  /*7170*/  F2FP.BF16.F32.PACK_AB R6, R15, R6 ;  /* 0x000000060f06723e */ /* 0x000fe400000010ff */
[----:B------:R-:W-:-:S05]  /*7180*/  F2FP.BF16.F32.PACK_AB R7, R20, R7 ;  /* 0x000000071407723e */ /* 0x000fca00000010ff */
[----:B------:R2:W-:Y:S02]  /*7190*/  STS.128 [R9+0x1a400], R4 ;  /* 0x01a4000409007388 */ /* 0x0005e40000000c00 */
.L_x_1043:
[----:B------:R-:W-:Y:S05]  /*71a0*/  BSYNC B1 ;  /* 0x0000000000017941 */ /* 0x000fea0003800000 */
.L_x_1042:
[----:B------:R-:W-:Y:S05]  /*71b0*/  @P1 BRA `(.L_x_1041) ;  /* 0x0000001000281947 */ /* 0x000fea0003800000 */
[----:B--2---:R-:W2:Y:S01]  /*71c0*/  LDS.128 R4, [R3+0x2000] ;  /* 0x0020000003047984 */ /* 0x004ea20000000c00 */
[C---:B------:R-:W-:Y:S01]  /*71d0*/  IMAD.U32 R21, R37.reuse, 0x10000, RZ ;  /* 0x0001000025157824 */ /* 0x040fe200078e00ff */
[----:B------:R-:W-:Y:S01]  /*71e0*/  LOP3.LUT R26, R37, 0xffff0000, RZ, 0xc0, !PT ;  /* 0xffff0000251a7812 */ /* 0x000fe200078ec0ff */
[C---:B------:R-:W-:Y:S01]  /*71f0*/  IMAD.U32 R15, R33.reuse, 0x10000, RZ ;  /* 0x00010000210f7824 */ /* 0x040fe200078e00ff */
[----:B------:R-:W-:Y:S01]  /*7200*/  LOP3.LUT R24, R33, 0xffff0000, RZ, 0xc0, !PT ;  /* 0xffff000021187812 */ /* 0x000fe200078ec0ff */
[C---:B-1----:R-:W-:Y:S01]  /*7210*/  IMAD.U32 R25, R38.reuse, 0x10000, RZ ;  /* 0x0001000026197824 */ /* 0x042fe200078e00ff */
        /* <DEDUP_REMOVED lines=8> */
[----:B------:R-:W-:Y:S01]  /*72a0*/  FMUL.FTZ R20, R15, R4 ;  /* 0x000000040f147220 */ /* 0x000fe20000410000 */
[C---:B------:R-:W-:Y:S01]  /*72b0*/  IMAD.U32 R12, R7.reuse, 0x10000, RZ ;  /* 0x00010000070c7824 */ /* 0x040fe200078e00ff */
[----:B------:R-:W-:Y:S01]  /*72c0*/  LOP3.LUT R7, R7, 0xffff0000, RZ, 0xc0, !PT ;  /* 0xffff000007077812 */ /* 0x000fe200078ec0ff */
[----:B------:R-:W-:Y:S01]  /*72d0*/  FFMA.FTZ R4, R15, R9, -R14 ;  /* 0x000000090f047223 */ /* 0x000fe2000001080e */
[----:B------:R-:W-:Y:S01]  /*72e0*/  FMUL.FTZ R13, R26, R5 ;  /* 0x000000051a0d7220 */ /* 0x000fe20000410000 */
[----:B------:R-:W-:Y:S01]  /*72f0*/  FFMA.FTZ R9, R21, R9, R20 ;  /* 0x0000000915097223 */ /* 0x000fe20000010014 */
[----:B------:R-:W-:Y:S01]  /*7300*/  FMUL.FTZ R15, R24, R5 ;  /* 0x00000005180f7220 */ /* 0x000fe20000410000 */
[C---:B------:R-:W-:Y:S01]  /*7310*/  LOP3.LUT R20, R8.reuse, 0xffff0000, RZ, 0xc0, !PT ;  /* 0xffff000008147812 */ /* 0x040fe200078ec0ff */
[----:B------:R-:W-:-:S02]  /*7320*/  IMAD.U32 R21, R8, 0x10000, RZ ;  /* 0x0001000008157824 */ /* 0x000fc400078e00ff */
[-C--:B------:R-:W-:Y:S01]  /*7330*/  FFMA.FTZ R5, R24, R10.reuse, -R13 ;  /* 0x0000000a18057223 */ /* 0x080fe2000001080d */
        /* <DEDUP_REMOVED lines=15> */
.L_x_1028:
        /* <DEDUP_REMOVED lines=14> */
.L_x_1215:
[----:B------:R-:W-:Y:S01]  /*7510*/  UMOV UR4, 0xffffffff ;  /* 0xffffffff00047882 */ /* 0x000fe20000000000 */
[----:B------:R-:W-:Y:S02]  /*7520*/  LOP3.LUT R3, R0, 0xfffffffe, RZ, 0xc0, !PT ;  /* 0xfffffffe00037812 */ /* 0x000fe400078ec0ff */
[----:B------:R-:W-:Y:S05]  /*7530*/  BRA.DIV UR4, `(.L_x_1045) ;  /* 0x000000f204187947 */ /* 0x000fea000b800000 */
.L_x_1218:
[----:B------:R-:W-:Y:S01]  /*7540*/  UMOV UR4, 0xffffffff ;  /* 0xffffffff00047882 */ /* 0x000fe20000000000 */
[----:B------:R-:W-:Y:S02]  /*7550*/  IMAD.IADD R0, R224, 0x1, -R3 ;  /* 0x00000001e0007824 */ /* 0x000fe400078e0a03 */
[----:B------:R-:W-:Y:S05]  /*7560*/  BRA.DIV UR4, `(.L_x_1046) ;  /* 0x000000f204347947 */ /* 0x000fea000b800000 */
.L_x_1221:
[----:B------:R-:W-:Y:S01]  /*7570*/  UMOV UR4, 0xffffffff ;  /* 0xffffffff00047882 */ /* 0x000fe20000000000 */
[----:B------:R-:W-:Y:S02]  /*7580*/  SHF.L.U32 R3, R0, 0x1f, RZ ;  /* 0x0000001f00037819 */ /* 0x000fe400000006ff */
[----:B------:R-:W-:Y:S05]  /*7590*/  BRA.DIV UR4, `(.L_x_1047) ;  /* 0x000000f204507947 */ /* 0x000fea000b800000 */
.L_x_1224:
[----:B------:R-:W2:Y:S01]  /*75a0*/  SYNCS.PHASECHK.TRANS64.TRYWAIT P1, [R18+URZ+0x32400], R3 ;  /* 0x03240003120075a7 */ /* 0x000ea2000802017f */
[----:B-----5:R-:W-:Y:S01]  /*75b0*/  IMAD.MOV.U32 R42, RZ, RZ, R4 ;  /* 0x000000ffff2a7224 */ /* 0x020fe200078e0004 */
[----:B------:R-:W-:Y:S01]  /*75c0*/  SHF.R.U64 R4, R4, 0x10, R5 ;  /* 0x0000001004047819 */ /* 0x000fe20000001205 */
[----:B------:R-:W-:Y:S01]  /*75d0*/  IMAD.MOV.U32 R43, RZ, RZ, R6 ;  /* 0x000000ffff2b7224 */ /* 0x000fe200078e0006 */
[----:B------:R-:W-:Y:S01]  /*75e0*/  SHF.R.U64 R6, R6, 0x10, R7 ;  /* 0x0000001006067819 */ /* 0x000fe20000001207 */
[--C-:B------:R-:W-:Y:S01]  /*75f0*/  IMAD.MOV.U32 R13, RZ, RZ, R5.reuse ;  /* 0x000000ffff0d7224 */ /* 0x100fe200078e0005 */
[----:B------:R-:W-:Y:S01]  /*7600*/  SHF.R.U32.HI R5, RZ, 0x10, R5 ;  /* 0x00000010ff057819 */ /* 0x000fe20000011605 */
[--C-:B------:R-:W-:Y:S01]  /*7610*/  IMAD.MOV.U32 R12, RZ, RZ, R7.reuse ;  /* 0x000000ffff0c7224 */ /* 0x100fe200078e0007 */
[----:B------:R-:W-:Y:S01]  /*7620*/  SHF.R.U32.HI R7, RZ, 0x10, R7 ;  /* 0x00000010ff077819 */ /* 0x000fe20000011607 */
[----:B------:R-:W-:Y:S01]  /*7630*/  IMAD.MOV.U32 R44, RZ, RZ, R24 ;  /* 0x000000ffff2c7224 */ /* 0x000fe200078e0018 */
[-C--:B------:R-:W-:Y:S01]  /*7640*/  ISETP.GE.OR P2, PT, R19, R8.reuse, P0 ;  /* 0x000000081300720c */ /* 0x080fe20000746670 */
[----:B------:R-:W-:Y:S01]  /*7650*/  IMAD.MOV.U32 R14, RZ, RZ, R25 ;  /* 0x000000ffff0e7224 */ /* 0x000fe200078e0019 */
[----:B------:R-:W-:Y:S01]  /*7660*/  PRMT R42, R42, 0x5410, R4 ;  /* 0x000054102a2a7816 */ /* 0x000fe20000000004 */
[----:B------:R-:W-:Y:S01]  /*7670*/  IMAD.MOV.U32 R45, RZ, RZ, R26 ;  /* 0x000000ffff2d7224 */ /* 0x000fe200078e001a */
[----:B------:R-:W-:Y:S01]  /*7680*/  ISETP.GE.OR P0, PT, R223, R8, P0 ;  /* 0x00000008df00720c */ /* 0x000fe20000706670 */
[----:B------:R-:W-:Y:S01]  /*7690*/  IMAD.MOV.U32 R4, RZ, RZ, R27 ;  /* 0x000000ffff047224 */ /* 0x000fe200078e001b */
[----:B------:R-:W-:Y:S01]  /*76a0*/  PRMT R13, R13, 0x5410, R5 ;  /* 0x000054100d0d7816 */ /* 0x000fe20000000005 */
[----:B------:R-:W-:Y:S01]  /*76b0*/  BSSY B1, `(.L_x_1048) ;  /* 0x000000c000017945 */ /* 0x000fe20003800000 */
[----:B------:R-:W-:-:S02]  /*76c0*/  PRMT R43, R43, 0x5410, R6 ;  /* 0x000054102b2b7816 */ /* 0x000fc40000000006 */
[----:B------:R-:W-:Y:S02]  /*76d0*/  PRMT R12, R12, 0x5410, R7 ;  /* 0x000054100c0c7816 */ /* 0x000fe40000000007 */
[--C-:B------:R-:W-:Y:S02]  /*76e0*/  SHF.R.U64 R5, R24, 0x10, R25.reuse ;  /* 0x0000001018057819 */ /* 0x100fe40000001219 */
[----:B------:R-:W-:Y:S02]  /*76f0*/  SHF.R.U32.HI R6, RZ, 0x10, R25 ;  /* 0x00000010ff067819 */ /* 0x000fe40000011619 */
[--C-:B------:R-:W-:Y:S02]  /*7700*/  SHF.R.U64 R7, R26, 0x10, R27.reuse ;  /* 0x000000101a077819 */ /* 0x100fe4000000121b */
[----:B------:R-:W-:Y:S02]  /*7710*/  SHF.R.U32.HI R8, RZ, 0x10, R27 ;  /* 0x00000010ff087819 */ /* 0x000fe4000001161b */
[----:B------:R-:W-:-:S02]  /*7720*/  PRMT R44, R44, 0x5410, R5 ;  /* 0x000054102c2c7816 */ /* 0x000fc40000000005 */
[----:B------:R-:W-:Y:S02]  /*7730*/  PRMT R14, R14, 0x5410, R6 ;  /* 0x000054100e0e7816 */ /* 0x000fe40000000006 */
[----:B------:R-:W-:Y:S02]  /*7740*/  PRMT R45, R45, 0x5410, R7 ;  /* 0x000054102d2d7816 */ /* 0x000fe40000000007 */
[----:B------:R-:W-:Y:S01]  /*7750*/  PRMT R4, R4, 0x5410, R8 ;  /* 0x0000541004047816 */ /* 0x000fe20000000008 */
[----:B--2---:R-:W-:Y:S06]  /*7760*/  @!P1 BRA `(.L_x_1049) ;  /* 0x000000f000049947 */ /* 0x004fec0003800000 */
.L_x_1225:
[----:B------:R-:W-:Y:S05]  /*7770*/  BSYNC B1 ;  /* 0x0000000000017941 */ /* 0x000fea0003800000 */
.L_x_1048:
[----:B------:R-:W-:Y:S01]  /*7780*/  BSSY B1, `(.L_x_1050) ;  /* 0x000005b000017945 */ /* 0x000fe20003800000 */
[----:B--2---:R-:W-:-:S03]  /*7790*/  IMAD.MOV.U32 R3, RZ, RZ, R4 ;  /* 0x000000ffff037224 */ /* 0x004fc600078e0004 */
[----:B------:R-:W-:Y:S05]  /*77a0*/  @P2 BRA `(.L_x_1051) ;  /* 0x0000000400602947 */ /* 0x000fea0003800000 */
[----:B------:R-:W-:Y:S01]  /*77b0*/  IMAD.SHL.U32 R4, R228, 0x40, RZ ;  /* 0x00000040e4047824 */ /* 0x000fe200078e00ff */
[----:B------:R-:W-:Y:S01]  /*77c0*/  LOP3.LUT R29, R44, 0xffff0000, RZ, 0xc0, !PT ;  /* 0xffff00002c1d7812 */ /* 0x000fe200078ec0ff */
[----:B------:R-:W-:Y:S02]  /*77d0*/  IMAD.IADD R5, R16, 0x1, R47 ;  /* 0x0000000110057824 */ /* 0x000fe400078e022f */
        /* <DEDUP_REMOVED lines=8> */
[C---:B------:R-:W-:Y:S02]  /*7860*/  IMAD R5, R217.reuse, 0x200, R4 ;  /* 0x00000200d9057824 */ /* 0x040fe400078e0204 */
[----:B------:R-:W-:Y:S02]  /*7870*/  IMAD R9, R217, 0x200, R6 ;  /* 0x00000200d9097824 */ /* 0x000fe400078e0206 */
[--C-:B-1----:R-:W-:Y:S02]  /*7880*/  IMAD R38, R5, 0x2, R18.reuse ;  /* 0x0000000205267824 */ /* 0x102fe400078e0212 */
[----:B------:R-:W-:-:S03]  /*7890*/  IMAD R40, R9, 0x2, R18 ;  /* 0x0000000209287824 */ /* 0x000fc600078e0212 */
[----:B------:R-:W1:Y:S04]  /*78a0*/  LDS.128 R4, [R38+0x18400] ;  /* 0x0184000026047984 */ /* 0x000e680000000c00 */
[----:B------:R-:W2:Y:S01]  /*78b0*/  LDS.128 R8, [R40+0x18400] ;  /* 0x0184000028087984 */ /* 0x000ea20000000c00 */
[C---:B-1----:R-:W-:Y:S01]  /*78c0*/  IMAD.U32 R15, R4.reuse, 0x10000, RZ ;  /* 0x00010000040f7824 */ /* 0x042fe200078e00ff */
        /* <DEDUP_REMOVED lines=16> */
[----:B------:R-:W-:Y:S01]  /*79d0*/  FFMA.FTZ R32, R4, R25, -R31 ;  /* 0x0000001904207223 */ /* 0x000fe2000001081f */
[----:B------:R-:W-:Y:S01]  /*79e0*/  FMUL.FTZ R8, R27, R34 ;  /* 0x000000221b087220 */ /* 0x000fe20000410000 */
[----:B------:R-:W-:Y:S01]  /*79f0*/  LOP3.LUT R31, R45, 0xffff0000, RZ, 0xc0, !PT ;  /* 0xffff00002d1f7812 */ /* 0x000fe200078ec0ff */
[-C--:B------:R-:W-:Y:S01]  /*7a00*/  FMUL.FTZ R27, R27, R30.reuse ;  /* 0x0000001e1b1b7220 */ /* 0x080fe20000410000 */
[----:B------:R-:W-:Y:S01]  /*7a10*/  LOP3.LUT R25, R43, 0xffff0000, RZ, 0xc0, !PT ;  /* 0xffff00002b197812 */ /* 0x000fe200078ec0ff */
[----:B------:R-:W-:Y:S01]  /*7a20*/  FFMA.FTZ R30, R21, R30, -R8 ;  /* 0x0000001e151e7223 */ /* 0x000fe20000010808 */
[----:B------:R-:W-:-:S02]  /*7a30*/  IMAD.U32 R26, R9, 0x10000, RZ ;  /* 0x00010000091a7824 */ /* 0x000fc400078e00ff */
[----:B------:R-:W-:Y:S01]  /*7a40*/  FFMA.FTZ R34, R21, R34, R27 ;  /* 0x0000002215227223 */ /* 0x000fe2000001001b */
[----:B------:R-:W-:Y:S01]  /*7a50*/  FMUL.FTZ R21, R10, R31 ;  /* 0x0000001f0a157220 */ /* 0x000fe20000410000 */
[----:B------:R-:W-:Y:S02]  /*7a60*/  IMAD.U32 R27, R14, 0x10000, RZ ;  /* 0x000100000e1b7824 */ /* 0x000fe400078e00ff */
[----:B------:R-:W-:Y:S01]  /*7a70*/  FFMA.FTZ R29, R4, R29, R15 ;  /* 0x0000001d041d7223 */ /* 0x000fe2000001000f */
[----:B------:R-:W-:Y:S02]  /*7a80*/  IMAD.U32 R20, R5, 0x10000, RZ ;  /* 0x0001000005147824 */ /* 0x000fe400078e00ff */
[-C--:B------:R-:W-:Y:S01]  /*7a90*/  FMUL.FTZ R41, R10, R25.reuse ;  /* 0x000000190a297220 */ /* 0x080fe20000410000 */
[----:B------:R-:W-:Y:S02]  /*7aa0*/  IMAD.U32 R15, R13, 0x10000, RZ ;  /* 0x000100000d0f7824 */ /* 0x000fe400078e00ff */
[----:B------:R-:W-:Y:S01]  /*7ab0*/  FFMA.FTZ R39, R6, R25, -R21 ;  /* 0x0000001906277223 */ /* 0x000fe20000010815 */
[----:B------:R-:W-:Y:S01]  /*7ac0*/  FMUL.FTZ R37, R26, R27 ;  /* 0x0000001b1a257220 */ /* 0x000fe20000410000 */
[----:B------:R-:W-:-:S02]  /*7ad0*/  IMAD.U32 R28, R11, 0x10000, RZ ;  /* 0x000100000b1c7824 */ /* 0x000fc400078e00ff */
[----:B------:R-:W-:Y:S01]  /*7ae0*/  FMUL.FTZ R26, R26, R15 ;  /* 0x0000000f1a1a7220 */ /* 0x000fe20000410000 */
[----:B------:R-:W-:Y:S02]  /*7af0*/  IMAD.U32 R25, R3, 0x10000, RZ ;  /* 0x0001000003197824 */ /* 0x000fe400078e00ff */
[----:B------:R-:W-:Y:S01]  /*7b00*/  FFMA.FTZ R41, R6, R31, R41 ;  /* 0x0000001f06297223 */ /* 0x000fe20000010029 */
[----:B------:R-:W-:Y:S02]  /*7b10*/  IMAD.U32 R21, R12, 0x10000, RZ ;  /* 0x000100000c157824 */ /* 0x000fe400078e00ff */
[----:B------:R-:W-:Y:S01]  /*7b20*/  FFMA.FTZ R37, R20, R15, -R37 ;  /* 0x0000000f14257223 */ /* 0x000fe20000010825 */
[----:B------:R-:W-:Y:S01]  /*7b30*/  IMAD.U32 R24, R7, 0x10000, RZ ;  /* 0x0001000007187824 */ /* 0x000fe200078e00ff */
[----:B------:R-:W-:Y:S01]  /*7b40*/  LOP3.LUT R9, R9, 0xffff0000, RZ, 0xc0, !PT ;  /* 0xffff000009097812 */ /* 0x000fe200078ec0ff */
[C---:B------:R-:W-:Y:S01]  /*7b50*/  FMUL.FTZ R31, R28.reuse, R25 ;  /* 0x000000191c1f7220 */ /* 0x040fe20000410000 */
[----:B------:R-:W-:Y:S01]  /*7b60*/  LOP3.LUT R11, R11, 0xffff0000, RZ, 0xc0, !PT ;  /* 0xffff00000b0b7812 */ /* 0x000fe200078ec0ff */
[----:B------:R-:W-:Y:S01]  /*7b70*/  FMUL.FTZ R15, R28, R21 ;  /* 0x000000151c0f7220 */ /* 0x000fe20000410000 */
[----:B------:R-:W-:Y:S01]  /*7b80*/  LOP3.LUT R8, R14, 0xffff0000, RZ, 0xc0, !PT ;  /* 0xffff00000e087812 */ /* 0x000fe200078ec0ff */
[----:B------:R-:W-:Y:S01]  /*7b90*/  FFMA.FTZ R26, R20, R27, R26 ;  /* 0x0000001b141a7223 */ /* 0x000fe2000001001a */
[----:B------:R-:W-:Y:S01]  /*7ba0*/  LOP3.LUT R10, R3, 0xffff0000, RZ, 0xc0, !PT ;  /* 0xffff0000030a7812 */ /* 0x000fe200078ec0ff */
[C---:B------:R-:W-:Y:S01]  /*7bb0*/  FFMA.FTZ R31, R24.reuse, R21, -R31 ;  /* 0x00000015181f7223 */ /* 0x040fe2000001081f */
[----:B------:R-:W-:Y:S01]  /*7bc0*/  LOP3.LUT R4, R13, 0xffff0000, RZ, 0xc0, !PT ;  /* 0xffff00000d047812 */ /* 0x000fe200078ec0ff */
[----:B------:R-:W-:Y:S01]  /*7bd0*/  FFMA.FTZ R15, R24, R25, R15 ;  /* 0x00000019180f7223 */ /* 0x000fe2000001000f */
[----:B------:R-:W-:Y:S01]  /*7be0*/  LOP3.LUT R6, R12, 0xffff0000, RZ, 0xc0, !PT ;  /* 0xffff00000c067812 */ /* 0x000fe200078ec0ff */
[----:B------:R-:W-:Y:S01]  /*7bf0*/  FMUL.FTZ R20, R9, R8 ;  /* 0x0000000809147220 */ /* 0x000fe20000410000 */
[----:B------:R-:W-:Y:S01]  /*7c00*/  LOP3.LUT R5, R5, 0xffff0000, RZ, 0xc0, !PT ;  /* 0xffff000005057812 */ /* 0x000fe200078ec0ff */
[----:B------:R-:W-:Y:S01]  /*7c10*/  FMUL.FTZ R24, R11, R10 ;  /* 0x0000000a0b187220 */ /* 0x000fe20000410000 */
[----:B------:R-:W-:Y:S01]  /*7c20*/  LOP3.LUT R7, R7, 0xffff0000, RZ, 0xc0, !PT ;  /* 0xffff000007077812 */ /* 0x000fe200078ec0ff */
[----:B------:R-:W-:Y:S01]  /*7c30*/  FMUL.FTZ R9, R9, R4 ;  /* 0x0000000409097220 */ /* 0x000fe20000410000 */
[----:B------:R-:W-:Y:S01]  /*7c40*/  FMUL.FTZ R11, R11, R6 ;  /* 0x000000060b0b7220 */ /* 0x000fe20000410000 */
[----:B------:R-:W-:Y:S01]  /*7c50*/  FFMA.FTZ R20, R5, R4, -R20 ;  /* 0x0000000405147223 */ /* 0x000fe20000010814 */
        /* <DEDUP_REMOVED lines=8> */
[----:B------:R-:W-:Y:S01]  /*7ce0*/  F2FP.BF16.F32.PACK_AB R10, R41, R34 ;  /* 0x00000022290a723e */ /* 0x000fe200000010ff */
[----:B------:R2:W-:Y:S01]  /*7cf0*/  STS.128 [R38+0x18400], R4 ;  /* 0x0184000426007388 */ /* 0x0005e20000000c00 */
[----:B------:R-:W-:Y:S02]  /*7d00*/  F2FP.BF16.F32.PACK_AB R9, R9, R26 ;  /* 0x0000001a0909723e */ /* 0x000fe400000010ff */
[----:B------:R-:W-:-:S05]  /*7d10*/  F2FP.BF16.F32.PACK_AB R11, R28, R15 ;  /* 0x0000000f1c0b723e */ /* 0x000fca00000010ff */
[----:B------:R2:W-:Y:S02]  /*7d20*/  STS.128 [R40+0x18400], R8 ;  /* 0x0184000828007388 */ /* 0x0005e40000000c00 */
.L_x_1051:
[----:B------:R-:W-:Y:S05]  /*7d30*/  BSYNC B1 ;  /* 0x0000000000017941 */ /* 0x000fea0003800000 */
.L_x_1050:
[----:B------:R-:W-:Y:S05]  /*7d40*/  @P0 BRA `(.L_x_1041) ;  /* 0x0000000400440947 */ /* 0x000fea0003800000 */
[----:B--2---:R-:W-:Y:S01]  /*7d50*/  IMAD.IADD R4, R16, 0x1, R47 ;  /* 0x0000000110047824 */ /* 0x004fe200078e022f */
[----:B-1----:R-:W-:Y:S01]  /*7d60*/  LOP3.LUT R36, R45, 0xffff0000, RZ, 0xc0, !PT ;  /* 0xffff00002d247812 */ /* 0x002fe200078ec0ff */
[C---:B------:R-:W-:Y:S01]  /*7d70*/  IMAD.U32 R32, R44.reuse, 0x10000, RZ ;  /* 0x000100002c207824 */ /* 0x040fe200078e00ff */
[----:B------:R-:W-:Y:S01]  /*7d80*/  LOP3.LUT R44, R44, 0xffff0000, RZ, 0xc0, !PT ;  /* 0xffff00002c2c7812 */ /* 0x000fe200078ec0ff */
[----:B------:R-:W-:Y:S01]  /*7d90*/  IMAD.U32 R30, R42, 0x10000, RZ ;  /* 0x000100002a1e7824 */ /* 0x000fe200078e00ff */
[----:B------:R-:W-:Y:S01]  /*7da0*/  LOP3.LUT R5, R213, 0x38, R4, 0xf8, !PT ;  /* 0x00000038d5057812 */ /* 0x000fe200078ef804 */
[----:B------:R-:W-:Y:S01]  /*7db0*/  IMAD.U32 R47, R14, 0x10000, RZ ;  /* 0x000100000e2f7824 */ /* 0x000fe200078e00ff */
[----:B------:R-:W-:Y:S01]  /*7dc0*/  LOP3.LUT R42, R42, 0xffff0000, RZ, 0xc0, !PT ;  /* 0xffff00002a2a7812 */ /* 0x000fe200078ec0ff */
[----:B------:R-:W-:Y:S01]  /*7dd0*/  IMAD.U32 R41, R13, 0x10000, RZ ;  /* 0x000100000d297824 */ /* 0x000fe200078e00ff */
[----:B------:R-:W-:Y:S01]  /*7de0*/  LOP3.LUT R5, R5, R236, RZ, 0x3c, !PT ;  /* 0x000000ec05057212 */ /* 0x000fe200078e3cff */
[----:B------:R-:W-:Y:S01]  /*7df0*/  IMAD.U32 R34, R45, 0x10000, RZ ;  /* 0x000100002d227824 */ /* 0x000fe200078e00ff */
[----:B------:R-:W-:-:S03]  /*7e00*/  LOP3.LUT R13, R13, 0xffff0000, RZ, 0xc0, !PT ;  /* 0xffff00000d0d7812 */ /* 0x000fc600078ec0ff */
[----:B------:R-:W-:Y:S02]  /*7e10*/  IMAD.IADD R9, R218, 0x1, R5 ;  /* 0x00000001da097824 */ /* 0x000fe400078e0205 */
[----:B------:R-:W1:Y:S02]  /*7e20*/  LDS.128 R4, [R231+0x18400] ;  /* 0x01840000e7047984 */ /* 0x000e640000000c00 */
        /* <DEDUP_REMOVED lines=16> */
[-C--:B------:R-:W-:Y:S01]  /*7f30*/  FMUL.FTZ R37, R44, R8.reuse ;  /* 0x000000082c257220 */ /* 0x080fe20000410000 */
[----:B------:R-:W-:Y:S01]  /*7f40*/  FMUL.FTZ R39, R42, R8 ;  /* 0x000000082a277220 */ /* 0x000fe20000410000 */
[----:B------:R-:W-:Y:S01]  /*7f50*/  FFMA.FTZ R31, R30, R20, -R31 ;  /* 0x000000141e1f7223 */ /* 0x000fe2000001081f */
[-C--:B------:R-:W-:Y:S01]  /*7f60*/  FMUL.FTZ R26, R47, R27.reuse ;  /* 0x0000001b2f1a7220 */ /* 0x080fe20000410000 */
[----:B------:R-:W-:Y:S01]  /*7f70*/  FMUL.FTZ R30, R41, R27 ;  /* 0x0000001b291e7220 */ /* 0x000fe20000410000 */
[----:B------:R-:W-:-:S02]  /*7f80*/  IMAD.U32 R28, R10, 0x10000, RZ ;  /* 0x000100000a1c7824 */ /* 0x000fc400078e00ff */
[----:B------:R-:W-:Y:S01]  /*7f90*/  FFMA.FTZ R33, R32, R20, R33 ;  /* 0x0000001420217223 */ /* 0x000fe20000010021 */
[-C--:B------:R-:W-:Y:S01]  /*7fa0*/  FFMA.FTZ R8, R42, R4.reuse, -R37 ;  /* 0x000000042a087223 */ /* 0x080fe20000010825 */
[----:B------:R-:W-:Y:S01]  /*7fb0*/  FFMA.FTZ R20, R44, R4, R39 ;  /* 0x000000042c147223 */ /* 0x000fe20000010027 */
[----:B------:R-:W-:Y:S01]  /*7fc0*/  LOP3.LUT R10, R10, 0xffff0000, RZ, 0xc0, !PT ;  /* 0xffff00000a0a7812 */ /* 0x000fe200078ec0ff */
[-C--:B------:R-:W-:Y:S01]  /*7fd0*/  FFMA.FTZ R26, R41, R21.reuse, -R26 ;  /* 0x00000015291a7223 */ /* 0x080fe2000001081a */
[----:B------:R-:W-:Y:S02]  /*7fe0*/  IMAD.U32 R4, R43, 0x10000, RZ ;  /* 0x000100002b047824 */ /* 0x000fe400078e00ff */
[----:B------:R-:W-:Y:S01]  /*7ff0*/  FFMA.FTZ R30, R47, R21, R30 ;  /* 0x000000152f1e7223 */ /* 0x000fe2000001001e */
[----:B------:R-:W-:Y:S01]  /*8000*/  LOP3.LUT R32, R43, 0xffff0000, RZ, 0xc0, !PT ;  /* 0xffff00002b207812 */ /* 0x000fe200078ec0ff */
[----:B------:R-:W-:Y:S01]  /*8010*/  FMUL.FTZ R21, R34, R28 ;  /* 0x0000001c22157220 */ /* 0x000fe20000410000 */
[----:B------:R-:W-:-:S02]  /*8020*/  IMAD.U32 R29, R11, 0x10000, RZ ;  /* 0x000100000b1d7824 */ /* 0x000fc400078e00ff */
[C---:B------:R-:W-:Y:S01]  /*8030*/  FMUL.FTZ R27, R4.reuse, R28 ;  /* 0x0000001c041b7220 */ /* 0x040fe20000410000 */
[----:B------:R-:W-:Y:S02]  /*8040*/  IMAD.U32 R43, R3, 0x10000, RZ ;  /* 0x00010000032b7824 */ /* 0x000fe400078e00ff */
[----:B------:R-:W-:Y:S01]  /*8050*/  FFMA.FTZ R21, R4, R24, -R21 ;  /* 0x0000001804157223 */ /* 0x000fe20000010815 */
[-C--:B------:R-:W-:Y:S01]  /*8060*/  FMUL.FTZ R37, R36, R10.reuse ;  /* 0x0000000a24257220 */ /* 0x080fe20000410000 */
[----:B------:R-:W-:Y:S01]  /*8070*/  FMUL.FTZ R39, R32, R10 ;  /* 0x0000000a20277220 */ /* 0x000fe20000410000 */
[----:B------:R-:W-:Y:S02]  /*8080*/  IMAD.U32 R41, R12, 0x10000, RZ ;  /* 0x000100000c297824 */ /* 0x000fe400078e00ff */
[-C--:B------:R-:W-:Y:S01]  /*8090*/  FMUL.FTZ R4, R43, R29.reuse ;  /* 0x0000001d2b047220 */ /* 0x080fe20000410000 */
[----:B------:R-:W-:Y:S01]  /*80a0*/  FFMA.FTZ R10, R34, R24, R27 ;  /* 0x00000018220a7223 */ /* 0x000fe2000001001b */
[-C--:B------:R-:W-:Y:S01]  /*80b0*/  FFMA.FTZ R24, R32, R6.reuse, -R37 ;  /* 0x0000000620187223 */ /* 0x080fe20000010825 */
[----:B------:R-:W-:Y:S01]  /*80c0*/  FFMA.FTZ R39, R36, R6, R39 ;  /* 0x0000000624277223 */ /* 0x000fe20000010027 */
[C---:B------:R-:W-:Y:S01]  /*80d0*/  FMUL.FTZ R6, R41.reuse, R29 ;  /* 0x0000001d29067220 */ /* 0x040fe20000410000 */
[----:B------:R-:W-:Y:S01]  /*80e0*/  FFMA.FTZ R27, R41, R25, -R4 ;  /* 0x00000019291b7223 */ /* 0x000fe20000010804 */
[----:B------:R-:W-:-:S02]  /*80f0*/  LOP3.LUT R11, R11, 0xffff0000, RZ, 0xc0, !PT ;  /* 0xffff00000b0b7812 */ /* 0x000fc400078ec0ff */
[----:B------:R-:W-:Y:S01]  /*8100*/  LOP3.LUT R37, R14, 0xffff0000, RZ, 0xc0, !PT ;  /* 0xffff00000e257812 */ /* 0x000fe200078ec0ff */
[----:B------:R-:W-:Y:S01]  /*8110*/  FFMA.FTZ R25, R43, R25, R6 ;  /* 0x000000192b197223 */ /* 0x000fe20000010006 */
[----:B------:R-:W-:Y:S01]  /*8120*/  LOP3.LUT R41, R3, 0xffff0000, RZ, 0xc0, !PT ;  /* 0xffff000003297812 */ /* 0x000fe200078ec0ff */
[-C--:B------:R-:W-:Y:S01]  /*8130*/  FMUL.FTZ R6, R13, R9.reuse ;  /* 0x000000090d067220 */ /* 0x080fe20000410000 */
[----:B------:R-:W-:Y:S01]  /*8140*/  LOP3.LUT R29, R12, 0xffff0000, RZ, 0xc0, !PT ;  /* 0xffff00000c1d7812 */ /* 0x000fe200078ec0ff */
[----:B------:R-:W-:Y:S01]  /*8150*/  FMUL.FTZ R4, R37, R9 ;  /* 0x0000000925047220 */ /* 0x000fe20000410000 */
[----:B------:R-:W-:Y:S01]  /*8160*/  F2FP.BF16.F32.PACK_AB R10, R39, R10 ;  /* 0x0000000a270a723e */ /* 0x000fe200000010ff */
[----:B------:R-:W-:Y:S01]  /*8170*/  FMUL.FTZ R12, R41, R11 ;  /* 0x0000000b290c7220 */ /* 0x000fe20000410000 */
[----:B------:R-:W-:Y:S01]  /*8180*/  FFMA.FTZ R9, R37, R5, R6 ;  /* 0x0000000525097223 */ /* 0x000fe20000010006 */
[----:B------:R-:W-:Y:S01]  /*8190*/  FMUL.FTZ R14, R29, R11 ;  /* 0x0000000b1d0e7220 */ /* 0x000fe20000410000 */
[----:B------:R-:W-:Y:S01]  /*81a0*/  FFMA.FTZ R3, R13, R5, -R4 ;  /* 0x000000050d037223 */ /* 0x000fe20000010804 */
[----:B------:R-:W-:Y:S01]  /*81b0*/  FFMA.FTZ R12, R29, R7, -R12 ;  /* 0x000000071d0c7223 */ /* 0x000fe2000001080c */
[----:B------:R-:W-:Y:S01]  /*81c0*/  F2FP.BF16.F32.PACK_AB R6, R24, R21 ;  /* 0x000000151806723e */ /* 0x000fe200000010ff */
[----:B------:R-:W-:Y:S01]  /*81d0*/  FFMA.FTZ R14, R41, R7, R14 ;  /* 0x00000007290e7223 */ /* 0x000fe2000001000e */
[----:B------:R-:W-:-:S02]  /*81e0*/  F2FP.BF16.F32.PACK_AB R4, R8, R31 ;  /* 0x0000001f0804723e */ /* 0x000fc400000010ff */
[----:B------:R-:W-:Y:S02]  /*81f0*/  F2FP.BF16.F32.PACK_AB R5, R3, R26 ;  /* 0x0000001a0305723e */ /* 0x000fe400000010ff */
[----:B------:R-:W-:Y:S02]  /*8200*/  F2FP.BF16.F32.PACK_AB R7, R12, R27 ;  /* 0x0000001b0c07723e */ /* 0x000fe400000010ff */
[----:B------:R-:W-:Y:S02]  /*8210*/  F2FP.BF16.F32.PACK_AB R8, R20, R33 ;  /* 0x000000211408723e */ /* 0x000fe400000010ff */
[----:B------:R-:W-:Y:S01]  /*8220*/  F2FP.BF16.F32.PACK_AB R9, R9, R30 ;  /* 0x0000001e0909723e */ /* 0x000fe200000010ff */
[----:B------:R1:W-:Y:S01]  /*8230*/  STS.128 [R231+0x18400], R4 ;  /* 0x01840004e7007388 */ /* 0x0003e20000000c00 */
[----:B------:R-:W-:-:S05]  /*8240*/  F2FP.BF16.F32.PACK_AB R11, R14, R25 ;  /* 0x000000190e0b723e */ /* 0x000fca00000010ff */
[----:B------:R1:W-:Y:S02]  /*8250*/  STS.128 [R15+0x18400], R8 ;  /* 0x018400080f007388 */ /* 0x0003e40000000c00 */
.L_x_1041:
[----:B------:R-:W-:Y:S05]  /*8260*/  BSYNC B0 ;  /* 0x0000000000007941 */ /* 0x000fea0003800000 */
.L_x_1027:
        /* <DEDUP_REMOVED lines=8> */
.L_x_1024:
[----:B-1234-:R-:W2:Y:S01]  /*82f0*/  LDL R3, [R1+0x7c] ;  /* 0x00007c0001037983 */ /* 0x01eea20000100800 */
[----:B------:R-:W1:Y:S02]  /*8300*/  S2R R4, SR_TID.X ;  /* 0x0000000000047919 */ /* 0x000e640000002100 */
[----:B-1----:R-:W-:-:S05]  /*8310*/  SHF.R.U32.HI R4, RZ, 0x7, R4 ;  /* 0x00000007ff047819 */ /* 0x002fca0000011604 */
[----:B------:R-:W-:Y:S01]  /*8320*/  VIADD R170, R4, 0x8 ;  /* 0x0000000804aa7836 */ /* 0x000fe20000000000 */
[----:B--2---:R-:W-:-:S13]  /*8330*/  R2UR UR4, R3 ;  /* 0x00000000030472ca */ /* 0x004fda00000e0000 */
[----:B------:R-:W-:-:S05]  /*8340*/  IMAD.U32 R3, RZ, RZ, UR4 ;  /* 0x00000004ff037e24 */ /* 0x000fca000f8e00ff */
[----:B------:R-:W-:Y:S01]  /*8350*/  ISETP.NE.AND P0, PT, R3, 0x3, PT ;  /* 0x000000030300780c */ /* 0x000fe20003f05270 */
[----:B------:R-:W-:Y:S05]  /*8360*/  WARPSYNC.ALL ;  /* 0x0000000000007948 */ /* 0x000fea0003800000 */
[----:B------:R1:W-:Y:S07]  /*8370*/  BAR.SYNC.DEFER_BLOCKING R170, 0x100 ;  /* 0x000400aa0000751d */ /* 0x0003ee0000010000 */
[----:B-1----:R-:W-:Y:S05]  /*8380*/  @!P0 BRA `(.L_x_1052) ;  /* 0x0000000000048947 */ /* 0x002fea0003800000 */
[----:B------:R-:W-:Y:S01]  /*8390*/  BPT.TRAP 0x1 ;  /* 0x000000040000795c */ /* 0x000fe20000300000 */
.L_x_1052:
[----:B------:R-:W-:Y:S01]  /*83a0*/  IMAD R3, R22, 0x8, R18 ;  /* 0x0000000816037824 */ /* 0x000fe200078e0212 */
[----:B------:R-:W-:-:S04]  /*83b0*/  SHF.L.U32 R6, R200, 0x1f, RZ ;  /* 0x0000001fc8067819 */ /* 0x000fc800000006ff */
[----:B------:R1:W2:Y:S01]  /*83c0*/  SYNCS.PHASECHK.TRANS64.TRYWAIT P1, [R3+URZ+0x32430], R6 ;  /* 0x03243006030075a7 */ /* 0x0002a2000802017f */
[----:B------:R-:W-:Y:S05]  /*83d0*/  @!P0 BRA `(.L_x_1053) ;  /* 0x0000000000048947 */ /* 0x000fea0003800000 */
[----:B------:R-:W-:Y:S01]  /*83e0*/  BPT.TRAP 0x1 ;  /* 0x000000040000795c */ /* 0x000fe20000300000 */
.L_x_1053:
[----:B------:R-:W-:-:S05]  /*83f0*/  VIADD R4, R18, 0x1c400 ;  /* 0x0001c40012047836 */ /* 0x000fca0000000000 */
[----:B------:R-:W-:-:S04]  /*8400*/  SHF.R.U32.HI R4, RZ, 0x4, R4 ;  /* 0x00000004ff047819 */ /* 0x000fc80000011604 */
[----:B------:R-:W-:Y:S01]  /*8410*/  LOP3.LUT R4, R4, 0x3fff, RZ, 0xc0, !PT ;  /* 0x00003fff04047812 */ /* 0x000fe200078ec0ff */
[----:B--2---:R-:W-:Y:S06]  /*8420*/  @P1 BRA `(.L_x_1054) ;  /* 0x0000000000081947 */ /* 0x004fec0003800000 */
[----:B------:R-:W2:Y:S02]  /*8430*/  SYNCS.PHASECHK.TRANS64.TRYWAIT P1, [R3+URZ+0x32430], R6 ;  /* 0x03243006030075a7 */ /* 0x000ea4000802017f */
[----:B--2---:R-:W-:Y:S05]  /*8440*/  @!P1 BRA `(.L_x_1055) ;  /* 0x000000e000e09947 */ /* 0x004fea0003800000 */
.L_x_1054:
[----:B------:R-:W-:Y:S05]  /*8450*/  WARPSYNC.ALL ;  /* 0x0000000000007948 */ /* 0x000fea0003800000 */
[----:B------:R-:W-:Y:S01]  /*8460*/  LOP3.LUT R216, R4, 0x10000, RZ, 0xfc, !PT ;  /* 0x0001000004d87812 */ /* 0x000fe200078efcff */
[----:B------:R-:W-:Y:S01]  /*8470*/  IMAD R35, R35, 0x2000, R18 ;  /* 0x0000200023237824 */ /* 0x000fe200078e0212 */
[----:B------:R-:W-:-:S03]  /*8480*/  UMOV UR9, 0x40000040 ;  /* 0x4000004000097882 */ /* 0x000fc60000000000 */
[----:B------:R-:W-:Y:S01]  /*8490*/  IMAD R4, R22, 0x300, R216 ;  /* 0x0000030016047824 */ /* 0x000fe200078e02d8 */
[----:B------:R-:W-:Y:S01]  /*84a0*/  BSSY B0, `(.L_x_1056) ;  /* 0x000003a000007945 */ /* 0x000fe20003800000 */
[----:B------:R-:W-:Y:S01]  /*84b0*/  IMAD.MOV.U32 R5, RZ, RZ, 0x40000040 ;  /* 0x40000040ff057424 */ /* 0x000fe200078e00ff */
[----:B------:R-:W-:Y:S01]  /*84c0*/  R2UR UR4, R35 ;  /* 0x00000000230472ca */ /* 0x000fe200000e0000 */
[C---:B------:R-:W-:Y:S01]  /*84d0*/  VIADD R8, R4.reuse, 0x2 ;  /* 0x0000000204087836 */ /* 0x040fe20000000000 */
[----:B------:R-:W-:Y:S01]  /*84e0*/  R2UR UR10, R4 ;  /* 0x00000000040a72ca */ /* 0x000fe200000e0000 */
[----:B-----5:R-:W-:Y:S01]  /*84f0*/  WARPGROUP.ARRIVE ;  /* 0x00000000000079c5 */ /* 0x020fe20000000000 */
[----:B------:R-:W-:Y:S01]  /*8500*/  R2UR UR11, R5 ;  /* 0x00000000050b72ca */ /* 0x000fe200000e0000 */
[----:B------:R-:W-:Y:S02]  /*8510*/  IMAD.MOV.U32 R9, RZ, RZ, 0x40000040 ;  /* 0x40000040ff097424 */ /* 0x000fe400078e00ff */
[----:B------:R-:W-:-:S02]  /*8520*/  IMAD.U32 R11, RZ, RZ, UR9 ;  /* 0x00000009ff0b7e24 */ /* 0x000fc4000f8e00ff */
[----:B------:R-:W-:-:S04]  /*8530*/  IMAD.MOV.U32 R5, RZ, RZ, 0x40000040 ;  /* 0x40000040ff057424 */ /* 0x000fc800078e00ff */
[----:B------:R-:W-:-:S04]  /*8540*/  UIADD3 UR5, UR4, 0x18400, URZ ;  /* 0x0001840004057890 */ /* 0x000fc8000fffe03f */
[----:B------:R-:W-:-:S04]  /*8550*/  USHF.R.U32.HI UR5, URZ, 0x4, UR5 ;  /* 0x000000043f057899 */ /* 0x000fc80008011605 */
[----:B------:R-:W-:-:S04]  /*8560*/  ULOP3.LUT UR5, UR5, 0x3fff, URZ, 0xc0, !UPT ;  /* 0x00003fff05057892 */ /* 0x000fc8000f8ec03f */
[----:B------:R-:W-:-:S04]  /*8570*/  ULOP3.LUT UR6, UR5, 0x10000, URZ, 0xfc, !UPT ;  /* 0x0001000005067892 */ /* 0x000fc8000f8efc3f */
[----:B------:R-:W-:-:S03]  /*8580*/  UIADD3 UR5, UR6, 0x2, URZ ;  /* 0x0000000206057890 */ /* 0x000fc6000fffe03f */
[----:B------:R-:W-:Y:S02]  /*8590*/  UMOV UR8, UR6 ;  /* 0x0000000600087c82 */ /* 0x000fe40008000000 */
[----:B------:R-:W-:Y:S01]  /*85a0*/  HGMMA.64x96x16.F32.BF16 R24, gdesc[UR8], RZ, !UPT, gsb0 ;  /* 0x01600000081879f0 */ /* 0x000fe2000c0018ff */
[----:B------:R-:W-:Y:S01]  /*85b0*/  R2UR UR10, R8 ;  /* 0x00000000080a72ca */ /* 0x000fe200000e0000 */
[----:B------:R-:W-:Y:S01]  /*85c0*/  IMAD.U32 R10, RZ, RZ, UR8 ;  /* 0x00000008ff0a7e24 */ /* 0x000fe2000f8e00ff */
[----:B------:R-:W-:Y:S01]  /*85d0*/  R2UR UR11, R9 ;  /* 0x00000000090b72ca */ /* 0x000fe200000e0000 */
[----:B------:R-:W-:Y:S01]  /*85e0*/  UMOV UR8, UR5 ;  /* 0x0000000500087c82 */ /* 0x000fe20008000000 */
[----:B------:R-:W-:Y:S01]  /*85f0*/  UMOV UR9, 0x40000040 ;  /* 0x4000004000097882 */ /* 0x000fe20000000000 */
[C---:B------:R-:W-:Y:S01]  /*8600*/  VIADD R8, R4.reuse, 0x4 ;  /* 0x0000000404087836 */ /* 0x040fe20000000000 */
[----:B------:R-:W-:Y:S01]  /*8610*/  UIADD3 UR5, UR6, 0x4, URZ ;  /* 0x0000000406057890 */ /* 0x000fe2000fffe03f */
[----:B------:R-:W-:Y:S01]  /*8620*/  IMAD.MOV.U32 R9, RZ, RZ, 0x40000040 ;  /* 0x40000040ff097424 */ /* 0x000fe200078e00ff */
[----:B------:R3:W-:Y:S01]  /*8630*/  STL.64 [R1+0x70], R10 ;  /* 0x0000700a01007387 */ /* 0x0007e20000100a00 */
[----:B------:R-:W-:-:S02]  /*8640*/  VIADD R4, R4, 0x6 ;  /* 0x0000000604047836 */ /* 0x000fc40000000000 */
[----:B---3--:R-:W-:Y:S02]  /*8650*/  IMAD.U32 R10, RZ, RZ, UR8 ;  /* 0x00000008ff0a7e24 */ /* 0x008fe4000f8e00ff */
[----:B------:R-:W-:-:S05]  /*8660*/  IMAD.U32 R11, RZ, RZ, UR9 ;  /* 0x00000009ff0b7e24 */ /* 0x000fca000f8e00ff */
[----:B------:R-:W-:Y:S01]  /*8670*/  STL.64 [R1+0x68], R10 ;  /* 0x0000680a01007387 */ /* 0x000fe20000100a00 */
[----:B------:R-:W-:Y:S02]  /*8680*/  WARPGROUP.DEPBAR.LE gsb0, 0x0 ;  /* 0x00008000000079c5 */ /* 0x000fe40000010000 */
[----:B------:R-:W-:-:S06]  /*8690*/  WARPGROUP.ARRIVE ;  /* 0x00000000000079c5 */ /* 0x000fcc0000000000 */
[----:B------:R-:W-:Y:S01]  /*86a0*/  HGMMA.64x96x16.F32.BF16 R24, gdesc[UR8], R24, gsb0 ;  /* 0x01600000081879f0 */ /* 0x000fe20008001818 */
[----:B------:R-:W-:Y:S01]  /*86b0*/  R2UR UR10, R8 ;  /* 0x00000000080a72ca */ /* 0x000fe200000e0000 */
[----:B------:R-:W-:Y:S01]  /*86c0*/  UMOV UR8, UR5 ;  /* 0x0000000500087c82 */ /* 0x000fe20008000000 */
[----:B------:R-:W-:Y:S01]  /*86d0*/  R2UR UR11, R9 ;  /* 0x00000000090b72ca */ /* 0x000fe200000e0000 */
[----:B------:R-:W-:Y:S01]  /*86e0*/  UMOV UR9, 0x40000040 ;  /* 0x4000004000097882 */ /* 0x000fe20000000000 */
[----:B------:R-:W-:Y:S01]  /*86f0*/  UIADD3 UR5, UR6, 0x6, URZ ;  /* 0x0000000606057890 */ /* 0x000fe2000fffe03f */
[----:B------:R-:W-:Y:S02]  /*8700*/  IMAD.U32 R8, RZ, RZ, UR8 ;  /* 0x00000008ff087e24 */ /* 0x000fe4000f8e00ff */
[----:B------:R-:W-:-:S05]  /*8710*/  IMAD.U32 R9, RZ, RZ, UR9 ;  /* 0x00000009ff097e24 */ /* 0x000fca000f8e00ff */
[----:B------:R3:W-:Y:S01]  /*8720*/  STL.64 [R1+0x60], R8 ;  /* 0x0000600801007387 */ /* 0x0007e20000100a00 */
[----:B------:R-:W-:Y:S02]  /*8730*/  WARPGROUP.DEPBAR.LE gsb0, 0x0 ;  /* 0x00008000000079c5 */ /* 0x000fe40000010000 */
[----:B------:R-:W-:-:S06]  /*8740*/  WARPGROUP.ARRIVE ;  /* 0x00000000000079c5 */ /* 0x000fcc0000000000 */
[----:B------:R-:W-:Y:S01]  /*8750*/  HGMMA.64x96x16.F32.BF16 R24, gdesc[UR8], R24, gsb0 ;  /* 0x01600000081879f0 */ /* 0x000fe20008001818 */
[----:B------:R-:W-:Y:S01]  /*8760*/  R2UR UR10, R4 ;  /* 0x00000000040a72ca */ /* 0x000fe200000e0000 */
[----:B------:R-:W-:Y:S01]  /*8770*/  UMOV UR8, UR5 ;  /* 0x0000000500087c82 */ /* 0x000fe20008000000 */
[----:B------:R-:W-:Y:S01]  /*8780*/  R2UR UR11, R5 ;  /* 0x00000000050b72ca */ /* 0x000fe200000e0000 */
[----:B------:R-:W-:Y:S01]  /*8790*/  UMOV UR9, 0x40000040 ;  /* 0x4000004000097882 */ /* 0x000fe20000000000 */
[----:B------:R-:W-:Y:S01]  /*87a0*/  SHF.L.U32 R5, R0, 0x1f, RZ ;  /* 0x0000001f00057819 */ /* 0x000fe200000006ff */
[----:B---3--:R-:W-:Y:S02]  /*87b0*/  IMAD.U32 R8, RZ, RZ, UR8 ;  /* 0x00000008ff087e24 */ /* 0x008fe4000f8e00ff */
[----:B------:R-:W-:-:S05]  /*87c0*/  IMAD.U32 R9, RZ, RZ, UR9 ;  /* 0x00000009ff097e24 */ /* 0x000fca000f8e00ff */
[----:B------:R3:W-:Y:S01]  /*87d0*/  STL.64 [R1+0x58], R8 ;  /* 0x0000580801007387 */ /* 0x0007e20000100a00 */
[----:B------:R-:W-:Y:S02]  /*87e0*/  WARPGROUP.DEPBAR.LE gsb0, 0x0 ;  /* 0x00008000000079c5 */ /* 0x000fe40000010000 */
[----:B------:R-:W-:-:S06]  /*87f0*/  WARPGROUP.ARRIVE ;  /* 0x00000000000079c5 */ /* 0x000fcc0000000000 */
[----:B------:R-:W-:Y:S03]  /*8800*/  HGMMA.64x96x16.F32.BF16 R24, gdesc[UR8], R24, gsb0 ;  /* 0x01600000081879f0 */ /* 0x000fe60008001818 */
[----:B------:R-:W-:Y:S02]  /*8810*/  WARPGROUP.DEPBAR.LE gsb0, 0x0 ;  /* 0x00008000000079c5 */ /* 0x000fe40000010000 */
[----:B------:R-:W4:Y:S02]  /*8820*/  SYNCS.PHASECHK.TRANS64.TRYWAIT P1, [R18+URZ+0x32410], R5 ;  /* 0x03241005120075a7 */ /* 0x000f24000802017f */
[----:B---34-:R-:W-:Y:S05]  /*8830*/  @!P1 BRA `(.L_x_1057) ;  /* 0x000000dc00f89947 */ /* 0x018fea0003800000 */
.L_x_1226:
[----:B------:R-:W-:Y:S05]  /*8840*/  BSYNC B0 ;  /* 0x0000000000007941 */ /* 0x000fea0003800000 */
.L_x_1056:
[----:B------:R-:W-:Y:S05]  /*8850*/  @!P0 BRA `(.L_x_1058) ;  /* 0x0000000000048947 */ /* 0x000fea0003800000 */
[----:B------:R-:W-:Y:S01]  /*8860*/  BPT.TRAP 0x1 ;  /* 0x000000040000795c */ /* 0x000fe20000300000 */
.L_x_1058:
[----:B------:R4:W0:Y:S01]  /*8870*/  SYNCS.PHASECHK.TRANS64.TRYWAIT P2, [R3+URZ+0x32450], R6 ;  /* 0x03245006030075a7 */ /* 0x000822000804017f */
[----:B------:R-:W-:Y:S05]  /*8880*/  @!P0 BRA `(.L_x_1059) ;  /* 0x0000000000048947 */ /* 0x000fea0003800000 */
[----:B------:R-:W-:Y:S01]  /*8890*/  BPT.TRAP 0x1 ;  /* 0x000000040000795c */ /* 0x000fe20000300000 */
.L_x_1059:
[----:B------:R-:W5:Y:S01]  /*88a0*/  S2R R0, SR_TID.X ;  /* 0x0000000000007919 */ /* 0x000f620000002100 */
[----:B------:R-:W-:Y:S01]  /*88b0*/  BSSY B0, `(.L_x_1060) ;  /* 0x0000006000007945 */ /* 0x000fe20003800000 */
[----:B-----5:R-:W-:-:S04]  /*88c0*/  LOP3.LUT R0, R0, 0x7f, RZ, 0xc0, !PT ;  /* 0x0000007f00007812 */ /* 0x020fc800078ec0ff */
[----:B------:R-:W-:Y:S01]  /*88d0*/  ISETP.NE.AND P1, PT, R0, RZ, PT ;  /* 0x000000ff0000720c */ /* 0x000fe20003f25270 */
[----:B0-----:R-:W-:-:S12]  /*88e0*/  @P2 BRA `(.L_x_1061) ;  /* 0x0000000000082947 */ /* 0x001fd80003800000 */
[----:B------:R-:W0:Y:S02]  /*88f0*/  SYNCS.PHASECHK.TRANS64.TRYWAIT P2, [R3+URZ+0x32450], R6 ;  /* 0x03245006030075a7 */ /* 0x000e24000804017f */
[----:B0-----:R-:W-:Y:S05]  /*8900*/  @!P2 BRA `(.L_x_1062) ;  /* 0x000000dc00d8a947 */ /* 0x001fea0003800000 */
.L_x_1061:
[----:B------:R-:W-:Y:S05]  /*8910*/  BSYNC B0 ;  /* 0x0000000000007941 */ /* 0x000fea0003800000 */
.L_x_1060:
[----:B------:R-:W-:Y:S05]  /*8920*/  WARPSYNC.ALL ;  /* 0x0000000000007948 */ /* 0x000fea0003800000 */
[----:B------:R-:W-:Y:S01]  /*8930*/  R2UR UR5, R18 ;  /* 0x00000000120572ca */ /* 0x000fe200000e0000 */
[----:B---3--:R-:W-:Y:S01]  /*8940*/  IMAD.MOV.U32 R5, RZ, RZ, 0xc00 ;  /* 0x00000c00ff057424 */ /* 0x008fe200078e00ff */
[----:B------:R-:W-:Y:S01]  /*8950*/  UIADD3 UR4, UR4, 0x22400, URZ ;  /* 0x0002240004047890 */ /* 0x000fe2000fffe03f */
[----:B------:R-:W-:Y:S01]  /*8960*/  WARPGROUP.ARRIVE ;  /* 0x00000000000079c5 */ /* 0x000fe20000000000 */
[----:B------:R-:W-:Y:S01]  /*8970*/  UMOV UR9, 0x40000040 ;  /* 0x4000004000097882 */ /* 0x000fe20000000000 */
[----:B------:R-:W-:Y:S01]  /*8980*/  IMAD.MOV.U32 R7, RZ, RZ, 0x40000040 ;  /* 0x40000040ff077424 */ /* 0x000fe200078e00ff */
[----:B------:R-:W-:Y:S01]  /*8990*/  USHF.R.U32.HI UR4, URZ, 0x4, UR4 ;  /* 0x000000043f047899 */ /* 0x000fe20008011604 */
[----:B------:R-:W-:Y:S01]  /*89a0*/  IMAD.U32 R9, RZ, RZ, UR9 ;  /* 0x00000009ff097e24 */ /* 0x000fe2000f8e00ff */
[----:B------:R-:W-:Y:S01]  /*89b0*/  UMOV UR53, 0x40000040 ;  /* 0x4000004000357882 */ /* 0x000fe20000000000 */
[----:B------:R-:W-:Y:S01]  /*89c0*/  UMOV UR49, 0x40000040 ;  /* 0x4000004000317882 */ /* 0x000fe20000000000 */
[----:B------:R-:W-:Y:S01]  /*89d0*/  ULOP3.LUT UR4, UR4, 0x3fff, URZ, 0xc0, !UPT ;  /* 0x00003fff04047892 */ /* 0x000fe2000f8ec03f */
[----:B------:R-:W0:Y:S01]  /*89e0*/  S2R R72, SR_TID.X ;  /* 0x0000000000487919 */ /* 0x000e220000002100 */
[----:B------:R-:W-:Y:S01]  /*89f0*/  UMOV UR45, 0x40000040 ;  /* 0x40000040002d7882 */ /* 0x000fe20000000000 */
[----:B------:R-:W-:-:S02]  /*8a00*/  UIADD3 UR5, UR5, 0x400, URZ ;  /* 0x0000040005057890 */ /* 0x000fc4000fffe03f */
[----:B------:R-:W-:Y:S02]  /*8a10*/  ULOP3.LUT UR4, UR4, 0x10000, URZ, 0xfc, !UPT ;  /* 0x0001000004047892 */ /* 0x000fe4000f8efc3f */
[----:B------:R-:W-:Y:S02]  /*8a20*/  USHF.R.U32.HI UR5, URZ, 0x4, UR5 ;  /* 0x000000043f057899 */ /* 0x000fe40008011605 */
[----:B------:R-:W-:Y:S02]  /*8a30*/  UIADD3 UR52, UR4, 0x806, URZ ;  /* 0x0000080604347890 */ /* 0x000fe4000fffe03f */
[----:B------:R-:W-:Y:S01]  /*8a40*/  ULOP3.LUT UR5, UR5, 0x3fff, URZ, 0xc0, !UPT ;  /* 0x00003fff05057892 */ /* 0x000fe2000f8ec03f */
[----:B------:R-:W-:Y:S01]  /*8a50*/  UMOV UR8, UR4 ;  /* 0x0000000400087c82 */ /* 0x000fe20008000000 */
[----:B------:R-:W-:Y:S01]  /*8a60*/  UIADD3 UR48, UR4, 0xc00, URZ ;  /* 0x00000c0004307890 */ /* 0x000fe2000fffe03f */
[----:B------:R-:W-:Y:S01]  /*8a70*/  IMAD.U32 R8, RZ, RZ, UR8 ;  /* 0x00000008ff087e24 */ /* 0x000fe2000f8e00ff */
[----:B------:R-:W-:-:S02]  /*8a80*/  ULOP3.LUT UR6, UR5, 0x10000, URZ, 0xfc, !UPT ;  /* 0x0001000005067892 */ /* 0x000fc4000f8efc3f */
[----:B------:R-:W-:Y:S02]  /*8a90*/  UIADD3 UR44, UR4, 0xc02, URZ ;  /* 0x00000c02042c7890 */ /* 0x000fe4000fffe03f */
[----:B------:R-:W-:Y:S02]  /*8aa0*/  UIADD3 UR40, UR4, 0xc04, URZ ;  /* 0x00000c0404287890 */ /* 0x000fe4000fffe03f */
[----:B------:R-:W-:Y:S01]  /*8ab0*/  IMAD R4, R22, R5, UR6 ;  /* 0x0000000616047e24 */ /* 0x000fe2000f8e0205 */
[----:B------:R-:W-:Y:S01]  /*8ac0*/  UMOV UR41, 0x40000040 ;  /* 0x4000004000297882 */ /* 0x000fe20000000000 */
[----:B------:R-:W-:Y:S01]  /*8ad0*/  IMAD.MOV.U32 R5, RZ, RZ, 0x40000040 ;  /* 0x40000040ff057424 */ /* 0x000fe200078e00ff */
[----:B------:R-:W-:Y:S01]  /*8ae0*/  UIADD3 UR36, UR4, 0xc06, URZ ;  /* 0x00000c0604247890 */ /* 0x000fe2000fffe03f */
[C---:B-12-4-:R-:W-:Y:S01]  /*8af0*/  VIADD R6, R4.reuse, 0x2 ;  /* 0x0000000204067836 */ /* 0x056fe20000000000 */
[----:B------:R-:W-:Y:S01]  /*8b00*/  R2UR UR10, R4 ;  /* 0x00000000040a72ca */ /* 0x000fe200000e0000 */
[----:B------:R-:W-:Y:S01]  /*8b10*/  IMAD.U32 R0, RZ, RZ, UR6 ;  /* 0x00000006ff007e24 */ /* 0x000fe2000f8e00ff */
[----:B------:R-:W-:Y:S01]  /*8b20*/  R2UR UR11, R5 ;  /* 0x00000000050b72ca */ /* 0x000fe200000e0000 */
[----:B------:R-:W-:Y:S01]  /*8b30*/  UIADD3 UR6, UR4, 0x2, URZ ;  /* 0x0000000204067890 */ /* 0x000fe2000fffe03f */
[----:B------:R-:W-:Y:S01]  /*8b40*/  IMAD.MOV.U32 R5, RZ, RZ, 0x40000040 ;  /* 0x40000040ff057424 */ /* 0x000fe200078e00ff */
[----:B------:R-:W-:Y:S01]  /*8b50*/  UMOV UR37, 0x40000040 ;  /* 0x4000004000257882 */ /* 0x000fe20000000000 */
[----:B------:R-:W-:Y:S01]  /*8b60*/  STL [R1+0x78], R0 ;  /* 0x0000780001007387 */ /* 0x000fe20000100800 */
[----:B0-----:R-:W-:-:S02]  /*8b70*/  SHF.R.U32.HI R72, RZ, 0x7, R72 ;  /* 0x00000007ff487819 */ /* 0x001fc40000011648 */
[----:B------:R-:W-:Y:S01]  /*8b80*/  R2UR UR39, R5 ;  /* 0x00000000052772ca */ /* 0x000fe200000e0000 */
[----:B------:R0:W-:Y:S05]  /*8b90*/  STL.64 [R1+0x50], R8 ;  /* 0x0000500801007387 */ /* 0x0001ea0000100a00 */
[----:B------:R-:W-:Y:S01]  /*8ba0*/  HGMMA.64x96x16.F32.BF16 R24, gdesc[UR8], R24, gsb0 ;  /* 0x01600000081879f0 */ /* 0x000fe20008001818 */
[----:B------:R-:W-:Y:S01]  /*8bb0*/  R2UR UR10, R6 ;  /* 0x00000000060a72ca */ /* 0x000fe200000e0000 */
[----:B------:R-:W-:Y:S01]  /*8bc0*/  UMOV UR8, UR6 ;  /* 0x0000000600087c82 */ /* 0x000fe20008000000 */
[----:B------:R-:W-:Y:S01]  /*8bd0*/  R2UR UR11, R7 ;  /* 0x00000000070b72ca */ /* 0x000fe200000e0000 */
[----:B------:R-:W-:Y:S01]  /*8be0*/  UMOV UR9, 0x40000040 ;  /* 0x4000004000097882 */ /* 0x000fe20000000000 */
[----:B------:R-:W-:Y:S01]  /*8bf0*/  VIADD R6, R4, 0x4 ;  /* 0x0000000404067836 */ /* 0x000fe20000000000 */
[----:B------:R-:W-:Y:S01]  /*8c00*/  UIADD3 UR6, UR4, 0x4, URZ ;  /* 0x0000000404067890 */ /* 0x000fe2000fffe03f */
[----:B------:R-:W-:-:S02]  /*8c10*/  IMAD.MOV.U32 R7, RZ, RZ, 0x40000040 ;  /* 0x40000040ff077424 */ /* 0x000fc400078e00ff */
[----:B0-----:R-:W-:Y:S02]  /*8c20*/  IMAD.U32 R8, RZ, RZ, UR8 ;  /* 0x00000008ff087e24 */ /* 0x001fe4000f8e00ff */
[----:B------:R-:W-:Y:S02]  /*8c30*/  IMAD.U32 R9, RZ, RZ, UR9 ;  /* 0x00000009ff097e24 */ /* 0x000fe4000f8e00ff */
[----:B------:R-:W-:-:S03]  /*8c40*/  IMAD R0, R202, -0x60, R199 ;  /* 0xffffffa0ca007824 */ /* 0x000fc600078e02c7 */
[----:B------:R0:W-:Y:S01]  /*8c50*/  STL.64 [R1+0x48], R8 ;  /* 0x0000480801007387 */ /* 0x0001e20000100a00 */
[----:B------:R-:W-:-:S04]  /*8c60*/  VIADD R0, R0, 0x60 ;  /* 0x0000006000007836 */ /* 0x000fc80000000000 */
[----:B------:R-:W-:-:S05]  /*8c70*/  IMAD R0, R233, -0x2, R0 ;  /* 0xfffffffee9007824 */ /* 0x000fca00078e0200 */
[C---:B------:R-:W-:Y:S02]  /*8c80*/  ISETP.GT.AND P3, PT, R0.reuse, RZ, PT ;  /* 0x000000ff0000720c */ /* 0x040fe40003f64270 */
[C---:B------:R-:W-:Y:S02]  /*8c90*/  ISETP.GT.AND P5, PT, R0.reuse, 0x1, PT ;  /* 0x000000010000780c */ /* 0x040fe40003fa4270 */
[C---:B------:R-:W-:Y:S02]  /*8ca0*/  ISETP.GT.AND P4, PT, R0.reuse, 0x8, PT ;  /* 0x000000080000780c */ /* 0x040fe40003f84270 */
[----:B------:R-:W-:Y:S01]  /*8cb0*/  ISETP.GT.AND P2, PT, R0, 0x9, PT ;  /* 0x000000090000780c */ /* 0x000fe20003f44270 */
[----:B------:R-:W-:Y:S02]  /*8cc0*/  WARPGROUP.DEPBAR.LE gsb0, 0x0 ;  /* 0x00008000000079c5 */ /* 0x000fe40000010000 */
[----:B------:R-:W-:-:S06]  /*8cd0*/  WARPGROUP.ARRIVE ;  /* 0x00000000000079c5 */ /* 0x000fcc0000000000 */
[----:B------:R-:W-:Y:S01]  /*8ce0*/  HGMMA.64x96x16.F32.BF16 R24, gdesc[UR8], R24, gsb0 ;  /* 0x01600000081879f0 */ /* 0x000fe20008001818 */
[----:B------:R-:W-:Y:S01]  /*8cf0*/  R2UR UR10, R6 ;  /* 0x00000000060a72ca */ /* 0x000fe200000e0000 */
[----:B------:R-:W-:Y:S01]  /*8d00*/  UMOV UR8, UR6 ;  /* 0x0000000600087c82 */ /* 0x000fe20008000000 */
[----:B------:R-:W-:Y:S01]  /*8d10*/  R2UR UR11, R7 ;  /* 0x00000000070b72ca */ /* 0x000fe200000e0000 */
[----:B------:R-:W-:Y:S01]  /*8d20*/  UMOV UR9, 0x40000040 ;  /* 0x4000004000097882 */ /* 0x000fe20000000000 */
[----:B------:R-:W-:Y:S01]  /*8d30*/  VIADD R6, R4, 0x6 ;  /* 0x0000000604067836 */ /* 0x000fe20000000000 */
[----:B------:R-:W-:Y:S01]  /*8d40*/  UIADD3 UR6, UR4, 0x6, URZ ;  /* 0x0000000604067890 */ /* 0x000fe2000fffe03f */
[----:B------:R-:W-:Y:S02]  /*8d50*/  IMAD.MOV.U32 R7, RZ, RZ, 0x40000040 ;  /* 0x40000040ff077424 */ /* 0x000fe400078e00ff */
[----:B0-----:R-:W-:Y:S02]  /*8d60*/  IMAD.U32 R8, RZ, RZ, UR8 ;  /* 0x00000008ff087e24 */ /* 0x001fe4000f8e00ff */
        /* <DEDUP_REMOVED lines=100> */
[----:B------:R-:W-:Y:S02]  /*93b0*/  VIADD R6, R4, 0x606 ;  /* 0x0000060604067836 */ /* 0x000fe40000000000 */
[----:B------:R-:W-:Y:S02]  /*93c0*/  IMAD.MOV.U32 R7, RZ, RZ, 0x40000040 ;  /* 0x40000040ff077424 */ /* 0x000fe400078e00ff */
[----:B0-----:R-:W-:Y:S01]  /*93d0*/  IMAD.U32 R8, RZ, RZ, UR8 ;  /* 0x00000008ff087e24 */ /* 0x001fe2000f8e00ff */
[----:B------:R-:W-:Y:S01]  /*93e0*/  R2UR UR54, R6 ;  /* 0x00000000063672ca */ /* 0x000fe200000e0000 */
[----:B------:R-:W-:Y:S01]  /*93f0*/  VIADD R6, R4, 0x900 ;  /* 0x0000090004067836 */ /* 0x000fe20000000000 */
[----:B------:R-:W-:Y:S01]  /*9400*/  R2UR UR55, R7 ;  /* 0x00000000073772ca */ /* 0x000fe200000e0000 */
[----:B------:R-:W-:-:S02]  /*9410*/  IMAD.MOV.U32 R7, RZ, RZ, 0x40000040 ;  /* 0x40000040ff077424 */ /* 0x000fc400078e00ff */
[----:B------:R-:W-:Y:S01]  /*9420*/  IMAD.U32 R9, RZ, RZ, UR9 ;  /* 0x00000009ff097e24 */ /* 0x000fe2000f8e00ff */
[----:B------:R-:W-:Y:S01]  /*9430*/  R2UR UR50, R6 ;  /* 0x00000000063272ca */ /* 0x000fe200000e0000 */
[----:B------:R-:W-:Y:S01]  /*9440*/  VIADD R6, R4, 0x902 ;  /* 0x0000090204067836 */ /* 0x000fe20000000000 */
[----:B------:R-:W-:Y:S01]  /*9450*/  R2UR UR51, R7 ;  /* 0x00000000073372ca */ /* 0x000fe200000e0000 */
[----:B------:R-:W-:Y:S01]  /*9460*/  IMAD.MOV.U32 R7, RZ, RZ, 0x40000040 ;  /* 0x40000040ff077424 */ /* 0x000fe200078e00ff */
[----:B------:R0:W-:Y:S02]  /*9470*/  STL.64 [R1], R8 ;  /* 0x0000000801007387 */ /* 0x0001e40000100a00 */
[----:B------:R-:W-:Y:S01]  /*9480*/  R2UR UR46, R6 ;  /* 0x00000000062e72ca */ /* 0x000fe200000e0000 */
[----:B------:R-:W-:Y:S01]  /*9490*/  VIADD R6, R4, 0x904 ;  /* 0x0000090404067836 */ /* 0x000fe20000000000 */
[----:B------:R-:W-:Y:S01]  /*94a0*/  R2UR UR47, R7 ;  /* 0x00000000072f72ca */ /* 0x000fe200000e0000 */
[----:B------:R-:W-:-:S02]  /*94b0*/  IMAD.MOV.U32 R7, RZ, RZ, 0x40000040 ;  /* 0x40000040ff077424 */ /* 0x000fc400078e00ff */
[----:B------:R-:W-:Y:S01]  /*94c0*/  VIADD R4, R4, 0x906 ;  /* 0x0000090604047836 */ /* 0x000fe20000000000 */
[----:B------:R-:W-:Y:S02]  /*94d0*/  R2UR UR42, R6 ;  /* 0x00000000062a72ca */ /* 0x000fe400000e0000 */
[----:B------:R-:W-:Y:S02]  /*94e0*/  R2UR UR43, R7 ;  /* 0x00000000072b72ca */ /* 0x000fe400000e0000 */
[----:B------:R-:W-:Y:S01]  /*94f0*/  R2UR UR38, R4 ;  /* 0x00000000042672ca */ /* 0x000fe200000e0000 */
        /* <DEDUP_REMOVED lines=14> */
[----:B------:R-:W-:Y:S01]  /*95e0*/  HGMMA.64x96x16.F32.BF16 R24, gdesc[UR40], R24, gsb0 ;  /* 0x01600000281879f0 */ /* 0x000fe20008001818 */
[----:B------:R-:W-:Y:S02]  /*95f0*/  ULDC UR42, c[0x0][0xa80] ;  /* 0x0002a000002a7ab9 */ /* 0x000fe40000000800 */
[----:B------:R-:W-:Y:S02]  /*9600*/  WARPGROUP.DEPBAR.LE gsb0, 0x0 ;  /* 0x00008000000079c5 */ /* 0x000fe40000010000 */
[----:B------:R-:W-:-:S06]  /*9610*/  WARPGROUP.ARRIVE ;  /* 0x00000000000079c5 */ /* 0x000fcc0000000000 */
[----:B------:R-:W-:Y:S01]  /*9620*/  HGMMA.64x96x16.F32.BF16 R24, gdesc[UR36], R24, gsb0 ;  /* 0x01600000241879f0 */ /* 0x000fe20008001818 */
[----:B------:R-:W-:Y:S01]  /*9630*/  ULDC UR38, c[0x0][0xa80] ;  /* 0x0002a00000267ab9 */ /* 0x000fe20000000800 */
[----:B------:R-:W-:Y:S01]  /*9640*/  ULOP3.LUT UR39, UR5, 0x3000000, URZ, 0xfc, !UPT ;  /* 0x0300000005277892 */ /* 0x000fe2000f8efc3f */
[----:B------:R-:W-:Y:S02]  /*9650*/  WARPGROUP.DEPBAR.LE gsb0, 0x0 ;  /* 0x00008000000079c5 */ /* 0x000fe40000010000 */
[----:B------:R-:W-:Y:S02]  /*9660*/  FSEL R5, R24, -INF , P3 ;  /* 0xff80000018057808 */ /* 0x000fe40001800000 */
[----:B------:R-:W-:Y:S02]  /*9670*/  FSEL R25, R25, -INF , P5 ;  /* 0xff80000019197808 */ /* 0x000fe40002800000 */
[----:B------:R-:W-:Y:S02]  /*9680*/  FSEL R7, R28, -INF , P4 ;  /* 0xff8000001c077808 */ /* 0x000fe40002000000 */
[----:B------:R-:W-:-:S02]  /*9690*/  FMNMX.FTZ R14, R5, R25, !PT ;  /* 0x00000019050e7209 */ /* 0x000fc40007810000 */
[----:B------:R-:W-:Y:S02]  /*96a0*/  FSEL R26, R26, -INF , P3 ;  /* 0xff8000001a1a7808 */ /* 0x000fe40001800000 */
[C---:B------:R-:W-:Y:S02]  /*96b0*/  ISETP.GT.AND P3, PT, R0.reuse, 0x10, PT ;  /* 0x000000100000780c */ /* 0x040fe40003f64270 */
        /* <DEDUP_REMOVED lines=12> */
[----:B0-----:R-:W-:Y:S02]  /*9780*/  FSEL R9, R36, -INF , P4 ;  /* 0xff80000024097808 */ /* 0x001fe40002000000 */
[----:B------:R-:W-:Y:S02]  /*9790*/  FMNMX.FTZ R20, R6, R13, !PT ;  /* 0x0000000d06147209 */ /* 0x000fe40007810000 */
[----:B------:R-:W-:Y:S02]  /*97a0*/  FMNMX.FTZ R13, R26, R12, !PT ;  /* 0x0000000c1a0d7209 */ /* 0x000fe40007810000 */
[----:B------:R-:W-:-:S02]  /*97b0*/  FSEL R171, R34, -INF , P3 ;  /* 0xff80000022ab7808 */ /* 0x000fc40001800000 */
[----:B------:R-:W-:Y:S02]  /*97c0*/  ISETP.GT.AND P3, PT, R0, 0x20, PT ;  /* 0x000000200000780c */ /* 0x000fe40003f64270 */
[----:B------:R-:W-:Y:S02]  /*97d0*/  FSEL R11, R37, -INF , P2 ;  /* 0xff800000250b7808 */ /* 0x000fe40001000000 */
[----:B------:R-:W-:Y:S02]  /*97e0*/  FMNMX.FTZ R28, R9, R20, !PT ;  /* 0x00000014091c7209 */ /* 0x000fe40007810000 */
[----:B------:R-:W-:Y:S02]  /*97f0*/  FMNMX.FTZ R13, R30, R13, !PT ;  /* 0x0000000d1e0d7209 */ /* 0x000fe40007810000 */
[----:B------:R-:W-:Y:S02]  /*9800*/  FSEL R169, R35, -INF , P5 ;  /* 0xff80000023a97808 */ /* 0x000fe40002800000 */
[----:B------:R-:W-:-:S02]  /*9810*/  ISETP.GT.AND P5, PT, R0, 0x21, PT ;  /* 0x000000210000780c */ /* 0x000fc40003fa4270 */
[----:B------:R-:W-:Y:S02]  /*9820*/  FSEL R173, R40, -INF , P3 ;  /* 0xff80000028ad7808 */ /* 0x000fe40001800000 */
[----:B------:R-:W-:Y:S02]  /*9830*/  FMNMX.FTZ R32, R11, R28, !PT ;  /* 0x0000001c0b207209 */ /* 0x000fe40007810000 */
[----:B------:R-:W-:Y:S02]  /*9840*/  FMNMX.FTZ R28, R24, R13, !PT ;  /* 0x0000000d181c7209 */ /* 0x000fe40007810000 */
[----:B------:R-:W-:Y:S02]  /*9850*/  FSEL R8, R38, -INF , P4 ;  /* 0xff80000026087808 */ /* 0x000fe40002000000 */
[----:B------:R-:W-:Y:S02]  /*9860*/  ISETP.GT.AND P4, PT, R0, 0x28, PT ;  /* 0x000000280000780c */ /* 0x000fe40003f84270 */
[----:B------:R-:W-:-:S02]  /*9870*/  FSEL R172, R41, -INF , P5 ;  /* 0xff80000029ac7808 */ /* 0x000fc40002800000 */
[----:B------:R-:W-:Y:S02]  /*9880*/  FMNMX.FTZ R13, R173, R32, !PT ;  /* 0x00000020ad0d7209 */ /* 0x000fe40007810000 */
[----:B------:R-:W-:Y:S02]  /*9890*/  FMNMX.FTZ R28, R171, R28, !PT ;  /* 0x0000001cab1c7209 */ /* 0x000fe40007810000 */
[----:B------:R-:W-:Y:S02]  /*98a0*/  FSEL R10, R39, -INF , P2 ;  /* 0xff800000270a7808 */ /* 0x000fe40001000000 */
[----:B------:R-:W-:Y:S02]  /*98b0*/  ISETP.GT.AND P2, PT, R0, 0x29, PT ;  /* 0x000000290000780c */ /* 0x000fe40003f44270 */
[----:B------:R-:W-:Y:S02]  /*98c0*/  FSEL R15, R44, -INF , P4 ;  /* 0xff8000002c0f7808 */ /* 0x000fe40002000000 */
[----:B------:R-:W-:-:S02]  /*98d0*/  FMNMX.FTZ R32, R172, R13, !PT ;  /* 0x0000000dac207209 */ /* 0x000fc40007810000 */
[----:B------:R-:W-:Y:S02]  /*98e0*/  FMNMX.FTZ R13, R169, R28, !PT ;  /* 0x0000001ca90d7209 */ /* 0x000fe40007810000 */
[----:B------:R-:W-:Y:S02]  /*98f0*/  FSEL R177, R42, -INF , P3 ;  /* 0xff8000002ab17808 */ /* 0x000fe40001800000 */
[----:B------:R-:W-:Y:S02]  /*9900*/  ISETP.GT.AND P3, PT, R0, 0x30, PT ;  /* 0x000000300000780c */ /* 0x000fe40003f64270 */
[----:B------:R-:W-:Y:S02]  /*9910*/  FSEL R21, R45, -INF , P2 ;  /* 0xff8000002d157808 */ /* 0x000fe40001000000 */
[----:B------:R-:W-:Y:S02]  /*9920*/  FMNMX.FTZ R32, R15, R32, !PT ;  /* 0x000000200f207209 */ /* 0x000fe40007810000 */
[----:B------:R-:W-:-:S02]  /*9930*/  FMNMX.FTZ R13, R8, R13, !PT ;  /* 0x0000000d080d7209 */ /* 0x000fc40007810000 */
[----:B------:R-:W-:Y:S02]  /*9940*/  FSEL R174, R43, -INF , P5 ;  /* 0xff8000002bae7808 */ /* 0x000fe40002800000 */
[----:B------:R-:W-:Y:S02]  /*9950*/  ISETP.GT.AND P5, PT, R0, 0x31, PT ;  /* 0x000000310000780c */ /* 0x000fe40003fa4270 */
[----:B------:R-:W-:Y:S02]  /*9960*/  FSEL R178, R48, -INF , P3 ;  /* 0xff80000030b27808 */ /* 0x000fe40001800000 */
        /* <DEDUP_REMOVED lines=18> */
[----:B------:R-:W-:Y:S02]  /*9a90*/  FSEL R185, R56, -INF , P3 ;  /* 0xff80000038b97808 */ /* 0x000fe40001800000 */
[----:B------:R-:W-:Y:S02]  /*9aa0*/  FMNMX.FTZ R28, R157, R28, !PT ;  /* 0x0000001c9d1c7209 */ /* 0x000fe40007810000 */
[----:B------:R-:W-:-:S02]  /*9ab0*/  ISETP.GT.AND P5, PT, R0, 0x41, PT ;  /* 0x000000410000780c */ /* 0x000fc40003fa4270 */
[----:B------:R-:W-:Y:S02]  /*9ac0*/  FMNMX.FTZ R13, R20, R13, !PT ;  /* 0x0000000d140d7209 */ /* 0x000fe40007810000 */
[----:B------:R-:W-:Y:S02]  /*9ad0*/  FSEL R180, R54, -INF , P4 ;  /* 0xff80000036b47808 */ /* 0x000fe40002000000 */
[----:B------:R-:W-:Y:S02]  /*9ae0*/  FMNMX.FTZ R32, R185, R28, !PT ;  /* 0x0000001cb9207209 */ /* 0x000fe40007810000 */
[----:B------:R-:W-:Y:S02]  /*9af0*/  ISETP.GT.AND P4, PT, R0, 0x48, PT ;  /* 0x000000480000780c */ /* 0x000fe40003f84270 */
[----:B------:R-:W-:Y:S02]  /*9b00*/  FSEL R183, R57, -INF , P5 ;  /* 0xff80000039b77808 */ /* 0x000fe40002800000 */
        /* <DEDUP_REMOVED lines=17> */
[----:B------:R-:W-:Y:S02]  /*9c20*/  FSEL R159, R63, -INF , P2 ;  /* 0xff8000003f9f7808 */ /* 0x000fe40001000000 */
[----:B------:R-:W-:-:S02]  /*9c30*/  ISETP.GT.AND P4, PT, R0, 0x58, PT ;  /* 0x000000580000780c */ /* 0x000fc40003f84270 */
[----:B------:R-:W-:Y:S02]  /*9c40*/  ISETP.GT.AND P2, PT, R0, 0x59, PT ;  /* 0x000000590000780c */ /* 0x000fe40003f44270 */
[----:B------:R-:W-:Y:S02]  /*9c50*/  FSEL R195, R65, -INF , P5 ;  /* 0xff80000041c37808 */ /* 0x000fe40002800000 */
[----:B------:R-:W-:Y:S02]  /*9c60*/  FMNMX.FTZ R28, R196, R27, !PT ;  /* 0x0000001bc41c7209 */ /* 0x000fe40007810000 */
[----:B------:R-:W-:Y:S02]  /*9c70*/  FMNMX.FTZ R0, R192, R13, !PT ;  /* 0x0000000dc0007209 */ /* 0x000fe40007810000 */
[----:B------:R-:W-:Y:S02]  /*9c80*/  FSEL R193, R68, -INF , P4 ;  /* 0xff80000044c17808 */ /* 0x000fe40002000000 */
[----:B------:R-:W-:-:S02]  /*9c90*/  FMNMX.FTZ R28, R195, R28, !PT ;  /* 0x0000001cc31c7209 */ /* 0x000fc40007810000 */
[----:B------:R-:W-:Y:S02]  /*9ca0*/  FMNMX.FTZ R13, R191, R0, !PT ;  /* 0x00000000bf0d7209 */ /* 0x000fe40007810000 */
[----:B------:R-:W-:Y:S02]  /*9cb0*/  FSEL R194, R69, -INF , P2 ;  /* 0xff80000045c27808 */ /* 0x000fe40001000000 */
[----:B------:R-:W-:Y:S02]  /*9cc0*/  FMNMX.FTZ R27, R193, R28, !PT ;  /* 0x0000001cc11b7209 */ /* 0x000fe40007810000 */
[----:B------:R-:W-:Y:S02]  /*9cd0*/  FMNMX.FTZ R0, R186, R13, !PT ;  /* 0x0000000dba007209 */ /* 0x000fe40007810000 */
[----:B------:R-:W-:Y:S02]  /*9ce0*/  FMNMX.FTZ R27, R194, R27, !PT ;  /* 0x0000001bc21b7209 */ /* 0x000fe40007810000 */
[----:B------:R-:W-:-:S02]  /*9cf0*/  FSEL R190, R66, -INF , P3 ;  /* 0xff80000042be7808 */ /* 0x000fc40001800000 */
[----:B------:R-:W-:Y:S01]  /*9d00*/  FMNMX.FTZ R13, R159, R0, !PT ;  /* 0x000000009f0d7209 */ /* 0x000fe20007810000 */
[----:B------:R-:W0:Y:S01]  /*9d10*/  SHFL.BFLY PT, R28, R27, 0x2, 0x1f ;  /* 0x0c401f001b1c7f89 */ /* 0x000e2200000e0000 */
[----:B------:R-:W-:Y:S02]  /*9d20*/  FSEL R189, R67, -INF , P5 ;  /* 0xff80000043bd7808 */ /* 0x000fe40002800000 */
[----:B------:R-:W-:Y:S02]  /*9d30*/  FMNMX.FTZ R0, R190, R13, !PT ;  /* 0x0000000dbe007209 */ /* 0x000fe40007810000 */
[----:B------:R-:W-:Y:S02]  /*9d40*/  FSEL R160, R70, -INF , P4 ;  /* 0xff80000046a07808 */ /* 0x000fe40002000000 */
[----:B------:R-:W-:Y:S02]  /*9d50*/  FMNMX.FTZ R13, R189, R0, !PT ;  /* 0x00000000bd0d7209 */ /* 0x000fe40007810000 */
[----:B------:R-:W-:-:S02]  /*9d60*/  FSEL R168, R71, -INF , P2 ;  /* 0xff80000047a87808 */ /* 0x000fc40001000000 */
[----:B------:R-:W-:-:S04]  /*9d70*/  FMNMX.FTZ R13, R160, R13, !PT ;  /* 0x0000000da00d7209 */ /* 0x000fc80007810000 */
[----:B------:R-:W-:-:S05]  /*9d80*/  FMNMX.FTZ R13, R168, R13, !PT ;  /* 0x0000000da80d7209 */ /* 0x000fca0007810000 */
[----:B------:R-:W1:Y:S01]  /*9d90*/  SHFL.BFLY PT, R0, R13, 0x2, 0x1f ;  /* 0x0c401f000d007f89 */ /* 0x000e6200000e0000 */
[----:B0-----:R-:W-:-:S05]  /*9da0*/  FMNMX.FTZ R28, R27, R28, !PT ;  /* 0x0000001c1b1c7209 */ /* 0x001fca0007810000 */
[----:B------:R-:W0:Y:S01]  /*9db0*/  SHFL.BFLY PT, R31, R28, 0x1, 0x1f ;  /* 0x0c201f001c1f7f89 */ /* 0x000e2200000e0000 */
[----:B-1----:R-:W-:Y:S01]  /*9dc0*/  FMNMX.FTZ R27, R13, R0, !PT ;  /* 0x000000000d1b7209 */ /* 0x002fe20007810000 */
[----:B------:R-:W-:-:S04]  /*9dd0*/  IMAD.MOV.U32 R13, RZ, RZ, 0xc00 ;  /* 0x00000c00ff0d7424 */ /* 0x000fc800078e00ff */
[----:B------:R-:W1:Y:S01]  /*9de0*/  SHFL.BFLY PT, R32, R27, 0x1, 0x1f ;  /* 0x0c201f001b207f89 */ /* 0x000e6200000e0000 */
[----:B0-----:R-:W-:-:S04]  /*9df0*/  FMNMX.FTZ R0, R28, R31, !PT ;  /* 0x0000001f1c007209 */ /* 0x001fc80007810000 */
[C---:B------:R-:W-:Y:S01]  /*9e00*/  FSETP.NEU.FTZ.AND P2, PT, R0.reuse, -INF , PT ;  /* 0xff8000000000780b */ /* 0x040fe20003f5d000 */
[----:B------:R-:W-:-:S05]  /*9e10*/  FMUL.FTZ R162, R0, UR38 ;  /* 0x0000002600a27c20 */ /* 0x000fca0008410000 */
[----:B------:R-:W-:-:S05]  /*9e20*/  FSEL R162, R162, RZ, P2 ;  /* 0x000000ffa2a27208 */ /* 0x000fca0001000000 */
[--C-:B------:R-:W-:Y:S01]  /*9e30*/  FFMA.FTZ R197, R5, UR38, -R162.reuse ;  /* 0x0000002605c57c23 */ /* 0x100fe200080108a2 */
[--C-:B------:R-:W-:Y:S01]  /*9e40*/  FFMA.FTZ R165, R7, UR38, -R162.reuse ;  /* 0x0000002607a57c23 */ /* 0x100fe200080108a2 */
[----:B------:R-:W-:Y:S01]  /*9e50*/  IADD3 R7, -R72, 0xb, RZ ;  /* 0x0000000b48077810 */ /* 0x000fe20007ffe1ff */
[--C-:B------:R-:W-:Y:S01]  /*9e60*/  FFMA.FTZ R188, R25, UR38, -R162.reuse ;  /* 0x0000002619bc7c23 */ /* 0x100fe200080108a2 */
[--C-:B------:R-:W-:Y:S01]  /*9e70*/  FFMA.FTZ R161, R29, UR38, -R162.reuse ;  /* 0x000000261da17c23 */ /* 0x100fe200080108a2 */
[----:B-1----:R-:W-:Y:S01]  /*9e80*/  FMNMX.FTZ R5, R27, R32, !PT ;  /* 0x000000201b057209 */ /* 0x002fe20007810000 */
[----:B------:R-:W-:Y:S01]  /*9e90*/  MUFU.EX2 R197, R197 ;  /* 0x000000c500c57308 */ /* 0x000fe20000000800 */
[--C-:B------:R-:W-:Y:S01]  /*9ea0*/  FFMA.FTZ R4, R4, UR38, -R162.reuse ;  /* 0x0000002604047c23 */ /* 0x100fe200080108a2 */
[--C-:B------:R-:W-:Y:S01]  /*9eb0*/  FFMA.FTZ R6, R6, UR38, -R162.reuse ;  /* 0x0000002606067c23 */ /* 0x100fe200080108a2 */
[C---:B------:R-:W-:Y:S01]  /*9ec0*/  FSETP.NEU.FTZ.AND P2, PT, R5.reuse, -INF , PT ;  /* 0xff8000000500780b */ /* 0x040fe20003f5d000 */
[----:B------:R-:W-:Y:S01]  /*9ed0*/  FMUL.FTZ R163, R5, UR38 ;  /* 0x0000002605a37c20 */ /* 0x000fe20008410000 */
[--C-:B------:R-:W-:Y:S01]  /*9ee0*/  FFMA.FTZ R175, R21, UR38, -R162.reuse ;  /* 0x0000002615af7c23 */ /* 0x100fe200080108a2 */
[--C-:B------:R-:W-:Y:S01]  /*9ef0*/  FFMA.FTZ R173, R173, UR38, -R162.reuse ;  /* 0x00000026adad7c23 */ /* 0x100fe200080108a2 */
[--C-:B------:R-:W-:Y:S01]  /*9f00*/  FFMA.FTZ R172, R172, UR38, -R162.reuse ;  /* 0x00000026acac7c23 */ /* 0x100fe200080108a2 */
[----:B------:R-:W0:Y:S01]  /*9f10*/  MUFU.EX2 R188, R188 ;  /* 0x000000bc00bc7308 */ /* 0x000e220000000800 */
[----:B------:R-:W-:Y:S01]  /*9f20*/  FSEL R163, R163, RZ, P2 ;  /* 0x000000ffa3a37208 */ /* 0x000fe20001000000 */
[--C-:B------:R-:W-:Y:S01]  /*9f30*/  FFMA.FTZ R15, R15, UR38, -R162.reuse ;  /* 0x000000260f0f7c23 */ /* 0x100fe200080108a2 */
[--C-:B------:R-:W-:Y:S01]  /*9f40*/  FFMA.FTZ R176, R176, UR38, -R162.reuse ;  /* 0x00000026b0b07c23 */ /* 0x100fe200080108a2 */
[--C-:B------:R-:W-:Y:S01]  /*9f50*/  FFMA.FTZ R156, R156, UR38, -R162.reuse ;  /* 0x000000269c9c7c23 */ /* 0x100fe200080108a2 */
[----:B------:R-:W-:Y:S01]  /*9f60*/  FFMA.FTZ R157, R157, UR38, -R162 ;  /* 0x000000269d9d7c23 */ /* 0x000fe200080108a2 */
        /* <DEDUP_REMOVED lines=11> */
[----:B------:R-:W-:Y:S01]  /*a020*/  IMAD R12, R22, R13, UR39 ;  /* 0x00000027160c7e24 */ /* 0x000fe2000f8e020d */
[----:B0-----:R-:W-:Y:S01]  /*a030*/  F2FP.BF16.F32.PACK_AB R152, R188, R197 ;  /* 0x000000c5bc98723e */ /* 0x001fe200000010ff */
[----:B------:R-:W-:-:S02]  /*a040*/  IMAD.MOV.U32 R13, RZ, RZ, 0x40000040 ;  /* 0x40000040ff0d7424 */ /* 0x000fc400078e00ff */
[--C-:B------:R-:W-:Y:S01]  /*a050*/  FFMA.FTZ R169, R169, UR38, -R163.reuse ;  /* 0x00000026a9a97c23 */ /* 0x100fe200080108a3 */
[--C-:B------:R-:W-:Y:S01]  /*a060*/  FFMA.FTZ R10, R10, UR38, -R163.reuse ;  /* 0x000000260a0a7c23 */ /* 0x100fe200080108a3 */
[----:B------:R-:W-:Y:S01]  /*a070*/  R2UR UR6, R12 ;  /* 0x000000000c0672ca */ /* 0x000fe200000e0000 */
[----:B------:R-:W-:Y:S01]  /*a080*/  MUFU.EX2 R166, R166 ;  /* 0x000000a600a67308 */ /* 0x000fe20000000800 */
[----:B------:R-:W-:Y:S01]  /*a090*/  R2UR UR7, R13 ;  /* 0x000000000d0772ca */ /* 0x000fe200000e0000 */
[--C-:B----4-:R-:W-:Y:S01]  /*a0a0*/  FFMA.FTZ R170, R11, UR38, -R162.reuse ;  /* 0x000000260baa7c23 */ /* 0x110fe200080108a2 */
[--C-:B------:R-:W-:Y:S01]  /*a0b0*/  FFMA.FTZ R11, R171, UR38, -R163.reuse ;  /* 0x00000026ab0b7c23 */ /* 0x100fe200080108a3 */
[----:B------:R-:W-:Y:S01]  /*a0c0*/  FFMA.FTZ R13, R9, UR38, -R162 ;  /* 0x00000026090d7c23 */ /* 0x000fe200080108a2 */
[--C-:B------:R-:W-:Y:S01]  /*a0d0*/  FFMA.FTZ R171, R8, UR38, -R163.reuse ;  /* 0x0000002608ab7c23 */ /* 0x100fe200080108a3 */
[----:B------:R-:W-:Y:S02]  /*a0e0*/  VIADD R8, R12, 0x80 ;  /* 0x000000800c087836 */ /* 0x000fe40000000000 */
[----:B------:R-:W-:Y:S01]  /*a0f0*/  FFMA.FTZ R21, R177, UR38, -R163 ;  /* 0x00000026b1157c23 */ /* 0x000fe200080108a3 */
[----:B------:R-:W0:Y:S01]  /*a100*/  MUFU.EX2 R167, R167 ;  /* 0x000000a700a77308 */ /* 0x000e220000000800 */
[----:B---3--:R-:W-:Y:S01]  /*a110*/  F2FP.BF16.F32.PACK_AB R154, R161, R165 ;  /* 0x000000a5a19a723e */ /* 0x008fe200000010ff */
[----:B------:R-:W-:-:S02]  /*a120*/  IMAD.MOV.U32 R9, RZ, RZ, 0x40000040 ;  /* 0x40000040ff097424 */ /* 0x000fc400078e00ff */
        /* <DEDUP_REMOVED lines=19> */
[--C-:B------:R-:W-:Y:S01]  /*a260*/  FFMA.FTZ R191, R196, UR38, -R162.reuse ;  /* 0x00000026c4bf7c23 */ /* 0x100fe200080108a2 */
[--C-:B------:R-:W-:Y:S01]  /*a270*/  FFMA.FTZ R192, R195, UR38, -R162.reuse ;  /* 0x00000026c3c07c23 */ /* 0x100fe200080108a2 */
[----:B------:R-:W0:Y:S01]  /*a280*/  MUFU.EX2 R4, R4 ;  /* 0x0000000400047308 */ /* 0x000e220000000800 */
[--C-:B------:R-:W-:Y:S01]  /*a290*/  FFMA.FTZ R193, R193, UR38, -R162.reuse ;  /* 0x00000026c1c17c23 */ /* 0x100fe200080108a2 */
[----:B------:R-:W-:Y:S01]  /*a2a0*/  FFMA.FTZ R162, R194, UR38, -R162 ;  /* 0x00000026c2a27c23 */ /* 0x000fe200080108a2 */
[--C-:B------:R-:W-:Y:S01]  /*a2b0*/  FFMA.FTZ R190, R190, UR38, -R163.reuse ;  /* 0x00000026bebe7c23 */ /* 0x100fe200080108a3 */
[--C-:B------:R-:W-:Y:S01]  /*a2c0*/  FFMA.FTZ R189, R189, UR38, -R163.reuse ;  /* 0x00000026bdbd7c23 */ /* 0x100fe200080108a3 */
[--C-:B------:R-:W-:Y:S01]  /*a2d0*/  FFMA.FTZ R160, R160, UR38, -R163.reuse ;  /* 0x00000026a0a07c23 */ /* 0x100fe200080108a3 */
[----:B------:R-:W-:Y:S01]  /*a2e0*/  FFMA.FTZ R163, R168, UR38, -R163 ;  /* 0x00000026a8a37c23 */ /* 0x000fe200080108a3 */
[----:B------:R-:W-:Y:S01]  /*a2f0*/  FADD.FTZ R188, R197, R188 ;  /* 0x000000bcc5bc7221 */ /* 0x000fe20000010000 */
[----:B------:R-:W4:Y:S01]  /*a300*/  MUFU.EX2 R6, R6 ;  /* 0x0000000600067308 */ /* 0x000f220000000800 */
[----:B---3--:R-:W-:Y:S01]  /*a310*/  F2FP.BF16.F32.PACK_AB R155, R198, R164 ;  /* 0x000000a4c69b723e */ /* 0x008fe200000010ff */
[----:B------:R-:W-:Y:S01]  /*a320*/  FADD.FTZ R166, R166, R167 ;  /* 0x000000a7a6a67221 */ /* 0x000fe20000010000 */
[----:B------:R-:W-:Y:S01]  /*a330*/  FADD.FTZ R188, R165, R188 ;  /* 0x000000bca5bc7221 */ /* 0x000fe20000010000 */
[----:B------:R-:W-:Y:S01]  /*a340*/  ISETP.GE.AND P2, PT, R199, 0x61, PT ;  /* 0x00000061c700780c */ /* 0x000fe20003f46270 */
[----:B--2---:R-:W-:Y:S01]  /*a350*/  WARPGROUP.ARRIVE ;  /* 0x00000000000079c5 */ /* 0x004fe20000000000 */
[----:B------:R-:W-:Y:S01]  /*a360*/  FADD.FTZ R164, R164, R166 ;  /* 0x000000a6a4a47221 */ /* 0x000fe20000010000 */
[----:B------:R-:W-:Y:S01]  /*a370*/  FADD.FTZ R161, R161, R188 ;  /* 0x000000bca1a17221 */ /* 0x000fe20000010000 */
[----:B------:R-:W2:Y:S01]  /*a380*/  MUFU.EX2 R13, R13 ;  /* 0x0000000d000d7308 */ /* 0x000ea20000000800 */
[----:B------:R-:W-:-:S02]  /*a390*/  @!P1 VIADD R3, R3, 0x32460 ;  /* 0x0003246003039836 */ /* 0x000fc40000000000 */
[----:B------:R-:W-:Y:S01]  /*a3a0*/  FADD.FTZ R164, R198, R164 ;  /* 0x000000a4c6a47221 */ /* 0x000fe20000010000 */
[----:B------:R-:W-:Y:S01]  /*a3b0*/  HGMMA.64x256x16.F32.BF16 R24, R152, gdesc[UR4].tnspB, RZ, !UPT, gsb0 ;  /* 0x43e0000498187df0 */ /* 0x000fe2000c0018ff */
[----:B------:R-:W-:Y:S01]  /*a3c0*/  R2UR UR6, R8 ;  /* 0x00000000080672ca */ /* 0x000fe200000e0000 */
[----:B------:R-:W-:Y:S01]  /*a3d0*/  VIADD R8, R12, 0x100 ;  /* 0x000001000c087836 */ /* 0x000fe20000000000 */
[----:B------:R-:W-:Y:S01]  /*a3e0*/  R2UR UR7, R9 ;  /* 0x00000000090772ca */ /* 0x000fe200000e0000 */
[----:B------:R-:W-:Y:S01]  /*a3f0*/  IMAD.MOV.U32 R9, RZ, RZ, 0x40000040 ;  /* 0x40000040ff097424 */ /* 0x000fe200078e00ff */
[----:B------:R-:W3:Y:S01]  /*a400*/  MUFU.EX2 R170, R170 ;  /* 0x000000aa00aa7308 */ /* 0x000ee20000000800 */
[----:B0-----:R-:W-:Y:S01]  /*a410*/  FADD.FTZ R161, R4, R161 ;  /* 0x000000a104a17221 */ /* 0x001fe20000010000 */
[----:B------:R-:W-:-:S03]  /*a420*/  @!P1 PRMT R3, RZ, 0x654, R3 ;  /* 0x00000654ff039816 */ /* 0x000fc60000000003 */
[----:B----4-:R-:W-:-:S03]  /*a430*/  FADD.FTZ R161, R6, R161 ;  /* 0x000000a106a17221 */ /* 0x010fc60000010000 */
[----:B------:R-:W0:Y:S01]  /*a440*/  MUFU.EX2 R11, R11 ;  /* 0x0000000b000b7308 */ /* 0x000e220000000800 */
[----:B--2---:R-:W-:-:S07]  /*a450*/  FADD.FTZ R161, R13, R161 ;  /* 0x000000a10da17221 */ /* 0x004fce0000010000 */
[----:B------:R-:W2:Y:S01]  /*a460*/  MUFU.EX2 R169, R169 ;  /* 0x000000a900a97308 */ /* 0x000ea20000000800 */
[----:B---3--:R-:W-:-:S07]  /*a470*/  FADD.FTZ R161, R170, R161 ;  /* 0x000000a1aaa17221 */ /* 0x008fce0000010000 */
[----:B------:R-:W3:Y:S01]  /*a480*/  MUFU.EX2 R171, R171 ;  /* 0x000000ab00ab7308 */ /* 0x000ee20000000800 */
[----:B0-----:R-:W-:-:S07]  /*a490*/  FADD.FTZ R164, R11, R164 ;  /* 0x000000a40ba47221 */ /* 0x001fce0000010000 */
[----:B------:R-:W0:Y:S01]  /*a4a0*/  MUFU.EX2 R10, R10 ;  /* 0x0000000a000a7308 */ /* 0x000e220000000800 */
[----:B--2---:R-:W-:-:S07]  /*a4b0*/  FADD.FTZ R164, R169, R164 ;  /* 0x000000a4a9a47221 */ /* 0x004fce0000010000 */
[----:B------:R-:W2:Y:S01]  /*a4c0*/  MUFU.EX2 R173, R173 ;  /* 0x000000ad00ad7308 */ /* 0x000ea20000000800 */
[----:B---3--:R-:W-:-:S07]  /*a4d0*/  FADD.FTZ R164, R171, R164 ;  /* 0x000000a4aba47221 */ /* 0x008fce0000010000 */
[----:B------:R-:W3:Y:S01]  /*a4e0*/  MUFU.EX2 R172, R172 ;  /* 0x000000ac00ac7308 */ /* 0x000ee20000000800 */
[----:B0-----:R-:W-:-:S07]  /*a4f0*/  FADD.FTZ R164, R10, R164 ;  /* 0x000000a40aa47221 */ /* 0x001fce0000010000 */
[----:B------:R-:W-:Y:S01]  /*a500*/  MUFU.EX2 R15, R15 ;  /* 0x0000000f000f7308 */ /* 0x000fe20000000800 */
[----:B--2---:R-:W-:-:S07]  /*a510*/  FADD.FTZ R161, R173, R161 ;  /* 0x000000a1ada17221 */ /* 0x004fce0000010000 */
[----:B------:R-:W-:Y:S08]  /*a520*/  MUFU.EX2 R175, R175 ;  /* 0x000000af00af7308 */ /* 0x000ff00000000800 */
[----:B------:R-:W-:Y:S08]  /*a530*/  MUFU.EX2 R21, R21 ;  /* 0x0000001500157308 */ /* 0x000ff00000000800 */
[----:B------:R-:W0:Y:S08]  /*a540*/  MUFU.EX2 R174, R174 ;  /* 0x000000ae00ae7308 */ /* 0x000e300000000800 */
[----:B------:R-:W-:Y:S08]  /*a550*/  MUFU.EX2 R14, R14 ;  /* 0x0000000e000e7308 */ /* 0x000ff00000000800 */
[----:B------:R-:W2:Y:S08]  /*a560*/  MUFU.EX2 R20, R20 ;  /* 0x0000001400147308 */ /* 0x000eb00000000800 */
[----:B------:R-:W-:Y:S08]  /*a570*/  MUFU.EX2 R177, R177 ;  /* 0x000000b100b17308 */ /* 0x000ff00000000800 */
[----:B------:R-:W4:Y:S08]  /*a580*/  MUFU.EX2 R176, R176 ;  /* 0x000000b000b07308 */ /* 0x000f300000000800 */
        /* <DEDUP_REMOVED lines=20> */
[----:B------:R-:W-:Y:S02]  /*a6d0*/  F2FP.BF16.F32.PACK_AB R152, R6, R4 ;  /* 0x000000040698723e */ /* 0x000fe400000010ff */
[----:B------:R-:W-:Y:S02]  /*a6e0*/  F2FP.BF16.F32.PACK_AB R153, R169, R11 ;  /* 0x0000000ba999723e */ /* 0x000fe400000010ff */
[----:B------:R-:W-:Y:S01]  /*a6f0*/  F2FP.BF16.F32.PACK_AB R154, R170, R13 ;  /* 0x0000000daa9a723e */ /* 0x000fe200000010ff */
[----:B------:R-:W1:Y:S01]  /*a700*/  MUFU.EX2 R189, R189 ;  /* 0x000000bd00bd7308 */ /* 0x000e620000000800 */
[----:B------:R-:W-:-:S04]  /*a710*/  F2FP.BF16.F32.PACK_AB R155, R10, R171 ;  /* 0x000000ab0a9b723e */ /* 0x000fc800000010ff */
[----:B------:R-:W-:-:S03]  /*a720*/  WARPGROUP.ARRIVE ;  /* 0x00000000000079c5 */ /* 0x000fc60000000000 */
[----:B------:R-:W-:Y:S03]  /*a730*/  MUFU.EX2 R160, R160 ;  /* 0x000000a000a07308 */ /* 0x000fe60000000800 */
[----:B------:R-:W-:Y:S01]  /*a740*/  HGMMA.64x256x16.F32.BF16 R24, R152, gdesc[UR4].tnspB, R24, gsb0 ;  /* 0x43e0000498187df0 */ /* 0x000fe20008001818 */
[----:B------:R-:W-:Y:S01]  /*a750*/  R2UR UR6, R8 ;  /* 0x00000000080672ca */ /* 0x000fe200000e0000 */
[----:B------:R-:W-:Y:S01]  /*a760*/  VIADD R8, R12, 0x180 ;  /* 0x000001800c087836 */ /* 0x000fe20000000000 */
[----:B------:R-:W-:Y:S01]  /*a770*/  R2UR UR7, R9 ;  /* 0x00000000090772ca */ /* 0x000fe200000e0000 */
[----:B------:R-:W-:Y:S01]  /*a780*/  IMAD.MOV.U32 R9, RZ, RZ, 0x40000040 ;  /* 0x40000040ff097424 */ /* 0x000fe200078e00ff */
[----:B------:R-:W-:Y:S02]  /*a790*/  WARPGROUP.DEPBAR.LE gsb0, 0x0 ;  /* 0x00008000000079c5 */ /* 0x000fe40000010000 */
[C---:B---3--:R-:W-:Y:S01]  /*a7a0*/  F2FP.BF16.F32.PACK_AB R152, R172.reuse, R173 ;  /* 0x000000adac98723e */ /* 0x048fe200000010ff */
        /* <DEDUP_REMOVED lines=10> */
[----:B------:R-:W-:-:S06]  /*a850*/  FADD.FTZ R21, R20, R21 ;  /* 0x0000001514157221 */ /* 0x000fcc0000010000 */
[----:B------:R-:W-:Y:S01]  /*a860*/  HGMMA.64x256x16.F32.BF16 R24, R152, gdesc[UR4].tnspB, R24, gsb0 ;  /* 0x43e0000498187df0 */ /* 0x000fe20008001818 */
[----:B------:R-:W-:Y:S01]  /*a870*/  R2UR UR6, R8 ;  /* 0x00000000080672ca */ /* 0x000fe200000e0000 */
[----:B------:R-:W-:Y:S01]  /*a880*/  VIADD R8, R12, 0x200 ;  /* 0x000002000c087836 */ /* 0x000fe20000000000 */
[----:B------:R-:W-:Y:S01]  /*a890*/  R2UR UR7, R9 ;  /* 0x00000000090772ca */ /* 0x000fe200000e0000 */
[----:B------:R-:W-:Y:S01]  /*a8a0*/  IMAD.MOV.U32 R9, RZ, RZ, 0x40000040 ;  /* 0x40000040ff097424 */ /* 0x000fe200078e00ff */
[----:B------:R-:W-:Y:S02]  /*a8b0*/  WARPGROUP.DEPBAR.LE gsb0, 0x0 ;  /* 0x00008000000079c5 */ /* 0x000fe40000010000 */
[----:B----4-:R-:W-:Y:S01]  /*a8c0*/  F2FP.BF16.F32.PACK_AB R152, R176, R177 ;  /* 0x000000b1b098723e */ /* 0x010fe200000010ff */
        /* <DEDUP_REMOVED lines=11> */
[----:B------:R-:W-:-:S06]  /*a980*/  FADD.FTZ R181, R181, R180 ;  /* 0x000000b4b5b57221 */ /* 0x000fcc0000010000 */
[----:B------:R-:W-:Y:S01]  /*a990*/  HGMMA.64x256x16.F32.BF16 R24, R152, gdesc[UR4].tnspB, R24, gsb0 ;  /* 0x43e0000498187df0 */ /* 0x000fe20008001818 */
[----:B------:R-:W-:Y:S01]  /*a9a0*/  R2UR UR6, R8 ;  /* 0x00000000080672ca */ /* 0x000fe200000e0000 */
[----:B------:R-:W-:Y:S01]  /*a9b0*/  VIADD R8, R12, 0x280 ;  /* 0x000002800c087836 */ /* 0x000fe20000000000 */
[----:B------:R-:W-:Y:S01]  /*a9c0*/  R2UR UR7, R9 ;  /* 0x00000000090772ca */ /* 0x000fe200000e0000 */
[----:B------:R-:W0:Y:S01]  /*a9d0*/  MUFU.EX2 R12, R163 ;  /* 0x000000a3000c7308 */ /* 0x000e220000000800 */
[----:B------:R-:W-:Y:S01]  /*a9e0*/  IMAD.MOV.U32 R9, RZ, RZ, 0x40000040 ;  /* 0x40000040ff097424 */ /* 0x000fe200078e00ff */
        /* <DEDUP_REMOVED lines=15> */
[----:B------:R-:W-:Y:S02]  /*aae0*/  R2UR UR6, R8 ;  /* 0x00000000080672ca */ /* 0x000fe400000e0000 */
[----:B------:R-:W-:Y:S01]  /*aaf0*/  R2UR UR7, R9 ;  /* 0x00000000090772ca */ /* 0x000fe200000e0000 */
[----:B------:R-:W-:Y:S02]  /*ab00*/  WARPGROUP.DEPBAR.LE gsb0, 0x0 ;  /* 0x00008000000079c5 */ /* 0x000fe40000010000 */
[----:B------:R-:W-:Y:S01]  /*ab10*/  F2FP.BF16.F32.PACK_AB R152, R192, R191 ;  /* 0x000000bfc098723e */ /* 0x000fe200000010ff */
[----:B------:R-:W-:Y:S01]  /*ab20*/  FADD.FTZ R191, R191, R182 ;  /* 0x000000b6bfbf7221 */ /* 0x000fe20000010000 */
[C---:B------:R-:W-:Y:S01]  /*ab30*/  F2FP.BF16.F32.PACK_AB R153, R189.reuse, R190 ;  /* 0x000000bebd99723e */ /* 0x040fe200000010ff */
[----:B------:R-:W-:Y:S01]  /*ab40*/  FADD.FTZ R190, R190, R159 ;  /* 0x0000009fbebe7221 */ /* 0x000fe20000010000 */
[----:B------:R-:W-:Y:S01]  /*ab50*/  F2FP.BF16.F32.PACK_AB R154, R162, R193 ;  /* 0x000000c1a29a723e */ /* 0x000fe200000010ff */
[----:B------:R-:W-:Y:S01]  /*ab60*/  FADD.FTZ R192, R192, R191 ;  /* 0x000000bfc0c07221 */ /* 0x000fe20000010000 */
[----:B0-----:R-:W-:Y:S01]  /*ab70*/  F2FP.BF16.F32.PACK_AB R155, R12, R160 ;  /* 0x000000a00c9b723e */ /* 0x001fe200000010ff */
[----:B------:R-:W-:-:S02]  /*ab80*/  FADD.FTZ R189, R189, R190 ;  /* 0x000000bebdbd7221 */ /* 0x000fc40000010000 */
[----:B------:R-:W-:Y:S01]  /*ab90*/  FADD.FTZ R193, R193, R192 ;  /* 0x000000c0c1c17221 */ /* 0x000fe20000010000 */
[----:B------:R-:W-:Y:S01]  /*aba0*/  WARPGROUP.ARRIVE ;  /* 0x00000000000079c5 */ /* 0x000fe20000000000 */
[----:B------:R-:W-:Y:S02]  /*abb0*/  FADD.FTZ R189, R160, R189 ;  /* 0x000000bda0bd7221 */ /* 0x000fe40000010000 */
[----:B------:R-:W-:Y:S02]  /*abc0*/  FADD.FTZ R14, R162, R193 ;  /* 0x000000c1a20e7221 */ /* 0x000fe40000010000 */
[----:B------:R-:W-:-:S07]  /*abd0*/  FADD.FTZ R8, R12, R189 ;  /* 0x000000bd0c087221 */ /* 0x000fce0000010000 */
[----:B------:R-:W-:Y:S03]  /*abe0*/  HGMMA.64x256x16.F32.BF16 R24, R152, gdesc[UR4].tnspB, R24, gsb0 ;  /* 0x43e0000498187df0 */ /* 0x000fe60008001818 */
[----:B------:R-:W-:Y:S02]  /*abf0*/  WARPGROUP.DEPBAR.LE gsb0, 0x0 ;  /* 0x00008000000079c5 */ /* 0x000fe40000010000 */
[----:B------:R0:W-:Y:S01]  /*ac00*/  @!P1 SYNCS.ARRIVE.TRANS64.RED.A1T0 RZ, [R3+URZ], RZ ;  /* 0x000000ff03ff99a7 */ /* 0x0001e2000810043f */
[----:B------:R-:W-:Y:S05]  /*ac10*/  @!P2 BRA `(.L_x_1063) ;  /* 0x000000280028a947 */ /* 0x000fea0003800000 */
[----:B0-----:R-:W-:Y:S02]  /*ac20*/  VIADD R3, R202, 0xfffffffe ;  /* 0xfffffffeca037836 */ /* 0x001fe40000000000 */
[----:B------:R-:W-:Y:S02]  /*ac30*/  IMAD.MOV.U32 R11, RZ, RZ, R5 ;  /* 0x000000ffff0b7224 */ /* 0x000fe400078e0005 */
[----:B------:R-:W-:-:S07]  /*ac40*/  IMAD.MOV.U32 R9, RZ, RZ, R0 ;  /* 0x000000ffff097224 */ /* 0x000fce00078e0000 */
.L_x_1073:
        /* <DEDUP_REMOVED lines=8> */
[----:B-1----:R-:W-:Y:S06]  /*acd0*/  @!P0 BRA `(.L_x_1064) ;  /* 0x0000000000048947 */ /* 0x002fec0003800000 */
[----:B------:R-:W-:Y:S01]  /*ace0*/  BPT.TRAP 0x1 ;  /* 0x000000040000795c */ /* 0x000fe20000300000 */
.L_x_1064:
[----:B------:R-:W-:Y:S01]  /*acf0*/  IMAD R6, R22, 0x8, R18 ;  /* 0x0000000816067824 */ /* 0x000fe200078e0212 */
[----:B------:R-:W-:-:S04]  /*ad00*/  SHF.L.U32 R0, R200, 0x1f, RZ ;  /* 0x0000001fc8007819 */ /* 0x000fc800000006ff */
[----:B------:R0:W1:Y:S01]  /*ad10*/  SYNCS.PHASECHK.TRANS64.TRYWAIT P3, [R6+URZ+0x32430], R0 ;  /* 0x03243000060075a7 */ /* 0x000062000806017f */
[----:B------:R-:W-:Y:S05]  /*ad20*/  @!P0 BRA `(.L_x_1065) ;  /* 0x0000000000048947 */ /* 0x000fea0003800000 */
[----:B------:R-:W-:Y:S01]  /*ad30*/  BPT.TRAP 0x1 ;  /* 0x000000040000795c */ /* 0x000fe20000300000 */
.L_x_1065:
[----:B------:R-:W-:Y:S02]  /*ad40*/  IMAD R4, R22, 0x300, R216 ;  /* 0x0000030016047824 */ /* 0x000fe400078e02d8 */
[----:B------:R-:W-:Y:S01]  /*ad50*/  IMAD.MOV.U32 R5, RZ, RZ, 0x40000040 ;  /* 0x40000040ff057424 */ /* 0x000fe200078e00ff */
[----:B-1----:R-:W-:Y:S06]  /*ad60*/  @P3 BRA `(.L_x_1066) ;  /* 0x0000000000083947 */ /* 0x002fec0003800000 */
[----:B------:R-:W1:Y:S02]  /*ad70*/  SYNCS.PHASECHK.TRANS64.TRYWAIT P3, [R6+URZ+0x32430], R0 ;  /* 0x03243000060075a7 */ /* 0x000e64000806017f */
[----:B-1----:R-:W-:Y:S05]  /*ad80*/  @!P3 BRA `(.L_x_1067) ;  /* 0x000000b800ccb947 */ /* 0x002fea0003800000 */
.L_x_1066:
[----:B------:R-:W2:Y:S04]  /*ad90*/  LDL.64 R152, [R1+0x70] ;  /* 0x0000700001987983 */ /* 0x000ea80000100a00 */
[----:B------:R-:W3:Y:S04]  /*ada0*/  LDL.64 R204, [R1+0x68] ;  /* 0x0000680001cc7983 */ /* 0x000ee80000100a00 */
[----:B------:R-:W4:Y:S01]  /*adb0*/  LDL.64 R202, [R1+0x60] ;  /* 0x0000600001ca7983 */ /* 0x000f220000100a00 */
[----:B------:R-:W-:Y:S05]  /*adc0*/  WARPSYNC.ALL ;  /* 0x0000000000007948 */ /* 0x000fea0003800000 */
[----:B------:R-:W5:Y:S01]  /*add0*/  LDL.64 R20, [R1+0x58] ;  /* 0x0000580001147983 */ /* 0x000f620000100a00 */
[C---:B------:R-:W-:Y:S01]  /*ade0*/  R2UR UR6, R4.reuse ;  /* 0x00000000040672ca */ /* 0x040fe200000e0000 */
[----:B------:R-:W-:Y:S01]  /*adf0*/  VIADD R12, R4, 0x2 ;  /* 0x00000002040c7836 */ /* 0x000fe20000000000 */
[----:B------:R-:W-:Y:S01]  /*ae00*/  R2UR UR7, R5 ;  /* 0x00000000050772ca */ /* 0x000fe200000e0000 */
[----:B------:R-:W-:-:S02]  /*ae10*/  IMAD.MOV.U32 R13, RZ, RZ, 0x40000040 ;  /* 0x40000040ff0d7424 */ /* 0x000fc400078e00ff */
[----:B------:R-:W-:Y:S01]  /*ae20*/  IMAD.MOV.U32 R5, RZ, RZ, 0x40000040 ;  /* 0x40000040ff057424 */ /* 0x000fe200078e00ff */
[----:B--2---:R-:W-:Y:S02]  /*ae30*/  R2UR UR4, R152 ;  /* 0x00000000980472ca */ /* 0x004fe400000e0000 */
[----:B------:R-:W-:Y:S02]  /*ae40*/  R2UR UR5, R153 ;  /* 0x00000000990572ca */ /* 0x000fe400000e0000 */
[----:B------:R-:W-:-:S11]  /*ae50*/  WARPGROUP.ARRIVE ;  /* 0x00000000000079c5 */ /* 0x000fd60000000000 */
[----:B------:R-:W-:Y:S01]  /*ae60*/  HGMMA.64x96x16.F32.BF16 R152, gdesc[UR4], RZ, !UPT, gsb0 ;  /* 0x01600000049879f0 */ /* 0x000fe2000c0018ff */
[----:B------:R-:W-:Y:S01]  /*ae70*/  R2UR UR6, R12 ;  /* 0x000000000c0672ca */ /* 0x000fe200000e0000 */
[----:B------:R-:W-:Y:S01]  /*ae80*/  VIADD R12, R4, 0x4 ;  /* 0x00000004040c7836 */ /* 0x000fe20000000000 */
[----:B------:R-:W-:Y:S01]  /*ae90*/  R2UR UR7, R13 ;  /* 0x000000000d0772ca */ /* 0x000fe200000e0000 */
[----:B------:R-:W-:Y:S01]  /*aea0*/  IMAD.MOV.U32 R13, RZ, RZ, 0x40000040 ;  /* 0x40000040ff0d7424 */ /* 0x000fe200078e00ff */
[----:B---3--:R-:W-:Y:S01]  /*aeb0*/  R2UR UR4, R204 ;  /* 0x00000000cc0472ca */ /* 0x008fe200000e0000 */
[----:B------:R-:W-:Y:S01]  /*aec0*/  VIADD R4, R4, 0x6 ;  /* 0x0000000604047836 */ /* 0x000fe20000000000 */
[----:B------:R-:W-:Y:S01]  /*aed0*/  R2UR UR5, R205 ;  /* 0x00000000cd0572ca */ /* 0x000fe200000e0000 */
[----:B------:R-:W-:Y:S02]  /*aee0*/  WARPGROUP.DEPBAR.LE gsb0, 0x0 ;  /* 0x00008000000079c5 */ /* 0x000fe40000010000 */
[----:B------:R-:W-:-:S10]  /*aef0*/  WARPGROUP.ARRIVE ;  /* 0x00000000000079c5 */ /* 0x000fd40000000000 */
[----:B------:R-:W-:Y:S01]  /*af00*/  HGMMA.64x96x16.F32.BF16 R152, gdesc[UR4], R152, gsb0 ;  /* 0x01600000049879f0 */ /* 0x000fe20008001898 */
[----:B------:R-:W-:Y:S02]  /*af10*/  R2UR UR6, R12 ;  /* 0x000000000c0672ca */ /* 0x000fe400000e0000 */
[----:B------:R-:W-:Y:S02]  /*af20*/  R2UR UR7, R13 ;  /* 0x000000000d0772ca */ /* 0x000fe400000e0000 */
[----:B----4-:R-:W-:Y:S02]  /*af30*/  R2UR UR4, R202 ;  /* 0x00000000ca0472ca */ /* 0x010fe400000e0000 */
[----:B------:R-:W-:Y:S01]  /*af40*/  R2UR UR5, R203 ;  /* 0x00000000cb0572ca */ /* 0x000fe200000e0000 */
[----:B------:R-:W-:Y:S02]  /*af50*/  WARPGROUP.DEPBAR.LE gsb0, 0x0 ;  /* 0x00008000000079c5 */ /* 0x000fe40000010000 */
[----:B------:R-:W-:-:S10]  /*af60*/  WARPGROUP.ARRIVE ;  /* 0x00000000000079c5 */ /* 0x000fd40000000000 */
[----:B------:R-:W-:Y:S01]  /*af70*/  HGMMA.64x96x16.F32.BF16 R152, gdesc[UR4], R152, gsb0 ;  /* 0x01600000049879f0 */ /* 0x000fe20008001898 */
[----:B------:R-:W-:Y:S02]  /*af80*/  R2UR UR6, R4 ;  /* 0x00000000040672ca */ /* 0x000fe400000e0000 */
[----:B------:R-:W-:Y:S02]  /*af90*/  R2UR UR7, R5 ;  /* 0x00000000050772ca */ /* 0x000fe400000e0000 */
[----:B-----5:R-:W-:Y:S02]  /*afa0*/  R2UR UR4, R20 ;  /* 0x00000000140472ca */ /* 0x020fe400000e0000 */
[----:B------:R-:W-:Y:S01]  /*afb0*/  R2UR UR5, R21 ;  /* 0x00000000150572ca */ /* 0x000fe200000e0000 */
[----:B------:R-:W-:Y:S02]  /*afc0*/  WARPGROUP.DEPBAR.LE gsb0, 0x0 ;  /* 0x00008000000079c5 */ /* 0x000fe40000010000 */
[----:B------:R-:W-:-:S10]  /*afd0*/  WARPGROUP.ARRIVE ;  /* 0x00000000000079c5 */ /* 0x000fd40000000000 */
[----:B------:R-:W-:Y:S03]  /*afe0*/  HGMMA.64x96x16.F32.BF16 R152, gdesc[UR4], R152, gsb0 ;  /* 0x01600000049879f0 */ /* 0x000fe60008001898 */
[----:B------:R-:W-:Y:S02]  /*aff0*/  WARPGROUP.DEPBAR.LE gsb0, 0x0 ;  /* 0x00008000000079c5 */ /* 0x000fe40000010000 */
[----:B------:R-:W-:Y:S05]  /*b000*/  @!P0 BRA `(.L_x_1068) ;  /* 0x0000000000048947 */ /* 0x000fea0003800000 */
[----:B------:R-:W-:Y:S01]  /*b010*/  BPT.TRAP 0x1 ;  /* 0x000000040000795c */ /* 0x000fe20000300000 */
.L_x_1068:
[----:B------:R2:W3:Y:S01]  /*b020*/  SYNCS.PHASECHK.TRANS64.TRYWAIT P3, [R6+URZ+0x32450], R0 ;  /* 0x03245000060075a7 */ /* 0x0004e2000806017f */
[----:B------:R-:W-:Y:S05]  /*b030*/  @!P0 BRA `(.L_x_1069) ;  /* 0x0000000000048947 */ /* 0x000fea0003800000 */
[----:B------:R-:W-:Y:S01]  /*b040*/  BPT.TRAP 0x1 ;  /* 0x000000040000795c */ /* 0x000fe20000300000 */
.L_x_1069:
[----:B------:R-:W-:Y:S04]  /*b050*/  BSSY B0, `(.L_x_1070) ;  /* 0x0000004000007945 */ /* 0x000fe80003800000 */
[----:B---3--:R-:W-:Y:S05]  /*b060*/  @P3 BRA `(.L_x_1071) ;  /* 0x0000000000083947 */ /* 0x008fea0003800000 */
[----:B------:R-:W3:Y:S02]  /*b070*/  SYNCS.PHASECHK.TRANS64.TRYWAIT P3, [R6+URZ+0x32450], R0 ;  /* 0x03245000060075a7 */ /* 0x000ee4000806017f */
[----:B---3--:R-:W-:Y:S05]  /*b080*/  @!P3 BRA `(.L_x_1072) ;  /* 0x000000b80020b947 */ /* 0x008fea0003800000 */
.L_x_1071:
[----:B------:R-:W-:Y:S05]  /*b090*/  BSYNC B0 ;  /* 0x0000000000007941 */ /* 0x000fea0003800000 */
.L_x_1070:
[----:B------:R-:W-:Y:S05]  /*b0a0*/  WARPSYNC.ALL ;  /* 0x0000000000007948 */ /* 0x000fea0003800000 */
[----:B------:R-:W4:Y:S04]  /*b0b0*/  LDL R4, [R1+0x78] ;  /* 0x0000780001047983 */ /* 0x000f280000100800 */
[----:B------:R-:W5:Y:S04]  /*b0c0*/  LDL.64 R206, [R1+0x50] ;  /* 0x0000500001ce7983 */ /* 0x000f680000100a00 */
[----:B------:R-:W2:Y:S04]  /*b0d0*/  LDL.64 R204, [R1+0x48] ;  /* 0x0000480001cc7983 */ /* 0x000ea80000100a00 */
[----:B------:R-:W3:Y:S01]  /*b0e0*/  LDL.64 R202, [R1+0x40] ;  /* 0x0000400001ca7983 */ /* 0x000ee20000100a00 */
[----:B------:R-:W-:Y:S01]  /*b0f0*/  IMAD.MOV.U32 R5, RZ, RZ, 0x40000040 ;  /* 0x40000040ff057424 */ /* 0x000fe200078e00ff */
[----:B------:R-:W-:Y:S01]  /*b100*/  WARPGROUP.ARRIVE ;  /* 0x00000000000079c5 */ /* 0x000fe20000000000 */
[----:B------:R-:W-:Y:S01]  /*b110*/  IMAD.MOV.U32 R13, RZ, RZ, 0x40000040 ;  /* 0x40000040ff0d7424 */ /* 0x000fe200078e00ff */
[----:B------:R-:W3:Y:S02]  /*b120*/  LDL.64 R210, [R1+0x20] ;  /* 0x0000200001d27983 */ /* 0x000ee40000100a00 */
[----:B------:R-:W-:-:S02]  /*b130*/  R2UR UR7, R5 ;  /* 0x00000000050772ca */ /* 0x000fc400000e0000 */
[----:B------:R-:W3:Y:S01]  /*b140*/  LDL.64 R208, [R1+0x18] ;  /* 0x0000180001d07983 */ /* 0x000ee20000100a00 */
[----:B----4-:R-:W-:Y:S01]  /*b150*/  R2UR UR4, R4 ;  /* 0x00000000040472ca */ /* 0x010fe200000e0000 */
[----:B------:R-:W-:Y:S01]  /*b160*/  IMAD.MOV.U32 R4, RZ, RZ, 0xc00 ;  /* 0x00000c00ff047424 */ /* 0x000fe200078e00ff */
[----:B-----5:R-:W-:-:S11]  /*b170*/  R2UR UR5, R207 ;  /* 0x00000000cf0572ca */ /* 0x020fd600000e0000 */
[----:B------:R-:W-:Y:S01]  /*b180*/  IMAD R4, R22, R4, UR4 ;  /* 0x0000000416047e24 */ /* 0x000fe2000f8e0204 */
[----:B------:R-:W-:Y:S02]  /*b190*/  R2UR UR4, R206 ;  /* 0x00000000ce0472ca */ /* 0x000fe400000e0000 */
[----:B------:R-:W4:Y:S02]  /*b1a0*/  LDL.64 R206, [R1+0x38] ;  /* 0x0000380001ce7983 */ /* 0x000f240000100a00 */
[----:B------:R-:W-:-:S13]  /*b1b0*/  R2UR UR6, R4 ;  /* 0x00000000040672ca */ /* 0x000fda00000e0000 */
[----:B------:R-:W-:Y:S01]  /*b1c0*/  HGMMA.64x96x16.F32.BF16 R152, gdesc[UR4], R152, gsb0 ;  /* 0x01600000049879f0 */ /* 0x000fe20008001898 */
[----:B------:R-:W-:Y:S01]  /*b1d0*/  VIADD R12, R4, 0x2 ;  /* 0x00000002040c7836 */ /* 0x000fe20000000000 */
[----:B--2---:R-:W-:Y:S02]  /*b1e0*/  R2UR UR4, R204 ;  /* 0x00000000cc0472ca */ /* 0x004fe400000e0000 */
[----:B------:R-:W-:Y:S02]  /*b1f0*/  R2UR UR5, R205 ;  /* 0x00000000cd0572ca */ /* 0x000fe400000e0000 */
[----:B------:R-:W2:Y:S01]  /*b200*/  LDL.64 R204, [R1+0x30] ;  /* 0x0000300001cc7983 */ /* 0x000ea20000100a00 */
[----:B------:R-:W-:Y:S02]  /*b210*/  R2UR UR6, R12 ;  /* 0x000000000c0672ca */ /* 0x000fe400000e0000 */
[----:B------:R-:W-:Y:S01]  /*b220*/  R2UR UR7, R13 ;  /* 0x000000000d0772ca */ /* 0x000fe200000e0000 */
[----:B------:R-:W-:-:S02]  /*b230*/  VIADD R12, R4, 0x4 ;  /* 0x00000004040c7836 */ /* 0x000fc40000000000 */
[----:B------:R-:W-:Y:S01]  /*b240*/  IMAD.MOV.U32 R13, RZ, RZ, 0x40000040 ;  /* 0x40000040ff0d7424 */ /* 0x000fe200078e00ff */
[----:B------:R-:W-:Y:S02]  /*b250*/  WARPGROUP.DEPBAR.LE gsb0, 0x0 ;  /* 0x00008000000079c5 */ /* 0x000fe40000010000 */
[----:B------:R-:W-:-:S07]  /*b260*/  WARPGROUP.ARRIVE ;  /* 0x00000000000079c5 */ /* 0x000fce0000000000 */
[----:B------:R-:W-:Y:S01]  /*b270*/  HGMMA.64x96x16.F32.BF16 R152, gdesc[UR4], R152, gsb0 ;  /* 0x01600000049879f0 */ /* 0x000fe20008001898 */
[----:B---3--:R-:W-:Y:S02]  /*b280*/  R2UR UR4, R202 ;  /* 0x00000000ca0472ca */ /* 0x008fe400000e0000 */
[----:B------:R-:W-:Y:S02]  /*b290*/  R2UR UR5, R203 ;  /* 0x00000000cb0572ca */ /* 0x000fe400000e0000 */
[----:B------:R-:W3:Y:S01]  /*b2a0*/  LDL.64 R202, [R1+0x28] ;  /* 0x0000280001ca7983 */ /* 0x000ee20000100a00 */
[----:B------:R-:W-:Y:S02]  /*b2b0*/  R2UR UR6, R12 ;  /* 0x000000000c0672ca */ /* 0x000fe400000e0000 */
[----:B------:R-:W-:Y:S01]  /*b2c0*/  R2UR UR7, R13 ;  /* 0x000000000d0772ca */ /* 0x000fe200000e0000 */
[----:B------:R-:W-:Y:S02]  /*b2d0*/  VIADD R12, R4, 0x6 ;  /* 0x00000006040c7836 */ /* 0x000fe40000000000 */
[----:B------:R-:W-:Y:S01]  /*b2e0*/  IMAD.MOV.U32 R13, RZ, RZ, 0x40000040 ;  /* 0x40000040ff0d7424 */ /* 0x000fe200078e00ff */
[----:B------:R-:W-:-:S02]  /*b2f0*/  WARPGROUP.DEPBAR.LE gsb0, 0x0 ;  /* 0x00008000000079c5 */ /* 0x000fc40000010000 */
[----:B------:R-:W-:-:S07]  /*b300*/  WARPGROUP.ARRIVE ;  /* 0x00000000000079c5 */ /* 0x000fce0000000000 */
[----:B------:R-:W-:Y:S01]  /*b310*/  HGMMA.64x96x16.F32.BF16 R152, gdesc[UR4], R152, gsb0 ;  /* 0x01600000049879f0 */ /* 0x000fe20008001898 */
[----:B------:R-:W-:Y:S02]  /*b320*/  R2UR UR6, R12 ;  /* 0x000000000c0672ca */ /* 0x000fe400000e0000 */
[----:B------:R-:W-:Y:S02]  /*b330*/  R2UR UR7, R13 ;  /* 0x000000000d0772ca */ /* 0x000fe400000e0000 */
[----:B----4-:R-:W-:Y:S02]  /*b340*/  R2UR UR4, R206 ;  /* 0x00000000ce0472ca */ /* 0x010fe400000e0000 */
[----:B------:R-:W-:Y:S01]  /*b350*/  R2UR UR5, R207 ;  /* 0x00000000cf0572ca */ /* 0x000fe200000e0000 */
[----:B------:R-:W-:Y:S02]  /*b360*/  WARPGROUP.DEPBAR.LE gsb0, 0x0 ;  /* 0x00008000000079c5 */ /* 0x000fe40000010000 */
[----:B------:R-:W-:Y:S01]  /*b370*/  WARPGROUP.ARRIVE ;  /* 0x00000000000079c5 */ /* 0x000fe20000000000 */
[----:B------:R-:W-:Y:S01]  /*b380*/  VIADD R12, R4, 0x300 ;  /* 0x00000300040c7836 */ /* 0x000fe20000000000 */
[----:B------:R-:W4:Y:S08]  /*b390*/  LDL.64 R206, [R1+0x10] ;  /* 0x0000100001ce7983 */ /* 0x000f300000100a00 */
[----:B------:R-:W-:Y:S01]  /*b3a0*/  HGMMA.64x96x16.F32.BF16 R152, gdesc[UR4], R152, gsb0 ;  /* 0x01600000049879f0 */ /* 0x000fe20008001898 */
[----:B------:R-:W-:Y:S01]  /*b3b0*/  IMAD.MOV.U32 R13, RZ, RZ, 0x40000040 ;  /* 0x40000040ff0d7424 */ /* 0x000fe200078e00ff */
[----:B------:R-:W-:-:S02]  /*b3c0*/  R2UR UR6, R12 ;  /* 0x000000000c0672ca */ /* 0x000fc400000e0000 */
[----:B--2---:R-:W-:Y:S02]  /*b3d0*/  R2UR UR4, R204 ;  /* 0x00000000cc0472ca */ /* 0x004fe400000e0000 */
[----:B------:R-:W-:Y:S02]  /*b3e0*/  R2UR UR7, R13 ;  /* 0x000000000d0772ca */ /* 0x000fe400000e0000 */
[----:B------:R-:W-:Y:S01]  /*b3f0*/  R2UR UR5, R205 ;  /* 0x00000000cd0572ca */ /* 0x000fe200000e0000 */
[----:B------:R-:W-:Y:S01]  /*b400*/  VIADD R12, R4, 0x302 ;  /* 0x00000302040c7836 */ /* 0x000fe20000000000 */
[----:B------:R-:W2:Y:S01]  /*b410*/  LDL.64 R204, [R1+0x8] ;  /* 0x0000080001cc7983 */ /* 0x000ea20000100a00 */
[----:B------:R-:W-:Y:S01]  /*b420*/  IMAD.MOV.U32 R13, RZ, RZ, 0x40000040 ;  /* 0x40000040ff0d7424 */ /* 0x000fe200078e00ff */
[----:B------:R-:W-:Y:S02]  /*b430*/  WARPGROUP.DEPBAR.LE gsb0, 0x0 ;  /* 0x00008000000079c5 */ /* 0x000fe40000010000 */
[----:B------:R-:W-:-:S07]  /*b440*/  WARPGROUP.ARRIVE ;  /* 0x00000000000079c5 */ /* 0x000fce0000000000 */
[----:B------:R-:W-:Y:S01]  /*b450*/  HGMMA.64x96x16.F32.BF16 R152, gdesc[UR4], R152, gsb0 ;  /* 0x01600000049879f0 */ /* 0x000fe20008001898 */
[----:B------:R-:W-:Y:S02]  /*b460*/  R2UR UR6, R12 ;  /* 0x000000000c0672ca */ /* 0x000fe400000e0000 */
[----:B------:R-:W-:Y:S02]  /*b470*/  R2UR UR7, R13 ;  /* 0x000000000d0772ca */ /* 0x000fe400000e0000 */
[----:B---3--:R-:W-:Y:S02]  /*b480*/  R2UR UR4, R202 ;  /* 0x00000000ca0472ca */ /* 0x008fe400000e0000 */
[----:B------:R-:W-:Y:S01]  /*b490*/  R2UR UR5, R203 ;  /* 0x00000000cb0572ca */ /* 0x000fe200000e0000 */
[----:B------:R-:W-:Y:S01]  /*b4a0*/  VIADD R12, R4, 0x304 ;  /* 0x00000304040c7836 */ /* 0x000fe20000000000 */
[----:B------:R-:W3:Y:S01]  /*b4b0*/  LDL.64 R202, [R1] ;  /* 0x0000000001ca7983 */ /* 0x000ee20000100a00 */
[----:B------:R-:W-:Y:S01]  /*b4c0*/  IMAD.MOV.U32 R13, RZ, RZ, 0x40000040 ;  /* 0x40000040ff0d7424 */ /* 0x000fe200078e00ff */
[----:B------:R-:W-:-:S02]  /*b4d0*/  WARPGROUP.DEPBAR.LE gsb0, 0x0 ;  /* 0x00008000000079c5 */ /* 0x000fc40000010000 */
[----:B------:R-:W-:-:S07]  /*b4e0*/  WARPGROUP.ARRIVE ;  /* 0x00000000000079c5 */ /* 0x000fce0000000000 */
[----:B------:R-:W-:Y:S01]  /*b4f0*/  HGMMA.64x96x16.F32.BF16 R152, gdesc[UR4], R152, gsb0 ;  /* 0x01600000049879f0 */ /* 0x000fe20008001898 */
[----:B------:R-:W-:Y:S02]  /*b500*/  R2UR UR6, R12 ;  /* 0x000000000c0672ca */ /* 0x000fe400000e0000 */
[----:B------:R-:W-:Y:S02]  /*b510*/  R2UR UR7, R13 ;  /* 0x000000000d0772ca */ /* 0x000fe400000e0000 */
        /* <DEDUP_REMOVED lines=27> */
[----:B--2---:R-:W-:Y:S02]  /*b6d0*/  R2UR UR4, R204 ;  /* 0x00000000cc0472ca */ /* 0x004fe400000e0000 */
        /* <DEDUP_REMOVED lines=8> */
[----:B---3--:R-:W-:Y:S02]  /*b760*/  R2UR UR4, R202 ;  /* 0x00000000ca0472ca */ /* 0x008fe400000e0000 */
[----:B------:R-:W-:Y:S01]  /*b770*/  R2UR UR5, R203 ;  /* 0x00000000cb0572ca */ /* 0x000fe200000e0000 */
[----:B------:R-:W-:Y:S02]  /*b780*/  VIADD R12, R4, 0x606 ;  /* 0x00000606040c7836 */ /* 0x000fe40000000000 */
[----:B------:R-:W-:Y:S01]  /*b790*/  IMAD.MOV.U32 R13, RZ, RZ, 0x40000040 ;  /* 0x40000040ff0d7424 */ /* 0x000fe200078e00ff */
[----:B------:R-:W-:-:S02]  /*b7a0*/  WARPGROUP.DEPBAR.LE gsb0, 0x0 ;  /* 0x00008000000079c5 */ /* 0x000fc40000010000 */
[----:B------:R-:W-:-:S07]  /*b7b0*/  WARPGROUP.ARRIVE ;  /* 0x00000000000079c5 */ /* 0x000fce0000000000 */
[----:B------:R-:W-:Y:S01]  /*b7c0*/  HGMMA.64x96x16.F32.BF16 R152, gdesc[UR4], R152, gsb0 ;  /* 0x01600000049879f0 */ /* 0x000fe20008001898 */
[----:B------:R-:W-:Y:S02]  /*b7d0*/  R2UR UR6, R12 ;  /* 0x000000000c0672ca */ /* 0x000fe400000e0000 */
[----:B------:R-:W-:Y:S01]  /*b7e0*/  R2UR UR7, R13 ;  /* 0x000000000d0772ca */ /* 0x000fe200000e0000 */
[----:B------:R-:W-:Y:S01]  /*b7f0*/  UMOV UR4, UR52 ;  /* 0x0000003400047c82 */ /* 0x000fe20008000000 */
[----:B------:R-:W-:Y:S01]  /*b800*/  UMOV UR5, UR53 ;  /* 0x0000003500057c82 */ /* 0x000fe20008000000 */
[----:B------:R-:W-:Y:S02]  /*b810*/  VIADD R12, R4, 0x900 ;  /* 0x00000900040c7836 */ /* 0x000fe40000000000 */
[----:B------:R-:W-:Y:S01]  /*b820*/  IMAD.MOV.U32 R13, RZ, RZ, 0x40000040 ;  /* 0x40000040ff0d7424 */ /* 0x000fe200078e00ff */
[----:B------:R-:W-:Y:S02]  /*b830*/  WARPGROUP.DEPBAR.LE gsb0, 0x0 ;  /* 0x00008000000079c5 */ /* 0x000fe40000010000 */
[----:B------:R-:W-:-:S06]  /*b840*/  WARPGROUP.ARRIVE ;  /* 0x00000000000079c5 */ /* 0x000fcc0000000000 */
        /* <DEDUP_REMOVED lines=32> */
[----:B------:R-:W-:Y:S02]  /*ba50*/  WARPGROUP.DEPBAR.LE gsb0, 0x0 ;  /* 0x00008000000079c5 */ /* 0x000fe40000010000 */
[----:B------:R-:W-:-:S08]  /*ba60*/  WARPGROUP.ARRIVE ;  /* 0x00000000000079c5 */ /* 0x000fd00000000000 */
[----:B------:R-:W-:Y:S03]  /*ba70*/  HGMMA.64x96x16.F32.BF16 R152, gdesc[UR4], R152, gsb0 ;  /* 0x01600000049879f0 */ /* 0x000fe60008001898 */
[----:B------:R-:W-:Y:S02]  /*ba80*/  WARPGROUP.DEPBAR.LE gsb0, 0x0 ;  /* 0x00008000000079c5 */ /* 0x000fe40000010000 */
[----:B------:R-:W-:-:S04]  /*ba90*/  FMNMX.FTZ R5, R154, R11, !PT ;  /* 0x0000000b9a057209 */ /* 0x000fc80007810000 */
[----:B------:R-:W-:-:S04]  /*baa0*/  FMNMX.FTZ R5, R155, R5, !PT ;  /* 0x000000059b057209 */ /* 0x000fc80007810000 */
[----:B------:R-:W-:Y:S02]  /*bab0*/  FMNMX.FTZ R5, R158, R5, !PT ;  /* 0x000000059e057209 */ /* 0x000fe40007810000 */
[----:B01----:R-:W-:Y:S02]  /*bac0*/  FMNMX.FTZ R0, R152, R9, !PT ;  /* 0x0000000998007209 */ /* 0x003fe40007810000 */
        /* <DEDUP_REMOVED lines=44> */
[----:B------:R-:W-:-:S05]  /*bd90*/  FMNMX.FTZ R0, R197, R0, !PT ;  /* 0x00000000c5007209 */ /* 0x000fca0007810000 */
[----:B------:R-:W1:Y:S01]  /*bda0*/  SHFL.BFLY PT, R4, R0, 0x2, 0x1f ;  /* 0x0c401f0000047f89 */ /* 0x000e6200000e0000 */
[----:B------:R-:W2:Y:S01]  /*bdb0*/  S2R R15, SR_TID.X ;  /* 0x00000000000f7919 */ /* 0x000ea20000002100 */
[----:B0-----:R-:W-:Y:S01]  /*bdc0*/  FMNMX.FTZ R7, R7, R5, !PT ;  /* 0x0000000507077209 */ /* 0x001fe20007810000 */
[----:B------:R-:W-:-:S05]  /*bdd0*/  IMAD.MOV.U32 R5, RZ, RZ, 0x40000040 ;  /* 0x40000040ff057424 */ /* 0x000fca00078e00ff */
[----:B------:R-:W-:Y:S02]  /*bde0*/  R2UR UR7, R5 ;  /* 0x00000000050772ca */ /* 0x000fe400000e0000 */
[----:B------:R-:W0:Y:S01]  /*bdf0*/  SHFL.BFLY PT, R5, R7, 0x1, 0x1f ;  /* 0x0c201f0007057f89 */ /* 0x000e2200000e0000 */
[----:B-1----:R-:W-:-:S05]  /*be00*/  FMNMX.FTZ R0, R0, R4, !PT ;  /* 0x0000000400007209 */ /* 0x002fca0007810000 */
[----:B------:R-:W1:Y:S01]  /*be10*/  SHFL.BFLY PT, R10, R0, 0x1, 0x1f ;  /* 0x0c201f00000a7f89 */ /* 0x000e6200000e0000 */
[----:B------:R-:W-:Y:S01]  /*be20*/  UMOV UR38, UR42 ;  /* 0x0000002a00267c82 */ /* 0x000fe20008000000 */
[----:B------:R-:W-:Y:S01]  /*be30*/  @!P1 VIADD R13, R6, 0x32440 ;  /* 0x00032440060d9836 */ /* 0x000fe20000000000 */
[----:B--2---:R-:W-:Y:S02]  /*be40*/  SHF.R.U32.HI R15, RZ, 0x7, R15 ;  /* 0x00000007ff0f7819 */ /* 0x004fe4000001160f */
[----:B0-----:R-:W-:-:S05]  /*be50*/  FMNMX.FTZ R5, R7, R5, !PT ;  /* 0x0000000507057209 */ /* 0x001fca0007810000 */
[----:B------:R-:W-:-:S04]  /*be60*/  FADD.FTZ R7, -R5, R11 ;  /* 0x0000000b05077221 */ /* 0x000fc80000010100 */
[----:B------:R-:W-:Y:S01]  /*be70*/  FMUL.FTZ R7, R7, UR38 ;  /* 0x0000002607077c20 */ /* 0x000fe20008410000 */
[----:B-1----:R-:W-:-:S03]  /*be80*/  FMNMX.FTZ R0, R0, R10, !PT ;  /* 0x0000000a00007209 */ /* 0x002fc60007810000 */
[----:B------:R0:W-:Y:S01]  /*be90*/  MUFU.EX2 R12, R7 ;  /* 0x00000007000c7308 */ /* 0x0001e20000000800 */
[----:B------:R-:W-:Y:S01]  /*bea0*/  @!P1 PRMT R13, RZ, 0x654, R13 ;  /* 0x00000654ff0d9816 */ /* 0x000fe2000000000d */
[C---:B------:R-:W-:Y:S01]  /*beb0*/  FADD.FTZ R9, -R0.reuse, R9 ;  /* 0x0000000900097221 */ /* 0x040fe20000010100 */
[----:B------:R-:W-:Y:S01]  /*bec0*/  FMUL.FTZ R10, R0, UR38 ;  /* 0x00000026000a7c20 */ /* 0x000fe20008410000 */
[----:B------:R-:W-:Y:S01]  /*bed0*/  FMUL.FTZ R11, R5, UR38 ;  /* 0x00000026050b7c20 */ /* 0x000fe20008410000 */
[----:B0-----:R-:W-:Y:S01]  /*bee0*/  IADD3 R7, -R15, 0xb, RZ ;  /* 0x0000000b0f077810 */ /* 0x001fe20007ffe1ff */
[----:B------:R-:W-:-:S04]  /*bef0*/  FMUL.FTZ R9, R9, UR38 ;  /* 0x0000002609097c20 */ /* 0x000fc80008410000 */
[----:B------:R1:W-:Y:S06]  /*bf00*/  BAR.ARV R7, 0x100 ;  /* 0x000400070000751d */ /* 0x0003ec0000002000 */
[----:B------:R0:W-:Y:S01]  /*bf10*/  @!P1 SYNCS.ARRIVE.TRANS64.RED.A1T0 RZ, [R13+URZ], RZ ;  /* 0x000000ff0dff99a7 */ /* 0x0001e2000810043f */
[--C-:B------:R-:W-:Y:S01]  /*bf20*/  FFMA.FTZ R207, R152, UR38, -R10.reuse ;  /* 0x0000002698cf7c23 */ /* 0x100fe2000801080a */
[--C-:B------:R-:W-:Y:S01]  /*bf30*/  FFMA.FTZ R208, R153, UR38, -R10.reuse ;  /* 0x0000002699d07c23 */ /* 0x100fe2000801080a */
[--C-:B------:R-:W-:Y:S01]  /*bf40*/  FFMA.FTZ R211, R156, UR38, -R10.reuse ;  /* 0x000000269cd37c23 */ /* 0x100fe2000801080a */
[----:B------:R-:W-:Y:S01]  /*bf50*/  FFMA.FTZ R212, R157, UR38, -R10 ;  /* 0x000000269dd47c23 */ /* 0x000fe2000801080a */
[--C-:B------:R-:W-:Y:S01]  /*bf60*/  FFMA.FTZ R202, R154, UR38, -R11.reuse ;  /* 0x000000269aca7c23 */ /* 0x100fe2000801080b */
[----:B------:R-:W-:Y:S01]  /*bf70*/  FFMA.FTZ R206, R155, UR38, -R11 ;  /* 0x000000269bce7c23 */ /* 0x000fe2000801080b */
[----:B0-----:R-:W-:-:S02]  /*bf80*/  VIADD R13, R15, 0x8 ;  /* 0x000000080f0d7836 */ /* 0x001fc40000000000 */
[--C-:B------:R-:W-:Y:S01]  /*bf90*/  FFMA.FTZ R205, R158, UR38, -R11.reuse ;  /* 0x000000269ecd7c23 */ /* 0x100fe2000801080b */
[----:B------:R-:W-:Y:S01]  /*bfa0*/  FFMA.FTZ R210, R159, UR38, -R11 ;  /* 0x000000269fd27c23 */ /* 0x000fe2000801080b */
[----:B------:R-:W0:Y:S01]  /*bfb0*/  MUFU.EX2 R9, R9 ;  /* 0x0000000900097308 */ /* 0x000e220000000800 */
[----:B------:R2:W-:Y:S01]  /*bfc0*/  BAR.SYNC.DEFER_BLOCKING R13, 0x100 ;  /* 0x0004000d0000751d */ /* 0x0005e20000010000 */
[----:B------:R-:W-:-:S06]  /*bfd0*/  IMAD.MOV.U32 R4, RZ, RZ, 0xc00 ;  /* 0x00000c00ff047424 */ /* 0x000fcc00078e00ff */
[----:B------:R-:W-:Y:S08]  /*bfe0*/  MUFU.EX2 R207, R207 ;  /* 0x000000cf00cf7308 */ /* 0x000ff00000000800 */
[----:B------:R-:W3:Y:S08]  /*bff0*/  MUFU.EX2 R208, R208 ;  /* 0x000000d000d07308 */ /* 0x000ef00000000800 */
[----:B------:R-:W-:Y:S08]  /*c000*/  MUFU.EX2 R211, R211 ;  /* 0x000000d300d37308 */ /* 0x000ff00000000800 */
[----:B------:R-:W4:Y:S08]  /*c010*/  MUFU.EX2 R212, R212 ;  /* 0x000000d400d47308 */ /* 0x000f300000000800 */
[----:B------:R-:W-:Y:S08]  /*c020*/  MUFU.EX2 R202, R202 ;  /* 0x000000ca00ca7308 */ /* 0x000ff00000000800 */
[----:B------:R-:W5:Y:S08]  /*c030*/  MUFU.EX2 R206, R206 ;  /* 0x000000ce00ce7308 */ /* 0x000f700000000800 */
[----:B------:R-:W-:Y:S08]  /*c040*/  MUFU.EX2 R205, R205 ;  /* 0x000000cd00cd7308 */ /* 0x000ff00000000800 */
[----:B------:R-:W1:Y:S01]  /*c050*/  MUFU.EX2 R210, R210 ;  /* 0x000000d200d27308 */ /* 0x000e620000000800 */
[----:B------:R-:W-:-:S02]  /*c060*/  IMAD R4, R22, R4, UR39 ;  /* 0x0000002716047e24 */ /* 0x000fc4000f8e0204 */
[-C--:B0-----:R-:W-:Y:S01]  /*c070*/  FMUL.FTZ R24, R24, R9.reuse ;  /* 0x0000000918187220 */ /* 0x081fe20000410000 */
[-C--:B------:R-:W-:Y:S01]  /*c080*/  FMUL.FTZ R25, R25, R9.reuse ;  /* 0x0000000919197220 */ /* 0x080fe20000410000 */
[-C--:B------:R-:W-:Y:S01]  /*c090*/  FMUL.FTZ R28, R28, R9.reuse ;  /* 0x000000091c1c7220 */ /* 0x080fe20000410000 */
[-C--:B------:R-:W-:Y:S01]  /*c0a0*/  FMUL.FTZ R29, R29, R9.reuse ;  /* 0x000000091d1d7220 */ /* 0x080fe20000410000 */
[----:B------:R-:W-:Y:S01]  /*c0b0*/  R2UR UR6, R4 ;  /* 0x00000000040672ca */ /* 0x000fe200000e0000 */
        /* <DEDUP_REMOVED lines=124> */
[----:B---3--:R-:W-:-:S02]  /*c880*/  F2FP.BF16.F32.PACK_AB R152, R208, R207 ;  /* 0x000000cfd098723e */ /* 0x008fc400000010ff */
[----:B----4-:R-:W-:Y:S02]  /*c890*/  F2FP.BF16.F32.PACK_AB R154, R212, R211 ;  /* 0x000000d3d49a723e */ /* 0x010fe400000010ff */
[----:B-----5:R-:W-:Y:S02]  /*c8a0*/  F2FP.BF16.F32.PACK_AB R153, R206, R202 ;  /* 0x000000cace99723e */ /* 0x020fe400000010ff */
[----:B-1----:R-:W-:-:S04]  /*c8b0*/  F2FP.BF16.F32.PACK_AB R155, R210, R205 ;  /* 0x000000cdd29b723e */ /* 0x002fc800000010ff */
[----:B------:R-:W-:-:S06]  /*c8c0*/  WARPGROUP.ARRIVE ;  /* 0x00000000000079c5 */ /* 0x000fcc0000000000 */
[----:B------:R-:W-:Y:S01]  /*c8d0*/  HGMMA.64x256x16.F32.BF16 R24, R152, gdesc[UR4].tnspB, R24, gsb0 ;  /* 0x43e0000498187df0 */ /* 0x000fe20008001818 */
[--C-:B------:R-:W-:Y:S01]  /*c8e0*/  FFMA.FTZ R209, R164, UR38, -R10.reuse ;  /* 0x00000026a4d17c23 */ /* 0x100fe2000801080a */
[--C-:B------:R-:W-:Y:S01]  /*c8f0*/  FFMA.FTZ R204, R160, UR38, -R10.reuse ;  /* 0x00000026a0cc7c23 */ /* 0x100fe2000801080a */
[--C-:B------:R-:W-:Y:S01]  /*c900*/  FFMA.FTZ R203, R161, UR38, -R10.reuse ;  /* 0x00000026a1cb7c23 */ /* 0x100fe2000801080a */
[----:B------:R-:W-:Y:S01]  /*c910*/  FFMA.FTZ R164, R165, UR38, -R10 ;  /* 0x00000026a5a47c23 */ /* 0x000fe2000801080a */
[--C-:B------:R-:W-:Y:S01]  /*c920*/  FFMA.FTZ R156, R162, UR38, -R11.reuse ;  /* 0x00000026a29c7c23 */ /* 0x100fe2000801080b */
[--C-:B------:R-:W-:Y:S01]  /*c930*/  FFMA.FTZ R163, R163, UR38, -R11.reuse ;  /* 0x00000026a3a37c23 */ /* 0x100fe2000801080b */
[--C-:B--2---:R-:W-:Y:S01]  /*c940*/  FFMA.FTZ R13, R166, UR38, -R11.reuse ;  /* 0x00000026a60d7c23 */ /* 0x104fe2000801080b */
[----:B------:R-:W-:Y:S01]  /*c950*/  FFMA.FTZ R15, R167, UR38, -R11 ;  /* 0x00000026a70f7c23 */ /* 0x000fe2000801080b */
[----:B------:R-:W-:Y:S08]  /*c960*/  MUFU.EX2 R204, R204 ;  /* 0x000000cc00cc7308 */ /* 0x000ff00000000800 */
[----:B------:R-:W0:Y:S08]  /*c970*/  MUFU.EX2 R203, R203 ;  /* 0x000000cb00cb7308 */ /* 0x000e300000000800 */
[----:B------:R-:W-:Y:S08]  /*c980*/  MUFU.EX2 R209, R209 ;  /* 0x000000d100d17308 */ /* 0x000ff00000000800 */
[----:B------:R-:W-:Y:S08]  /*c990*/  MUFU.EX2 R164, R164 ;  /* 0x000000a400a47308 */ /* 0x000ff00000000800 */
[----:B------:R-:W-:Y:S08]  /*c9a0*/  MUFU.EX2 R156, R156 ;  /* 0x0000009c009c7308 */ /* 0x000ff00000000800 */
[----:B------:R-:W1:Y:S08]  /*c9b0*/  MUFU.EX2 R163, R163 ;  /* 0x000000a300a37308 */ /* 0x000e700000000800 */
[----:B------:R-:W-:Y:S08]  /*c9c0*/  MUFU.EX2 R13, R13 ;  /* 0x0000000d000d7308 */ /* 0x000ff00000000800 */
[----:B------:R-:W2:Y:S01]  /*c9d0*/  MUFU.EX2 R15, R15 ;  /* 0x0000000f000f7308 */ /* 0x000ea20000000800 */
[----:B------:R-:W-:-:S02]  /*c9e0*/  VIADD R20, R4, 0x80 ;  /* 0x0000008004147836 */ /* 0x000fc40000000000 */
[----:B------:R-:W-:-:S03]  /*c9f0*/  IMAD.MOV.U32 R21, RZ, RZ, 0x40000040 ;  /* 0x40000040ff157424 */ /* 0x000fc600078e00ff */
[----:B------:R-:W-:Y:S02]  /*ca00*/  R2UR UR6, R20 ;  /* 0x00000000140672ca */ /* 0x000fe400000e0000 */
[----:B------:R-:W-:Y:S01]  /*ca10*/  R2UR UR7, R21 ;  /* 0x00000000150772ca */ /* 0x000fe200000e0000 */
[--C-:B------:R-:W-:Y:S01]  /*ca20*/  FFMA.FTZ R20, R168, UR38, -R10.reuse ;  /* 0x00000026a8147c23 */ /* 0x100fe2000801080a */
[--C-:B------:R-:W-:Y:S01]  /*ca30*/  FFMA.FTZ R21, R169, UR38, -R10.reuse ;  /* 0x00000026a9157c23 */ /* 0x100fe2000801080a */
[--C-:B------:R-:W-:Y:S01]  /*ca40*/  FFMA.FTZ R157, R172, UR38, -R10.reuse ;  /* 0x00000026ac9d7c23 */ /* 0x100fe2000801080a */
[----:B------:R-:W-:Y:S01]  /*ca50*/  FFMA.FTZ R158, R173, UR38, -R10 ;  /* 0x00000026ad9e7c23 */ /* 0x000fe2000801080a */
[--C-:B------:R-:W-:Y:S01]  /*ca60*/  FFMA.FTZ R159, R170, UR38, -R11.reuse ;  /* 0x00000026aa9f7c23 */ /* 0x100fe2000801080b */
[--C-:B------:R-:W-:Y:S01]  /*ca70*/  FFMA.FTZ R160, R171, UR38, -R11.reuse ;  /* 0x00000026aba07c23 */ /* 0x100fe2000801080b */
[--C-:B------:R-:W-:Y:S01]  /*ca80*/  FFMA.FTZ R161, R174, UR38, -R11.reuse ;  /* 0x00000026aea17c23 */ /* 0x100fe2000801080b */
[----:B------:R-:W-:Y:S01]  /*ca90*/  FFMA.FTZ R162, R175, UR38, -R11 ;  /* 0x00000026afa27c23 */ /* 0x000fe2000801080b */
[----:B------:R-:W-:Y:S08]  /*caa0*/  MUFU.EX2 R20, R20 ;  /* 0x0000001400147308 */ /* 0x000ff00000000800 */
[----:B------:R-:W3:Y:S08]  /*cab0*/  MUFU.EX2 R21, R21 ;  /* 0x0000001500157308 */ /* 0x000ef00000000800 */
[----:B------:R-:W-:Y:S01]  /*cac0*/  MUFU.EX2 R157, R157 ;  /* 0x0000009d009d7308 */ /* 0x000fe20000000800 */
[----:B------:R-:W-:-:S02]  /*cad0*/  WARPGROUP.DEPBAR.LE gsb0, 0x0 ;  /* 0x00008000000079c5 */ /* 0x000fc40000010000 */
[----:B0-----:R-:W-:Y:S02]  /*cae0*/  F2FP.BF16.F32.PACK_AB R152, R203, R204 ;  /* 0x000000cccb98723e */ /* 0x001fe400000010ff */
[----:B-1----:R-:W-:Y:S02]  /*caf0*/  F2FP.BF16.F32.PACK_AB R153, R163, R156 ;  /* 0x0000009ca399723e */ /* 0x002fe400000010ff */
[----:B------:R-:W-:Y:S02]  /*cb00*/  F2FP.BF16.F32.PACK_AB R154, R164, R209 ;  /* 0x000000d1a49a723e */ /* 0x000fe400000010ff */
[----:B--2---:R-:W-:-:S04]  /*cb10*/  F2FP.BF16.F32.PACK_AB R155, R15, R13 ;  /* 0x0000000d0f9b723e */ /* 0x004fc800000010ff */
[----:B------:R-:W-:-:S06]  /*cb20*/  WARPGROUP.ARRIVE ;  /* 0x00000000000079c5 */ /* 0x000fcc0000000000 */
[----:B------:R-:W-:Y:S01]  /*cb30*/  HGMMA.64x256x16.F32.BF16 R24, R152, gdesc[UR4].tnspB, R24, gsb0 ;  /* 0x43e0000498187df0 */ /* 0x000fe20008001818 */
[----:B------:R-:W-:Y:S08]  /*cb40*/  MUFU.EX2 R158, R158 ;  /* 0x0000009e009e7308 */ /* 0x000ff00000000800 */
[----:B------:R-:W-:Y:S08]  /*cb50*/  MUFU.EX2 R159, R159 ;  /* 0x0000009f009f7308 */ /* 0x000ff00000000800 */
[----:B------:R-:W0:Y:S08]  /*cb60*/  MUFU.EX2 R160, R160 ;  /* 0x000000a000a07308 */ /* 0x000e300000000800 */
[----:B------:R-:W-:Y:S08]  /*cb70*/  MUFU.EX2 R161, R161 ;  /* 0x000000a100a17308 */ /* 0x000ff00000000800 */
[----:B------:R-:W1:Y:S01]  /*cb80*/  MUFU.EX2 R162, R162 ;  /* 0x000000a200a27308 */ /* 0x000e620000000800 */
[----:B------:R-:W-:Y:S01]  /*cb90*/  FFMA.FTZ R207, R9, R14, R207 ;  /* 0x0000000e09cf7223 */ /* 0x000fe200000100cf */
[----:B------:R-:W-:Y:S01]  /*cba0*/  FFMA.FTZ R202, R12, R8, R202 ;  /* 0x000000080cca7223 */ /* 0x000fe200000100ca */
[----:B------:R-:W-:-:S02]  /*cbb0*/  VIADD R8, R4, 0x180 ;  /* 0x0000018004087836 */ /* 0x000fc40000000000 */
[----:B------:R-:W-:Y:S02]  /*cbc0*/  IMAD.MOV.U32 R9, RZ, RZ, 0x40000040 ;  /* 0x40000040ff097424 */ /* 0x000fe400078e00ff */
[--C-:B------:R-:W-:Y:S01]  /*cbd0*/  FFMA.FTZ R12, R180, UR38, -R10.reuse ;  /* 0x00000026b40c7c23 */ /* 0x100fe2000801080a */
[----:B------:R-:W-:Y:S01]  /*cbe0*/  FFMA.FTZ R14, R181, UR38, -R10 ;  /* 0x00000026b50e7c23 */ /* 0x000fe2000801080a */
[--C-:B------:R-:W-:Y:S01]  /*cbf0*/  FFMA.FTZ R165, R178, UR38, -R11.reuse ;  /* 0x00000026b2a57c23 */ /* 0x100fe2000801080b */
[--C-:B------:R-:W-:Y:S01]  /*cc00*/  FFMA.FTZ R166, R179, UR38, -R11.reuse ;  /* 0x00000026b3a67c23 */ /* 0x100fe2000801080b */
[--C-:B------:R-:W-:Y:S01]  /*cc10*/  FFMA.FTZ R167, R182, UR38, -R11.reuse ;  /* 0x00000026b6a77c23 */ /* 0x100fe2000801080b */
[----:B------:R-:W-:Y:S01]  /*cc20*/  FFMA.FTZ R168, R183, UR38, -R11 ;  /* 0x00000026b7a87c23 */ /* 0x000fe2000801080b */
[----:B------:R-:W-:Y:S08]  /*cc30*/  MUFU.EX2 R12, R12 ;  /* 0x0000000c000c7308 */ /* 0x000ff00000000800 */
[----:B------:R-:W-:Y:S08]  /*cc40*/  MUFU.EX2 R14, R14 ;  /* 0x0000000e000e7308 */ /* 0x000ff00000000800 */
[----:B------:R-:W-:Y:S08]  /*cc50*/  MUFU.EX2 R165, R165 ;  /* 0x000000a500a57308 */ /* 0x000ff00000000800 */
[----:B------:R-:W-:Y:S08]  /*cc60*/  MUFU.EX2 R166, R166 ;  /* 0x000000a600a67308 */ /* 0x000ff00000000800 */
[----:B------:R-:W-:Y:S08]  /*cc70*/  MUFU.EX2 R167, R167 ;  /* 0x000000a700a77308 */ /* 0x000ff00000000800 */
[----:B------:R-:W-:Y:S01]  /*cc80*/  MUFU.EX2 R168, R168 ;  /* 0x000000a800a87308 */ /* 0x000fe20000000800 */
[----:B------:R-:W-:-:S02]  /*cc90*/  WARPGROUP.DEPBAR.LE gsb0, 0x0 ;  /* 0x00008000000079c5 */ /* 0x000fc40000010000 */
[----:B------:R-:W-:Y:S02]  /*cca0*/  VIADD R152, R4, 0x100 ;  /* 0x0000010004987836 */ /* 0x000fe40000000000 */
[----:B------:R-:W-:-:S03]  /*ccb0*/  IMAD.MOV.U32 R153, RZ, RZ, 0x40000040 ;  /* 0x40000040ff997424 */ /* 0x000fc600078e00ff */
[----:B------:R-:W-:Y:S02]  /*ccc0*/  R2UR UR6, R152 ;  /* 0x00000000980672ca */ /* 0x000fe400000e0000 */
[----:B------:R-:W-:Y:S02]  /*ccd0*/  R2UR UR7, R153 ;  /* 0x00000000990772ca */ /* 0x000fe400000e0000 */
[----:B---3--:R-:W-:Y:S02]  /*cce0*/  F2FP.BF16.F32.PACK_AB R152, R21, R20 ;  /* 0x000000141598723e */ /* 0x008fe400000010ff */
[----:B0-----:R-:W-:Y:S02]  /*ccf0*/  F2FP.BF16.F32.PACK_AB R153, R160, R159 ;  /* 0x0000009fa099723e */ /* 0x001fe400000010ff */
[----:B------:R-:W-:Y:S02]  /*cd00*/  F2FP.BF16.F32.PACK_AB R154, R158, R157 ;  /* 0x0000009d9e9a723e */ /* 0x000fe400000010ff */
[----:B-1----:R-:W-:-:S04]  /*cd10*/  F2FP.BF16.F32.PACK_AB R155, R162, R161 ;  /* 0x000000a1a29b723e */ /* 0x002fc800000010ff */
[----:B------:R-:W-:-:S06]  /*cd20*/  WARPGROUP.ARRIVE ;  /* 0x00000000000079c5 */ /* 0x000fcc0000000000 */
[----:B------:R-:W-:Y:S01]  /*cd30*/  HGMMA.64x256x16.F32.BF16 R24, R152, gdesc[UR4].tnspB, R24, gsb0 ;  /* 0x43e0000498187df0 */ /* 0x000fe20008001818 */
[----:B------:R-:W-:Y:S01]  /*cd40*/  R2UR UR6, R8 ;  /* 0x00000000080672ca */ /* 0x000fe200000e0000 */
[--C-:B------:R-:W-:Y:S01]  /*cd50*/  FFMA.FTZ R8, R176, UR38, -R10.reuse ;  /* 0x00000026b0087c23 */ /* 0x100fe2000801080a */
[----:B------:R-:W-:Y:S01]  /*cd60*/  R2UR UR7, R9 ;  /* 0x00000000090772ca */ /* 0x000fe200000e0000 */
[----:B------:R-:W-:-:S04]  /*cd70*/  FFMA.FTZ R9, R177, UR38, -R10 ;  /* 0x00000026b1097c23 */ /* 0x000fc8000801080a */
[----:B------:R-:W-:Y:S08]  /*cd80*/  MUFU.EX2 R8, R8 ;  /* 0x0000000800087308 */ /* 0x000ff00000000800 */
[----:B------:R-:W0:Y:S01]  /*cd90*/  MUFU.EX2 R9, R9 ;  /* 0x0000000900097308 */ /* 0x000e220000000800 */
        /* <DEDUP_REMOVED lines=9> */
[----:B------:R-:W1:Y:S08]  /*ce30*/  MUFU.EX2 R185, R185 ;  /* 0x000000b900b97308 */ /* 0x000e700000000800 */
[----:B------:R-:W-:Y:S08]  /*ce40*/  MUFU.EX2 R188, R188 ;  /* 0x000000bc00bc7308 */ /* 0x000ff00000000800 */
[----:B------:R-:W-:Y:S08]  /*ce50*/  MUFU.EX2 R189, R189 ;  /* 0x000000bd00bd7308 */ /* 0x000ff00000000800 */
[----:B------:R-:W-:Y:S08]  /*ce60*/  MUFU.EX2 R169, R169 ;  /* 0x000000a900a97308 */ /* 0x000ff00000000800 */
[----:B------:R-:W2:Y:S08]  /*ce70*/  MUFU.EX2 R170, R170 ;  /* 0x000000aa00aa7308 */ /* 0x000eb00000000800 */
[----:B------:R-:W-:Y:S08]  /*ce80*/  MUFU.EX2 R171, R171 ;  /* 0x000000ab00ab7308 */ /* 0x000ff00000000800 */
[----:B------:R-:W3:Y:S01]  /*ce90*/  MUFU.EX2 R172, R172 ;  /* 0x000000ac00ac7308 */ /* 0x000ee20000000800 */
[----:B------:R-:W-:-:S02]  /*cea0*/  WARPGROUP.DEPBAR.LE gsb0, 0x0 ;  /* 0x00008000000079c5 */ /* 0x000fc40000010000 */
[----:B0-----:R-:W-:Y:S02]  /*ceb0*/  F2FP.BF16.F32.PACK_AB R152, R9, R8 ;  /* 0x000000080998723e */ /* 0x001fe400000010ff */
[----:B------:R-:W-:Y:S02]  /*cec0*/  F2FP.BF16.F32.PACK_AB R153, R166, R165 ;  /* 0x000000a5a699723e */ /* 0x000fe400000010ff */
[----:B------:R-:W-:Y:S02]  /*ced0*/  F2FP.BF16.F32.PACK_AB R154, R14, R12 ;  /* 0x0000000c0e9a723e */ /* 0x000fe400000010ff */
[----:B------:R-:W-:-:S04]  /*cee0*/  F2FP.BF16.F32.PACK_AB R155, R168, R167 ;  /* 0x000000a7a89b723e */ /* 0x000fc800000010ff */
        /* <DEDUP_REMOVED lines=10> */
[----:B------:R0:W-:Y:S08]  /*cf90*/  MUFU.EX2 R173, R10 ;  /* 0x0000000a00ad7308 */ /* 0x0001f00000000800 */
[----:B------:R-:W-:Y:S01]  /*cfa0*/  MUFU.EX2 R192, R192 ;  /* 0x000000c000c07308 */ /* 0x000fe20000000800 */
[----:B0-----:R-:W-:-:S07]  /*cfb0*/  VIADD R10, R4, 0x280 ;  /* 0x00000280040a7836 */ /* 0x001fce0000000000 */
[----:B------:R-:W0:Y:S08]  /*cfc0*/  MUFU.EX2 R193, R193 ;  /* 0x000000c100c17308 */ /* 0x000e300000000800 */
[----:B------:R-:W-:Y:S08]  /*cfd0*/  MUFU.EX2 R196, R196 ;  /* 0x000000c400c47308 */ /* 0x000ff00000000800 */
[----:B------:R-:W-:Y:S08]  /*cfe0*/  MUFU.EX2 R194, R194 ;  /* 0x000000c200c27308 */ /* 0x000ff00000000800 */
[----:B------:R-:W4:Y:S08]  /*cff0*/  MUFU.EX2 R195, R195 ;  /* 0x000000c300c37308 */ /* 0x000f300000000800 */
[----:B------:R-:W-:Y:S01]  /*d000*/  MUFU.EX2 R198, R198 ;  /* 0x000000c600c67308 */ /* 0x000fe20000000800 */
[----:B------:R-:W-:-:S02]  /*d010*/  WARPGROUP.DEPBAR.LE gsb0, 0x0 ;  /* 0x00008000000079c5 */ /* 0x000fc40000010000 */
[----:B------:R-:W-:Y:S02]  /*d020*/  VIADD R152, R4, 0x200 ;  /* 0x0000020004987836 */ /* 0x000fe40000000000 */
[----:B------:R-:W-:-:S03]  /*d030*/  IMAD.MOV.U32 R153, RZ, RZ, 0x40000040 ;  /* 0x40000040ff997424 */ /* 0x000fc600078e00ff */
[----:B------:R-:W-:Y:S02]  /*d040*/  R2UR UR6, R152 ;  /* 0x00000000980672ca */ /* 0x000fe400000e0000 */
[----:B------:R-:W-:Y:S02]  /*d050*/  R2UR UR7, R153 ;  /* 0x00000000990772ca */ /* 0x000fe400000e0000 */
[----:B-1----:R-:W-:Y:S02]  /*d060*/  F2FP.BF16.F32.PACK_AB R152, R185, R184 ;  /* 0x000000b8b998723e */ /* 0x002fe400000010ff */
[----:B--2---:R-:W-:Y:S02]  /*d070*/  F2FP.BF16.F32.PACK_AB R153, R170, R169 ;  /* 0x000000a9aa99723e */ /* 0x004fe400000010ff */
[----:B------:R-:W-:Y:S02]  /*d080*/  F2FP.BF16.F32.PACK_AB R154, R189, R188 ;  /* 0x000000bcbd9a723e */ /* 0x000fe400000010ff */
[----:B---3--:R-:W-:-:S04]  /*d090*/  F2FP.BF16.F32.PACK_AB R155, R172, R171 ;  /* 0x000000abac9b723e */ /* 0x008fc800000010ff */
[----:B------:R-:W-:-:S06]  /*d0a0*/  WARPGROUP.ARRIVE ;  /* 0x00000000000079c5 */ /* 0x000fcc0000000000 */
[----:B------:R-:W-:Y:S01]  /*d0b0*/  HGMMA.64x256x16.F32.BF16 R24, R152, gdesc[UR4].tnspB, R24, gsb0 ;  /* 0x43e0000498187df0 */ /* 0x000fe20008001818 */
[----:B------:R1:W2:Y:S01]  /*d0c0*/  MUFU.EX2 R4, R11 ;  /* 0x0000000b00047308 */ /* 0x0002a20000000800 */
[----:B------:R-:W-:Y:S01]  /*d0d0*/  R2UR UR6, R10 ;  /* 0x000000000a0672ca */ /* 0x000fe200000e0000 */
[----:B-1----:R-:W-:-:S05]  /*d0e0*/  IMAD.MOV.U32 R11, RZ, RZ, 0x40000040 ;  /* 0x40000040ff0b7424 */ /* 0x002fca00078e00ff */
[----:B------:R-:W-:Y:S01]  /*d0f0*/  R2UR UR7, R11 ;  /* 0x000000000b0772ca */ /* 0x000fe200000e0000 */
[----:B------:R-:W-:Y:S01]  /*d100*/  FADD.FTZ R207, R208, R207 ;  /* 0x000000cfd0cf7221 */ /* 0x000fe20000010000 */
[----:B------:R-:W-:-:S03]  /*d110*/  FADD.FTZ R202, R206, R202 ;  /* 0x000000caceca7221 */ /* 0x000fc60000010000 */
        /* <DEDUP_REMOVED lines=35> */
[----:B------:R-:W-:Y:S01]  /*d350*/  FADD.FTZ R171, R172, R171 ;  /* 0x000000abacab7221 */ /* 0x000fe20000010000 */
[----:B------:R-:W-:-:S05]  /*d360*/  @!P1 VIADD R6, R6, 0x32460 ;  /* 0x0003246006069836 */ /* 0x000fca0000000000 */
[----:B------:R-:W-:Y:S01]  /*d370*/  @!P1 PRMT R6, RZ, 0x654, R6 ;  /* 0x00000654ff069816 */ /* 0x000fe20000000006 */
[----:B------:R-:W-:Y:S02]  /*d380*/  WARPGROUP.DEPBAR.LE gsb0, 0x0 ;  /* 0x00008000000079c5 */ /* 0x000fe40000010000 */
[----:B0-----:R-:W-:Y:S02]  /*d390*/  F2FP.BF16.F32.PACK_AB R152, R193, R192 ;  /* 0x000000c0c198723e */ /* 0x001fe400000010ff */
[----:B----4-:R-:W-:Y:S02]  /*d3a0*/  F2FP.BF16.F32.PACK_AB R153, R195, R194 ;  /* 0x000000c2c399723e */ /* 0x010fe400000010ff */
[----:B------:R-:W-:Y:S02]  /*d3b0*/  F2FP.BF16.F32.PACK_AB R154, R173, R196 ;  /* 0x000000c4ad9a723e */ /* 0x000fe400000010ff */
[----:B--2---:R-:W-:-:S04]  /*d3c0*/  F2FP.BF16.F32.PACK_AB R155, R4, R198 ;  /* 0x000000c6049b723e */ /* 0x004fc800000010ff */
[----:B------:R-:W-:-:S06]  /*d3d0*/  WARPGROUP.ARRIVE ;  /* 0x00000000000079c5 */ /* 0x000fcc0000000000 */
[----:B------:R-:W-:Y:S01]  /*d3e0*/  HGMMA.64x256x16.F32.BF16 R24, R152, gdesc[UR4].tnspB, R24, gsb0 ;  /* 0x43e0000498187df0 */ /* 0x000fe20008001818 */
[----:B------:R-:W-:Y:S01]  /*d3f0*/  FADD.FTZ R192, R192, R189 ;  /* 0x000000bdc0c07221 */ /* 0x000fe20000010000 */
[----:B------:R-:W-:-:S03]  /*d400*/  FADD.FTZ R194, R194, R171 ;  /* 0x000000abc2c27221 */ /* 0x000fc60000010000 */
[----:B------:R-:W-:Y:S01]  /*d410*/  FADD.FTZ R193, R193, R192 ;  /* 0x000000c0c1c17221 */ /* 0x000fe20000010000 */
[----:B------:R-:W-:-:S03]  /*d420*/  FADD.FTZ R195, R195, R194 ;  /* 0x000000c2c3c37221 */ /* 0x000fc60000010000 */
[----:B------:R-:W-:Y:S01]  /*d430*/  FADD.FTZ R14, R196, R193 ;  /* 0x000000c1c40e7221 */ /* 0x000fe20000010000 */
[----:B------:R-:W-:Y:S01]  /*d440*/  FADD.FTZ R195, R198, R195 ;  /* 0x000000c3c6c37221 */ /* 0x000fe20000010000 */
[----:B------:R-:W-:Y:S02]  /*d450*/  IMAD.MOV.U32 R11, RZ, RZ, R5 ;  /* 0x000000ffff0b7224 */ /* 0x000fe400078e0005 */
[----:B------:R-:W-:Y:S01]  /*d460*/  FADD.FTZ R14, R173, R14 ;  /* 0x0000000ead0e7221 */ /* 0x000fe20000010000 */
[----:B------:R-:W-:Y:S01]  /*d470*/  FADD.FTZ R8, R4, R195 ;  /* 0x000000c304087221 */ /* 0x000fe20000010000 */
[----:B------:R-:W-:Y:S01]  /*d480*/  IMAD.MOV.U32 R9, RZ, RZ, R0 ;  /* 0x000000ffff097224 */ /* 0x000fe200078e0000 */
[----:B------:R-:W-:Y:S02]  /*d490*/  WARPGROUP.DEPBAR.LE gsb0, 0x0 ;  /* 0x00008000000079c5 */ /* 0x000fe40000010000 */
[----:B------:R1:W-:Y:S01]  /*d4a0*/  @!P1 SYNCS.ARRIVE.TRANS64.RED.A1T0 RZ, [R6+URZ], RZ ;  /* 0x000000ff06ff99a7 */ /* 0x0003e2000810043f */
[----:B------:R-:W-:Y:S05]  /*d4b0*/  @P2 BRA `(.L_x_1073) ;  /* 0xffffffd400e42947 */ /* 0x000fea000383ffff */
.L_x_1063:
[----:B------:R-:W-:Y:S05]  /*d4c0*/  WARPSYNC.ALL ;  /* 0x0000000000007948 */ /* 0x000fea0003800000 */
[----:B0-----:R-:W0:Y:S01]  /*d4d0*/  SHFL.BFLY PT, R3, R14, 0x2, 0x1f ;  /* 0x0c401f000e037f89 */ /* 0x001e2200000e0000 */
[----:B-1----:R-:W-:Y:S01]  /*d4e0*/  IMAD.MOV.U32 R6, RZ, RZ, RZ ;  /* 0x000000ffff067224 */ /* 0x002fe200078e00ff */
[----:B------:R1:W-:Y:S06]  /*d4f0*/  BAR.ARV R7, 0x100 ;  /* 0x000400070000751d */ /* 0x0003ec0000002000 */
[----:B------:R-:W-:-:S02]  /*d500*/  VIADD R22, R22, 0x1 ;  /* 0x0000000116167836 */ /* 0x000fc40000000000 */
[----:B------:R-:W-:Y:S06]  /*d510*/  BAR.ARV 0x8, 0x120 ;  /* 0x0204800000007b1d */ /* 0x000fec0000002000 */
[----:B------:R-:W-:Y:S01]  /*d520*/  ISETP.NE.AND P0, PT, R22, 0x2, PT ;  /* 0x000000021600780c */ /* 0x000fe20003f05270 */
[----:B-1----:R-:W-:Y:S01]  /*d530*/  IMAD.MOV.U32 R7, RZ, RZ, -0x800000 ;  /* 0xff800000ff077424 */ /* 0x002fe200078e00ff */
[----:B------:R-:W1:Y:S01]  /*d540*/  SHFL.BFLY PT, R9, R8, 0x2, 0x1f ;  /* 0x0c401f0008097f89 */ /* 0x000e6200000e0000 */
[----:B------:R-:W-:Y:S01]  /*d550*/  PLOP3.LUT P1, PT, PT, PT, PT, 0x8, 0x0 ;  /* 0x000000000000781c */ /* 0x000fe20003f2e170 */
[----:B------:R-:W-:Y:S01]  /*d560*/  VIADD R224, R224, 0x1 ;  /* 0x00000001e0e07836 */ /* 0x000fe20000000000 */
[----:B------:R-:W-:Y:S01]  /*d570*/  SEL R22, R22, RZ, P0 ;  /* 0x000000ff16167207 */ /* 0x000fe20000000000 */
[----:B0-----:R-:W-:-:S05]  /*d580*/  FADD.FTZ R3, R3, R14 ;  /* 0x0000000e03037221 */ /* 0x001fca0000010000 */
[----:B------:R-:W0:Y:S01]  /*d590*/  SHFL.BFLY PT, R4, R3, 0x1, 0x1f ;  /* 0x0c201f0003047f89 */ /* 0x000e2200000e0000 */
[----:B-1----:R-:W-:-:S05]  /*d5a0*/  FADD.FTZ R10, R9, R8 ;  /* 0x00000008090a7221 */ /* 0x002fca0000010000 */
[----:B------:R-:W1:Y:S01]  /*d5b0*/  SHFL.BFLY PT, R11, R10, 0x1, 0x1f ;  /* 0x0c201f000a0b7f89 */ /* 0x000e6200000e0000 */
[----:B0-----:R-:W-:Y:S01]  /*d5c0*/  FADD.FTZ R9, R3, R4 ;  /* 0x0000000403097221 */ /* 0x001fe20000010000 */
[----:B------:R-:W-:Y:S01]  /*d5d0*/  IMAD.MOV.U32 R4, RZ, RZ, RZ ;  /* 0x000000ffff047224 */ /* 0x000fe200078e00ff */
[----:B------:R-:W-:-:S03]  /*d5e0*/  SEL R3, RZ, 0x1, P0 ;  /* 0x00000001ff037807 */ /* 0x000fc60000000000 */
[----:B------:R-:W-:Y:S02]  /*d5f0*/  FSETP.NE.FTZ.AND P2, PT, R9, RZ, PT ;  /* 0x000000ff0900720b */ /* 0x000fe40003f55000 */
[----:B------:R-:W-:-:S11]  /*d600*/  LOP3.LUT R200, R200, R3, RZ, 0x3c, !PT ;  /* 0x00000003c8c87212 */ /* 0x000fd600078e3cff */
[----:B------:R-:W0:Y:S01]  /*d610*/  @P2 MUFU.RCP R6, R9 ;  /* 0x0000000900062308 */ /* 0x000e220000001000 */
[----:B-1----:R-:W-:-:S05]  /*d620*/  FADD.FTZ R11, R10, R11 ;  /* 0x0000000b0a0b7221 */ /* 0x002fca0000010000 */
[----:B------:R-:W-:Y:S01]  /*d630*/  FSETP.NE.FTZ.AND P3, PT, R11, RZ, PT ;  /* 0x000000ff0b00720b */ /* 0x000fe20003f75000 */
[-C--:B0-----:R-:W-:Y:S01]  /*d640*/  FMUL.FTZ R10, R28, R6.reuse ;  /* 0x000000061c0a7220 */ /* 0x081fe20000410000 */
[-C--:B------:R-:W-:Y:S01]  /*d650*/  FMUL.FTZ R8, R24, R6.reuse ;  /* 0x0000000618087220 */ /* 0x080fe20000410000 */
[----:B------:R-:W0:Y:S01]  /*d660*/  @P2 MUFU.LG2 R28, R9 ;  /* 0x00000009001c2308 */ /* 0x000e220000000c00 */
[-C--:B------:R-:W-:Y:S01]  /*d670*/  FMUL.FTZ R24, R32, R6.reuse ;  /* 0x0000000620187220 */ /* 0x080fe20000410000 */
[-C--:B------:R-:W-:Y:S01]  /*d680*/  FMUL.FTZ R3, R33, R6.reuse ;  /* 0x0000000621037220 */ /* 0x080fe20000410000 */
[----:B------:R-:W-:Y:S02]  /*d690*/  IMAD.U32 R33, RZ, RZ, UR38 ;  /* 0x00000026ff217e24 */ /* 0x000fe4000f8e00ff */
[-C--:B------:R-:W-:Y:S01]  /*d6a0*/  FMUL.FTZ R161, R48, R6.reuse ;  /* 0x0000000630a17220 */ /* 0x080fe20000410000 */
[----:B------:R-:W-:Y:S02]  /*d6b0*/  IMAD.U32 R32, RZ, RZ, UR38 ;  /* 0x00000026ff207e24 */ /* 0x000fe4000f8e00ff */
[-C--:B------:R-:W-:Y:S01]  /*d6c0*/  FMUL.FTZ R165, R64, R6.reuse ;  /* 0x0000000640a57220 */ /* 0x080fe20000410000 */
[----:B------:R-:W-:Y:S01]  /*d6d0*/  @P2 FMUL.FTZ R33, R33, 0.69314718246459960938 ;  /* 0x3f31721821212820 */ /* 0x000fe20000410000 */
[----:B------:R-:W1:Y:S01]  /*d6e0*/  @P3 MUFU.RCP R4, R11 ;  /* 0x0000000b00043308 */ /* 0x000e620000001000 */
[----:B------:R-:W-:Y:S01]  /*d6f0*/  @P3 FMUL.FTZ R32, R32, 0.69314718246459960938 ;  /* 0x3f31721820203820 */ /* 0x000fe20000410000 */
[-C--:B------:R-:W-:Y:S01]  /*d700*/  FMUL.FTZ R170, R84, R6.reuse ;  /* 0x0000000654aa7220 */ /* 0x080fe20000410000 */
[-C--:B------:R-:W-:Y:S01]  /*d710*/  FMUL.FTZ R25, R25, R6.reuse ;  /* 0x0000000619197220 */ /* 0x080fe20000410000 */
[-C--:B------:R-:W-:Y:S01]  /*d720*/  FMUL.FTZ R29, R29, R6.reuse ;  /* 0x000000061d1d7220 */ /* 0x080fe20000410000 */
[-C--:B------:R-:W-:Y:S01]  /*d730*/  FMUL.FTZ R36, R36, R6.reuse ;  /* 0x0000000624247220 */ /* 0x080fe20000410000 */
[-C--:B------:R-:W-:Y:S01]  /*d740*/  FMUL.FTZ R37, R37, R6.reuse ;  /* 0x0000000625257220 */ /* 0x080fe20000410000 */
[-C--:B------:R-:W-:Y:S01]  /*d750*/  FMUL.FTZ R159, R40, R6.reuse ;  /* 0x00000006289f7220 */ /* 0x080fe20000410000 */
[----:B------:R-:W2:Y:S01]  /*d760*/  @P3 MUFU.LG2 R18, R11 ;  /* 0x0000000b00123308 */ /* 0x000ea20000000c00 */
[----:B0-----:R-:W-:Y:S01]  /*d770*/  @P2 FMUL.FTZ R28, R28, 0.69314718246459960938 ;  /* 0x3f3172181c1c2820 */ /* 0x001fe20000410000 */
[-C--:B------:R-:W-:Y:S01]  /*d780*/  FMUL.FTZ R41, R41, R6.reuse ;  /* 0x0000000629297220 */ /* 0x080fe20000410000 */
[-C--:B------:R-:W-:Y:S01]  /*d790*/  FMUL.FTZ R160, R44, R6.reuse ;  /* 0x000000062ca07220 */ /* 0x080fe20000410000 */
[-C--:B------:R-:W-:Y:S01]  /*d7a0*/  FMUL.FTZ R45, R45, R6.reuse ;  /* 0x000000062d2d7220 */ /* 0x080fe20000410000 */
[-C--:B------:R-:W-:Y:S01]  /*d7b0*/  FMUL.FTZ R49, R49, R6.reuse ;  /* 0x0000000631317220 */ /* 0x080fe20000410000 */
[-C--:B------:R-:W-:Y:S01]  /*d7c0*/  FMUL.FTZ R162, R52, R6.reuse ;  /* 0x0000000634a27220 */ /* 0x080fe20000410000 */
[-C--:B------:R-:W-:Y:S01]  /*d7d0*/  FMUL.FTZ R53, R53, R6.reuse ;  /* 0x0000000635357220 */ /* 0x080fe20000410000 */
[----:B------:R-:W-:Y:S01]  /*d7e0*/  FMUL.FTZ R163, R56, R6 ;  /* 0x0000000638a37220 */ /* 0x000fe20000410000 */
[----:B-1----:R-:W-:Y:S01]  /*d7f0*/  FMUL.FTZ R14, R35, R4 ;  /* 0x00000004230e7220 */ /* 0x002fe20000410000 */
[-C--:B------:R-:W-:Y:S01]  /*d800*/  FMUL.FTZ R57, R57, R6.reuse ;  /* 0x0000000639397220 */ /* 0x080fe20000410000 */
[-C--:B------:R-:W-:Y:S01]  /*d810*/  FMUL.FTZ R164, R60, R6.reuse ;  /* 0x000000063ca47220 */ /* 0x080fe20000410000 */
[-C--:B------:R-:W-:Y:S01]  /*d820*/  FMUL.FTZ R61, R61, R6.reuse ;  /* 0x000000063d3d7220 */ /* 0x080fe20000410000 */
[-C--:B------:R-:W-:Y:S01]  /*d830*/  FMUL.FTZ R65, R65, R6.reuse ;  /* 0x0000000641417220 */ /* 0x080fe20000410000 */
[-C--:B------:R-:W-:Y:S01]  /*d840*/  FMUL.FTZ R166, R68, R6.reuse ;  /* 0x0000000644a67220 */ /* 0x080fe20000410000 */
[-C--:B------:R-:W-:Y:S01]  /*d850*/  FMUL.FTZ R69, R69, R6.reuse ;  /* 0x0000000645457220 */ /* 0x080fe20000410000 */
[-C--:B------:R-:W-:Y:S01]  /*d860*/  FMUL.FTZ R167, R72, R6.reuse ;  /* 0x0000000648a77220 */ /* 0x080fe20000410000 */
[----:B--2---:R-:W-:Y:S01]  /*d870*/  @P3 FMUL.FTZ R35, R18, 0.69314718246459960938 ;  /* 0x3f31721812233820 */ /* 0x004fe20000410000 */
        /* <DEDUP_REMOVED lines=104> */
.L_x_1016:
        /* <DEDUP_REMOVED lines=35> */
[C---:B-----5:R-:W-:Y:S02]  /*e130*/  IADD3 R28, P3, R126.reuse, 0x60, RZ ;  /* 0x000000607e1c7810 */ /* 0x060fe40007f7e0ff */
[----:B------:R-:W-:Y:S01]  /*e140*/  IADD3 R0, P1, R126, 0x20, RZ ;  /* 0x000000207e007810 */ /* 0x000fe20007f3e0ff */
[--C-:B------:R-:W-:Y:S01]  /*e150*/  IMAD.X R101, RZ, RZ, R127.reuse, P2 ;  /* 0x000000ffff657224 */ /* 0x100fe200010e067f */
[----:B------:R-:W-:Y:S01]  /*e160*/  LOP3.LUT R100, R26, 0x380, RZ, 0xc0, !PT ;  /* 0x000003801a647812 */ /* 0x000fe200078ec0ff */
[--C-:B------:R-:W-:Y:S01]  /*e170*/  IMAD.X R105, RZ, RZ, R127.reuse, P3 ;  /* 0x000000ffff697224 */ /* 0x100fe200018e067f */
[----:B------:R-:W-:Y:S01]  /*e180*/  LOP3.LUT R104, R28, 0x380, RZ, 0xc0, !PT ;  /* 0x000003801c687812 */ /* 0x000fe200078ec0ff */
[----:B------:R-:W-:Y:S01]  /*e190*/  IMAD.X R97, RZ, RZ, R127, P1 ;  /* 0x000000ffff617224 */ /* 0x000fe200008e067f */
[----:B------:R-:W-:-:S02]  /*e1a0*/  SHF.R.U64 R100, R100, 0x3, RZ ;  /* 0x0000000364647819 */ /* 0x000fc400000012ff */
[----:B------:R-:W-:Y:S02]  /*e1b0*/  IADD3 R92, P1, R126, 0x4060, RZ ;  /* 0x000040607e5c7810 */ /* 0x000fe40007f3e0ff */
[----:B------:R-:W-:Y:S02]  /*e1c0*/  SHF.R.U64 R104, R104, 0x3, RZ ;  /* 0x0000000368687819 */ /* 0x000fe400000012ff */
[C---:B------:R-:W-:Y:S01]  /*e1d0*/  IADD3 R30, P4, R126.reuse, 0x4000, RZ ;  /* 0x000040007e1e7810 */ /* 0x040fe20007f9e0ff */
[--C-:B------:R-:W-:Y:S01]  /*e1e0*/  IMAD.X R113, RZ, RZ, R127.reuse, P1 ;  /* 0x000000ffff717224 */ /* 0x100fe200008e067f */
[----:B-1----:R-:W-:Y:S02]  /*e1f0*/  IADD3 R32, P5, R126, 0x4020, RZ ;  /* 0x000040207e207810 */ /* 0x002fe40007fbe0ff */
[----:B------:R-:W-:Y:S01]  /*e200*/  LOP3.LUT R100, R100, R26, RZ, 0x3c, !PT ;  /* 0x0000001a64647212 */ /* 0x000fe200078e3cff */
[--C-:B------:R-:W-:Y:S01]  /*e210*/  IMAD.X R107, RZ, RZ, R127.reuse, P4 ;  /* 0x000000ffff6b7224 */ /* 0x100fe200020e067f */
[----:B------:R-:W-:Y:S01]  /*e220*/  LOP3.LUT R104, R104, R28, RZ, 0x3c, !PT ;  /* 0x0000001c68687212 */ /* 0x000fe200078e3cff */
[----:B------:R-:W-:Y:S01]  /*e230*/  IMAD.X R109, RZ, RZ, R127, P5 ;  /* 0x000000ffff6d7224 */ /* 0x000fe200028e067f */
[----:B------:R-:W-:-:S02]  /*e240*/  LOP3.LUT R26, R92, 0x380, RZ, 0xc0, !PT ;  /* 0x000003805c1a7812 */ /* 0x000fc400078ec0ff */
[----:B------:R-:W-:Y:S02]  /*e250*/  LOP3.LUT R28, R30, 0x380, RZ, 0xc0, !PT ;  /* 0x000003801e1c7812 */ /* 0x000fe400078ec0ff */
[----:B------:R-:W-:Y:S02]  /*e260*/  LOP3.LUT R96, R0, 0x380, RZ, 0xc0, !PT ;  /* 0x0000038000607812 */ /* 0x000fe400078ec0ff */
[----:B------:R-:W-:Y:S02]  /*e270*/  SHF.R.U64 R26, R26, 0x3, RZ ;  /* 0x000000031a1a7819 */ /* 0x000fe400000012ff */
[C---:B------:R-:W-:Y:S02]  /*e280*/  LOP3.LUT R93, R126.reuse, 0x380, RZ, 0xc0, !PT ;  /* 0x000003807e5d7812 */ /* 0x040fe400078ec0ff */
[----:B------:R-:W-:Y:S02]  /*e290*/  IADD3 R120, P5, R126, 0x8060, RZ ;  /* 0x000080607e787810 */ /* 0x000fe40007fbe0ff */
[----:B------:R-:W-:-:S02]  /*e2a0*/  SHF.R.U64 R28, R28, 0x3, RZ ;  /* 0x000000031c1c7819 */ /* 0x000fc400000012ff */
[C---:B------:R-:W-:Y:S01]  /*e2b0*/  IADD3 R88, P0, R126.reuse, 0x4040, RZ ;  /* 0x000040407e587810 */ /* 0x040fe20007f1e0ff */
[--C-:B------:R-:W-:Y:S01]  /*e2c0*/  IMAD.X R121, RZ, RZ, R127.reuse, P5 ;  /* 0x000000ffff797224 */ /* 0x100fe200028e067f */
[C---:B------:R-:W-:Y:S02]  /*e2d0*/  IADD3 R99, P2, R126.reuse, 0x8000, RZ ;  /* 0x000080007e637810 */ /* 0x040fe40007f5e0ff */
[----:B------:R-:W-:Y:S01]  /*e2e0*/  IADD3 R116, P3, R126, 0x8020, RZ ;  /* 0x000080207e747810 */ /* 0x000fe20007f7e0ff */
[--C-:B------:R-:W-:Y:S01]  /*e2f0*/  IMAD.X R111, RZ, RZ, R127.reuse, P0 ;  /* 0x000000ffff6f7224 */ /* 0x100fe200000e067f */
[----:B------:R-:W-:Y:S01]  /*e300*/  SHF.R.U64 R96, R96, 0x3, RZ ;  /* 0x0000000360607819 */ /* 0x000fe200000012ff */
[--C-:B------:R-:W-:Y:S01]  /*e310*/  IMAD.X R115, RZ, RZ, R127.reuse, P2 ;  /* 0x000000ffff737224 */ /* 0x100fe200010e067f */
[----:B------:R-:W-:Y:S01]  /*e320*/  LOP3.LUT R112, R26, R92, RZ, 0x3c, !PT ;  /* 0x0000005c1a707212 */ /* 0x000fe200078e3cff */
[----:B------:R-:W-:Y:S01]  /*e330*/  IMAD.X R117, RZ, RZ, R127, P3 ;  /* 0x000000ffff757224 */ /* 0x000fe200018e067f */
[----:B------:R-:W-:-:S02]  /*e340*/  SHF.R.U64 R93, R93, 0x3, RZ ;  /* 0x000000035d5d7819 */ /* 0x000fc400000012ff */
[----:B------:R-:W-:Y:S02]  /*e350*/  LOP3.LUT R106, R28, R30, RZ, 0x3c, !PT ;  /* 0x0000001e1c6a7212 */ /* 0x000fe400078e3cff */
[----:B------:R-:W-:Y:S02]  /*e360*/  LOP3.LUT R26, R120, 0x380, RZ, 0xc0, !PT ;  /* 0x00000380781a7812 */ /* 0x000fe400078ec0ff */
[----:B------:R-:W-:Y:S02]  /*e370*/  LOP3.LUT R28, R99, 0x380, RZ, 0xc0, !PT ;  /* 0x00000380631c7812 */ /* 0x000fe400078ec0ff */
[----:B------:R-:W-:Y:S02]  /*e380*/  LOP3.LUT R30, R116, 0x380, RZ, 0xc0, !PT ;  /* 0x00000380741e7812 */ /* 0x000fe400078ec0ff */
[C---:B------:R-:W-:Y:S02]  /*e390*/  IADD3 R118, P4, R126.reuse, 0x8040, RZ ;  /* 0x000080407e767810 */ /* 0x040fe40007f9e0ff */
[----:B------:R-:W-:-:S02]  /*e3a0*/  IADD3 R122, P0, R126, 0xc000, RZ ;  /* 0x0000c0007e7a7810 */ /* 0x000fc40007f1e0ff */
        /* <DEDUP_REMOVED lines=8> */
[----:B------:R-:W-:Y:S01]  /*e430*/  LOP3.LUT R126, R93, R126, RZ, 0x3c, !PT ;  /* 0x0000007e5d7e7212 */ /* 0x000fe200078e3cff */
[----:B------:R-:W-:Y:S01]  /*e440*/  IMAD.X R93, RZ, RZ, R127, P3 ;  /* 0x000000ffff5d7224 */ /* 0x000fe200018e067f */
[----:B------:R-:W-:-:S02]  /*e450*/  LOP3.LUT R0, R88, 0x380, RZ, 0xc0, !PT ;  /* 0x0000038058007812 */ /* 0x000fc400078ec0ff */
[----:B------:R-:W-:Y:S02]  /*e460*/  SHF.R.U64 R26, R26, 0x3, RZ ;  /* 0x000000031a1a7819 */ /* 0x000fe400000012ff */
[----:B------:R-:W-:Y:S02]  /*e470*/  SHF.R.U64 R28, R28, 0x3, RZ ;  /* 0x000000031c1c7819 */ /* 0x000fe400000012ff */
[----:B------:R-:W-:Y:S02]  /*e480*/  SHF.R.U64 R30, R30, 0x3, RZ ;  /* 0x000000031e1e7819 */ /* 0x000fe400000012ff */
[----:B------:R-:W-:Y:S02]  /*e490*/  LOP3.LUT R108, R32, 0x380, RZ, 0xc0, !PT ;  /* 0x00000380206c7812 */ /* 0x000fe400078ec0ff */
[----:B------:R-:W-:Y:S02]  /*e4a0*/  SHF.R.U64 R0, R0, 0x3, RZ ;  /* 0x0000000300007819 */ /* 0x000fe400000012ff */
[----:B------:R-:W-:-:S02]  /*e4b0*/  LOP3.LUT R120, R26, R120, RZ, 0x3c, !PT ;  /* 0x000000781a787212 */ /* 0x000fc400078e3cff */
[----:B------:R-:W-:Y:S02]  /*e4c0*/  MOV R126, R126 ;  /* 0x0000007e007e7202 */ /* 0x000fe40000000f00 */
[----:B------:R-:W-:Y:S02]  /*e4d0*/  LOP3.LUT R114, R28, R99, RZ, 0x3c, !PT ;  /* 0x000000631c727212 */ /* 0x000fe400078e3cff */
[----:B------:R-:W-:Y:S01]  /*e4e0*/  LOP3.LUT R116, R30, R116, RZ, 0x3c, !PT ;  /* 0x000000741e747212 */ /* 0x000fe200078e3cff */
[----:B------:R1:W-:Y:S01]  /*e4f0*/  STSM.16.M88.4 [R126], R8 ;  /* 0x000000087e007844 */ /* 0x0003e20000000200 */
[----:B------:R-:W-:Y:S02]  /*e500*/  LOP3.LUT R26, R182, 0x380, RZ, 0xc0, !PT ;  /* 0x00000380b61a7812 */ /* 0x000fe400078ec0ff */
[----:B------:R-:W-:Y:S02]  /*e510*/  LOP3.LUT R28, R122, 0x380, RZ, 0xc0, !PT ;  /* 0x000003807a1c7812 */ /* 0x000fe400078ec0ff */
[----:B------:R-:W-:-:S02]  /*e520*/  LOP3.LUT R30, R124, 0x380, RZ, 0xc0, !PT ;  /* 0x000003807c1e7812 */ /* 0x000fc400078ec0ff */
[----:B------:R-:W-:Y:S02]  /*e530*/  SHF.R.U64 R108, R108, 0x3, RZ ;  /* 0x000000036c6c7819 */ /* 0x000fe400000012ff */
[----:B------:R-:W-:Y:S02]  /*e540*/  LOP3.LUT R110, R0, R88, RZ, 0x3c, !PT ;  /* 0x00000058006e7212 */ /* 0x000fe400078e3cff */
[----:B------:R-:W-:Y:S02]  /*e550*/  LOP3.LUT R0, R118, 0x380, RZ, 0xc0, !PT ;  /* 0x0000038076007812 */ /* 0x000fe400078ec0ff */
[----:B------:R-:W-:Y:S02]  /*e560*/  SHF.R.U64 R26, R26, 0x3, RZ ;  /* 0x000000031a1a7819 */ /* 0x000fe400000012ff */
[----:B------:R-:W-:Y:S02]  /*e570*/  SHF.R.U64 R28, R28, 0x3, RZ ;  /* 0x000000031c1c7819 */ /* 0x000fe400000012ff */
[----:B------:R-:W-:-:S02]  /*e580*/  SHF.R.U64 R30, R30, 0x3, RZ ;  /* 0x000000031e1e7819 */ /* 0x000fc400000012ff */
[----:B------:R-:W-:Y:S02]  /*e590*/  MOV R96, R96 ;  /* 0x0000006000607202 */ /* 0x000fe40000000f00 */
[----:B-1----:R-:W-:Y:S02]  /*e5a0*/  F2FP.BF16.F32.PACK_AB R8, R3, R24 ;  /* 0x000000180308723e */ /* 0x002fe400000010ff */
[----:B------:R-:W-:Y:S02]  /*e5b0*/  F2FP.BF16.F32.PACK_AB R9, R14, R12 ;  /* 0x0000000c0e09723e */ /* 0x000fe400000010ff */
[----:B------:R-:W-:Y:S02]  /*e5c0*/  F2FP.BF16.F32.PACK_AB R10, R37, R36 ;  /* 0x00000024250a723e */ /* 0x000fe400000010ff */
[----:B------:R-:W-:Y:S02]  /*e5d0*/  F2FP.BF16.F32.PACK_AB R11, R39, R38 ;  /* 0x00000026270b723e */ /* 0x000fe400000010ff */
[----:B------:R-:W-:-:S02]  /*e5e0*/  LOP3.LUT R108, R108, R32, RZ, 0x3c, !PT ;  /* 0x000000206c6c7212 */ /* 0x000fc400078e3cff */
[----:B------:R-:W-:Y:S01]  /*e5f0*/  MOV R100, R100 ;  /* 0x0000006400647202 */ /* 0x000fe20000000f00 */
[----:B------:R1:W-:Y:S01]  /*e600*/  STSM.16.M88.4 [R96], R8 ;  /* 0x0000000860007844 */ /* 0x0003e20000000200 */
[----:B------:R-:W-:Y:S02]  /*e610*/  F2FP.BF16.F32.PACK_AB R12, R41, R159 ;  /* 0x0000009f290c723e */ /* 0x000fe400000010ff */
[----:B------:R-:W-:Y:S02]  /*e620*/  F2FP.BF16.F32.PACK_AB R14, R45, R160 ;  /* 0x000000a02d0e723e */ /* 0x000fe400000010ff */
[----:B------:R-:W-:Y:S02]  /*e630*/  SHF.R.U64 R0, R0, 0x3, RZ ;  /* 0x0000000300007819 */ /* 0x000fe400000012ff */
[----:B------:R-:W-:Y:S01]  /*e640*/  LOP3.LUT R92, R26, R182, RZ, 0x3c, !PT ;  /* 0x000000b61a5c7212 */ /* 0x000fe200078e3cff */
[----:B------:R2:W-:Y:S01]  /*e650*/  STSM.16.M88.4 [R100], R12 ;  /* 0x0000000c64007844 */ /* 0x0005e20000000200 */
[----:B------:R-:W-:-:S02]  /*e660*/  LOP3.LUT R122, R28, R122, RZ, 0x3c, !PT ;  /* 0x0000007a1c7a7212 */ /* 0x000fc400078e3cff */
[----:B------:R-:W-:Y:S02]  /*e670*/  LOP3.LUT R124, R30, R124, RZ, 0x3c, !PT ;  /* 0x0000007c1e7c7212 */ /* 0x000fe400078e3cff */
[----:B------:R-:W-:Y:S02]  /*e680*/  MOV R104, R104 ;  /* 0x0000006800687202 */ /* 0x000fe40000000f00 */
[----:B------:R-:W-:Y:S02]  /*e690*/  F2FP.BF16.F32.PACK_AB R24, R49, R161 ;  /* 0x000000a13118723e */ /* 0x000fe400000010ff */
[----:B------:R-:W-:Y:S02]  /*e6a0*/  F2FP.BF16.F32.PACK_AB R26, R53, R162 ;  /* 0x000000a2351a723e */ /* 0x000fe400000010ff */
[----:B------:R-:W-:Y:S02]  /*e6b0*/  MOV R106, R106 ;  /* 0x0000006a006a7202 */ /* 0x000fe40000000f00 */
[----:B------:R-:W-:Y:S01]  /*e6c0*/  F2FP.BF16.F32.PACK_AB R28, R57, R163 ;  /* 0x000000a3391c723e */ /* 0x000fe200000010ff */
[----:B------:R-:W-:Y:S01]  /*e6d0*/  STSM.16.M88.4 [R104], R24 ;  /* 0x0000001868007844 */ /* 0x000fe20000000200 */
[----:B------:R-:W-:-:S02]  /*e6e0*/  F2FP.BF16.F32.PACK_AB R30, R61, R164 ;  /* 0x000000a43d1e723e */ /* 0x000fc400000010ff */
[----:B------:R-:W-:Y:S02]  /*e6f0*/  MOV R108, R108 ;  /* 0x0000006c006c7202 */ /* 0x000fe40000000f00 */
[----:B-1----:R-:W-:Y:S01]  /*e700*/  F2FP.BF16.F32.PACK_AB R8, R65, R165 ;  /* 0x000000a54108723e */ /* 0x002fe200000010ff */
[----:B------:R-:W-:Y:S01]  /*e710*/  STSM.16.M88.4 [R106], R28 ;  /* 0x0000001c6a007844 */ /* 0x000fe20000000200 */
[----:B------:R-:W-:Y:S02]  /*e720*/  F2FP.BF16.F32.PACK_AB R9, R67, R66 ;  /* 0x000000424309723e */ /* 0x000fe400000010ff */
[----:B------:R-:W-:Y:S02]  /*e730*/  F2FP.BF16.F32.PACK_AB R10, R69, R166 ;  /* 0x000000a6450a723e */ /* 0x000fe400000010ff */
[----:B------:R-:W-:Y:S02]  /*e740*/  F2FP.BF16.F32.PACK_AB R11, R71, R70 ;  /* 0x00000046470b723e */ /* 0x000fe400000010ff */
[----:B------:R-:W-:-:S02]  /*e750*/  LOP3.LUT R118, R0, R118, RZ, 0x3c, !PT ;  /* 0x0000007600767212 */ /* 0x000fc400078e3cff */
[----:B------:R-:W-:Y:S01]  /*e760*/  LOP3.LUT R0, R181, 0x380, RZ, 0xc0, !PT ;  /* 0x00000380b5007812 */ /* 0x000fe200078ec0ff */
[----:B------:R1:W-:Y:S01]  /*e770*/  STSM.16.M88.4 [R108], R8 ;  /* 0x000000086c007844 */ /* 0x0003e20000000200 */
[----:B------:R-:W-:Y:S02]  /*e780*/  MOV R110, R110 ;  /* 0x0000006e006e7202 */ /* 0x000fe40000000f00 */
[----:B--2---:R-:W-:Y:S02]  /*e790*/  F2FP.BF16.F32.PACK_AB R12, R73, R167 ;  /* 0x000000a7490c723e */ /* 0x004fe400000010ff */
[----:B------:R-:W-:Y:S02]  /*e7a0*/  F2FP.BF16.F32.PACK_AB R13, R75, R74 ;  /* 0x0000004a4b0d723e */ /* 0x000fe400000010ff */
[----:B------:R-:W-:Y:S02]  /*e7b0*/  F2FP.BF16.F32.PACK_AB R14, R77, R168 ;  /* 0x000000a84d0e723e */ /* 0x000fe400000010ff */
[----:B------:R-:W-:-:S02]  /*e7c0*/  F2FP.BF16.F32.PACK_AB R15, R79, R78 ;  /* 0x0000004e4f0f723e */ /* 0x000fc400000010ff */
[----:B------:R-:W-:Y:S02]  /*e7d0*/  MOV R112, R112 ;  /* 0x0000007000707202 */ /* 0x000fe40000000f00 */
[----:B------:R-:W-:Y:S01]  /*e7e0*/  F2FP.BF16.F32.PACK_AB R36, R81, R169 ;  /* 0x000000a95124723e */ /* 0x000fe200000010ff */
[----:B------:R2:W-:Y:S01]  /*e7f0*/  STSM.16.M88.4 [R110], R12 ;  /* 0x0000000c6e007844 */ /* 0x0005e20000000200 */
[----:B------:R-:W-:Y:S02]  /*e800*/  F2FP.BF16.F32.PACK_AB R37, R83, R82 ;  /* 0x000000525325723e */ /* 0x000fe400000010ff */
[----:B------:R-:W-:Y:S02]  /*e810*/  F2FP.BF16.F32.PACK_AB R38, R85, R170 ;  /* 0x000000aa5526723e */ /* 0x000fe400000010ff */
[----:B------:R-:W-:Y:S02]  /*e820*/  F2FP.BF16.F32.PACK_AB R39, R87, R86 ;  /* 0x000000565727723e */ /* 0x000fe400000010ff */
[----:B------:R-:W-:-:S02]  /*e830*/  MOV R114, R114 ;  /* 0x0000007200727202 */ /* 0x000fc40000000f00 */
[----:B------:R-:W-:Y:S01]  /*e840*/  F2FP.BF16.F32.PACK_AB R49, R91, R90 ;  /* 0x0000005a5b31723e */ /* 0x000fe200000010ff */
[----:B------:R-:W-:Y:S01]  /*e850*/  STSM.16.M88.4 [R112], R36 ;  /* 0x0000002470007844 */ /* 0x000fe20000000200 */
[----:B------:R-:W-:Y:S02]  /*e860*/  MOV R116, R116 ;  /* 0x0000007400747202 */ /* 0x000fe40000000f00 */
[----:B------:R-:W-:Y:S01]  /*e870*/  F2FP.BF16.F32.PACK_AB R65, R20, R98 ;  /* 0x000000621441723e */ /* 0x000fe200000010ff */
[----:B------:R-:W-:Y:S01]  /*e880*/  STSM.16.M88.4 [R114], R48 ;  /* 0x0000003072007844 */ /* 0x000fe20000000200 */
[----:B------:R-:W-:Y:S01]  /*e890*/  F2FP.BF16.F32.PACK_AB R66, R152, R174 ;  /* 0x000000ae9842723e */ /* 0x000fe200000010ff */
[----:B------:R-:W-:Y:S01]  /*e8a0*/  IMAD.MOV.U32 R20, RZ, RZ, RZ ;  /* 0x000000ffff147224 */ /* 0x000fe200078e00ff */
[----:B------:R-:W-:Y:S02]  /*e8b0*/  F2FP.BF16.F32.PACK_AB R67, R103, R102 ;  /* 0x000000666743723e */ /* 0x000fe400000010ff */
[----:B------:R-:W-:-:S02]  /*e8c0*/  SHF.R.U64 R0, R0, 0x3, RZ ;  /* 0x0000000300007819 */ /* 0x000fc400000012ff */
[----:B------:R-:W-:Y:S01]  /*e8d0*/  MOV R118, R118 ;  /* 0x0000007600767202 */ /* 0x000fe20000000f00 */
[----:B------:R-:W-:Y:S01]  /*e8e0*/  STSM.16.M88.4 [R116], R64 ;  /* 0x0000004074007844 */ /* 0x000fe20000000200 */
[----:B-1----:R-:W-:Y:S02]  /*e8f0*/  F2FP.BF16.F32.PACK_AB R8, R153, R175 ;  /* 0x000000af9908723e */ /* 0x002fe400000010ff */
[----:B------:R-:W-:Y:S02]  /*e900*/  F2FP.BF16.F32.PACK_AB R9, R40, R21 ;  /* 0x000000152809723e */ /* 0x000fe400000010ff */
[----:B------:R-:W-:Y:S02]  /*e910*/  F2FP.BF16.F32.PACK_AB R10, R154, R176 ;  /* 0x000000b09a0a723e */ /* 0x000fe400000010ff */
[----:B------:R-:W-:Y:S02]  /*e920*/  F2FP.BF16.F32.PACK_AB R11, R44, R43 ;  /* 0x0000002b2c0b723e */ /* 0x000fe400000010ff */
[----:B------:R-:W-:-:S02]  /*e930*/  LOP3.LUT R88, R0, R181, RZ, 0x3c, !PT ;  /* 0x000000b500587212 */ /* 0x000fc400078e3cff */
[----:B------:R-:W-:Y:S01]  /*e940*/  MOV R120, R120 ;  /* 0x0000007800787202 */ /* 0x000fe20000000f00 */
[----:B------:R1:W-:Y:S01]  /*e950*/  STSM.16.M88.4 [R118], R8 ;  /* 0x0000000876007844 */ /* 0x0003e20000000200 */
[----:B--2---:R-:W-:Y:S02]  /*e960*/  F2FP.BF16.F32.PACK_AB R12, R155, R177 ;  /* 0x000000b19b0c723e */ /* 0x004fe400000010ff */
[----:B------:R-:W-:Y:S02]  /*e970*/  F2FP.BF16.F32.PACK_AB R13, R52, R47 ;  /* 0x0000002f340d723e */ /* 0x000fe400000010ff */
[----:B------:R-:W-:Y:S02]  /*e980*/  F2FP.BF16.F32.PACK_AB R14, R156, R178 ;  /* 0x000000b29c0e723e */ /* 0x000fe400000010ff */
[----:B------:R-:W-:Y:S02]  /*e990*/  F2FP.BF16.F32.PACK_AB R15, R60, R56 ;  /* 0x000000383c0f723e */ /* 0x000fe400000010ff */
[----:B------:R-:W-:-:S02]  /*e9a0*/  MOV R122, R122 ;  /* 0x0000007a007a7202 */ /* 0x000fc40000000f00 */
[----:B------:R-:W-:Y:S01]  /*e9b0*/  F2FP.BF16.F32.PACK_AB R24, R157, R179 ;  /* 0x000000b39d18723e */ /* 0x000fe200000010ff */
[----:B------:R2:W-:Y:S01]  /*e9c0*/  STSM.16.M88.4 [R120], R12 ;  /* 0x0000000c78007844 */ /* 0x0005e20000000200 */
[----:B------:R-:W-:Y:S02]  /*e9d0*/  F2FP.BF16.F32.PACK_AB R25, R72, R68 ;  /* 0x000000444819723e */ /* 0x000fe400000010ff */
[----:B------:R-:W-:Y:S02]  /*e9e0*/  F2FP.BF16.F32.PACK_AB R26, R158, R180 ;  /* 0x000000b49e1a723e */ /* 0x000fe400000010ff */
[----:B------:R-:W-:Y:S02]  /*e9f0*/  F2FP.BF16.F32.PACK_AB R27, R80, R76 ;  /* 0x0000004c501b723e */ /* 0x000fe400000010ff */
[----:B------:R-:W-:Y:S02]  /*ea00*/  ISETP.NE.U32.AND P0, PT, RZ, UR4, PT ;  /* 0x00000004ff007c0c */ /* 0x000fe4000bf05070 */
[----:B-1----:R-:W-:Y:S01]  /*ea10*/  IADD3 R8, P1, R220, UR4, RZ ;  /* 0x00000004dc087c10 */ /* 0x002fe2000ff3e0ff */
[----:B------:R1:W-:Y:S01]  /*ea20*/  STSM.16.M88.4 [R122], R24 ;  /* 0x000000187a007844 */ /* 0x0003e20000000200 */
[----:B------:R-:W-:-:S02]  /*ea30*/  MOV R124, R124 ;  /* 0x0000007c007c7202 */ /* 0x000fc40000000f00 */
[----:B------:R-:W-:Y:S02]  /*ea40*/  F2FP.BF16.F32.PACK_AB R28, R129, R128 ;  /* 0x00000080811c723e */ /* 0x000fe400000010ff */
[----:B------:R-:W-:Y:S02]  /*ea50*/  F2FP.BF16.F32.PACK_AB R29, R131, R130 ;  /* 0x00000082831d723e */ /* 0x000fe400000010ff */
[----:B------:R-:W-:Y:S02]  /*ea60*/  F2FP.BF16.F32.PACK_AB R30, R133, R132 ;  /* 0x00000084851e723e */ /* 0x000fe400000010ff */
[----:B------:R-:W-:Y:S02]  /*ea70*/  F2FP.BF16.F32.PACK_AB R31, R135, R134 ;  /* 0x00000086871f723e */ /* 0x000fe400000010ff */
[----:B------:R-:W-:Y:S02]  /*ea80*/  MOV R88, R88 ;  /* 0x0000005800587202 */ /* 0x000fe40000000f00 */
[----:B------:R-:W-:Y:S01]  /*ea90*/  F2FP.BF16.F32.PACK_AB R138, R141, R140 ;  /* 0x0000008c8d8a723e */ /* 0x000fe200000010ff */
[----:B------:R1:W-:Y:S01]  /*eaa0*/  STSM.16.M88.4 [R124], R28 ;  /* 0x0000001c7c007844 */ /* 0x0003e20000000200 */
[----:B------:R-:W-:-:S02]  /*eab0*/  F2FP.BF16.F32.PACK_AB R139, R143, R142 ;  /* 0x0000008e8f8b723e */ /* 0x000fc400000010ff */
[----:B------:R-:W-:Y:S02]  /*eac0*/  F2FP.BF16.F32.PACK_AB R145, R147, R146 ;  /* 0x000000929391723e */ /* 0x000fe400000010ff */
[----:B------:R-:W-:Y:S01]  /*ead0*/  MOV R92, R92 ;  /* 0x0000005c005c7202 */ /* 0x000fe20000000f00 */
[----:B------:R1:W-:Y:S01]  /*eae0*/  STSM.16.M88.4 [R88], R136 ;  /* 0x0000008858007844 */ /* 0x0003e20000000200 */
[----:B------:R-:W-:Y:S02]  /*eaf0*/  F2FP.BF16.F32.PACK_AB R146, R149, R148 ;  /* 0x000000949592723e */ /* 0x000fe400000010ff */
        /* <DEDUP_REMOVED lines=16> */
[----:B--2---:R-:W-:Y:S01]  /*ec00*/  IADD3 R15, P4, R4, 0x1000, RZ ;  /* 0x00001000040f7810 */ /* 0x004fe20007f9e0ff */
[----:B------:R-:W-:-:S12]  /*ec10*/  @P1 BRA `(.L_x_1076) ;  /* 0x0000000000101947 */ /* 0x000fd80003800000 */
[----:B------:R-:W-:Y:S05]  /*ec20*/  @!P0 BRA `(.L_x_1076) ;  /* 0x00000000000c8947 */ /* 0x000fea0003800000 */
[----:B------:R-:W2:Y:S04]  /*ec30*/  LDG.E R3, desc[UR60][R8.64] ;  /* 0x0000003c08037981 */ /* 0x000ea8000c1e1900 */
[----:B-----5:R-:W2:Y:S02]  /*ec40*/  LDG.E R0, desc[UR60][R8.64+0x4] ;  /* 0x0000043c08007981 */ /* 0x020ea4000c1e1900 */
[----:B--2---:R-:W-:-:S07]  /*ec50*/  IMAD.IADD R0, R0, 0x1, -R3 ;  /* 0x0000000100007824 */ /* 0x004fce00078e0a03 */
.L_x_1076:
[----:B------:R-:W-:Y:S01]  /*ec60*/  SHF.R.S32.HI R3, RZ, 0x1f, R219 ;  /* 0x0000001fff037819 */ /* 0x000fe200000114db */
[----:B------:R-:W-:Y:S01]  /*ec70*/  ULDC.64 UR4, c[0x0][0xc70] ;  /* 0x00031c0000047ab9 */ /* 0x000fe20000000a00 */
[----:B-----5:R-:W-:Y:S02]  /*ec80*/  SHF.R.S32.HI R21, RZ, 0x1f, R20 ;  /* 0x0000001fff157819 */ /* 0x020fe40000011414 */
[----:B------:R-:W-:Y:S01]  /*ec90*/  IADD3 R13, P5, R4, 0x2000, RZ ;  /* 0x00002000040d7810 */ /* 0x000fe20007fbe0ff */
[----:B------:R-:W-:Y:S01]  /*eca0*/  IMAD R10, R3, UR4, RZ ;  /* 0x00000004030a7c24 */ /* 0x000fe2000f8e02ff */
[----:B-1----:R-:W-:Y:S02]  /*ecb0*/  LOP3.LUT R8, R15, 0x380, RZ, 0xc0, !PT ;  /* 0x000003800f087812 */ /* 0x002fe400078ec0ff */
[----:B------:R-:W-:Y:S01]  /*ecc0*/  LOP3.LUT R12, R13, 0x380, RZ, 0xc0, !PT ;  /* 0x000003800d0c7812 */ /* 0x000fe200078ec0ff */
[C---:B------:R-:W-:Y:S01]  /*ecd0*/  IMAD R9, R219.reuse, UR5, R10 ;  /* 0x00000005db097c24 */ /* 0x040fe2000f8e020a */
[----:B------:R-:W-:Y:S01]  /*ece0*/  SHF.R.U64 R8, R8, 0x3, RZ ;  /* 0x0000000308087819 */ /* 0x000fe200000012ff */
[----:B------:R-:W-:Y:S01]  /*ecf0*/  IMAD.WIDE.U32 R10, R219, UR4, R20 ;  /* 0x00000004db0a7c25 */ /* 0x000fe2000f8e0014 */
[----:B------:R-:W-:Y:S01]  /*ed00*/  SEL R229, R229, RZ, !P0 ;  /* 0x000000ffe5e57207 */ /* 0x000fe20004000000 */
[----:B------:R-:W-:Y:S01]  /*ed10*/  ULDC.64 UR4, c[0x0][0xc78] ;  /* 0x00031e0000047ab9 */ /* 0x000fe20000000a00 */
[----:B------:R-:W-:Y:S01]  /*ed20*/  SEL R222, R222, RZ, !P0 ;  /* 0x000000ffdede7207 */ /* 0x000fe20004000000 */
[----:B------:R-:W-:Y:S01]  /*ed30*/  IMAD.IADD R11, R11, 0x1, R9 ;  /* 0x000000010b0b7824 */ /* 0x000fe200078e0209 */
[----:B------:R-:W-:Y:S01]  /*ed40*/  IADD3 R25, P0, R4, 0x3000, RZ ;  /* 0x0000300004197810 */ /* 0x000fe20007f1e0ff */
[----:B------:R-:W-:Y:S01]  /*ed50*/  IMAD R9, R229, UR4, RZ ;  /* 0x00000004e5097c24 */ /* 0x000fe2000f8e02ff */
[----:B------:R-:W-:Y:S01]  /*ed60*/  LOP3.LUT R8, R8, R15, RZ, 0x3c, !PT ;  /* 0x0000000f08087212 */ /* 0x000fe200078e3cff */
[----:B------:R-:W-:Y:S01]  /*ed70*/  IMAD R15, R225, 0x80, R234 ;  /* 0x00000080e10f7824 */ /* 0x000fe200078e02ea */
[----:B------:R-:W-:Y:S01]  /*ed80*/  SHF.R.U64 R12, R12, 0x3, RZ ;  /* 0x000000030c0c7819 */ /* 0x000fe200000012ff */
[----:B------:R-:W-:Y:S01]  /*ed90*/  IMAD.WIDE.U32 R10, R222, UR4, R10 ;  /* 0x00000004de0a7c25 */ /* 0x000fe2000f8e000a */
[----:B------:R-:W-:-:S02]  /*eda0*/  IADD3 R29, P1, R4, 0x4000, RZ ;  /* 0x00004000041d7810 */ /* 0x000fc40007f3e0ff */
[----:B------:R-:W-:Y:S02]  /*edb0*/  LOP3.LUT R24, R25, 0x380, RZ, 0xc0, !PT ;  /* 0x0000038019187812 */ /* 0x000fe400078ec0ff */
[----:B------:R-:W-:Y:S01]  /*edc0*/  LOP3.LUT R12, R12, R13, RZ, 0x3c, !PT ;  /* 0x0000000d0c0c7212 */ /* 0x000fe200078e3cff */
[----:B------:R-:W-:Y:S01]  /*edd0*/  IMAD R13, R222, UR5, R9 ;  /* 0x00000005de0d7c24 */ /* 0x000fe2000f8e0209 */
[----:B------:R-:W-:Y:S01]  /*ede0*/  IADD3 R37, P2, R4, 0x5000, RZ ;  /* 0x0000500004257810 */ /* 0x000fe20007f5e0ff */
[----:B------:R-:W-:Y:S01]  /*edf0*/  ULDC.64 UR4, c[0x0][0xc40] ;  /* 0x0003100000047ab9 */ /* 0x000fe20000000a00 */
[----:B------:R-:W-:Y:S02]  /*ee00*/  SHF.R.S32.HI R9, RZ, 0x1f, R15 ;  /* 0x0000001fff097819 */ /* 0x000fe4000001140f */
[----:B------:R-:W-:Y:S02]  /*ee10*/  IADD3 R10, P3, R15, R10, RZ ;  /* 0x0000000a0f0a7210 */ /* 0x000fe40007f7e0ff */
[----:B------:R-:W-:-:S02]  /*ee20*/  LOP3.LUT R28, R29, 0x380, RZ, 0xc0, !PT ;  /* 0x000003801d1c7812 */ /* 0x000fc400078ec0ff */
[----:B------:R-:W-:Y:S02]  /*ee30*/  SHF.R.U64 R24, R24, 0x3, RZ ;  /* 0x0000000318187819 */ /* 0x000fe400000012ff */
[----:B------:R-:W-:Y:S02]  /*ee40*/  LOP3.LUT R36, R37, 0x380, RZ, 0xc0, !PT ;  /* 0x0000038025247812 */ /* 0x000fe400078ec0ff */
[----:B------:R-:W-:Y:S01]  /*ee50*/  IADD3.X R9, R9, R11, R13, P3, !PT ;  /* 0x0000000b09097210 */ /* 0x000fe20001ffe40d */
[--C-:B------:R-:W-:Y:S01]  /*ee60*/  IMAD.X R13, RZ, RZ, R5.reuse, P5 ;  /* 0x000000ffff0d7224 */ /* 0x100fe200028e0605 */
[----:B------:R-:W-:Y:S01]  /*ee70*/  SHF.R.U64 R28, R28, 0x3, RZ ;  /* 0x000000031c1c7819 */ /* 0x000fe200000012ff */
[----:B------:R-:W-:Y:S01]  /*ee80*/  VIADD R11, R15, 0x8 ;  /* 0x000000080f0b7836 */ /* 0x000fe20000000000 */
[----:B------:R-:W-:Y:S02]  /*ee90*/  LEA R58, P3, R10, UR4, 0x2 ;  /* 0x000000040a3a7c11 */ /* 0x000fe4000f8610ff */
[----:B------:R-:W-:Y:S01]  /*eea0*/  LOP3.LUT R24, R24, R25, RZ, 0x3c, !PT ;  /* 0x0000001918187212 */ /* 0x000fe200078e3cff */
[----:B------:R-:W-:Y:S01]  /*eeb0*/  IMAD.X R25, RZ, RZ, R5, P0 ;  /* 0x000000ffff197224 */ /* 0x000fe200000e0605 */
[----:B------:R-:W-:-:S02]  /*eec0*/  SHF.R.U64 R36, R36, 0x3, RZ ;  /* 0x0000000324247819 */ /* 0x000fc400000012ff */
[----:B------:R-:W-:Y:S02]  /*eed0*/  IADD3 R53, P0, R4, 0x9000, RZ ;  /* 0x0000900004357810 */ /* 0x000fe40007f1e0ff */
[----:B------:R-:W-:Y:S01]  /*eee0*/  LOP3.LUT R28, R28, R29, RZ, 0x3c, !PT ;  /* 0x0000001d1c1c7212 */ /* 0x000fe200078e3cff */
[----:B------:R-:W-:Y:S01]  /*eef0*/  IMAD.X R29, RZ, RZ, R5, P1 ;  /* 0x000000ffff1d7224 */ /* 0x000fe200008e0605 */
[----:B------:R-:W-:Y:S01]  /*ef00*/  LEA.HI.X R59, R10, UR5, R9, 0x2, P3 ;  /* 0x000000050a3b7c11 */ /* 0x000fe200098f1409 */
[--C-:B------:R-:W-:Y:S01]  /*ef10*/  IMAD.X R9, RZ, RZ, R5.reuse, P4 ;  /* 0x000000ffff097224 */ /* 0x100fe200020e0605 */
[----:B------:R-:W-:Y:S01]  /*ef20*/  LOP3.LUT R36, R36, R37, RZ, 0x3c, !PT ;  /* 0x0000002524247212 */ /* 0x000fe200078e3cff */
[----:B------:R-:W-:Y:S01]  /*ef30*/  IMAD.X R37, RZ, RZ, R5, P2 ;  /* 0x000000ffff257224 */ /* 0x000fe200010e0605 */
[C---:B------:R-:W-:Y:S01]  /*ef40*/  IADD3 R41, P3, R4.reuse, 0x6000, RZ ;  /* 0x0000600004297810 */ /* 0x040fe20007f7e0ff */
[----:B------:R-:W-:Y:S01]  /*ef50*/  ULDC.64 UR4, c[0x0][0xba0] ;  /* 0x0002e80000047ab9 */ /* 0x000fe20000000a00 */
[----:B------:R-:W-:-:S02]  /*ef60*/  IADD3 R45, P4, R4, 0x7000, RZ ;  /* 0x00007000042d7810 */ /* 0x000fc40007f9e0ff */
[C---:B------:R-:W-:Y:S02]  /*ef70*/  IADD3 R49, P5, R4.reuse, 0x8000, RZ ;  /* 0x0000800004317810 */ /* 0x040fe40007fbe0ff */
[----:B------:R-:W-:Y:S02]  /*ef80*/  LOP3.LUT R52, R53, 0x380, RZ, 0xc0, !PT ;  /* 0x0000038035347812 */ /* 0x000fe400078ec0ff */
[C---:B------:R-:W-:Y:S02]  /*ef90*/  IADD3 R57, P1, R4.reuse, 0xa000, RZ ;  /* 0x0000a00004397810 */ /* 0x040fe40007f3e0ff */
[----:B------:R-:W-:Y:S02]  /*efa0*/  IADD3 R61, P2, R4, 0xb000, RZ ;  /* 0x0000b000043d7810 */ /* 0x000fe40007f5e0ff */
[----:B------:R-:W-:Y:S02]  /*efb0*/  LOP3.LUT R40, R41, 0x380, RZ, 0xc0, !PT ;  /* 0x0000038029287812 */ /* 0x000fe400078ec0ff */
[----:B------:R-:W-:-:S02]  /*efc0*/  LOP3.LUT R44, R45, 0x380, RZ, 0xc0, !PT ;  /* 0x000003802d2c7812 */ /* 0x000fc400078ec0ff */
[----:B------:R-:W-:Y:S02]  /*efd0*/  LOP3.LUT R48, R49, 0x380, RZ, 0xc0, !PT ;  /* 0x0000038031307812 */ /* 0x000fe400078ec0ff */
[----:B------:R-:W-:Y:S02]  /*efe0*/  SHF.R.U64 R52, R52, 0x3, RZ ;  /* 0x0000000334347819 */ /* 0x000fe400000012ff */
[----:B------:R-:W-:Y:S02]  /*eff0*/  LOP3.LUT R56, R57, 0x380, RZ, 0xc0, !PT ;  /* 0x0000038039387812 */ /* 0x000fe400078ec0ff */
[----:B------:R-:W-:Y:S02]  /*f000*/  LOP3.LUT R60, R61, 0x380, RZ, 0xc0, !PT ;  /* 0x000003803d3c7812 */ /* 0x000fe400078ec0ff */
[----:B------:R-:W-:Y:S02]  /*f010*/  SHF.R.U64 R40, R40, 0x3, RZ ;  /* 0x0000000328287819 */ /* 0x000fe400000012ff */
[----:B------:R-:W-:-:S02]  /*f020*/  SHF.R.U64 R44, R44, 0x3, RZ ;  /* 0x000000032c2c7819 */ /* 0x000fc400000012ff */
[----:B------:R-:W-:Y:S02]  /*f030*/  SHF.R.U64 R48, R48, 0x3, RZ ;  /* 0x0000000330307819 */ /* 0x000fe400000012ff */
[----:B------:R-:W-:Y:S01]  /*f040*/  LOP3.LUT R52, R52, R53, RZ, 0x3c, !PT ;  /* 0x0000003534347212 */ /* 0x000fe200078e3cff */
[--C-:B------:R-:W-:Y:S01]  /*f050*/  IMAD.X R53, RZ, RZ, R5.reuse, P0 ;  /* 0x000000ffff357224 */ /* 0x100fe200000e0605 */
        /* <DEDUP_REMOVED lines=13> */
[----:B------:R-:W-:-:S02]  /*f130*/  IADD3 R65, P3, R4, 0xc000, RZ ;  /* 0x0000c00004417810 */ /* 0x000fc40007f7e0ff */
[C---:B------:R-:W-:Y:S02]  /*f140*/  IADD3 R69, P4, R4.reuse, 0xd000, RZ ;  /* 0x0000d00004457810 */ /* 0x040fe40007f9e0ff */
[C---:B------:R-:W-:Y:S02]  /*f150*/  IADD3 R73, P5, R4.reuse, 0xe000, RZ ;  /* 0x0000e00004497810 */ /* 0x040fe40007fbe0ff */
[-C--:B------:R-:W-:Y:S02]  /*f160*/  ISETP.GE.OR P1, PT, R15, R0.reuse, P0 ;  /* 0x000000000f00720c */ /* 0x080fe40000726670 */
[C---:B------:R-:W-:Y:S02]  /*f170*/  LOP3.LUT R10, R4.reuse, 0x380, RZ, 0xc0, !PT ;  /* 0x00000380040a7812 */ /* 0x040fe400078ec0ff */
[----:B------:R-:W-:Y:S02]  /*f180*/  IADD3 R15, P2, R4, 0xf000, RZ ;  /* 0x0000f000040f7810 */ /* 0x000fe40007f5e0ff */
[----:B------:R-:W-:-:S02]  /*f190*/  ISETP.GE.OR P0, PT, R11, R0, P0 ;  /* 0x000000000b00720c */ /* 0x000fc40000706670 */
[----:B------:R-:W-:Y:S01]  /*f1a0*/  LOP3.LUT R64, R65, 0x380, RZ, 0xc0, !PT ;  /* 0x0000038041407812 */ /* 0x000fe200078ec0ff */
[----:B------:R-:W-:Y:S01]  /*f1b0*/  IMAD.X R77, RZ, RZ, R5, P2 ;  /* 0x000000ffff4d7224 */ /* 0x000fe200010e0605 */
[----:B------:R-:W-:Y:S02]  /*f1c0*/  LOP3.LUT R68, R69, 0x380, RZ, 0xc0, !PT ;  /* 0x0000038045447812 */ /* 0x000fe400078ec0ff */
[----:B------:R-:W-:Y:S01]  /*f1d0*/  LOP3.LUT R72, R73, 0x380, RZ, 0xc0, !PT ;  /* 0x0000038049487812 */ /* 0x000fe200078ec0ff */
[----:B------:R-:W-:Y:S01]  /*f1e0*/  @!P1 STG.E desc[UR60][R58.64], R7 ;  /* 0x000000073a009986 */ /* 0x000fe2000c10193c */
[----:B------:R-:W-:Y:S02]  /*f1f0*/  SHF.R.U64 R11, R10, 0x3, RZ ;  /* 0x000000030a0b7819 */ /* 0x000fe400000012ff */
[----:B------:R-:W-:Y:S02]  /*f200*/  LOP3.LUT R10, R15, 0x380, RZ, 0xc0, !PT ;  /* 0x000003800f0a7812 */ /* 0x000fe400078ec0ff */
[----:B------:R-:W-:Y:S01]  /*f210*/  SHF.R.U64 R64, R64, 0x3, RZ ;  /* 0x0000000340407819 */ /* 0x000fe200000012ff */
[----:B------:R1:W-:Y:S01]  /*f220*/  @!P0 STG.E desc[UR60][R58.64+0x20], R6 ;  /* 0x000020063a008986 */ /* 0x0003e2000c10193c */
[----:B------:R-:W-:-:S02]  /*f230*/  SHF.R.U64 R68, R68, 0x3, RZ ;  /* 0x0000000344447819 */ /* 0x000fc400000012ff */
[----:B------:R-:W-:Y:S01]  /*f240*/  SHF.R.U64 R72, R72, 0x3, RZ ;  /* 0x0000000348487819 */ /* 0x000fe200000012ff */
[----:B------:R-:W5:Y:S01]  /*f250*/  LD.E.128 R24, desc[UR60][R24.64] ;  /* 0x0000003c18187980 */ /* 0x000f62000c101d00 */
[----:B------:R-:W-:Y:S02]  /*f260*/  SHF.R.U64 R10, R10, 0x3, RZ ;  /* 0x000000030a0a7819 */ /* 0x000fe400000012ff */
        /* <DEDUP_REMOVED lines=11> */
[----:B-1----:R-:W5:Y:S04]  /*f320*/  LD.E.128 R4, desc[UR60][R4.64] ;  /* 0x0000003c04047980 */ /* 0x002f68000c101d00 */
[----:B------:R-:W5:Y:S04]  /*f330*/  LD.E.128 R12, desc[UR60][R12.64] ;  /* 0x0000003c0c0c7980 */ /* 0x000f68000c101d00 */
        /* <DEDUP_REMOVED lines=17> */
[----:B-1----:R-:W1:Y:S01]  /*f450*/  FENCE.VIEW.ASYNC.S ;  /* 0x00000000000073c6 */ /* 0x002e620000000000 */
[----:B------:R-:W-:-:S02]  /*f460*/  IMAD.MOV.U32 R80, RZ, RZ, R201 ;  /* 0x000000ffff507224 */ /* 0x000fc400078e00c9 */
[C---:B------:R-:W-:Y:S02]  /*f470*/  IMAD R21, R20.reuse, UR5, R21 ;  /* 0x0000000514157c24 */ /* 0x040fe4000f8e0215 */
[----:B------:R-:W-:Y:S01]  /*f480*/  IMAD.WIDE.U32 R80, R20, UR4, R80 ;  /* 0x0000000414507c25 */ /* 0x000fe2000f8e0050 */
[----:B------:R-:W-:-:S03]  /*f490*/  ULDC.64 UR4, c[0x0][0xbe0] ;  /* 0x0002f80000047ab9 */ /* 0x000fc60000000a00 */
[----:B------:R-:W-:Y:S02]  /*f4a0*/  IMAD R85, R225, -0x80, R0 ;  /* 0xffffff80e1557824 */ /* 0x000fe400078e0200 */
[C---:B------:R-:W-:Y:S02]  /*f4b0*/  VIADD R0, R214.reuse, 0x40 ;  /* 0x00000040d6007836 */ /* 0x040fe40000000000 */
[----:B------:R-:W-:Y:S01]  /*f4c0*/  IMAD R20, R3, UR4, RZ ;  /* 0x0000000403147c24 */ /* 0x000fe2000f8e02ff */
[-C--:B------:R-:W-:Y:S01]  /*f4d0*/  ISETP.GE.AND P3, PT, R214, R85.reuse, PT ;  /* 0x00000055d600720c */ /* 0x080fe20003f66270 */
[----:B------:R-:W-:Y:S01]  /*f4e0*/  IMAD.IADD R81, R81, 0x1, R21 ;  /* 0x0000000151517824 */ /* 0x000fe200078e0215 */
[----:B------:R-:W-:Y:S01]  /*f4f0*/  ISETP.GE.AND P0, PT, R0, R85, PT ;  /* 0x000000550000720c */ /* 0x000fe20003f06270 */
[C---:B------:R-:W-:Y:S02]  /*f500*/  IMAD R83, R219.reuse, UR5, R20 ;  /* 0x00000005db537c24 */ /* 0x040fe4000f8e0214 */
[----:B------:R-:W-:Y:S01]  /*f510*/  IMAD.WIDE.U32 R20, R219, UR4, R80 ;  /* 0x00000004db147c25 */ /* 0x000fe2000f8e0050 */
[----:B------:R-:W-:-:S03]  /*f520*/  ULDC.64 UR4, c[0x0][0xbe8] ;  /* 0x0002fa0000047ab9 */ /* 0x000fc60000000a00 */
[----:B------:R-:W-:Y:S02]  /*f530*/  VIADD R0, R18, 0x32420 ;  /* 0x0003242012007836 */ /* 0x000fe40000000000 */
[----:B------:R-:W-:Y:S02]  /*f540*/  IMAD.IADD R21, R21, 0x1, R83 ;  /* 0x0000000115157824 */ /* 0x000fe400078e0253 */
[----:B------:R-:W-:Y:S01]  /*f550*/  IMAD R229, R229, UR4, RZ ;  /* 0x00000004e5e57c24 */ /* 0x000fe2000f8e02ff */
[----:B------:R-:W-:Y:S01]  /*f560*/  PRMT R0, RZ, 0x654, R0 ;  /* 0x00000654ff007816 */ /* 0x000fe20000000000 */
[C---:B------:R-:W-:Y:S01]  /*f570*/  VIADD R32, R214.reuse, 0x20 ;  /* 0x00000020d6207836 */ /* 0x040fe20000000000 */
[----:B------:R-:W-:Y:S01]  /*f580*/  SHF.R.S32.HI R215, RZ, 0x1f, R214 ;  /* 0x0000001fffd77819 */ /* 0x000fe200000114d6 */
[----:B------:R-:W-:Y:S01]  /*f590*/  VIADD R3, R214, 0x60 ;  /* 0x00000060d6037836 */ /* 0x000fe20000000000 */
[----:B-1----:R1:W-:Y:S01]  /*f5a0*/  SYNCS.ARRIVE.TRANS64.RED.A1T0 RZ, [R0+URZ], RZ ;  /* 0x000000ff00ff79a7 */ /* 0x0023e2000810043f */
[C---:B------:R-:W-:Y:S01]  /*f5b0*/  IMAD R229, R222.reuse, UR5, R229 ;  /* 0x00000005dee57c24 */ /* 0x040fe2000f8e02e5 */
[----:B------:R-:W-:Y:S01]  /*f5c0*/  BSSY B1, `(.L_x_1077) ;  /* 0x000001d000017945 */ /* 0x000fe20003800000 */
[----:B------:R-:W-:Y:S01]  /*f5d0*/  IMAD.WIDE.U32 R20, R222, UR4, R20 ;  /* 0x00000004de147c25 */ /* 0x000fe2000f8e0014 */
[----:B------:R-:W-:-:S02]  /*f5e0*/  ISETP.GE.AND P2, PT, R32, R85, PT ;  /* 0x000000552000720c */ /* 0x000fc40003f46270 */
[----:B------:R-:W-:Y:S01]  /*f5f0*/  ISETP.GE.AND P1, PT, R3, R85, PT ;  /* 0x000000550300720c */ /* 0x000fe20003f26270 */
[----:B------:R-:W-:-:S04]  /*f600*/  IMAD.WIDE R82, R225, 0x80, R214 ;  /* 0x00000080e1527825 */ /* 0x000fc800078e02d6 */
[----:B------:R-:W-:Y:S01]  /*f610*/  IMAD.IADD R229, R21, 0x1, R229 ;  /* 0x0000000115e57824 */ /* 0x000fe200078e02e5 */
[----:B-1----:R-:W-:Y:S07]  /*f620*/  @P3 BRA `(.L_x_1078) ;  /* 0x0000000000583947 */ /* 0x002fee0003800000 */
[----:B------:R-:W-:Y:S01]  /*f630*/  ULDC.64 UR4, c[0x0][0xbd8] ;  /* 0x0002f60000047ab9 */ /* 0x000fe20000000a00 */
[----:B------:R-:W-:Y:S01]  /*f640*/  IMAD.MOV.U32 R80, RZ, RZ, R20 ;  /* 0x000000ffff507224 */ /* 0x000fe200078e0014 */
[----:B------:R-:W-:Y:S01]  /*f650*/  ULDC UR6, c[0x0][0xb8c] ;  /* 0x0002e30000067ab9 */ /* 0x000fe20000000800 */
[----:B------:R-:W-:Y:S01]  /*f660*/  IMAD R3, R83, UR4, RZ ;  /* 0x0000000453037c24 */ /* 0x000fe2000f8e02ff */
[----:B------:R-:W-:Y:S01]  /*f670*/  ISETP.GE.AND P5, PT, R201, UR6, PT ;  /* 0x00000006c9007c0c */ /* 0x000fe2000bfa6270 */
[----:B------:R-:W-:Y:S02]  /*f680*/  IMAD.MOV.U32 R81, RZ, RZ, R229 ;  /* 0x000000ffff517224 */ /* 0x000fe400078e00e5 */
[C---:B------:R-:W-:Y:S02]  /*f690*/  IMAD R3, R82.reuse, UR5, R3 ;  /* 0x0000000552037c24 */ /* 0x040fe4000f8e0203 */
[----:B------:R-:W-:Y:S01]  /*f6a0*/  IMAD.WIDE.U32 R80, R82, UR4, R80 ;  /* 0x0000000452507c25 */ /* 0x000fe2000f8e0050 */
[----:B------:R-:W-:-:S03]  /*f6b0*/  ULDC.64 UR4, c[0x0][0xb80] ;  /* 0x0002e00000047ab9 */ /* 0x000fc60000000a00 */
[----:B------:R-:W-:Y:S01]  /*f6c0*/  IMAD.IADD R3, R81, 0x1, R3 ;  /* 0x0000000151037824 */ /* 0x000fe200078e0203 */
[----:B------:R-:W-:Y:S01]  /*f6d0*/  LEA R84, P3, R80, UR4, 0x1 ;  /* 0x0000000450547c11 */ /* 0x000fe2000f8608ff */
[----:B------:R-:W-:-:S03]  /*f6e0*/  VIADD R0, R201, 0x40 ;  /* 0x00000040c9007836 */ /* 0x000fc60000000000 */
[----:B------:R-:W-:Y:S01]  /*f6f0*/  LEA.HI.X R85, R80, UR5, R3, 0x1, P3 ;  /* 0x0000000550557c11 */ /* 0x000fe200098f0c03 */
[C---:B------:R-:W-:Y:S01]  /*f700*/  VIADD R3, R201.reuse, 0x80 ;  /* 0x00000080c9037836 */ /* 0x040fe20000000000 */
[----:B------:R-:W-:Y:S01]  /*f710*/  ISETP.GE.AND P4, PT, R0, UR6, PT ;  /* 0x0000000600007c0c */ /* 0x000fe2000bf86270 */
[----:B------:R-:W-:Y:S02]  /*f720*/  VIADD R0, R201, 0xc0 ;  /* 0x000000c0c9007836 */ /* 0x000fe40000000000 */
[----:B-----5:R1:W-:Y:S01]  /*f730*/  @!P5 STG.E.128 desc[UR60][R84.64], R4 ;  /* 0x000000045400d986 */ /* 0x0203e2000c101d3c */
[----:B------:R-:W-:Y:S02]  /*f740*/  ISETP.GE.AND P3, PT, R3, UR6, PT ;  /* 0x0000000603007c0c */ /* 0x000fe4000bf66270 */
[----:B------:R-:W-:-:S07]  /*f750*/  ISETP.GE.AND P5, PT, R0, UR6, PT ;  /* 0x0000000600007c0c */ /* 0x000fce000bfa6270 */
[----:B------:R1:W-:Y:S04]  /*f760*/  @!P4 STG.E.128 desc[UR60][R84.64+0x80], R28 ;  /* 0x0000801c5400c986 */ /* 0x0003e8000c101d3c */
[----:B------:R1:W-:Y:S04]  /*f770*/  @!P3 STG.E.128 desc[UR60][R84.64+0x100], R48 ;  /* 0x000100305400b986 */ /* 0x0003e8000c101d3c */
[----:B------:R1:W-:Y:S02]  /*f780*/  @!P5 STG.E.128 desc[UR60][R84.64+0x180], R64 ;  /* 0x000180405400d986 */ /* 0x0003e4000c101d3c */
.L_x_1078:
[----:B------:R-:W-:Y:S05]  /*f790*/  BSYNC B1 ;  /* 0x0000000000017941 */ /* 0x000fea0003800000 */
.L_x_1077:
        /* <DEDUP_REMOVED lines=26> */
.L_x_1080:
[----:B------:R-:W-:Y:S05]  /*f940*/  BSYNC B1 ;  /* 0x0000000000017941 */ /* 0x000fea0003800000 */
.L_x_1079:
        /* <DEDUP_REMOVED lines=26> */
.L_x_1082:
[----:B------:R-:W-:Y:S05]  /*faf0*/  BSYNC B1 ;  /* 0x0000000000017941 */ /* 0x000fea0003800000 */
.L_x_1081:
[----:B------:R-:W-:Y:S05]  /*fb00*/  @P1 BRA `(.L_x_1083) ;  /* 0x0000000c00441947 */ /* 0x000fea0003800000 */
[----:B------:R-:W-:Y:S01]  /*fb10*/  IADD3 R3, P0, R82, 0x60, RZ ;  /* 0x0000006052037810 */ /* 0x000fe20007f1e0ff */
[C---:B------:R-:W-:Y:S01]  /*fb20*/  VIADD R0, R201.reuse, 0x40 ;  /* 0x00000040c9007836 */ /* 0x040fe20000000000 */
[----:B------:R-:W-:Y:S01]  /*fb30*/  ULDC UR6, c[0x0][0xb8c] ;  /* 0x0002e30000067ab9 */ /* 0x000fe20000000800 */
[----:B------:R-:W-:Y:S01]  /*fb40*/  ULDC.64 UR4, c[0x0][0xbd8] ;  /* 0x0002f60000047ab9 */ /* 0x000fe20000000a00 */
[----:B-1---5:R-:W-:Y:S01]  /*fb50*/  IMAD.MOV.U32 R4, RZ, RZ, R20 ;  /* 0x000000ffff047224 */ /* 0x022fe200078e0014 */
        /* <DEDUP_REMOVED lines=11> */
[----:B--23--:R-:W-:Y:S01]  /*fc10*/  LEA R6, P0, R4, UR4, 0x1 ;  /* 0x0000000404067c11 */ /* 0x00cfe2000f8008ff */
        /* <DEDUP_REMOVED lines=9> */
.L_x_1075:
        /* <DEDUP_REMOVED lines=21> */
.L_x_1084:
        /* <DEDUP_REMOVED lines=29> */
.L_x_1086:
[----:B------:R-:W-:Y:S05]  /*ffd0*/  BSYNC B1 ;  /* 0x0000000000017941 */ /* 0x000fea0003800000 */
.L_x_1085:
        /* <DEDUP_REMOVED lines=49> */
.L_x_1088:
[----:B------:R-:W-:Y:S05]  /*102f0*/  BSYNC B1 ;  /* 0x0000000000017941 */ /* 0x000fea0003800000 */
.L_x_1087:
        /* <DEDUP_REMOVED lines=28> */
.L_x_1090:
[----:B------:R-:W-:Y:S05]  /*104c0*/  BSYNC B1 ;  /* 0x0000000000017941 */ /* 0x000fea0003800000 */
.L_x_1089:
        /* <DEDUP_REMOVED lines=27> */
.L_x_1092:
[----:B------:R-:W-:Y:S05]  /*10680*/  BSYNC B1 ;  /* 0x0000000000017941 */ /* 0x000fea0003800000 */
.L_x_1091:
        /* <DEDUP_REMOVED lines=25> */
.L_x_1083:
[----:B------:R-:W-:Y:S05]  /*10820*/  BSYNC B0 ;  /* 0x0000000000007941 */ /* 0x000fea0003800000 */
.L_x_1074:
[----:B------:R-:W-:Y:S02]  /*10830*/  ULDC UR4, c[0x0][0xd14] ;  /* 0x0003450000047ab9 */ /* 0x000fe40000000800 */
[----:B-1----:R-:W-:-:S13]  /*10840*/  ISETP.GE.AND P0, PT, R35, UR4, PT ;  /* 0x0000000423007c0c */ /* 0x002fda000bf06270 */
[----:B------:R-:W-:Y:S05]  /*10850*/  @!P0 BRA `(.L_x_1093) ;  /* 0xffffff0400f08947 */ /* 0x000fea000383ffff */
[----:B------:R-:W-:Y:S05]  /*10860*/  BRA `(.L_x_958) ;  /* 0x0000005400f07947 */ /* 0x000fea0003800000 */
.L_x_956:
[----:B------:R-:W-:-:S08]  /*10870*/  NOP ;  /* 0x0000000000007918 */ /* 0x000fd00000000000 */
[----:B0-----:R-:W0:-:S00]  /*10880*/  USETMAXREG.DEALLOC.CTAPOOL 0x18 ;  /* 0x00000018000079c8 */ /* 0x001e0000080e0500 */
        /* <DEDUP_REMOVED lines=59> */
.L_x_1098:
        /* <DEDUP_REMOVED lines=16> */
.L_x_1097:
[----:B------:R-:W-:Y:S05]  /*10d40*/  BSYNC B0 ;  /* 0x0000000000007941 */ /* 0x000fea0003800000 */
.L_x_1096:
        /* <DEDUP_REMOVED lines=26> */
.L_x_1094:
        /* <DEDUP_REMOVED lines=16> */
.L_x_1099:
        /* <DEDUP_REMOVED lines=25> */
.L_x_1095:
[----:B------:R-:W-:Y:S02]  /*11180*/  IMAD.MOV.U32 R17, RZ, RZ, RZ ;  /* 0x000000ffff117224 */ /* 0x000fe400078e00ff */
[----:B------:R-:W-:Y:S02]  /*11190*/  IMAD.U32 R16, RZ, RZ, UR6 ;  /* 0x00000006ff107e24 */ /* 0x000fe4000f8e00ff */
[----:B------:R-:W-:-:S07]  /*111a0*/  IMAD.MOV.U32 R18, RZ, RZ, RZ ;  /* 0x000000ffff127224 */ /* 0x000fce00078e00ff */
.L_x_1100:
        /* <DEDUP_REMOVED lines=15> */
[----:B------:R0:W-:Y:S01]  /*112a0*/  STL [R1+0x4], RZ ;  /* 0x000004ff01007387 */ /* 0x0001e20000100800 */
[----:B------:R-:W-:Y:S01]  /*112b0*/  ULDC.64 UR48, c[0x0][0x198] ;  /* 0x0000660000307ab9 */ /* 0x000fe20000000a00 */
[----:B------:R-:W-:Y:S01]  /*112c0*/  ULDC UR51, c[0x0][0xc] ;  /* 0x0000030000337ab9 */ /* 0x000fe20000000800 */
[----:B------:R-:W-:Y:S01]  /*112d0*/  UMOV UR50, URZ ;  /* 0x0000003f00327c82 */ /* 0x000fe20008000000 */
[----:B------:R0:W-:Y:S04]  /*112e0*/  STL [R1+0xc], R0 ;  /* 0x00000c0001007387 */ /* 0x0001e80000100800 */
[----:B------:R0:W-:Y:S04]  /*112f0*/  STL [R1], RZ ;  /* 0x000000ff01007387 */ /* 0x0001e80000100800 */
[----:B------:R0:W-:Y:S02]  /*11300*/  STL [R1+0x8], R0 ;  /* 0x0000080001007387 */ /* 0x0001e40000100800 */
.L_x_1183:
        /* <DEDUP_REMOVED lines=47> */
[----:B-1----:R-:W-:-:S06]  /*11600*/  IMAD.U32 R0, RZ, RZ, UR4 ;  /* 0x00000004ff007e24 */ /* 0x002fcc000f8e00ff */
[----:B------:R0:W5:Y:S01]  /*11610*/  @P1 LDG.E R0, desc[UR60][R8.64] ;  /* 0x0000003c08001981 */ /* 0x000162000c1e1900 */
[----:B------:R-:W-:Y:S01]  /*11620*/  ISETP.NE.U32.AND P0, PT, RZ, UR6, PT ;  /* 0x00000006ff007c0c */ /* 0x000fe2000bf05070 */
[----:B------:R-:W-:Y:S02]  /*11630*/  ULDC UR4, c[0x0][0x338] ;  /* 0x0000ce0000047ab9 */ /* 0x000fe40000000800 */
[----:B------:R-:W-:Y:S01]  /*11640*/  IMAD.U32 R6, RZ, RZ, UR4 ;  /* 0x00000004ff067e24 */ /* 0x000fe2000f8e00ff */
[----:B------:R-:W-:Y:S01]  /*11650*/  ISETP.NE.AND.EX P0, PT, RZ, UR7, PT, P0 ;  /* 0x00000007ff007c0c */ /* 0x000fe2000bf05300 */
[----:B------:R-:W-:-:S12]  /*11660*/  @P1 BRA `(.L_x_1102) ;  /* 0x0000000000101947 */ /* 0x000fd80003800000 */
[----:B------:R-:W-:Y:S05]  /*11670*/  @!P2 BRA `(.L_x_1102) ;  /* 0x00000000000ca947 */ /* 0x000fea0003800000 */
[----:B-----5:R-:W2:Y:S04]  /*11680*/  LDG.E R0, desc[UR60][R2.64] ;  /* 0x0000003c02007981 */ /* 0x020ea8000c1e1900 */
[----:B0-----:R-:W2:Y:S02]  /*11690*/  LDG.E R2, desc[UR60][R2.64+0x4] ;  /* 0x0000043c02027981 */ /* 0x001ea4000c1e1900 */
[----:B--2---:R-:W-:-:S07]  /*116a0*/  IMAD.IADD R0, R2, 0x1, -R0 ;  /* 0x0000000102007824 */ /* 0x004fce00078e0a00 */
.L_x_1102:
        /* <DEDUP_REMOVED lines=17> */
[----:B------:R-:W-:-:S05]  /*117c0*/  SHF.R.U32.HI R2, RZ, 0x6, R9 ;  /* 0x00000006ff027819 */ /* 0x000fca0000011609 */
[----:B------:R-:W-:Y:S02]  /*117d0*/  IMAD.MOV.U32 R0, RZ, RZ, R2 ;  /* 0x000000ffff007224 */ /* 0x000fe400078e0002 */
[----:B------:R-:W-:-:S04]  /*117e0*/  @P1 VIADD R3, R6, 0x5f ;  /* 0x0000005f06031836 */ /* 0x000fc80000000000 */
        /* <DEDUP_REMOVED lines=21> */
.L_x_1229:
[----:B------:R-:W-:-:S03]  /*11940*/  UMOV UR4, 0xffffffff ;  /* 0xffffffff00047882 */ /* 0x000fc60000000000 */
[----:B------:R-:W-:Y:S05]  /*11950*/  BRA.DIV UR4, `(.L_x_1106) ;  /* 0x0000005204347947 */ /* 0x000fea000b800000 */
[----:B------:R-:W-:-:S13]  /*11960*/  ELECT P6, URZ, PT ;  /* 0x00000000003f782f */ /* 0x000fda00038c0000 */
.L_x_1232:
[----:B------:R-:W0:Y:S01]  /*11970*/  S2R R5, SR_CgaCtaId ;  /* 0x0000000000057919 */ /* 0x000e220000008800 */
[----:B------:R-:W-:Y:S01]  /*11980*/  UIADD3 UR4, UR50, 0x1, URZ ;  /* 0x0000000132047890 */ /* 0x000fe2000fffe03f */
[----:B------:R-:W-:-:S03]  /*11990*/  MOV R7, 0x400 ;  /* 0x0000040000077802 */ /* 0x000fc60000000f00 */
[----:B------:R-:W-:-:S04]  /*119a0*/  ULEA.HI UR5, UR4, UR4, URZ, 0x1 ;  /* 0x0000000404057291 */ /* 0x000fc8000f8f083f */
[----:B------:R-:W-:-:S04]  /*119b0*/  ULOP3.LUT UR5, UR5, 0xfffffffe, URZ, 0xc0, !UPT ;  /* 0xfffffffe05057892 */ /* 0x000fc8000f8ec03f */
[----:B------:R-:W-:Y:S01]  /*119c0*/  UIADD3 UR5, UR4, -UR5, URZ ;  /* 0x8000000504057290 */ /* 0x000fe2000fffe03f */
[----:B0-----:R-:W-:-:S05]  /*119d0*/  LEA R5, R5, R7, 0x18 ;  /* 0x0000000705057211 */ /* 0x001fca00078ec0ff */
[----:B------:R-:W-:-:S05]  /*119e0*/  IMAD.U32 R7, RZ, RZ, UR5 ;  /* 0x00000005ff077e24 */ /* 0x000fca000f8e00ff */
[----:B------:R-:W-:-:S04]  /*119f0*/  SHF.L.U32 R7, R7, 0x1f, RZ ;  /* 0x0000001f07077819 */ /* 0x000fc800000006ff */
[----:B------:R-:W0:Y:S02]  /*11a00*/  SYNCS.PHASECHK.TRANS64.TRYWAIT P0, [R5+URZ+0x32420], R7 ;  /* 0x03242007050075a7 */ /* 0x000e24000800017f */
[----:B0-----:R-:W-:Y:S05]  /*11a10*/  @!P0 BRA `(.L_x_1107) ;  /* 0x0000005000248947 */ /* 0x001fea0003800000 */
.L_x_1233:
        /* <DEDUP_REMOVED lines=8> */
.L_x_1234:
        /* <DEDUP_REMOVED lines=11> */
.L_x_1111:
        /* <DEDUP_REMOVED lines=19> */
.L_x_1235:
        /* <DEDUP_REMOVED lines=8> */
.L_x_1113:
        /* <DEDUP_REMOVED lines=31> */
.L_x_1109:
[----:B------:R-:W-:Y:S05]  /*11ef0*/  BSYNC B1 ;  /* 0x0000000000017941 */ /* 0x000fea0003800000 */
.L_x_1108:
[----:B0-----:R-:W2:Y:S04]  /*11f00*/  LDL.LU R7, [R1+0x4] ;  /* 0x0000040001077983 */ /* 0x001ea80000300800 */
[----:B------:R-:W3:Y:S01]  /*11f10*/  LDL.LU R9, [R1+0xc] ;  /* 0x00000c0001097983 */ /* 0x000ee20000300800 */
[----:B------:R-:W-:Y:S01]  /*11f20*/  PLOP3.LUT P2, PT, PT, PT, PT, 0x8, 0x0 ;  /* 0x000000000000781c */ /* 0x000fe20003f4e170 */
[----:B--2---:R-:W-:-:S05]  /*11f30*/  VIADD R7, R7, 0x1 ;  /* 0x0000000107077836 */ /* 0x004fca0000000000 */
[----:B------:R-:W-:-:S04]  /*11f40*/  ISETP.NE.AND P0, PT, R7, 0x2, PT ;  /* 0x000000020700780c */ /* 0x000fc80003f05270 */
[----:B------:R-:W-:-:S04]  /*11f50*/  SEL R8, RZ, 0x1, P0 ;  /* 0x00000001ff087807 */ /* 0x000fc80000000000 */
[----:B---3--:R-:W-:Y:S02]  /*11f60*/  LOP3.LUT R9, R9, R8, RZ, 0x3c, !PT ;  /* 0x0000000809097212 */ /* 0x008fe400078e3cff */
[----:B------:R-:W-:Y:S01]  /*11f70*/  SEL R8, R7, RZ, P0 ;  /* 0x000000ff07087207 */ /* 0x000fe20000000000 */
[----:B------:R-:W-:Y:S02]  /*11f80*/  VIADD R7, R0, 0xfffffffe ;  /* 0xfffffffe00077836 */ /* 0x000fe40000000000 */
[----:B------:R1:W-:Y:S03]  /*11f90*/  STL [R1+0xc], R9 ;  /* 0x00000c0901007387 */ /* 0x0003e60000100800 */
[----:B------:R-:W-:Y:S01]  /*11fa0*/  ISETP.GE.AND P0, PT, R7, R2, PT ;  /* 0x000000020700720c */ /* 0x000fe20003f06270 */
[----:B------:R1:W-:-:S12]  /*11fb0*/  STL [R1+0x4], R8 ;  /* 0x0000040801007387 */ /* 0x0003d80000100800 */
[----:B-1----:R-:W-:Y:S05]  /*11fc0*/  @!P0 BRA `(.L_x_1104) ;  /* 0x0000000400748947 */ /* 0x002fea0003800000 */
[C---:B-----5:R-:W-:Y:S02]  /*11fd0*/  IMAD R6, R0.reuse, 0x60, R6 ;  /* 0x0000006000067824 */ /* 0x060fe400078e0206 */
[----:B------:R-:W-:Y:S02]  /*11fe0*/  VIADD R0, R0, 0xffffffff ;  /* 0xffffffff00007836 */ /* 0x000fe40000000000 */
[----:B------:R-:W-:-:S07]  /*11ff0*/  VIADD R6, R6, 0xffffff40 ;  /* 0xffffff4006067836 */ /* 0x000fce0000000000 */
.L_x_1120:
        /* <DEDUP_REMOVED lines=9> */
.L_x_1236:
        /* <DEDUP_REMOVED lines=11> */
.L_x_1117:
        /* <DEDUP_REMOVED lines=17> */
.L_x_1237:
        /* <DEDUP_REMOVED lines=8> */
.L_x_1119:
        /* <DEDUP_REMOVED lines=31> */
.L_x_1115:
[----:B------:R-:W-:Y:S05]  /*124c0*/  BSYNC B1 ;  /* 0x0000000000017941 */ /* 0x000fea0003800000 */
.L_x_1114:
[----:B------:R-:W2:Y:S04]  /*124d0*/  LDL.LU R7, [R1+0x4] ;  /* 0x0000040001077983 */ /* 0x000ea80000300800 */
[----:B------:R-:W3:Y:S01]  /*124e0*/  LDL.LU R9, [R1+0xc] ;  /* 0x00000c0001097983 */ /* 0x000ee20000300800 */
[----:B------:R-:W-:Y:S02]  /*124f0*/  VIADD R0, R0, 0xffffffff ;  /* 0xffffffff00007836 */ /* 0x000fe40000000000 */
[----:B------:R-:W-:Y:S02]  /*12500*/  VIADD R6, R6, 0xffffffa0 ;  /* 0xffffffa006067836 */ /* 0x000fe40000000000 */
[----:B--2---:R-:W-:-:S05]  /*12510*/  VIADD R7, R7, 0x1 ;  /* 0x0000000107077836 */ /* 0x004fca0000000000 */
[----:B------:R-:W-:-:S04]  /*12520*/  ISETP.NE.AND P0, PT, R7, 0x2, PT ;  /* 0x000000020700780c */ /* 0x000fc80003f05270 */
[----:B------:R-:W-:Y:S02]  /*12530*/  SEL R8, RZ, 0x1, P0 ;  /* 0x00000001ff087807 */ /* 0x000fe40000000000 */
[----:B------:R-:W-:Y:S02]  /*12540*/  SEL R7, R7, RZ, P0 ;  /* 0x000000ff07077207 */ /* 0x000fe40000000000 */
[----:B---3--:R-:W-:Y:S02]  /*12550*/  LOP3.LUT R9, R9, R8, RZ, 0x3c, !PT ;  /* 0x0000000809097212 */ /* 0x008fe400078e3cff */
[----:B------:R-:W-:-:S03]  /*12560*/  ISETP.GT.AND P0, PT, R0, R2, PT ;  /* 0x000000020000720c */ /* 0x000fc60003f04270 */
[----:B------:R1:W-:Y:S04]  /*12570*/  STL [R1+0xc], R9 ;  /* 0x00000c0901007387 */ /* 0x0003e80000100800 */
[----:B------:R1:W-:Y:S06]  /*12580*/  STL [R1+0x4], R7 ;  /* 0x0000040701007387 */ /* 0x0003ec0000100800 */
[----:B------:R-:W-:Y:S05]  /*12590*/  @P0 BRA `(.L_x_1120) ;  /* 0xfffffff800980947 */ /* 0x000fea000383ffff */
.L_x_1104:
[----:B------:R-:W-:Y:S05]  /*125a0*/  BSYNC B0 ;  /* 0x0000000000007941 */ /* 0x000fea0003800000 */
.L_x_1103:
[----:B-1----:R-:W2:Y:S01]  /*125b0*/  LDL R7, [R1+0x2c] ;  /* 0x00002c0001077983 */ /* 0x002ea20000100800 */
[----:B------:R-:W-:Y:S05]  /*125c0*/  @!P2 WARPSYNC.ALL ;  /* 0x000000000000a948 */ /* 0x000fea0003800000 */
[----:B------:R-:W-:Y:S01]  /*125d0*/  BSSY B6, `(.L_x_1121) ;  /* 0x00002ce000067945 */ /* 0x000fe20003800000 */
[----:B------:R-:W-:Y:S01]  /*125e0*/  @!P2 BAR.SYNC.DEFER_BLOCKING 0xc, 0x120 ;  /* 0x030480000000ab1d */ /* 0x000fe20000010000 */
[----:B--2---:R-:W-:-:S13]  /*125f0*/  ISETP.GT.AND P0, PT, R7, RZ, PT ;  /* 0x000000ff0700720c */ /* 0x004fda0003f04270 */
[----:B------:R-:W-:Y:S05]  /*12600*/  @P0 BRA `(.L_x_1122) ;  /* 0x0000000000440947 */ /* 0x000fea0003800000 */
[----:B------:R-:W1:Y:S02]  /*12610*/  S2R R7, SR_TID.X ;  /* 0x0000000000077919 */ /* 0x000e640000002100 */
[----:B-1----:R-:W-:-:S04]  /*12620*/  LOP3.LUT R7, R7, 0x1f, RZ, 0xc0, !PT ;  /* 0x0000001f07077812 */ /* 0x002fc800078ec0ff */
[----:B------:R-:W-:-:S13]  /*12630*/  ISETP.NE.AND P1, PT, R7, RZ, PT ;  /* 0x000000ff0700720c */ /* 0x000fda0003f25270 */
[----:B------:R-:W-:Y:S05]  /*12640*/  @P1 BRA `(.L_x_1123) ;  /* 0x0000002c00181947 */ /* 0x000fea0003800000 */
[----:B------:R-:W1:Y:S01]  /*12650*/  S2R R7, SR_LANEID ;  /* 0x0000000000077919 */ /* 0x000e620000000000 */
[----:B------:R-:W-:Y:S01]  /*12660*/  VOTEU.ANY UR4, UPT, PT ;  /* 0x0000000000047886 */ /* 0x000fe200038e0100 */
[----:B0-----:R-:W0:Y:S01]  /*12670*/  LDC.64 R2, c[0x0][0xd38] ;  /* 0x00034e00ff027b82 */ /* 0x001e220000000a00 */
[----:B------:R-:W1:Y:S08]  /*12680*/  FLO.U32 R0, UR4 ;  /* 0x0000000400007d00 */ /* 0x000e7000080e0000 */
[----:B------:R-:W0:Y:S01]  /*12690*/  POPC R5, UR4 ;  /* 0x0000000400057d09 */ /* 0x000e220008000000 */
[----:B-1----:R-:W-:-:S13]  /*126a0*/  ISETP.EQ.U32.AND P0, PT, R0, R7, PT ;  /* 0x000000070000720c */ /* 0x002fda0003f02070 */
[----:B0-----:R-:W2:Y:S01]  /*126b0*/  @P0 ATOMG.E.ADD.STRONG.GPU PT, R3, desc[UR60][R2.64], R5 ;  /* 0x00000005020309a8 */ /* 0x001ea200081ee1fc */
[----:B------:R-:W0:Y:S02]  /*126c0*/  S2R R4, SR_LTMASK ;  /* 0x0000000000047919 */ /* 0x000e240000003900 */
[----:B0-----:R-:W-:-:S04]  /*126d0*/  LOP3.LUT R4, R4, UR4, RZ, 0xc0, !PT ;  /* 0x0000000404047c12 */ /* 0x001fc8000f8ec0ff */
[----:B------:R-:W0:Y:S01]  /*126e0*/  POPC R7, R4 ;  /* 0x0000000400077309 */ /* 0x000e220000000000 */
[----:B--2---:R-:W0:Y:S02]  /*126f0*/  SHFL.IDX PT, R0, R3, R0, 0x1f ;  /* 0x00001f0003007589 */ /* 0x004e2400000e0000 */
[----:B0-----:R-:W-:Y:S01]  /*12700*/  IADD3 R16, R0, UR51, R7 ;  /* 0x0000003300107c10 */ /* 0x001fe2000fffe007 */
[----:B------:R-:W-:Y:S06]  /*12710*/  BRA `(.L_x_1123) ;  /* 0x0000002800e47947 */ /* 0x000fec0003800000 */
.L_x_1122:
        /* <DEDUP_REMOVED lines=14> */
[----:B-----5:R-:W-:Y:S02]  /*12800*/  IMAD.U32 R6, RZ, RZ, UR8 ;  /* 0x00000008ff067e24 */ /* 0x020fe4000f8e00ff */
        /* <DEDUP_REMOVED lines=8> */
.L_x_1124:
        /* <DEDUP_REMOVED lines=11> */
[----:B-----5:R-:W-:Y:S02]  /*12940*/  IMAD.U32 R6, RZ, RZ, UR8 ;  /* 0x00000008ff067e24 */ /* 0x020fe4000f8e00ff */
        /* <DEDUP_REMOVED lines=8> */
.L_x_1126:
        /* <DEDUP_REMOVED lines=16> */
.L_x_1125:
[----:B------:R-:W2:Y:S01]  /*12ad0*/  LDL.LU R2, [R1+0x24] ;  /* 0x0000240001027983 */ /* 0x000ea20000300800 */
[----:B------:R-:W-:-:S03]  /*12ae0*/  ULDC.64 UR4, c[0x0][0xaf0] ;  /* 0x0002bc0000047ab9 */ /* 0x000fc60000000a00 */
[----:B------:R-:W3:Y:S04]  /*12af0*/  LDL.LU R0, [R1+0x28] ;  /* 0x0000280001007983 */ /* 0x000ee80000300800 */
[----:B------:R-:W4:Y:S04]  /*12b00*/  LDL.LU R4, [R1+0x34] ;  /* 0x0000340001047983 */ /* 0x000f280000300800 */
[----:B-----5:R-:W4:Y:S01]  /*12b10*/  LDL.LU R6, [R1+0x1c] ;  /* 0x00001c0001067983 */ /* 0x020f220000300800 */
        /* <DEDUP_REMOVED lines=20> */
[----:B-1----:R-:W1:Y:S01]  /*12c60*/  @P0 LDC R2, c[0x0][0x430] ;  /* 0x00010c00ff020b82 */ /* 0x002e620000000800 */
[----:B0-----:R-:W-:-:S05]  /*12c70*/  @P0 IMAD.HI.U32 R3, R18, R5, RZ ;  /* 0x0000000512030227 */ /* 0x001fca00078e00ff */
[----:B-1----:R-:W-:Y:S02]  /*12c80*/  @P0 SHF.R.U32.HI R4, RZ, R2, R3 ;  /* 0x00000002ff040219 */ /* 0x002fe40000011603 */
[----:B------:R-:W-:-:S04]  /*12c90*/  ISETP.NE.U32.AND P0, PT, RZ, UR4, PT ;  /* 0x00000004ff007c0c */ /* 0x000fc8000bf05070 */
[----:B------:R-:W-:-:S04]  /*12ca0*/  ISETP.NE.AND.EX P0, PT, RZ, UR5, PT, P0 ;  /* 0x00000005ff007c0c */ /* 0x000fc8000bf05300 */
[----:B------:R-:W-:-:S09]  /*12cb0*/  SEL R2, R6, RZ, !P0 ;  /* 0x000000ff06027207 */ /* 0x000fd20004000000 */
.L_x_1127:
        /* <DEDUP_REMOVED lines=17> */
.L_x_1240:
[----:B------:R-:W2:Y:S01]  /*12dd0*/  LDL R3, [R1+0x20] ;  /* 0x0000200001037983 */ /* 0x000ea20000100800 */
[----:B------:R-:W-:Y:S01]  /*12de0*/  UMOV UR4, 0xffffffff ;  /* 0xffffffff00047882 */ /* 0x000fe20000000000 */
[----:B------:R-:W-:Y:S01]  /*12df0*/  SHF.R.S32.HI R8, RZ, 0x1f, R0 ;  /* 0x0000001fff087819 */ /* 0x000fe20000011400 */
[----:B--2---:R-:W-:Y:S01]  /*12e00*/  VIADD R3, R3, 0xffffffff ;  /* 0xffffffff03037836 */ /* 0x004fe20000000000 */
[----:B------:R-:W-:Y:S06]  /*12e10*/  BRA.DIV UR4, `(.L_x_1129) ;  /* 0x0000003e04bc7947 */ /* 0x000fec000b800000 */
[----:B------:R-:W-:-:S13]  /*12e20*/  ELECT P6, URZ, PT ;  /* 0x00000000003f782f */ /* 0x000fda00038c0000 */
.L_x_1243:
        /* <DEDUP_REMOVED lines=24> */
.L_x_1131:
        /* <DEDUP_REMOVED lines=9> */
.L_x_1244:
        /* <DEDUP_REMOVED lines=11> */
.L_x_1133:
        /* <DEDUP_REMOVED lines=23> */
.L_x_1130:
        /* <DEDUP_REMOVED lines=55> */
.L_x_1135:
[----:B------:R-:W-:Y:S05]  /*135d0*/  BSYNC B0 ;  /* 0x0000000000007941 */ /* 0x000fea0003800000 */
.L_x_1134:
        /* <DEDUP_REMOVED lines=8> */
.L_x_1245:
[----:B------:R-:W-:Y:S01]  /*13660*/  ULDC.64 UR38, c[0x0][0x3f8] ;  /* 0x0000fe0000267ab9 */ /* 0x000fe20000000a00 */
[----:B------:R-:W-:Y:S01]  /*13670*/  ULDC.64 UR46, c[0x0][0x408] ;  /* 0x00010200002e7ab9 */ /* 0x000fe20000000a00 */
        /* <DEDUP_REMOVED lines=11> */
.L_x_1246:
        /* <DEDUP_REMOVED lines=11> */
.L_x_1140:
        /* <DEDUP_REMOVED lines=38> */
.L_x_1138:
[----:B------:R-:W-:Y:S05]  /*13a40*/  BSYNC B0 ;  /* 0x0000000000007941 */ /* 0x000fea0003800000 */
.L_x_1137:
        /* <DEDUP_REMOVED lines=46> */
.L_x_1147:
[----:B------:R-:W2:Y:S01]  /*13d30*/  S2R R7, SR_CgaCtaId ;  /* 0x0000000000077919 */ /* 0x000ea20000008800 */
[----:B------:R-:W-:-:S04]  /*13d40*/  MOV R2, 0x400 ;  /* 0x0000040000027802 */ /* 0x000fc80000000f00 */
[----:B--2---:R-:W-:Y:S02]  /*13d50*/  LEA R2, R7, R2, 0x18 ;  /* 0x0000000207027211 */ /* 0x004fe400078ec0ff */
[----:B------:R-:W-:-:S03]  /*13d60*/  SHF.L.U32 R7, R12, 0x1f, RZ ;  /* 0x0000001f0c077819 */ /* 0x000fc600000006ff */
[----:B------:R-:W-:-:S04]  /*13d70*/  IMAD R2, R13, 0x8, R2 ;  /* 0x000000080d027824 */ /* 0x000fc800078e0202 */
[----:B------:R-:W2:Y:S02]  /*13d80*/  SYNCS.PHASECHK.TRANS64.TRYWAIT P0, [R2+URZ+0x32440], R7 ;  /* 0x03244007020075a7 */ /* 0x000ea4000800017f */
[----:B--2---:R-:W-:Y:S05]  /*13d90*/  @!P0 BRA `(.L_x_1148) ;  /* 0x0000003000448947 */ /* 0x004fea0003800000 */
.L_x_1247:
        /* <DEDUP_REMOVED lines=11> */
.L_x_1149:
        /* <DEDUP_REMOVED lines=22> */
.L_x_1248:
        /* <DEDUP_REMOVED lines=8> */
.L_x_1151:
        /* <DEDUP_REMOVED lines=34> */
.L_x_1146:
[----:B------:R-:W-:Y:S05]  /*14250*/  BSYNC B2 ;  /* 0x0000000000027941 */ /* 0x000fea0003800000 */
.L_x_1145:
[----:B------:R-:W2:Y:S02]  /*14260*/  LDL.LU R2, [R1+0x20] ;  /* 0x0000200001027983 */ /* 0x000ea40000300800 */
[----:B--2---:R-:W-:-:S07]  /*14270*/  VIADD R5, R2, 0xfffffffd ;  /* 0xfffffffd02057836 */ /* 0x004fce0000000000 */
.L_x_1144:
[----:B------:R-:W-:Y:S05]  /*14280*/  BSYNC B1 ;  /* 0x0000000000017941 */ /* 0x000fea0003800000 */
.L_x_1143:
[----:B------:R-:W-:-:S05]  /*14290*/  IMAD.MOV R2, RZ, RZ, -R9 ;  /* 0x000000ffff027224 */ /* 0x000fca00078e0a09 */
[----:B------:R-:W-:-:S13]  /*142a0*/  ISETP.NE.AND P0, PT, R3, R2, PT ;  /* 0x000000020300720c */ /* 0x000fda0003f05270 */
[----:B------:R-:W-:Y:S05]  /*142b0*/  @!P0 BRA `(.L_x_1142) ;  /* 0x0000000c008c8947 */ /* 0x000fea0003800000 */
.L_x_1166:
        /* <DEDUP_REMOVED lines=10> */
[----:B------:R-:W-:Y:S01]  /*14360*/  ISETP.NE.U32.AND P0, PT, RZ, UR38, PT ;  /* 0x00000026ff007c0c */ /* 0x000fe2000bf05070 */
[----:B------:R-:W-:-:S03]  /*14370*/  IMAD.MOV.U32 R11, RZ, RZ, R5 ;  /* 0x000000ffff0b7224 */ /* 0x000fc600078e0005 */
[----:B------:R-:W-:-:S13]  /*14380*/  ISETP.NE.AND.EX P0, PT, RZ, UR39, PT, P0 ;  /* 0x00000027ff007c0c */ /* 0x000fda000bf05300 */
[----:B------:R-:W-:Y:S05]  /*14390*/  @!P0 BRA `(.L_x_1154) ;  /* 0x0000000000408947 */ /* 0x000fea0003800000 */
[----:B------:R-:W2:Y:S02]  /*143a0*/  LDC R6, c[0x0][0x41c] ;  /* 0x00010700ff067b82 */ /* 0x000ea40000000800 */
        /* <DEDUP_REMOVED lines=15> */
.L_x_1154:
[----:B------:R-:W3:Y:S01]  /*144a0*/  S2R R3, SR_CgaCtaId ;  /* 0x0000000000037919 */ /* 0x000ee20000008800 */
[----:B------:R-:W-:Y:S02]  /*144b0*/  MOV R2, 0x400 ;  /* 0x0000040000027802 */ /* 0x000fe40000000f00 */
[----:B--2---:R-:W-:Y:S02]  /*144c0*/  SHF.L.U32 R7, R10, 0x1f, RZ ;  /* 0x0000001f0a077819 */ /* 0x004fe400000006ff */
[----:B---3--:R-:W-:-:S05]  /*144d0*/  LEA R2, R3, R2, 0x18 ;  /* 0x0000000203027211 */ /* 0x008fca00078ec0ff */
[----:B------:R-:W-:-:S04]  /*144e0*/  IMAD R3, R9, 0x8, R2 ;  /* 0x0000000809037824 */ /* 0x000fc800078e0202 */
[----:B------:R-:W2:Y:S02]  /*144f0*/  SYNCS.PHASECHK.TRANS64.TRYWAIT P0, [R3+URZ+0x32440], R7 ;  /* 0x03244007030075a7 */ /* 0x000ea4000800017f */
[----:B--2---:R-:W-:Y:S05]  /*14500*/  @!P0 BRA `(.L_x_1155) ;  /* 0x0000002800908947 */ /* 0x004fea0003800000 */
.L_x_1249:
        /* <DEDUP_REMOVED lines=11> */
.L_x_1156:
        /* <DEDUP_REMOVED lines=21> */
.L_x_1250:
        /* <DEDUP_REMOVED lines=8> */
.L_x_1158:
        /* <DEDUP_REMOVED lines=33> */
.L_x_1153:
[----:B------:R-:W-:Y:S05]  /*149a0*/  BSYNC B1 ;  /* 0x0000000000017941 */ /* 0x000fea0003800000 */
.L_x_1152:
        /* <DEDUP_REMOVED lines=13> */
[----:B------:R-:W3:Y:S02]  /*14a80*/  LDC R6, c[0x0][0x41c] ;  /* 0x00010700ff067b82 */ /* 0x000ee40000000800 */
        /* <DEDUP_REMOVED lines=15> */
.L_x_1161:
[----:B------:R-:W4:Y:S01]  /*14b80*/  S2R R3, SR_CgaCtaId ;  /* 0x0000000000037919 */ /* 0x000f220000008800 */
[----:B------:R-:W-:Y:S02]  /*14b90*/  MOV R2, 0x400 ;  /* 0x0000040000027802 */ /* 0x000fe40000000f00 */
[----:B---3--:R-:W-:Y:S02]  /*14ba0*/  SHF.L.U32 R7, R10, 0x1f, RZ ;  /* 0x0000001f0a077819 */ /* 0x008fe400000006ff */
[----:B----4-:R-:W-:-:S05]  /*14bb0*/  LEA R2, R3, R2, 0x18 ;  /* 0x0000000203027211 */ /* 0x010fca00078ec0ff */
[----:B------:R-:W-:-:S04]  /*14bc0*/  IMAD R3, R11, 0x8, R2 ;  /* 0x000000080b037824 */ /* 0x000fc800078e0202 */
[----:B------:R-:W3:Y:S02]  /*14bd0*/  SYNCS.PHASECHK.TRANS64.TRYWAIT P0, [R3+URZ+0x32440], R7 ;  /* 0x03244007030075a7 */ /* 0x000ee4000800017f */
[----:B---3--:R-:W-:Y:S05]  /*14be0*/  @!P0 BRA `(.L_x_1162) ;  /* 0x0000002400008947 */ /* 0x008fea0003800000 */
.L_x_1251:
        /* <DEDUP_REMOVED lines=11> */
.L_x_1163:
        /* <DEDUP_REMOVED lines=22> */
.L_x_1252:
        /* <DEDUP_REMOVED lines=8> */
.L_x_1165:
        /* <DEDUP_REMOVED lines=34> */
.L_x_1160:
[----:B------:R-:W-:Y:S05]  /*150a0*/  BSYNC B1 ;  /* 0x0000000000017941 */ /* 0x000fea0003800000 */
.L_x_1159:
[C---:B------:R-:W-:Y:S01]  /*150b0*/  ISETP.GT.AND P0, PT, R5.reuse, 0x1, PT ;  /* 0x000000010500780c */ /* 0x040fe20003f04270 */
[----:B------:R-:W-:-:S04]  /*150c0*/  VIADD R2, R5, 0xfffffffe ;  /* 0xfffffffe05027836 */ /* 0x000fc80000000000 */
[----:B------:R-:W-:-:S08]  /*150d0*/  IMAD.MOV.U32 R5, RZ, RZ, R2 ;  /* 0x000000ffff057224 */ /* 0x000fd000078e0002 */
[----:B------:R-:W-:Y:S05]  /*150e0*/  @P0 BRA `(.L_x_1166) ;  /* 0xfffffff000740947 */ /* 0x000fea000383ffff */
.L_x_1142:
[----:B------:R-:W-:Y:S05]  /*150f0*/  BSYNC B0 ;  /* 0x0000000000007941 */ /* 0x000fea0003800000 */
.L_x_1141:
        /* <DEDUP_REMOVED lines=23> */
.L_x_1168:
[----:B------:R-:W-:Y:S05]  /*15270*/  BSYNC B0 ;  /* 0x0000000000007941 */ /* 0x000fea0003800000 */
.L_x_1167:
[----:B---3--:R-:W3:Y:S02]  /*15280*/  LDL.LU R2, [R1+0x8] ;  /* 0x0000080001027983 */ /* 0x008ee40000300800 */
[----:B---3--:R-:W-:-:S05]  /*15290*/  LOP3.LUT R2, R2, R0, RZ, 0x3c, !PT ;  /* 0x0000000002027212 */ /* 0x008fca00078e3cff */
[----:B------:R3:W-:Y:S02]  /*152a0*/  STL [R1+0x8], R2 ;  /* 0x0000080201007387 */ /* 0x0007e40000100800 */
.L_x_1123:
[----:B------:R-:W-:Y:S05]  /*152b0*/  BSYNC B6 ;  /* 0x0000000000067941 */ /* 0x000fea0003800000 */
.L_x_1121:
[----:B------:R-:W-:-:S03]  /*152c0*/  UMOV UR4, 0xffffffff ;  /* 0xffffffff00047882 */ /* 0x000fc60000000000 */
[----:B------:R-:W-:Y:S05]  /*152d0*/  BRA.DIV UR4, `(.L_x_1169) ;  /* 0x0000001e046c7947 */ /* 0x000fea000b800000 */
[----:B0-----:R0:W4:Y:S04]  /*152e0*/  SHFL.IDX PT, R4, R16, RZ, 0x1f ;  /* 0x00001fff10047589 */ /* 0x00112800000e0000 */
[----:B------:R0:W0:Y:S02]  /*152f0*/  SHFL.IDX PT, R5, R16, 0x1, 0x1f ;  /* 0x00201f0010057f89 */ /* 0x00002400000e0000 */
.L_x_1256:
        /* <DEDUP_REMOVED lines=13> */
.L_x_1171:
[----:B------:R-:W-:Y:S05]  /*153d0*/  BSYNC B0 ;  /* 0x0000000000007941 */ /* 0x000fea0003800000 */
.L_x_1170:
        /* <DEDUP_REMOVED lines=8> */
[----:B------:R-:W1:Y:S02]  /*15460*/  SHFL.UP PT, R14, R13, 0x2, RZ ;  /* 0x044000000d0e7989 */ /* 0x000e6400000e00ff */
[----:B-1-3--:R-:W-:Y:S02]  /*15470*/  SEL R2, R14, RZ, P1 ;  /* 0x000000ff0e027207 */ /* 0x00afe40000800000 */
        /* <DEDUP_REMOVED lines=13> */
.L_x_1264:
[----:B------:R-:W-:Y:S02]  /*15550*/  ULDC UR4, c[0x0][0xd10] ;  /* 0x0003440000047ab9 */ /* 0x000fe40000000800 */
[----:B------:R-:W-:-:S04]  /*15560*/  IMAD.U32 R16, RZ, RZ, UR4 ;  /* 0x00000004ff107e24 */ /* 0x000fc8000f8e00ff */
[----:B-1----:R-:W-:-:S04]  /*15570*/  IMAD R2, R14, R16, RZ ;  /* 0x000000100e027224 */ /* 0x002fc800078e02ff */
[----:B------:R-:W-:-:S05]  /*15580*/  IMAD.IADD R5, R5, 0x1, R2 ;  /* 0x0000000105057824 */ /* 0x000fca00078e0202 */
[----:B----4-:R-:W-:-:S13]  /*15590*/  ISETP.GT.AND P0, PT, R5, R4, PT ;  /* 0x000000040500720c */ /* 0x010fda0003f04270 */
[----:B------:R-:W-:Y:S05]  /*155a0*/  @P0 BRA `(.L_x_1173) ;  /* 0x0000000000b40947 */ /* 0x000fea0003800000 */
[----:B------:R-:W1:Y:S02]  /*155b0*/  LDC R0, c[0x0][0xd14] ;  /* 0x00034500ff007b82 */ /* 0x000e640000000800 */
.L_x_1178:
[----:B------:R-:W-:-:S05]  /*155c0*/  VIADD R19, R19, 0x1f ;  /* 0x0000001f13137836 */ /* 0x000fca0000000000 */
[----:B-1----:R-:W-:-:S13]  /*155d0*/  ISETP.GE.AND P0, PT, R19, R0, PT ;  /* 0x000000001300720c */ /* 0x002fda0003f06270 */
[----:B------:R-:W-:Y:S05]  /*155e0*/  @P0 BRA `(.L_x_1174) ;  /* 0x00000004005c0947 */ /* 0x000fea0003800000 */
[----:B------:R-:W1:Y:S01]  /*155f0*/  S2R R2, SR_TID.X ;  /* 0x0000000000027919 */ /* 0x000e620000002100 */
[----:B------:R-:W-:Y:S01]  /*15600*/  BSSY B0, `(.L_x_1175) ;  /* 0x000000a000007945 */ /* 0x000fe20003800000 */
[----:B------:R-:W-:Y:S01]  /*15610*/  IMAD.MOV.U32 R17, RZ, RZ, RZ ;  /* 0x000000ffff117224 */ /* 0x000fe200078e00ff */
[----:B-1----:R-:W-:-:S04]  /*15620*/  LOP3.LUT R8, R2, 0x1f, RZ, 0xc0, !PT ;  /* 0x0000001f02087812 */ /* 0x002fc800078ec0ff */
[C---:B------:R-:W-:Y:S01]  /*15630*/  ISETP.NE.AND P1, PT, R8.reuse, 0x1f, PT ;  /* 0x0000001f0800780c */ /* 0x040fe20003f25270 */
[----:B------:R-:W-:-:S05]  /*15640*/  IMAD.IADD R7, R8, 0x1, R19 ;  /* 0x0000000108077824 */ /* 0x000fca00078e0213 */
[----:B------:R-:W-:-:S13]  /*15650*/  ISETP.GE.OR P0, PT, R7, R0, !P1 ;  /* 0x000000000700720c */ /* 0x000fda0004f06670 */
[----:B------:R-:W-:Y:S05]  /*15660*/  @P0 BRA `(.L_x_1176) ;  /* 0x00000000000c0947 */ /* 0x000fea0003800000 */
[----:B0-----:R-:W0:Y:S02]  /*15670*/  LDC.64 R2, c[0x0][0xd58] ;  /* 0x00035600ff027b82 */ /* 0x001e240000000a00 */
[----:B0-----:R-:W-:-:S05]  /*15680*/  IMAD.WIDE R2, R7, 0x4, R2 ;  /* 0x0000000407027825 */ /* 0x001fca00078e0202 */
[----:B------:R1:W5:Y:S02]  /*15690*/  LDG.E R17, desc[UR60][R2.64] ;  /* 0x0000003c02117981 */ /* 0x000364000c1e1900 */
.L_x_1176:
[----:B------:R-:W-:Y:S05]  /*156a0*/  BSYNC B0 ;  /* 0x0000000000007941 */ /* 0x000fea0003800000 */
.L_x_1175:
[----:B------:R-:W-:-:S03]  /*156b0*/  UMOV UR4, 0xffffffff ;  /* 0xffffffff00047882 */ /* 0x000fc60000000000 */
[----:B------:R-:W-:Y:S05]  /*156c0*/  BRA.DIV UR4, `(.L_x_1177) ;  /* 0x0000001e048c7947 */ /* 0x000fea000b800000 */
[----:B-----5:R-:W3:Y:S01]  /*156d0*/  SHFL.UP PT, R14, R17, 0x1, RZ ;  /* 0x04200000110e7989 */ /* 0x020ee200000e00ff */
[C---:B------:R-:W-:Y:S02]  /*156e0*/  ISETP.NE.AND P0, PT, R8.reuse, RZ, PT ;  /* 0x000000ff0800720c */ /* 0x040fe40003f05270 */
[----:B------:R-:W-:Y:S02]  /*156f0*/  ISETP.GE.U32.AND P1, PT, R8, 0x2, PT ;  /* 0x000000020800780c */ /* 0x000fe40003f26070 */
[----:B---3--:R-:W-:Y:S02]  /*15700*/  SEL R14, R14, RZ, P0 ;  /* 0x000000ff0e0e7207 */ /* 0x008fe40000000000 */
[----:B------:R-:W-:-:S03]  /*15710*/  ISETP.GE.U32.AND P0, PT, R8, 0x4, PT ;  /* 0x000000040800780c */ /* 0x000fc60003f06070 */
[----:B------:R-:W-:-:S05]  /*15720*/  IMAD.IADD R13, R17, 0x1, R14 ;  /* 0x00000001110d7824 */ /* 0x000fca00078e020e */
[----:B------:R-:W1:Y:S02]  /*15730*/  SHFL.UP PT, R14, R13, 0x2, RZ ;  /* 0x044000000d0e7989 */ /* 0x000e6400000e00ff */
[----:B-1----:R-:W-:Y:S02]  /*15740*/  SEL R2, R14, RZ, P1 ;  /* 0x000000ff0e027207 */ /* 0x002fe40000800000 */
        /* <DEDUP_REMOVED lines=13> */
.L_x_1272:
[----:B------:R-:W-:Y:S02]  /*15820*/  ULDC UR4, c[0x0][0xd10] ;  /* 0x0003440000047ab9 */ /* 0x000fe40000000800 */
[----:B------:R-:W-:-:S04]  /*15830*/  IMAD.U32 R16, RZ, RZ, UR4 ;  /* 0x00000004ff107e24 */ /* 0x000fc8000f8e00ff */
[----:B-1----:R-:W-:-:S04]  /*15840*/  IMAD R2, R14, R16, RZ ;  /* 0x000000100e027224 */ /* 0x002fc800078e02ff */
[----:B------:R-:W-:-:S05]  /*15850*/  IMAD.IADD R5, R2, 0x1, R5 ;  /* 0x0000000102057824 */ /* 0x000fca00078e0205 */
[----:B------:R-:W-:-:S13]  /*15860*/  ISETP.GT.AND P0, PT, R5, R4, PT ;  /* 0x000000040500720c */ /* 0x000fda0003f04270 */
[----:B------:R-:W-:Y:S05]  /*15870*/  @!P0 BRA `(.L_x_1178) ;  /* 0xfffffffc00508947 */ /* 0x000fea000383ffff */
.L_x_1173:
        /* <DEDUP_REMOVED lines=8> */
.L_x_1276:
[----:B------:R-:W-:Y:S01]  /*15900*/  ISETP.NE.AND P0, PT, R6, RZ, PT ;  /* 0x000000ff0600720c */ /* 0x000fe20003f05270 */
[----:B------:R-:W-:-:S12]  /*15910*/  IMAD.MOV.U32 R14, RZ, RZ, RZ ;  /* 0x000000ffff0e7224 */ /* 0x000fd800078e00ff */
[----:B------:R-:W-:Y:S05]  /*15920*/  @!P0 BRA `(.L_x_1180) ;  /* 0x0000000000108947 */ /* 0x000fea0003800000 */
[----:B------:R-:W-:Y:S01]  /*15930*/  UMOV UR4, 0xffffffff ;  /* 0xffffffff00047882 */ /* 0x000fe20000000000 */
[----:B------:R-:W-:Y:S02]  /*15940*/  VIADD R12, R5, 0xffffffff ;  /* 0xffffffff050c7836 */ /* 0x000fe40000000000 */
[----:B------:R-:W-:Y:S05]  /*15950*/  BRA.DIV UR4, `(.L_x_1181) ;  /* 0x0000002204007947 */ /* 0x000fea000b800000 */
[----:B------:R4:W0:Y:S02]  /*15960*/  SHFL.IDX PT, R14, R3, R12, 0x1f ;  /* 0x00001f0c030e7589 */ /* 0x00082400000e0000 */
.L_x_1180:
[----:B---3--:R-:W-:Y:S01]  /*15970*/  IABS R6, R17 ;  /* 0x0000001100067213 */ /* 0x008fe20000000000 */
[----:B0-----:R-:W-:Y:S02]  /*15980*/  IMAD R16, R14, R16, R2 ;  /* 0x000000100e107224 */ /* 0x001fe400078e0202 */
[----:B------:R-:W-:Y:S01]  /*15990*/  IMAD.MOV.U32 R2, RZ, RZ, RZ ;  /* 0x000000ffff027224 */ /* 0x000fe200078e00ff */
[----:B------:R-:W0:Y:S01]  /*159a0*/  I2F.RP R7, R6 ;  /* 0x0000000600077306 */ /* 0x000e220000209400 */
[----:B------:R-:W-:-:S07]  /*159b0*/  IMAD.IADD R19, R5, 0x1, R19 ;  /* 0x0000000105137824 */ /* 0x000fce00078e0213 */
[----:B0-----:R-:W0:Y:S02]  /*159c0*/  MUFU.RCP R7, R7 ;  /* 0x0000000700077308 */ /* 0x001e240000001000 */
[----:B0-----:R-:W-:-:S06]  /*159d0*/  VIADD R8, R7, 0xffffffe ;  /* 0x0ffffffe07087836 */ /* 0x001fcc0000000000 */
[----:B----4-:R-:W0:Y:S02]  /*159e0*/  F2I.FTZ.U32.TRUNC.NTZ R3, R8 ;  /* 0x0000000800037305 */ /* 0x010e24000021f000 */
        /* <DEDUP_REMOVED lines=23> */
.L_x_1174:
[----:B------:R-:W-:Y:S01]  /*15b60*/  UMOV UR4, URZ ;  /* 0x0000003f00047c82 */ /* 0x000fe20008000000 */
[----:B------:R-:W-:Y:S01]  /*15b70*/  UMOV UR5, URZ ;  /* 0x0000003f00057c82 */ /* 0x000fe20008000000 */
[----:B------:R-:W-:Y:S01]  /*15b80*/  ULDC UR6, c[0x0][0xd14] ;  /* 0x0003450000067ab9 */ /* 0x000fe20000000800 */
[----:B------:R-:W-:Y:S02]  /*15b90*/  IMAD.MOV.U32 R16, RZ, RZ, R4 ;  /* 0x000000ffff107224 */ /* 0x000fe400078e0004 */
[----:B------:R-:W-:Y:S02]  /*15ba0*/  IMAD.U32 R17, RZ, RZ, UR4 ;  /* 0x00000004ff117e24 */ /* 0x000fe4000f8e00ff */
[----:B------:R-:W-:Y:S02]  /*15bb0*/  IMAD.U32 R18, RZ, RZ, UR5 ;  /* 0x00000005ff127e24 */ /* 0x000fe4000f8e00ff */
[----:B------:R-:W-:-:S07]  /*15bc0*/  IMAD.U32 R19, RZ, RZ, UR6 ;  /* 0x00000006ff137e24 */ /* 0x000fce000f8e00ff */
.L_x_1182:
[----:B------:R-:W3:Y:S01]  /*15bd0*/  S2R R2, SR_TID.X ;  /* 0x0000000000027919 */ /* 0x000ee20000002100 */
[----:B------:R-:W-:Y:S05]  /*15be0*/  WARPSYNC.ALL ;  /* 0x0000000000007948 */ /* 0x000fea0003800000 */
[----:B------:R-:W-:Y:S01]  /*15bf0*/  BAR.SYNC.DEFER_BLOCKING 0x4, 0x120 ;  /* 0x0104800000007b1d */ /* 0x000fe20000010000 */
[----:B---3--:R-:W-:-:S04]  /*15c00*/  LOP3.LUT R2, R2, 0x1f, RZ, 0xc0, !PT ;  /* 0x0000001f02027812 */ /* 0x008fc800078ec0ff */
[----:B------:R-:W-:-:S13]  /*15c10*/  ISETP.NE.AND P0, PT, R2, RZ, PT ;  /* 0x000000ff0200720c */ /* 0x000fda0003f05270 */
[----:B0-----:R-:W0:Y:S01]  /*15c20*/  @!P0 S2R R3, SR_CgaCtaId ;  /* 0x0000000000038919 */ /* 0x001e220000008800 */
[----:B------:R-:W-:-:S04]  /*15c30*/  @!P0 MOV R2, 0x400 ;  /* 0x0000040000028802 */ /* 0x000fc80000000f00 */
[----:B0-----:R-:W-:-:S05]  /*15c40*/  @!P0 LEA R2, R3, R2, 0x18 ;  /* 0x0000000203028211 */ /* 0x001fca00078ec0ff */
[----:B------:R3:W-:Y:S01]  /*15c50*/  @!P0 STS.128 [R2+0x324d0], R16 ;  /* 0x0324d01002008388 */ /* 0x0007e20000000c00 */
[----:B------:R-:W-:Y:S06]  /*15c60*/  BAR.ARV 0x5, 0x120 ;  /* 0x0144800000007b1d */ /* 0x000fec0000002000 */
[----:B------:R-:W-:-:S13]  /*15c70*/  ISETP.GE.AND P0, PT, R19, R0, PT ;  /* 0x000000001300720c */ /* 0x000fda0003f06270 */
[----:B------:R-:W-:Y:S05]  /*15c80*/  @!P0 BRA `(.L_x_1183) ;  /* 0xffffffb400a08947 */ /* 0x000fea000383ffff */
.L_x_1101:
[----:B------:R-:W4:Y:S01]  /*15c90*/  S2R R3, SR_CgaCtaId ;  /* 0x0000000000037919 */ /* 0x000f220000008800 */
[----:B------:R-:W-:Y:S01]  /*15ca0*/  UIADD3 UR4, UR50, 0x1, URZ ;  /* 0x0000000132047890 */ /* 0x000fe2000fffe03f */
[----:B0-----:R-:W-:-:S03]  /*15cb0*/  MOV R0, 0x400 ;  /* 0x0000040000007802 */ /* 0x001fc60000000f00 */
[----:B------:R-:W-:-:S04]  /*15cc0*/  ULEA.HI UR5, UR4, UR4, URZ, 0x1 ;  /* 0x0000000404057291 */ /* 0x000fc8000f8f083f */
[----:B------:R-:W-:-:S04]  /*15cd0*/  ULOP3.LUT UR5, UR5, 0xfffffffe, URZ, 0xc0, !UPT ;  /* 0xfffffffe05057892 */ /* 0x000fc8000f8ec03f */
[----:B------:R-:W-:Y:S01]  /*15ce0*/  UIADD3 UR5, UR4, -UR5, URZ ;  /* 0x8000000504057290 */ /* 0x000fe2000fffe03f */
[----:B----4-:R-:W-:-:S05]  /*15cf0*/  LEA R0, R3, R0, 0x18 ;  /* 0x0000000003007211 */ /* 0x010fca00078ec0ff */
[----:B------:R-:W-:-:S05]  /*15d00*/  IMAD.U32 R3, RZ, RZ, UR5 ;  /* 0x00000005ff037e24 */ /* 0x000fca000f8e00ff */
[----:B------:R-:W-:-:S04]  /*15d10*/  SHF.L.U32 R3, R3, 0x1f, RZ ;  /* 0x0000001f03037819 */ /* 0x000fc800000006ff */
[----:B------:R-:W0:Y:S02]  /*15d20*/  SYNCS.PHASECHK.TRANS64.TRYWAIT P0, [R0+URZ+0x32420], R3 ;  /* 0x03242003000075a7 */ /* 0x000e24000800017f */
[----:B0-----:R-:W-:Y:S05]  /*15d30*/  @!P0 BRA `(.L_x_1184) ;  /* 0x0000001c002c8947 */ /* 0x001fea0003800000 */
.L_x_1279:
[----:B------:R-:W-:-:S03]  /*15d40*/  UMOV UR4, 0xffffffff ;  /* 0xffffffff00047882 */ /* 0x000fc60000000000 */
[----:B------:R-:W-:Y:S05]  /*15d50*/  BRA.DIV UR4, `(.L_x_1185) ;  /* 0x0000001e04387947 */ /* 0x000fea000b800000 */
[----:B---3--:R-:W3:Y:S02]  /*15d60*/  S2R R2, SR_TID.X ;  /* 0x0000000000027919 */ /* 0x008ee40000002100 */
[----:B---3--:R-:W-:-:S04]  /*15d70*/  SHF.R.U32.HI R2, RZ, 0x5, R2 ;  /* 0x00000005ff027819 */ /* 0x008fc80000011602 */
[----:B------:R-:W-:-:S05]  /*15d80*/  LOP3.LUT R2, R2, 0x3, RZ, 0xc0, !PT ;  /* 0x0000000302027812 */ /* 0x000fca00078ec0ff */
[----:B------:R3:W4:Y:S02]  /*15d90*/  SHFL.IDX PT, R14, R2, RZ, 0x1f ;  /* 0x00001fff020e7589 */ /* 0x00072400000e0000 */
.L_x_1282:
[----:B----4-:R-:W-:-:S13]  /*15da0*/  ISETP.NE.AND P0, PT, R14, RZ, PT ;  /* 0x000000ff0e00720c */ /* 0x010fda0003f05270 */
[----:B------:R-:W-:Y:S05]  /*15db0*/  @P0 BRA `(.L_x_958) ;  /* 0x00000000009c0947 */ /* 0x000fea0003800000 */
[----:B------:R-:W-:-:S03]  /*15dc0*/  UMOV UR4, 0xffffffff ;  /* 0xffffffff00047882 */ /* 0x000fc60000000000 */
[----:B------:R-:W-:Y:S05]  /*15dd0*/  BRA.DIV UR4, `(.L_x_1186) ;  /* 0x0000001e044c7947 */ /* 0x000fea000b800000 */
[----:B------:R-:W-:-:S13]  /*15de0*/  ELECT P6, URZ, PT ;  /* 0x00000000003f782f */ /* 0x000fda00038c0000 */
.L_x_1285:
[----:B------:R-:W-:Y:S05]  /*15df0*/  @!P6 BRA `(.L_x_958) ;  /* 0x00000000008ce947 */ /* 0x000fea0003800000 */
[----:B---3--:R-:W3:Y:S02]  /*15e00*/  LDL R2, [R1+0x80] ;  /* 0x0000800001027983 */ /* 0x008ee40000100800 */
[----:B---3--:R-:W-:-:S13]  /*15e10*/  R2UR UR4, R2 ;  /* 0x00000000020472ca */ /* 0x008fda00000e0000 */
[----:B------:R-:W-:-:S06]  /*15e20*/  ULOP3.LUT UR4, UR4, 0x2, URZ, 0xfc, !UPT ;  /* 0x0000000204047892 */ /* 0x000fcc000f8efc3f */
[----:B------:R-:W-:-:S05]  /*15e30*/  IMAD.U32 R2, RZ, RZ, UR4 ;  /* 0x00000004ff027e24 */ /* 0x000fca000f8e00ff */
[----:B------:R-:W-:-:S13]  /*15e40*/  ISETP.NE.AND P2, PT, R2, 0x3, PT ;  /* 0x000000030200780c */ /* 0x000fda0003f45270 */
[----:B------:R-:W-:Y:S05]  /*15e50*/  @!P2 BRA `(.L_x_1187) ;  /* 0x000000000004a947 */ /* 0x000fea0003800000 */
[----:B------:R-:W-:Y:S01]  /*15e60*/  BPT.TRAP 0x1 ;  /* 0x000000040000795c */ /* 0x000fe20000300000 */
.L_x_1187:
[----:B0-----:R-:W3:Y:S04]  /*15e70*/  LDL R3, [R1] ;  /* 0x0000000001037983 */ /* 0x001ee80000100800 */
[----:B------:R-:W1:Y:S01]  /*15e80*/  LDL.LU R7, [R1+0x8] ;  /* 0x0000080001077983 */ /* 0x000e620000300800 */
[----:B------:R-:W-:-:S04]  /*15e90*/  VIADD R2, R0, 0x32440 ;  /* 0x0003244000027836 */ /* 0x000fc80000000000 */
[C---:B---3--:R-:W-:Y:S02]  /*15ea0*/  IMAD R6, R3.reuse, 0x8, R2 ;  /* 0x0000000803067824 */ /* 0x048fe400078e0202 */
[----:B------:R-:W-:Y:S01]  /*15eb0*/  VIADD R3, R3, 0x1 ;  /* 0x0000000103037836 */ /* 0x000fe20000000000 */
[----:B-1----:R-:W-:-:S04]  /*15ec0*/  SHF.L.U32 R5, R7, 0x1f, RZ ;  /* 0x0000001f07057819 */ /* 0x002fc800000006ff */
        /* <DEDUP_REMOVED lines=8> */
.L_x_1286:
[----:B------:R-:W1:Y:S02]  /*15f50*/  SYNCS.PHASECHK.TRANS64.TRYWAIT P0, [R7+URZ], R2 ;  /* 0x00000002070075a7 */ /* 0x000e64000800017f */
[----:B-1----:R-:W-:Y:S05]  /*15f60*/  @!P0 BRA `(.L_x_1189) ;  /* 0x0000001c001c8947 */ /* 0x002fea0003800000 */
.L_x_1287:
[----:B------:R-:W-:Y:S05]  /*15f70*/  @!P2 BRA `(.L_x_1190) ;  /* 0x000000000004a947 */ /* 0x000fea0003800000 */
[----:B------:R-:W-:Y:S01]  /*15f80*/  BPT.TRAP 0x1 ;  /* 0x000000040000795c */ /* 0x000fe20000300000 */
.L_x_1190:
[----:B------:R-:W3:Y:S01]  /*15f90*/  LDL.LU R4, [R1] ;  /* 0x0000000001047983 */ /* 0x000ee20000300800 */
[----:B------:R-:W-:-:S04]  /*15fa0*/  VIADD R0, R0, 0x32460 ;  /* 0x0003246000007836 */ /* 0x000fc80000000000 */
[----:B---3--:R-:W-:-:S04]  /*15fb0*/  IMAD R4, R4, 0x8, R0 ;  /* 0x0000000804047824 */ /* 0x008fc800078e0200 */
[----:B------:R-:W3:Y:S02]  /*15fc0*/  SYNCS.PHASECHK.TRANS64.TRYWAIT P0, [R4+URZ], R5 ;  /* 0x00000005040075a7 */ /* 0x000ee4000800017f */
[----:B---3--:R-:W-:Y:S05]  /*15fd0*/  @!P0 BRA `(.L_x_1191) ;  /* 0x0000001c00148947 */ /* 0x008fea0003800000 */
.L_x_1288:
[----:B------:R-:W-:-:S07]  /*15fe0*/  IMAD R3, R3, 0x8, R0 ;  /* 0x0000000803037824 */ /* 0x000fce00078e0200 */
.L_x_1192:
[----:B----4-:R4:W0:Y:S02]  /*15ff0*/  SYNCS.PHASECHK.TRANS64.TRYWAIT P0, [R3+URZ], R2 ;  /* 0x00000002030075a7 */ /* 0x010824000800017f */
[----:B0-----:R-:W-:Y:S05]  /*16000*/  @!P0 NANOSLEEP.SYNCS 0x989680 ;  /* 0x009896800000895d */ /* 0x001fea0003900000 */
[----:B------:R-:W0:Y:S02]  /*16010*/  @!P0 SYNCS.PHASECHK.TRANS64 P0, [R3+URZ], R2 ;  /* 0x00000002030085a7 */ /* 0x000e24000800007f */
[----:B0-----:R-:W-:Y:S05]  /*16020*/  @!P0 BRA `(.L_x_1192) ;  /* 0xfffffffc00f08947 */ /* 0x001fea000383ffff */
.L_x_958:
[----:B------:R-:W-:Y:S05]  /*16030*/  BSYNC B7 ;  /* 0x0000000000077941 */ /* 0x000fea0003800000 */
.L_x_955:
[----:B------:R-:W-:Y:S05]  /*16040*/  EXIT ;  /* 0x000000000000794d */ /* 0x000fea0003800000 */
.L_x_976:
[----:B0-----:R0:W1:Y:S02]  /*16050*/  SYNCS.PHASECHK.TRANS64.TRYWAIT P6, [R95+URZ+0x32490], R110 ;  /* 0x0324906e5f0075a7 */ /* 0x00106400080c017f */
[----:B-1----:R-:W-:Y:S05]  /*16060*/  @!P6 NANOSLEEP.SYNCS 0x989680 ;  /* 0x009896800000e95d */ /* 0x002fea0003900000 */
[----:B------:R-:W1:Y:S02]  /*16070*/  @!P6 SYNCS.PHASECHK.TRANS64 P6, [R95+URZ+0x32490], R110 ;  /* 0x0324906e5f00e5a7 */ /* 0x000e6400080c007f */
[----:B-1----:R-:W-:Y:S05]  /*16080*/  @!P6 BRA `(.L_x_976) ;  /* 0xfffffffc00f0e947 */ /* 0x002fea000383ffff */
[----:B------:R-:W-:Y:S05]  /*16090*/  BRA `(.L_x_1193) ;  /* 0xfffffec800ec7947 */ /* 0x000fea000383ffff */
.L_x_994:
[----:B0-----:R0:W1:Y:S02]  /*160a0*/  SYNCS.PHASECHK.TRANS64.TRYWAIT P5, [R95+URZ+0x32490], R110 ;  /* 0x0324906e5f0075a7 */ /* 0x00106400080a017f */
[----:B-1----:R-:W-:Y:S05]  /*160b0*/  @!P5 NANOSLEEP.SYNCS 0x989680 ;  /* 0x009896800000d95d */ /* 0x002fea0003900000 */
[----:B------:R-:W1:Y:S02]  /*160c0*/  @!P5 SYNCS.PHASECHK.TRANS64 P5, [R95+URZ+0x32490], R110 ;  /* 0x0324906e5f00d5a7 */ /* 0x000e6400080a007f */
[----:B-1----:R-:W-:Y:S05]  /*160d0*/  @!P5 BRA `(.L_x_994) ;  /* 0xfffffffc00f0d947 */ /* 0x002fea000383ffff */
[----:B------:R-:W-:Y:S05]  /*160e0*/  BRA `(.L_x_1194) ;  /* 0xfffffedc00a87947 */ /* 0x000fea000383ffff */
.L_x_1003:
[----:B0-----:R0:W1:Y:S02]  /*160f0*/  SYNCS.PHASECHK.TRANS64.TRYWAIT P4, [R95+URZ+0x32490], R110 ;  /* 0x0324906e5f0075a7 */ /* 0x001064000808017f */
[----:B-1----:R-:W-:Y:S05]  /*16100*/  @!P4 NANOSLEEP.SYNCS 0x989680 ;  /* 0x009896800000c95d */ /* 0x002fea0003900000 */
[----:B------:R-:W1:Y:S02]  /*16110*/  @!P4 SYNCS.PHASECHK.TRANS64 P4, [R95+URZ+0x32490], R110 ;  /* 0x0324906e5f00c5a7 */ /* 0x000e64000808007f */
[----:B-1----:R-:W-:Y:S05]  /*16120*/  @!P4 BRA `(.L_x_1003) ;  /* 0xfffffffc00f0c947 */ /* 0x002fea000383ffff */
[----:B------:R-:W-:Y:S05]  /*16130*/  BRA `(.L_x_1195) ;  /* 0xfffffeec00d07947 */ /* 0x000fea000383ffff */
.L_x_1009:
[----:B-1----:R1:W2:Y:S02]  /*16140*/  SYNCS.PHASECHK.TRANS64.TRYWAIT P3, [R95+URZ+0x324b0], R110 ;  /* 0x0324b06e5f0075a7 */ /* 0x0022a4000806017f */
[----:B--2---:R-:W-:Y:S05]  /*16150*/  @!P3 NANOSLEEP.SYNCS 0x989680 ;  /* 0x009896800000b95d */ /* 0x004fea0003900000 */
[----:B------:R-:W2:Y:S02]  /*16160*/  @!P3 SYNCS.PHASECHK.TRANS64 P3, [R95+URZ+0x324b0], R110 ;  /* 0x0324b06e5f00b5a7 */ /* 0x000ea4000806007f */
[----:B--2---:R-:W-:Y:S05]  /*16170*/  @!P3 BRA `(.L_x_1009) ;  /* 0xfffffffc00f0b947 */ /* 0x004fea000383ffff */
[----:B------:R-:W-:Y:S05]  /*16180*/  BRA `(.L_x_1196) ;  /* 0xfffffef0005c7947 */ /* 0x000fea000383ffff */
.L_x_1017:
        /* <DEDUP_REMOVED lines=8> */
.L_x_1198:
[----:B------:R-:W-:Y:S05]  /*16210*/  BSYNC B0 ;  /* 0x0000000000007941 */ /* 0x000fea0003800000 */
.L_x_1197:
[----:B------:R-:W-:Y:S05]  /*16220*/  BRA `(.L_x_1199) ;  /* 0xfffffefc00107947 */ /* 0x000fea000383ffff */
.L_x_1031:
        /* <DEDUP_REMOVED lines=8> */
.L_x_1201:
[----:B------:R-:W-:Y:S05]  /*162b0*/  BSYNC B1 ;  /* 0x0000000000017941 */ /* 0x000fea0003800000 */
.L_x_1200:
[----:B------:R-:W-:Y:S05]  /*162c0*/  BRA `(.L_x_1202) ;  /* 0xffffff0400047947 */ /* 0x000fea000383ffff */
.L_x_1032:
        /* <DEDUP_REMOVED lines=8> */
.L_x_1204:
[----:B------:R-:W-:Y:S05]  /*16350*/  BSYNC B1 ;  /* 0x0000000000017941 */ /* 0x000fea0003800000 */
.L_x_1203:
[----:B------:R-:W-:Y:S05]  /*16360*/  BRA `(.L_x_1205) ;  /* 0xffffff0000e87947 */ /* 0x000fea000383ffff */
.L_x_1033:
        /* <DEDUP_REMOVED lines=8> */
.L_x_1207:
[----:B------:R-:W-:Y:S05]  /*163f0*/  BSYNC B1 ;  /* 0x0000000000017941 */ /* 0x000fea0003800000 */
.L_x_1206:
[----:B------:R-:W-:Y:S05]  /*16400*/  BRA `(.L_x_1208) ;  /* 0xffffff0000cc7947 */ /* 0x000fea000383ffff */
.L_x_1034:
        /* <DEDUP_REMOVED lines=8> */
.L_x_1210:
[----:B------:R-:W-:Y:S05]  /*16490*/  BSYNC B1 ;  /* 0x0000000000017941 */ /* 0x000fea0003800000 */
.L_x_1209:
[----:B------:R-:W-:Y:S05]  /*164a0*/  BRA `(.L_x_1211) ;  /* 0xffffff0000b07947 */ /* 0x000fea000383ffff */
.L_x_1036:
[----:B-1----:R1:W2:Y:S02]  /*164b0*/  SYNCS.PHASECHK.TRANS64.TRYWAIT P1, [R18+URZ+0x32400], R25 ;  /* 0x03240019120075a7 */ /* 0x0022a4000802017f */
[----:B--2---:R-:W-:Y:S05]  /*164c0*/  @!P1 NANOSLEEP.SYNCS 0x989680 ;  /* 0x009896800000995d */ /* 0x004fea0003900000 */
[----:B------:R-:W2:Y:S02]  /*164d0*/  @!P1 SYNCS.PHASECHK.TRANS64 P1, [R18+URZ+0x32400], R25 ;  /* 0x03240019120095a7 */ /* 0x000ea4000802007f */
[----:B--2---:R-:W-:Y:S05]  /*164e0*/  @!P1 BRA `(.L_x_1036) ;  /* 0xfffffffc00f09947 */ /* 0x004fea000383ffff */
[----:B------:R-:W-:Y:S05]  /*164f0*/  BRA `(.L_x_1212) ;  /* 0xffffff0400107947 */ /* 0x000fea000383ffff */
.L_x_1044:
        /* <DEDUP_REMOVED lines=8> */
.L_x_1214:
[----:B------:R-:W-:Y:S05]  /*16580*/  BSYNC B1 ;  /* 0x0000000000017941 */ /* 0x000fea0003800000 */
.L_x_1213:
[----:B------:R-:W-:Y:S05]  /*16590*/  BRA `(.L_x_1215) ;  /* 0xffffff0c00dc7947 */ /* 0x000fea000383ffff */
.L_x_1045:
        /* <DEDUP_REMOVED lines=8> */
.L_x_1217:
[----:B------:R-:W-:Y:S05]  /*16620*/  BSYNC B1 ;  /* 0x0000000000017941 */ /* 0x000fea0003800000 */
.L_x_1216:
[----:B------:R-:W-:Y:S05]  /*16630*/  BRA `(.L_x_1218) ;  /* 0xffffff0c00c07947 */ /* 0x000fea000383ffff */
.L_x_1046:
        /* <DEDUP_REMOVED lines=8> */
.L_x_1220:
[----:B------:R-:W-:Y:S05]  /*166c0*/  BSYNC B1 ;  /* 0x0000000000017941 */ /* 0x000fea0003800000 */
.L_x_1219:
[----:B------:R-:W-:Y:S05]  /*166d0*/  BRA `(.L_x_1221) ;  /* 0xffffff0c00a47947 */ /* 0x000fea000383ffff */
.L_x_1047:
        /* <DEDUP_REMOVED lines=8> */
.L_x_1223:
[----:B------:R-:W-:Y:S05]  /*16760*/  BSYNC B1 ;  /* 0x0000000000017941 */ /* 0x000fea0003800000 */
.L_x_1222:
[----:B------:R-:W-:Y:S05]  /*16770*/  BRA `(.L_x_1224) ;  /* 0xffffff0c00887947 */ /* 0x000fea000383ffff */
.L_x_1049:
[----:B--2---:R2:W3:Y:S02]  /*16780*/  SYNCS.PHASECHK.TRANS64.TRYWAIT P1, [R18+URZ+0x32400], R3 ;  /* 0x03240003120075a7 */ /* 0x0044e4000802017f */
[----:B---3--:R-:W-:Y:S05]  /*16790*/  @!P1 NANOSLEEP.SYNCS 0x989680 ;  /* 0x009896800000995d */ /* 0x008fea0003900000 */
[----:B------:R-:W3:Y:S02]  /*167a0*/  @!P1 SYNCS.PHASECHK.TRANS64 P1, [R18+URZ+0x32400], R3 ;  /* 0x03240003120095a7 */ /* 0x000ee4000802007f */
[----:B---3--:R-:W-:Y:S05]  /*167b0*/  @!P1 BRA `(.L_x_1049) ;  /* 0xfffffffc00f09947 */ /* 0x008fea000383ffff */
[----:B------:R-:W-:Y:S05]  /*167c0*/  BRA `(.L_x_1225) ;  /* 0xffffff0c00e87947 */ /* 0x000fea000383ffff */
.L_x_1055:
[----:B--2---:R2:W3:Y:S02]  /*167d0*/  SYNCS.PHASECHK.TRANS64.TRYWAIT P1, [R3+URZ+0x32430], R6 ;  /* 0x03243006030075a7 */ /* 0x0044e4000802017f */
[----:B---3--:R-:W-:Y:S05]  /*167e0*/  @!P1 NANOSLEEP.SYNCS 0x989680 ;  /* 0x009896800000995d */ /* 0x008fea0003900000 */
[----:B------:R-:W3:Y:S02]  /*167f0*/  @!P1 SYNCS.PHASECHK.TRANS64 P1, [R3+URZ+0x32430], R6 ;  /* 0x03243006030095a7 */ /* 0x000ee4000802007f */
[----:B---3--:R-:W-:Y:S05]  /*16800*/  @!P1 BRA `(.L_x_1055) ;  /* 0xfffffffc00f09947 */ /* 0x008fea000383ffff */
[----:B------:R-:W-:Y:S05]  /*16810*/  BRA `(.L_x_1054) ;  /* 0xffffff1c000c7947 */ /* 0x000fea000383ffff */
.L_x_1057:
[----:B---3--:R3:W4:Y:S02]  /*16820*/  SYNCS.PHASECHK.TRANS64.TRYWAIT P1, [R18+URZ+0x32410], R5 ;  /* 0x03241005120075a7 */ /* 0x008724000802017f */
[----:B----4-:R-:W-:Y:S05]  /*16830*/  @!P1 NANOSLEEP.SYNCS 0x989680 ;  /* 0x009896800000995d */ /* 0x010fea0003900000 */
[----:B------:R-:W4:Y:S02]  /*16840*/  @!P1 SYNCS.PHASECHK.TRANS64 P1, [R18+URZ+0x32410], R5 ;  /* 0x03241005120095a7 */ /* 0x000f24000802007f */
[----:B----4-:R-:W-:Y:S05]  /*16850*/  @!P1 BRA `(.L_x_1057) ;  /* 0xfffffffc00f09947 */ /* 0x010fea000383ffff */
[----:B------:R-:W-:Y:S05]  /*16860*/  BRA `(.L_x_1226) ;  /* 0xffffff1c00f47947 */ /* 0x000fea000383ffff */
.L_x_1062:
[----:B------:R0:W0:Y:S02]  /*16870*/  SYNCS.PHASECHK.TRANS64.TRYWAIT P2, [R3+URZ+0x32450], R6 ;  /* 0x03245006030075a7 */ /* 0x000024000804017f */
[----:B0-----:R-:W-:Y:S05]  /*16880*/  @!P2 NANOSLEEP.SYNCS 0x989680 ;  /* 0x009896800000a95d */ /* 0x001fea0003900000 */
[----:B------:R-:W0:Y:S02]  /*16890*/  @!P2 SYNCS.PHASECHK.TRANS64 P2, [R3+URZ+0x32450], R6 ;  /* 0x032450060300a5a7 */ /* 0x000e24000804007f */
[----:B0-----:R-:W-:Y:S05]  /*168a0*/  @!P2 BRA `(.L_x_1062) ;  /* 0xfffffffc00f0a947 */ /* 0x001fea000383ffff */
[----:B------:R-:W-:Y:S05]  /*168b0*/  BRA `(.L_x_1061) ;  /* 0xffffff2000147947 */ /* 0x000fea000383ffff */
.L_x_1067:
[----:B-1----:R1:W2:Y:S02]  /*168c0*/  SYNCS.PHASECHK.TRANS64.TRYWAIT P3, [R6+URZ+0x32430], R0 ;  /* 0x03243000060075a7 */ /* 0x0022a4000806017f */
[----:B--2---:R-:W-:Y:S05]  /*168d0*/  @!P3 NANOSLEEP.SYNCS 0x989680 ;  /* 0x009896800000b95d */ /* 0x004fea0003900000 */
[----:B------:R-:W2:Y:S02]  /*168e0*/  @!P3 SYNCS.PHASECHK.TRANS64 P3, [R6+URZ+0x32430], R0 ;  /* 0x032430000600b5a7 */ /* 0x000ea4000806007f */
[----:B--2---:R-:W-:Y:S05]  /*168f0*/  @!P3 BRA `(.L_x_1067) ;  /* 0xfffffffc00f0b947 */ /* 0x004fea000383ffff */
[----:B------:R-:W-:Y:S05]  /*16900*/  BRA `(.L_x_1066) ;  /* 0xffffff4400207947 */ /* 0x000fea000383ffff */
.L_x_1072:
[----:B---3--:R3:W4:Y:S02]  /*16910*/  SYNCS.PHASECHK.TRANS64.TRYWAIT P3, [R6+URZ+0x32450], R0 ;  /* 0x03245000060075a7 */ /* 0x008724000806017f */
[----:B----4-:R-:W-:Y:S05]  /*16920*/  @!P3 NANOSLEEP.SYNCS 0x989680 ;  /* 0x009896800000b95d */ /* 0x010fea0003900000 */
[----:B------:R-:W4:Y:S02]  /*16930*/  @!P3 SYNCS.PHASECHK.TRANS64 P3, [R6+URZ+0x32450], R0 ;  /* 0x032450000600b5a7 */ /* 0x000f24000806007f */
[----:B----4-:R-:W-:Y:S05]  /*16940*/  @!P3 BRA `(.L_x_1072) ;  /* 0xfffffffc00f0b947 */ /* 0x010fea000383ffff */
[----:B------:R-:W-:Y:S05]  /*16950*/  BRA `(.L_x_1071) ;  /* 0xffffff4400cc7947 */ /* 0x000fea000383ffff */
.L_x_1105:
        /* <DEDUP_REMOVED lines=11> */
.L_x_1228:
[----:B------:R-:W-:Y:S05]  /*16a10*/  BSYNC B1 ;  /* 0x0000000000017941 */ /* 0x000fea0003800000 */
.L_x_1227:
[----:B------:R-:W-:Y:S05]  /*16a20*/  BRA `(.L_x_1229) ;  /* 0xffffffac00c47947 */ /* 0x000fea000383ffff */
.L_x_1106:
[----:B------:R-:W-:Y:S01]  /*16a30*/  BSSY B1, `(.L_x_1230) ;  /* 0x0000006000017945 */ /* 0x000fe20003800000 */
[----:B------:R-:W-:-:S07]  /*16a40*/  IMAD.MOV.U32 R15, RZ, RZ, -0x1 ;  /* 0xffffffffff0f7424 */ /* 0x000fce00078e00ff */
[----:B-----5:R-:W-:Y:S05]  /*16a50*/  WARPSYNC.COLLECTIVE R15, `(.L_x_1231) ;  /* 0x000000000f0c7348 */ /* 0x020fea0003c00000 */
[----:B------:R-:W-:Y:S02]  /*16a60*/  ELECT P6, UR62, PT ;  /* 0x00000000003e782f */ /* 0x000fe400038c0000 */
[----:B------:R-:W-:Y:S01]  /*16a70*/  MOV R14, UR62 ;  /* 0x0000003e000e7c02 */ /* 0x000fe20008000f00 */
[----:B-----5:R-:W-:Y:S10]  /*16a80*/  ENDCOLLECTIVE ;  /* 0x000000000000791b */ /* 0x020ff40003800000 */
.L_x_1231:
[----:B------:R-:W-:Y:S05]  /*16a90*/  BSYNC B1 ;  /* 0x0000000000017941 */ /* 0x000fea0003800000 */
.L_x_1230:
[----:B------:R-:W-:Y:S05]  /*16aa0*/  BRA `(.L_x_1232) ;  /* 0xffffffac00b07947 */ /* 0x000fea000383ffff */
.L_x_1107:
[----:B0-----:R0:W1:Y:S02]  /*16ab0*/  SYNCS.PHASECHK.TRANS64.TRYWAIT P0, [R5+URZ+0x32420], R7 ;  /* 0x03242007050075a7 */ /* 0x001064000800017f */
[----:B-1----:R-:W-:Y:S05]  /*16ac0*/  @!P0 NANOSLEEP.SYNCS 0x989680 ;  /* 0x009896800000895d */ /* 0x002fea0003900000 */
[----:B------:R-:W1:Y:S02]  /*16ad0*/  @!P0 SYNCS.PHASECHK.TRANS64 P0, [R5+URZ+0x32420], R7 ;  /* 0x03242007050085a7 */ /* 0x000e64000800007f */
[----:B-1----:R-:W-:Y:S05]  /*16ae0*/  @!P0 BRA `(.L_x_1107) ;  /* 0xfffffffc00f08947 */ /* 0x002fea000383ffff */
[----:B------:R-:W-:Y:S05]  /*16af0*/  BRA `(.L_x_1233) ;  /* 0xffffffac00c87947 */ /* 0x000fea000383ffff */
.L_x_1110:
[----:B0-----:R0:W1:Y:S02]  /*16b00*/  SYNCS.PHASECHK.TRANS64.TRYWAIT P0, [R7+URZ+0x324a0], R9 ;  /* 0x0324a009070075a7 */ /* 0x001064000800017f */
[----:B-1----:R-:W-:Y:S05]  /*16b10*/  @!P0 NANOSLEEP.SYNCS 0x989680 ;  /* 0x009896800000895d */ /* 0x002fea0003900000 */
[----:B------:R-:W1:Y:S02]  /*16b20*/  @!P0 SYNCS.PHASECHK.TRANS64 P0, [R7+URZ+0x324a0], R9 ;  /* 0x0324a009070085a7 */ /* 0x000e64000800007f */
[----:B-1----:R-:W-:Y:S05]  /*16b30*/  @!P0 BRA `(.L_x_1110) ;  /* 0xfffffffc00f08947 */ /* 0x002fea000383ffff */
[----:B------:R-:W-:Y:S05]  /*16b40*/  BRA `(.L_x_1234) ;  /* 0xffffffac00d47947 */ /* 0x000fea000383ffff */
.L_x_1112:
[----:B-1----:R1:W2:Y:S02]  /*16b50*/  SYNCS.PHASECHK.TRANS64.TRYWAIT P0, [R7+URZ+0x324c0], R9 ;  /* 0x0324c009070075a7 */ /* 0x0022a4000800017f */
[----:B--2---:R-:W-:Y:S05]  /*16b60*/  @!P0 NANOSLEEP.SYNCS 0x989680 ;  /* 0x009896800000895d */ /* 0x004fea0003900000 */
[----:B------:R-:W2:Y:S02]  /*16b70*/  @!P0 SYNCS.PHASECHK.TRANS64 P0, [R7+URZ+0x324c0], R9 ;  /* 0x0324c009070085a7 */ /* 0x000ea4000800007f */
[----:B--2---:R-:W-:Y:S05]  /*16b80*/  @!P0 BRA `(.L_x_1112) ;  /* 0xfffffffc00f08947 */ /* 0x004fea000383ffff */
[----:B------:R-:W-:Y:S05]  /*16b90*/  BRA `(.L_x_1235) ;  /* 0xffffffb000387947 */ /* 0x000fea000383ffff */
.L_x_1116:
[----:B0-----:R0:W1:Y:S02]  /*16ba0*/  SYNCS.PHASECHK.TRANS64.TRYWAIT P0, [R7+URZ+0x324a0], R8 ;  /* 0x0324a008070075a7 */ /* 0x001064000800017f */
[----:B-1----:R-:W-:Y:S05]  /*16bb0*/  @!P0 NANOSLEEP.SYNCS 0x989680 ;  /* 0x009896800000895d */ /* 0x002fea0003900000 */
[----:B------:R-:W1:Y:S02]  /*16bc0*/  @!P0 SYNCS.PHASECHK.TRANS64 P0, [R7+URZ+0x324a0], R8 ;  /* 0x0324a008070085a7 */ /* 0x000e64000800007f */
[----:B-1----:R-:W-:Y:S05]  /*16bd0*/  @!P0 BRA `(.L_x_1116) ;  /* 0xfffffffc00f08947 */ /* 0x002fea000383ffff */
[----:B------:R-:W-:Y:S05]  /*16be0*/  BRA `(.L_x_1236) ;  /* 0xffffffb400287947 */ /* 0x000fea000383ffff */
.L_x_1118:
[----:B-1----:R1:W2:Y:S02]  /*16bf0*/  SYNCS.PHASECHK.TRANS64.TRYWAIT P1, [R7+URZ+0x324c0], R8 ;  /* 0x0324c008070075a7 */ /* 0x0022a4000802017f */
[----:B--2---:R-:W-:Y:S05]  /*16c00*/  @!P1 NANOSLEEP.SYNCS 0x989680 ;  /* 0x009896800000995d */ /* 0x004fea0003900000 */
[----:B------:R-:W2:Y:S02]  /*16c10*/  @!P1 SYNCS.PHASECHK.TRANS64 P1, [R7+URZ+0x324c0], R8 ;  /* 0x0324c008070095a7 */ /* 0x000ea4000802007f */
[----:B--2---:R-:W-:Y:S05]  /*16c20*/  @!P1 BRA `(.L_x_1118) ;  /* 0xfffffffc00f09947 */ /* 0x004fea000383ffff */
[----:B------:R-:W-:Y:S05]  /*16c30*/  BRA `(.L_x_1237) ;  /* 0xffffffb400847947 */ /* 0x000fea000383ffff */
.L_x_1128:
        /* <DEDUP_REMOVED lines=11> */
.L_x_1239:
[----:B------:R-:W-:Y:S05]  /*16cf0*/  BSYNC B0 ;  /* 0x0000000000007941 */ /* 0x000fea0003800000 */
.L_x_1238:
[----:B------:R-:W-:Y:S05]  /*16d00*/  BRA `(.L_x_1240) ;  /* 0xffffffc000307947 */ /* 0x000fea000383ffff */
.L_x_1129:
[----:B------:R-:W-:Y:S01]  /*16d10*/  BSSY B0, `(.L_x_1241) ;  /* 0x0000006000007945 */ /* 0x000fe20003800000 */
[----:B------:R-:W-:-:S07]  /*16d20*/  IMAD.MOV.U32 R15, RZ, RZ, -0x1 ;  /* 0xffffffffff0f7424 */ /* 0x000fce00078e00ff */
[----:B------:R-:W-:Y:S05]  /*16d30*/  WARPSYNC.COLLECTIVE R15, `(.L_x_1242) ;  /* 0x000000000f0c7348 */ /* 0x000fea0003c00000 */
[----:B------:R-:W-:Y:S02]  /*16d40*/  ELECT P6, UR62, PT ;  /* 0x00000000003e782f */ /* 0x000fe400038c0000 */
[----:B------:R-:W-:Y:S01]  /*16d50*/  MOV R14, UR62 ;  /* 0x0000003e000e7c02 */ /* 0x000fe20008000f00 */
[----:B------:R-:W-:Y:S10]  /*16d60*/  ENDCOLLECTIVE ;  /* 0x000000000000791b */ /* 0x000ff40003800000 */
.L_x_1242:
[----:B------:R-:W-:Y:S05]  /*16d70*/  BSYNC B0 ;  /* 0x0000000000007941 */ /* 0x000fea0003800000 */
.L_x_1241:
[----:B------:R-:W-:Y:S05]  /*16d80*/  BRA `(.L_x_1243) ;  /* 0xffffffc000287947 */ /* 0x000fea000383ffff */
.L_x_1132:
[----:B0-----:R0:W1:Y:S02]  /*16d90*/  SYNCS.PHASECHK.TRANS64.TRYWAIT P0, [R5+URZ+0x32440], R7 ;  /* 0x03244007050075a7 */ /* 0x001064000800017f */
[----:B-1----:R-:W-:Y:S05]  /*16da0*/  @!P0 NANOSLEEP.SYNCS 0x989680 ;  /* 0x009896800000895d */ /* 0x002fea0003900000 */
[----:B------:R-:W1:Y:S02]  /*16db0*/  @!P0 SYNCS.PHASECHK.TRANS64 P0, [R5+URZ+0x32440], R7 ;  /* 0x03244007050085a7 */ /* 0x000e64000800007f */
[----:B-1----:R-:W-:Y:S05]  /*16dc0*/  @!P0 BRA `(.L_x_1132) ;  /* 0xfffffffc00f08947 */ /* 0x002fea000383ffff */
[----:B------:R-:W-:Y:S05]  /*16dd0*/  BRA `(.L_x_1244) ;  /* 0xffffffc000987947 */ /* 0x000fea000383ffff */
.L_x_1136:
        /* <DEDUP_REMOVED lines=8> */
.L_x_1139:
[----:B0-----:R0:W1:Y:S02]  /*16e60*/  SYNCS.PHASECHK.TRANS64.TRYWAIT P0, [R2+URZ+0x32460], R5 ;  /* 0x03246005020075a7 */ /* 0x001064000800017f */
[----:B-1----:R-:W-:Y:S05]  /*16e70*/  @!P0 NANOSLEEP.SYNCS 0x989680 ;  /* 0x009896800000895d */ /* 0x002fea0003900000 */
[----:B------:R-:W1:Y:S02]  /*16e80*/  @!P0 SYNCS.PHASECHK.TRANS64 P0, [R2+URZ+0x32460], R5 ;  /* 0x03246005020085a7 */ /* 0x000e64000800007f */
[----:B-1----:R-:W-:Y:S05]  /*16e90*/  @!P0 BRA `(.L_x_1139) ;  /* 0xfffffffc00f08947 */ /* 0x002fea000383ffff */
[----:B------:R-:W-:Y:S05]  /*16ea0*/  BRA `(.L_x_1246) ;  /* 0xffffffc800207947 */ /* 0x000fea000383ffff */
.L_x_1148:
[----:B--2---:R2:W3:Y:S02]  /*16eb0*/  SYNCS.PHASECHK.TRANS64.TRYWAIT P0, [R2+URZ+0x32440], R7 ;  /* 0x03244007020075a7 */ /* 0x0044e4000800017f */
[----:B---3--:R-:W-:Y:S05]  /*16ec0*/  @!P0 NANOSLEEP.SYNCS 0x989680 ;  /* 0x009896800000895d */ /* 0x008fea0003900000 */
[----:B------:R-:W3:Y:S02]  /*16ed0*/  @!P0 SYNCS.PHASECHK.TRANS64 P0, [R2+URZ+0x32440], R7 ;  /* 0x03244007020085a7 */ /* 0x000ee4000800007f */
[----:B---3--:R-:W-:Y:S05]  /*16ee0*/  @!P0 BRA `(.L_x_1148) ;  /* 0xfffffffc00f08947 */ /* 0x008fea000383ffff */
[----:B------:R-:W-:Y:S05]  /*16ef0*/  BRA `(.L_x_1247) ;  /* 0xffffffcc00a87947 */ /* 0x000fea000383ffff */
.L_x_1150:
[----:B0-----:R0:W3:Y:S02]  /*16f00*/  SYNCS.PHASECHK.TRANS64.TRYWAIT P0, [R2+URZ+0x32460], R7 ;  /* 0x03246007020075a7 */ /* 0x0010e4000800017f */
[----:B---3--:R-:W-:Y:S05]  /*16f10*/  @!P0 NANOSLEEP.SYNCS 0x989680 ;  /* 0x009896800000895d */ /* 0x008fea0003900000 */
[----:B------:R-:W3:Y:S02]  /*16f20*/  @!P0 SYNCS.PHASECHK.TRANS64 P0, [R2+URZ+0x32460], R7 ;  /* 0x03246007020085a7 */ /* 0x000ee4000800007f */
[----:B---3--:R-:W-:Y:S05]  /*16f30*/  @!P0 BRA `(.L_x_1150) ;  /* 0xfffffffc00f08947 */ /* 0x008fea000383ffff */
[----:B------:R-:W-:Y:S05]  /*16f40*/  BRA `(.L_x_1248) ;  /* 0xffffffd000187947 */ /* 0x000fea000383ffff */
.L_x_1155:
[----:B--2---:R2:W3:Y:S02]  /*16f50*/  SYNCS.PHASECHK.TRANS64.TRYWAIT P0, [R3+URZ+0x32440], R7 ;  /* 0x03244007030075a7 */ /* 0x0044e4000800017f */
[----:B---3--:R-:W-:Y:S05]  /*16f60*/  @!P0 NANOSLEEP.SYNCS 0x989680 ;  /* 0x009896800000895d */ /* 0x008fea0003900000 */
[----:B------:R-:W3:Y:S02]  /*16f70*/  @!P0 SYNCS.PHASECHK.TRANS64 P0, [R3+URZ+0x32440], R7 ;  /* 0x03244007030085a7 */ /* 0x000ee4000800007f */
[----:B---3--:R-:W-:Y:S05]  /*16f80*/  @!P0 BRA `(.L_x_1155) ;  /* 0xfffffffc00f08947 */ /* 0x008fea000383ffff */
[----:B------:R-:W-:Y:S05]  /*16f90*/  BRA `(.L_x_1249) ;  /* 0xffffffd4005c7947 */ /* 0x000fea000383ffff */
.L_x_1157:
[----:B0-----:R0:W3:Y:S02]  /*16fa0*/  SYNCS.PHASECHK.TRANS64.TRYWAIT P1, [R3+URZ+0x32460], R7 ;  /* 0x03246007030075a7 */ /* 0x0010e4000802017f */
[----:B---3--:R-:W-:Y:S05]  /*16fb0*/  @!P1 NANOSLEEP.SYNCS 0x989680 ;  /* 0x009896800000995d */ /* 0x008fea0003900000 */
[----:B------:R-:W3:Y:S02]  /*16fc0*/  @!P1 SYNCS.PHASECHK.TRANS64 P1, [R3+URZ+0x32460], R7 ;  /* 0x03246007030095a7 */ /* 0x000ee4000802007f */
[----:B---3--:R-:W-:Y:S05]  /*16fd0*/  @!P1 BRA `(.L_x_1157) ;  /* 0xfffffffc00f09947 */ /* 0x008fea000383ffff */
[----:B------:R-:W-:Y:S05]  /*16fe0*/  BRA `(.L_x_1250) ;  /* 0xffffffd400c87947 */ /* 0x000fea000383ffff */
.L_x_1162:
[----:B---3--:R3:W4:Y:S02]  /*16ff0*/  SYNCS.PHASECHK.TRANS64.TRYWAIT P0, [R3+URZ+0x32440], R7 ;  /* 0x03244007030075a7 */ /* 0x008724000800017f */
[----:B----4-:R-:W-:Y:S05]  /*17000*/  @!P0 NANOSLEEP.SYNCS 0x989680 ;  /* 0x009896800000895d */ /* 0x010fea0003900000 */
[----:B------:R-:W4:Y:S02]  /*17010*/  @!P0 SYNCS.PHASECHK.TRANS64 P0, [R3+URZ+0x32440], R7 ;  /* 0x03244007030085a7 */ /* 0x000f24000800007f */
[----:B----4-:R-:W-:Y:S05]  /*17020*/  @!P0 BRA `(.L_x_1162) ;  /* 0xfffffffc00f08947 */ /* 0x010fea000383ffff */
[----:B------:R-:W-:Y:S05]  /*17030*/  BRA `(.L_x_1251) ;  /* 0xffffffd800ec7947 */ /* 0x000fea000383ffff */
.L_x_1164:
[----:B0-----:R0:W2:Y:S02]  /*17040*/  SYNCS.PHASECHK.TRANS64.TRYWAIT P1, [R3+URZ+0x32460], R7 ;  /* 0x03246007030075a7 */ /* 0x0010a4000802017f */
[----:B--2---:R-:W-:Y:S05]  /*17050*/  @!P1 NANOSLEEP.SYNCS 0x989680 ;  /* 0x009896800000995d */ /* 0x004fea0003900000 */
[----:B------:R-:W2:Y:S02]  /*17060*/  @!P1 SYNCS.PHASECHK.TRANS64 P1, [R3+URZ+0x32460], R7 ;  /* 0x03246007030095a7 */ /* 0x000ea4000802007f */
[----:B--2---:R-:W-:Y:S05]  /*17070*/  @!P1 BRA `(.L_x_1164) ;  /* 0xfffffffc00f09947 */ /* 0x004fea000383ffff */
[----:B------:R-:W-:Y:S05]  /*17080*/  BRA `(.L_x_1252) ;  /* 0xffffffdc005c7947 */ /* 0x000fea000383ffff */
.L_x_1169:
[----:B------:R-:W-:Y:S01]  /*17090*/  BSSY B0, `(.L_x_1253) ;  /* 0x0000008000007945 */ /* 0x000fe20003800000 */
[----:B0-----:R-:W-:Y:S02]  /*170a0*/  IMAD.MOV.U32 R13, RZ, RZ, R16 ;  /* 0x000000ffff0d7224 */ /* 0x001fe400078e0010 */
[----:B------:R-:W-:Y:S02]  /*170b0*/  IMAD.MOV.U32 R12, RZ, RZ, RZ ;  /* 0x000000ffff0c7224 */ /* 0x000fe400078e00ff */
[----:B--2---:R-:W-:Y:S02]  /*170c0*/  IMAD.MOV.U32 R11, RZ, RZ, 0x1f ;  /* 0x0000001fff0b7424 */ /* 0x004fe400078e00ff */
[----:B------:R-:W-:-:S07]  /*170d0*/  IMAD.MOV.U32 R15, RZ, RZ, -0x1 ;  /* 0xffffffffff0f7424 */ /* 0x000fce00078e00ff */
[----:B-1-3-5:R-:W-:Y:S05]  /*170e0*/  WARPSYNC.COLLECTIVE R15, `(.L_x_1254) ;  /* 0x000000000f087348 */ /* 0x02afea0003c00000 */
[----:B------:R0:W2:Y:S02]  /*170f0*/  SHFL.IDX P6, R14, R13, R12, R11 ;  /* 0x0000000c0d0e7389 */ /* 0x0000a400000c000b */
[----:B0123-5:R-:W-:Y:S01]  /*17100*/  ENDCOLLECTIVE ;  /* 0x000000000000791b */ /* 0x02ffe20003800000 */
.L_x_1254:
[----:B------:R-:W-:Y:S05]  /*17110*/  BSYNC B0 ;  /* 0x0000000000007941 */ /* 0x000fea0003800000 */
.L_x_1253:
        /* <DEDUP_REMOVED lines=8> */
.L_x_1255:
[----:B------:R-:W-:Y:S01]  /*171a0*/  IMAD.MOV.U32 R5, RZ, RZ, R14 ;  /* 0x000000ffff057224 */ /* 0x000fe200078e000e */
[----:B------:R-:W-:Y:S06]  /*171b0*/  BRA `(.L_x_1256) ;  /* 0xffffffe000507947 */ /* 0x000fec000383ffff */
.L_x_1172:
        /* <DEDUP_REMOVED lines=8> */
.L_x_1258:
[----:B------:R-:W-:Y:S05]  /*17240*/  BSYNC B0 ;  /* 0x0000000000007941 */ /* 0x000fea0003800000 */
.L_x_1257:
        /* <DEDUP_REMOVED lines=10> */
.L_x_1259:
        /* <DEDUP_REMOVED lines=8> */
.L_x_1260:
        /* <DEDUP_REMOVED lines=8> */
.L_x_1261:
        /* <DEDUP_REMOVED lines=8> */
.L_x_1262:
        /* <DEDUP_REMOVED lines=8> */
.L_x_1263:
[----:B------:R-:W-:Y:S05]  /*174f0*/  BRA `(.L_x_1264) ;  /* 0xffffffe000147947 */ /* 0x000fea000383ffff */
.L_x_1177:
[----:B------:R-:W-:Y:S01]  /*17500*/  BSSY B0, `(.L_x_1265) ;  /* 0x0000008000007945 */ /* 0x000fe20003800000 */
[----:B-----5:R-:W-:Y:S02]  /*17510*/  IMAD.MOV.U32 R13, RZ, RZ, R17 ;  /* 0x000000ffff0d7224 */ /* 0x020fe400078e0011 */
[----:B------:R-:W-:Y:S02]  /*17520*/  IMAD.MOV.U32 R12, RZ, RZ, 0x1 ;  /* 0x00000001ff0c7424 */ /* 0x000fe400078e00ff */
[----:B--2---:R-:W-:Y:S02]  /*17530*/  IMAD.MOV.U32 R11, RZ, RZ, RZ ;  /* 0x000000ffff0b7224 */ /* 0x004fe400078e00ff */
[----:B------:R-:W-:-:S07]  /*17540*/  IMAD.MOV.U32 R15, RZ, RZ, -0x1 ;  /* 0xffffffffff0f7424 */ /* 0x000fce00078e00ff */
[----:B01----:R-:W-:Y:S05]  /*17550*/  WARPSYNC.COLLECTIVE R15, `(.L_x_1266) ;  /* 0x000000000f087348 */ /* 0x003fea0003c00000 */
[----:B------:R2:W3:Y:S02]  /*17560*/  SHFL.UP P6, R14, R13, R12, R11 ;  /* 0x0400000c0d0e7389 */ /* 0x0004e400000c000b */
[----:B0123--:R-:W-:Y:S01]  /*17570*/  ENDCOLLECTIVE ;  /* 0x000000000000791b */ /* 0x00ffe20003800000 */
.L_x_1266:
[----:B------:R-:W-:Y:S05]  /*17580*/  BSYNC B0 ;  /* 0x0000000000007941 */ /* 0x000fea0003800000 */
.L_x_1265:
        /* <DEDUP_REMOVED lines=10> */
.L_x_1267:
        /* <DEDUP_REMOVED lines=8> */
.L_x_1268:
        /* <DEDUP_REMOVED lines=8> */
.L_x_1269:
        /* <DEDUP_REMOVED lines=8> */
.L_x_1270:
        /* <DEDUP_REMOVED lines=8> */
.L_x_1271:
[----:B------:R-:W-:Y:S05]  /*17830*/  BRA `(.L_x_1272) ;  /* 0xffffffdc00f87947 */ /* 0x000fea000383ffff */
.L_x_1179:
[----:B------:R-:W-:Y:S01]  /*17840*/  BSSY B0, `(.L_x_1273) ;  /* 0x0000006000007945 */ /* 0x000fe20003800000 */
[----:B------:R-:W-:Y:S01]  /*17850*/  PLOP3.LUT P6, PT, P6, PT, PT, 0x8, 0x0 ;  /* 0x000000000000781c */ /* 0x000fe200037ce170 */
[----:B------:R-:W-:-:S12]  /*17860*/  IMAD.MOV.U32 R15, RZ, RZ, -0x1 ;  /* 0xffffffffff0f7424 */ /* 0x000fd800078e00ff */
[----:B0-2---:R-:W-:Y:S05]  /*17870*/  WARPSYNC.COLLECTIVE R15, `(.L_x_1274) ;  /* 0x000000000f087348 */ /* 0x005fea0003c00000 */
[----:B------:R-:W-:Y:S01]  /*17880*/  VOTE.ANY R14, PT, P6 ;  /* 0x00000000000e7806 */ /* 0x000fe200030e0100 */
[----:B0-2---:R-:W-:Y:S06]  /*17890*/  ENDCOLLECTIVE ;  /* 0x000000000000791b */ /* 0x005fec0003800000 */
.L_x_1274:
[----:B------:R-:W-:Y:S05]  /*178a0*/  BSYNC B0 ;  /* 0x0000000000007941 */ /* 0x000fea0003800000 */
.L_x_1273:
        /* <DEDUP_REMOVED lines=9> */
.L_x_1275:
[----:B------:R-:W-:Y:S01]  /*17940*/  IMAD.MOV.U32 R17, RZ, RZ, R14 ;  /* 0x000000ffff117224 */ /* 0x000fe200078e000e */
[----:B------:R-:W-:Y:S06]  /*17950*/  BRA `(.L_x_1276) ;  /* 0xffffffdc00e87947 */ /* 0x000fec000383ffff */
.L_x_1181:
[----:B------:R-:W-:Y:S01]  /*17960*/  BSSY B0, `(.L_x_1277) ;  /* 0x0000007000007945 */ /* 0x000fe20003800000 */
[----:B------:R-:W-:Y:S02]  /*17970*/  IMAD.MOV.U32 R13, RZ, RZ, R3 ;  /* 0x000000ffff0d7224 */ /* 0x000fe400078e0003 */
[----:B--2---:R-:W-:Y:S02]  /*17980*/  IMAD.MOV.U32 R11, RZ, RZ, 0x1f ;  /* 0x0000001fff0b7424 */ /* 0x004fe400078e00ff */
[----:B------:R-:W-:-:S07]  /*17990*/  IMAD.MOV.U32 R15, RZ, RZ, -0x1 ;  /* 0xffffffffff0f7424 */ /* 0x000fce00078e00ff */
[----:B01-3--:R-:W-:Y:S05]  /*179a0*/  WARPSYNC.COLLECTIVE R15, `(.L_x_1278) ;  /* 0x000000000f087348 */ /* 0x00bfea0003c00000 */
[----:B------:R2:W4:Y:S02]  /*179b0*/  SHFL.IDX P6, R14, R13, R12, R11 ;  /* 0x0000000c0d0e7389 */ /* 0x00052400000c000b */
[----:B01234-:R-:W-:Y:S01]  /*179c0*/  ENDCOLLECTIVE ;  /* 0x000000000000791b */ /* 0x01ffe20003800000 */
.L_x_1278:
[----:B------:R-:W-:Y:S05]  /*179d0*/  BSYNC B0 ;  /* 0x0000000000007941 */ /* 0x000fea0003800000 */
.L_x_1277:
[----:B------:R-:W-:Y:S05]  /*179e0*/  BRA `(.L_x_1180) ;  /* 0xffffffdc00e07947 */ /* 0x000fea000383ffff */
.L_x_1184:
[----:B0-----:R0:W4:Y:S02]  /*179f0*/  SYNCS.PHASECHK.TRANS64.TRYWAIT P0, [R0+URZ+0x32420], R3 ;  /* 0x03242003000075a7 */ /* 0x001124000800017f */
[----:B----4-:R-:W-:Y:S05]  /*17a00*/  @!P0 NANOSLEEP.SYNCS 0x989680 ;  /* 0x009896800000895d */ /* 0x010fea0003900000 */
[----:B------:R-:W4:Y:S02]  /*17a10*/  @!P0 SYNCS.PHASECHK.TRANS64 P0, [R0+URZ+0x32420], R3 ;  /* 0x03242003000085a7 */ /* 0x000f24000800007f */
[----:B----4-:R-:W-:Y:S05]  /*17a20*/  @!P0 BRA `(.L_x_1184) ;  /* 0xfffffffc00f08947 */ /* 0x010fea000383ffff */
[----:B------:R-:W-:Y:S05]  /*17a30*/  BRA `(.L_x_1279) ;  /* 0xffffffe000c07947 */ /* 0x000fea000383ffff */
.L_x_1185:
[----:B---3--:R-:W3:Y:S01]  /*17a40*/  S2R R2, SR_TID.X ;  /* 0x0000000000027919 */ /* 0x008ee20000002100 */
[----:B------:R-:W-:Y:S01]  /*17a50*/  BSSY B0, `(.L_x_1280) ;  /* 0x000000a000007945 */ /* 0x000fe20003800000 */
[----:B------:R-:W-:Y:S02]  /*17a60*/  IMAD.MOV.U32 R12, RZ, RZ, RZ ;  /* 0x000000ffff0c7224 */ /* 0x000fe400078e00ff */
[----:B--2---:R-:W-:Y:S02]  /*17a70*/  IMAD.MOV.U32 R11, RZ, RZ, 0x1f ;  /* 0x0000001fff0b7424 */ /* 0x004fe400078e00ff */
[----:B------:R-:W-:Y:S01]  /*17a80*/  IMAD.MOV.U32 R15, RZ, RZ, -0x1 ;  /* 0xffffffffff0f7424 */ /* 0x000fe200078e00ff */
[----:B---3--:R-:W-:-:S04]  /*17a90*/  SHF.R.U32.HI R2, RZ, 0x5, R2 ;  /* 0x00000005ff027819 */ /* 0x008fc80000011602 */
[----:B------:R-:W-:-:S05]  /*17aa0*/  LOP3.LUT R2, R2, 0x3, RZ, 0xc0, !PT ;  /* 0x0000000302027812 */ /* 0x000fca00078ec0ff */
[----:B------:R-:W-:-:S07]  /*17ab0*/  IMAD.MOV.U32 R13, RZ, RZ, R2 ;  /* 0x000000ffff0d7224 */ /* 0x000fce00078e0002 */
[----:B01----:R-:W-:Y:S05]  /*17ac0*/  WARPSYNC.COLLECTIVE R15, `(.L_x_1281) ;  /* 0x000000000f087348 */ /* 0x003fea0003c00000 */
[----:B------:R2:W3:Y:S02]  /*17ad0*/  SHFL.IDX P6, R14, R13, R12, R11 ;  /* 0x0000000c0d0e7389 */ /* 0x0004e400000c000b */
[----:B0123--:R-:W-:Y:S01]  /*17ae0*/  ENDCOLLECTIVE ;  /* 0x000000000000791b */ /* 0x00ffe20003800000 */
.L_x_1281:
[----:B------:R-:W-:Y:S05]  /*17af0*/  BSYNC B0 ;  /* 0x0000000000007941 */ /* 0x000fea0003800000 */
.L_x_1280:
[----:B------:R-:W-:Y:S05]  /*17b00*/  BRA `(.L_x_1282) ;  /* 0xffffffe000a47947 */ /* 0x000fea000383ffff */
.L_x_1186:
[----:B------:R-:W-:Y:S01]  /*17b10*/  BSSY B0, `(.L_x_1283) ;  /* 0x0000006000007945 */ /* 0x000fe20003800000 */
[----:B------:R-:W-:-:S07]  /*17b20*/  IMAD.MOV.U32 R15, RZ, RZ, -0x1 ;  /* 0xffffffffff0f7424 */ /* 0x000fce00078e00ff */
[----:B0123--:R-:W-:Y:S05]  /*17b30*/  WARPSYNC.COLLECTIVE R15, `(.L_x_1284) ;  /* 0x000000000f0c7348 */ /* 0x00ffea0003c00000 */
[----:B------:R-:W-:Y:S02]  /*17b40*/  ELECT P6, UR62, PT ;  /* 0x00000000003e782f */ /* 0x000fe400038c0000 */
[----:B------:R-:W-:Y:S01]  /*17b50*/  MOV R14, UR62 ;  /* 0x0000003e000e7c02 */ /* 0x000fe20008000f00 */
[----:B0123--:R-:W-:Y:S10]  /*17b60*/  ENDCOLLECTIVE ;  /* 0x000000000000791b */ /* 0x00fff40003800000 */
.L_x_1284:
[----:B------:R-:W-:Y:S05]  /*17b70*/  BSYNC B0 ;  /* 0x0000000000007941 */ /* 0x000fea0003800000 */
.L_x_1283:
[----:B------:R-:W-:Y:S05]  /*17b80*/  BRA `(.L_x_1285) ;  /* 0xffffffe000987947 */ /* 0x000fea000383ffff */
.L_x_1188:
[----:B0-----:R0:W1:Y:S02]  /*17b90*/  SYNCS.PHASECHK.TRANS64.TRYWAIT P0, [R6+URZ], R5 ;  /* 0x00000005060075a7 */ /* 0x001064000800017f */
[----:B-1----:R-:W-:Y:S05]  /*17ba0*/  @!P0 NANOSLEEP.SYNCS 0x989680 ;  /* 0x009896800000895d */ /* 0x002fea0003900000 */
[----:B------:R-:W1:Y:S02]  /*17bb0*/  @!P0 SYNCS.PHASECHK.TRANS64 P0, [R6+URZ], R5 ;  /* 0x00000005060085a7 */ /* 0x000e64000800007f */
[----:B-1----:R-:W-:Y:S05]  /*17bc0*/  @!P0 BRA `(.L_x_1188) ;  /* 0xfffffffc00f08947 */ /* 0x002fea000383ffff */
[----:B------:R-:W-:Y:S05]  /*17bd0*/  BRA `(.L_x_1286) ;  /* 0xffffffe000dc7947 */ /* 0x000fea000383ffff */
.L_x_1189:
[----:B-1----:R1:W3:Y:S02]  /*17be0*/  SYNCS.PHASECHK.TRANS64.TRYWAIT P0, [R7+URZ], R2 ;  /* 0x00000002070075a7 */ /* 0x0022e4000800017f */
[----:B---3--:R-:W-:Y:S05]  /*17bf0*/  @!P0 NANOSLEEP.SYNCS 0x989680 ;  /* 0x009896800000895d */ /* 0x008fea0003900000 */
[----:B------:R-:W3:Y:S02]  /*17c00*/  @!P0 SYNCS.PHASECHK.TRANS64 P0, [R7+URZ], R2 ;  /* 0x00000002070085a7 */ /* 0x000ee4000800007f */
[----:B---3--:R-:W-:Y:S05]  /*17c10*/  @!P0 BRA `(.L_x_1189) ;  /* 0xfffffffc00f08947 */ /* 0x008fea000383ffff */
[----:B------:R-:W-:Y:S05]  /*17c20*/  BRA `(.L_x_1287) ;  /* 0xffffffe000d07947 */ /* 0x000fea000383ffff */
.L_x_1191:
[----:B---3--:R3:W4:Y:S02]  /*17c30*/  SYNCS.PHASECHK.TRANS64.TRYWAIT P0, [R4+URZ], R5 ;  /* 0x00000005040075a7 */ /* 0x008724000800017f */
[----:B----4-:R-:W-:Y:S05]  /*17c40*/  @!P0 NANOSLEEP.SYNCS 0x989680 ;  /* 0x009896800000895d */ /* 0x010fea0003900000 */
[----:B------:R-:W4:Y:S02]  /*17c50*/  @!P0 SYNCS.PHASECHK.TRANS64 P0, [R4+URZ], R5 ;  /* 0x00000005040085a7 */ /* 0x000f24000800007f */
[----:B----4-:R-:W-:Y:S05]  /*17c60*/  @!P0 BRA `(.L_x_1191) ;  /* 0xfffffffc00f08947 */ /* 0x010fea000383ffff */
[----:B------:R-:W-:Y:S05]  /*17c70*/  BRA `(.L_x_1288) ;  /* 0xffffffe000d87947 */ /* 0x000fea000383ffff */
.L_x_1289:
        /* <DEDUP_REMOVED lines=16> */
.L_x_4719:


//--------------------- .text._ZN7cutlass13device_kernelIN5flash11enable_sm90INS1_16FlashAttnFwdSm90INS1_25CollectiveMainloopFwdSm90ILi2EN4cute5tupleIJNS5_1CILi1EEES8_S8_EEENS6_IJNS7_ILi128EEENS7_ILi96EEENS7_ILi64EEEEEELi256ENS_10bfloat16_tEfNS_4arch4Sm90ELb0ELb1ELb0ELb0ELb0ELb0ELb0ELb1ELb0ELb0ELb0ELb0EEENS1_21CollectiveEpilogueFwdINS6_IJSA_NS7_ILi256EEESB_EEES9_SE_SG_Li256ELb0ELb0ELb0ELb0EEENS1_30DynamicPersistentTileSchedulerILi256ELi32ELb0ELb0ELb1EEEEEEEEEvNT_6ParamsE --------------------------
	.section	.text._ZN7cutlass13device_kernelIN5flash11enable_sm90INS1_16FlashAttnFwdSm90INS1_25CollectiveMainloopFwdSm90ILi2EN4cute5tupleIJNS5_1CILi1EEES8_S8_EEENS6_IJNS7_ILi128EEENS7_ILi96EEENS7_ILi64EEEEEELi256ENS_10bfloat16_tEfNS_4arch4Sm90ELb0ELb1ELb0ELb0ELb0ELb0ELb0ELb1ELb0ELb0ELb0ELb0EEENS1_21CollectiveEpilogueFwdINS6_IJSA_NS7_ILi256EEESB_EEES9_SE_SG_Li256ELb0ELb0ELb0ELb0EEENS1_30DynamicPersistentTileSchedulerILi256ELi32ELb0ELb0ELb1EEEEEEEEEvNT_6ParamsE,"ax",@progbits
	.align	128
.text._ZN7cutlass13device_kernelIN5flash11enable_sm90INS1_16FlashAttnFwdSm90INS1_25CollectiveMainloopFwdSm90ILi2EN4cute5tupleIJNS5_1CILi1EEES8_S8_EEENS6_IJNS7_ILi128EEENS7_ILi96EEENS7_ILi64EEEEEELi256ENS_10bfloat16_tEfNS_4arch4Sm90ELb0ELb1ELb0ELb0ELb0ELb0ELb0ELb1ELb0ELb0ELb0ELb0EEENS1_21CollectiveEpilogueFwdINS6_IJSA_NS7_ILi256EEESB_EEES9_SE_SG_Li256ELb0ELb0ELb0ELb0EEENS1_30DynamicPersistentTileSchedulerILi256ELi32ELb0ELb0ELb1EEEEEEEEEvNT_6ParamsE:
        .type           _ZN7cutlass13device_kernelIN5flash11enable_sm90INS1_16FlashAttnFwdSm90INS1_25CollectiveMainloopFwdSm90ILi2EN4cute5tupleIJNS5_1CILi1EEES8_S8_EEENS6_IJNS7_ILi128EEENS7_ILi96EEENS7_ILi64EEEEEELi256ENS_10bfloat16_tEfNS_4arch4Sm90ELb0ELb1ELb0ELb0ELb0ELb0ELb0ELb1ELb0ELb0ELb0ELb0EEENS1_21CollectiveEpilogueFwdINS6_IJSA_NS7_ILi256EEESB_EEES9_SE_SG_Li256ELb0ELb0ELb0ELb0EEENS1_30DynamicPersistentTileSchedulerILi256ELi32ELb0ELb0ELb1EEEEEEEEEvNT_6ParamsE,@function
        .size           _ZN7cutlass13device_kernelIN5flash11enable_sm90INS1_16FlashAttnFwdSm90INS1_25CollectiveMainloopFwdSm90ILi2EN4cute5tupleIJNS5_1CILi1EEES8_S8_EEENS6_IJNS7_ILi128EEENS7_ILi96EEENS7_ILi64EEEEEELi256ENS_10bfloat16_tEfNS_4arch4Sm90ELb0ELb1ELb0ELb0ELb0ELb0ELb0ELb1ELb0ELb0ELb0ELb0EEENS1_21CollectiveEpilogueFwdINS6_IJSA_NS7_ILi256EEESB_EEES9_SE_SG_Li256ELb0ELb0ELb0ELb0EEENS1_30DynamicPersistentTileSchedulerILi256ELi32ELb0ELb0ELb1EEEEEEEEEvNT_6ParamsE,(.L_x_4720 - _ZN7cutlass13device_kernelIN5flash11enable_sm90INS1_16FlashAttnFwdSm90INS1_25CollectiveMainloopFwdSm90ILi2EN4cute5tupleIJNS5_1CILi1EEES8_S8_EEENS6_IJNS7_ILi128EEENS7_ILi96EEENS7_ILi64EEEEEELi256ENS_10bfloat16_tEfNS_4arch4Sm90ELb0ELb1ELb0ELb0ELb0ELb0ELb0ELb1ELb0ELb0ELb0ELb0EEENS1_21CollectiveEpilogueFwdINS6_IJSA_NS7_ILi256EEESB_EEES9_SE_SG_Li256ELb0ELb0ELb0ELb0EEENS1_30DynamicPersistentTileSchedulerILi256ELi32ELb0ELb0ELb1EEEEEEEEEvNT_6ParamsE)
        .other          _ZN7cutlass13device_kernelIN5flash11enable_sm90INS1_16FlashAttnFwdSm90INS1_25CollectiveMainloopFwdSm90ILi2EN4cute5tupleIJNS5_1CILi1EEES8_S8_EEENS6_IJNS7_ILi128EEENS7_ILi96EEENS7_ILi64EEEEEELi256ENS_10bfloat16_tEfNS_4arch4Sm90ELb0ELb1ELb0ELb0ELb0ELb0ELb0ELb1ELb0ELb0ELb0ELb0EEENS1_21CollectiveEpilogueFwdINS6_IJSA_NS7_ILi256EEESB_EEES9_SE_SG_Li256ELb0ELb0ELb0ELb0EEENS1_30DynamicPersistentTileSchedulerILi256ELi32ELb0ELb0ELb1EEEEEEEEEvNT_6ParamsE,@"STO_CUDA_ENTRY STV_DEFAULT"
_ZN7cutlass13device_kernelIN5flash11enable_sm90INS1_16FlashAttnFwdSm90INS1_25CollectiveMainloopFwdSm90ILi2EN4cute5tupleIJNS5_1CILi1EEES8_S8_EEENS6_IJNS7_ILi128EEENS7_ILi96EEENS7_ILi64EEEEEELi256ENS_10bfloat16_tEfNS_4arch4Sm90ELb0ELb1ELb0ELb0ELb0ELb0ELb0ELb1ELb0ELb0ELb0ELb0EEENS1_21CollectiveEpilogueFwdINS6_IJSA_NS7_ILi256EEESB_EEES9_SE_SG_Li256ELb0ELb0ELb0ELb0EEENS1_30DynamicPersistentTileSchedulerILi256ELi32ELb0ELb0ELb1EEEEEEEEEvNT_6ParamsE:
[----:B------:R-:W1:Y:S01]  /*0000*/  LDC R1, c[0x0][0x28] ;  /* 0x00000a00ff017b82 */ /* 0x000e620000000800 */
[----:B------:R-:W2:Y:S01]  /*0010*/  S2R R3, SR_TID.X ;  /* 0x0000000000037919 */ /* 0x000ea20000002100 */
[----:B------:R-:W-:Y:S01]  /*0020*/  ELECT P0, URZ, PT ;  /* 0x00000000003f782f */ /* 0x000fe20003800000 */
[----:B------:R-:W-:Y:S01]  /*0030*/  BSSY B0, `(.L_x_1290) ;  /* 0x0000014000007945 */ /* 0x000fe20003800000 */
[--C-:B--2---:R-:W-:Y:S02]  /*0040*/  SHF.R.U32.HI R0, RZ, 0x5, R3.reuse ;  /* 0x00000005ff007819 */ /* 0x104fe40000011603 */
[----:B------:R-:W-:-:S03]  /*0050*/  SHF.R.U32.HI R23, RZ, 0x7, R3 ;  /* 0x00000007ff177819 */ /* 0x000fc60000011603 */
[----:B------:R-:W2:Y:S02]  /*0060*/  SHFL.IDX PT, R2, R0, RZ, 0x1f ;  /* 0x00001fff00027589 */ /* 0x000ea400000e0000 */
[----:B--2---:R-:W-:-:S13]  /*0070*/  ISETP.EQ.AND P0, PT, R2, RZ, P0 ;  /* 0x000000ff0200720c */ /* 0x004fda0000702270 */
[----:B-1----:R-:W-:Y:S05]  /*0080*/  @!P0 BRA `(.L_x_1291) ;  /* 0x0000000000388947 */ /* 0x002fea0003800000 */
        /* <DEDUP_REMOVED lines=14> */
.L_x_1291:
[----:B------:R-:W-:Y:S05]  /*0170*/  BSYNC B0 ;  /* 0x0000000000007941 */ /* 0x000fea0003800000 */
.L_x_1290:
        /* <DEDUP_REMOVED lines=37> */
.L_x_1292:
        /* <DEDUP_REMOVED lines=22> */
.L_x_1293:
        /* <DEDUP_REMOVED lines=18> */
.L_x_1294:
        /* <DEDUP_REMOVED lines=22> */
.L_x_1295:
        /* <DEDUP_REMOVED lines=22> */
.L_x_1296:
[----:B------:R-:W-:Y:S01]  /*0910*/  PLOP3.LUT P0, PT, PT, PT, UP0, 0x80, 0x0 ;  /* 0x000000000000781c */ /* 0x000fe20003f0f008 */
[----:B------:R-:W-:Y:S01]  /*0920*/  UMOV UR36, 0x1 ;  /* 0x0000000100247882 */ /* 0x000fe20000000000 */
[----:B------:R-:W-:Y:S01]  /*0930*/  NOP ;  /* 0x0000000000007918 */ /* 0x000fe20000000000 */
[----:B------:R-:W-:Y:S01]  /*0940*/  USEL UR36, UR36, 0x2, !UP0 ;  /* 0x0000000224247887 */ /* 0x000fe2000c000000 */
[----:B------:R-:W-:Y:S01]  /*0950*/  ULDC.64 UR48, c[0x0][0x208] ;  /* 0x0000820000307ab9 */ /* 0x000fe20000000a00 */
[----:B-123--:R-:W-:Y:S08]  /*0960*/  BAR.SYNC.DEFER_BLOCKING 0x0 ;  /* 0x0000000000007b1d */ /* 0x00eff00000010000 */
[----:B------:R-:W-:Y:S05]  /*0970*/  @!P0 BRA `(.L_x_1297) ;  /* 0x000000dc003c8947 */ /* 0x000fea0003800000 */
.L_x_1298:
[----:B------:R-:W-:-:S08]  /*0980*/  NOP ;  /* 0x0000000000007918 */ /* 0x000fd00000000000 */
[----:B------:R-:W1:Y:S02]  /*0990*/  USETMAXREG.TRY_ALLOC.CTAPOOL UP0, 0xf0 ;  /* 0x000000f0000079c8 */ /* 0x000e640008000600 */
[----:B-1----:R-:W-:-:S13]  /*09a0*/  PLOP3.LUT P0, PT, PT, PT, UP0, 0x80, 0x0 ;  /* 0x000000000000781c */ /* 0x002fda0003f0f008 */
[----:B------:R-:W-:Y:S05]  /*09b0*/  @!P0 BRA `(.L_x_1298) ;  /* 0xfffffffc00f08947 */ /* 0x000fea000383ffff */
[----:B------:R-:W1:Y:S08]  /*09c0*/  S2UR UR7, SR_CTAID.X ;  /* 0x00000000000779c3 */ /* 0x000e700000002500 */
[----:B------:R-:W-:Y:S08]  /*09d0*/  BAR.ARV 0x4, 0x120 ;  /* 0x0104800000007b1d */ /* 0x000ff00000002000 */
[----:B------:R-:W-:Y:S08]  /*09e0*/  BAR.ARV 0x8, 0x120 ;  /* 0x0204800000007b1d */ /* 0x000ff00000002000 */
[----:B------:R-:W1:Y:S01]  /*09f0*/  LDC R0, c[0x0][0xda8] ;  /* 0x00036a00ff007b82 */ /* 0x000e620000000800 */
[----:B------:R-:W-:-:S13]  /*0a00*/  ISETP.NE.AND P0, PT, R23, 0x1, PT ;  /* 0x000000011700780c */ /* 0x000fda0003f05270 */
[----:B------:R-:W-:Y:S06]  /*0a10*/  @!P0 BAR.ARV 0x9, 0x100 ;  /* 0x0244000000008b1d */ /* 0x000fec0000002000 */
[----:B-1----:R-:W-:-:S13]  /*0a20*/  ISETP.LE.AND P0, PT, R0, UR7, PT ;  /* 0x0000000700007c0c */ /* 0x002fda000bf03270 */
[----:B------:R-:W-:Y:S05]  /*0a30*/  @P0 EXIT ;  /* 0x000000000000094d */ /* 0x000fea0003800000 */
[----:B------:R-:W1:Y:S01]  /*0a40*/  S2R R2, SR_TID.X ;  /* 0x0000000000027919 */ /* 0x000e620000002100 */
[----:B------:R-:W2:Y:S01]  /*0a50*/  S2UR UR4, SR_CgaCtaId ;  /* 0x00000000000479c3 */ /* 0x000ea20000008800 */
[----:B------:R-:W-:Y:S01]  /*0a60*/  UMOV UR46, 0x400 ;  /* 0x00000400002e7882 */ /* 0x000fe20000000000 */
[----:B------:R-:W-:Y:S01]  /*0a70*/  ULOP3.LUT UR47, UR36, 0x1, URZ, 0xfc, !UPT ;  /* 0x00000001242f7892 */ /* 0x000fe2000f8efc3f */
[----:B------:R-:W-:Y:S01]  /*0a80*/  ULDC.64 UR50, c[0x0][0x198] ;  /* 0x0000660000327ab9 */ /* 0x000fe20000000a00 */
[----:B------:R-:W-:Y:S01]  /*0a90*/  UMOV UR37, URZ ;  /* 0x0000003f00257c82 */ /* 0x000fe20008000000 */
[----:B------:R-:W-:Y:S01]  /*0aa0*/  UMOV UR38, URZ ;  /* 0x0000003f00267c82 */ /* 0x000fe20008000000 */
[----:B------:R-:W-:Y:S02]  /*0ab0*/  UMOV UR39, URZ ;  /* 0x0000003f00277c82 */ /* 0x000fe40008000000 */
[----:B------:R-:W3:Y:S01]  /*0ac0*/  S2UR UR6, SR_SWINHI ;  /* 0x00000000000679c3 */ /* 0x000ee20000002f00 */
[----:B--2---:R-:W-:Y:S01]  /*0ad0*/  ULEA UR46, UR4, UR46, 0x18 ;  /* 0x0000002e042e7291 */ /* 0x004fe2000f8ec03f */
[----:B-1----:R-:W-:-:S06]  /*0ae0*/  VIADD R202, R2, 0xffffff80 ;  /* 0xffffff8002ca7836 */ /* 0x002fcc0000000000 */
[----:B------:R-:W-:Y:S01]  /*0af0*/  UMOV UR4, UR46 ;  /* 0x0000002e00047c82 */ /* 0x000fe20008000000 */
[----:B---3--:R-:W-:Y:S01]  /*0b00*/  UMOV UR5, UR6 ;  /* 0x0000000600057c82 */ /* 0x008fe20008000000 */
[----:B------:R-:W-:Y:S01]  /*0b10*/  IMAD.U32 R18, RZ, RZ, UR4 ;  /* 0x00000004ff127e24 */ /* 0x000fe2000f8e00ff */
[----:B------:R-:W-:Y:S01]  /*0b20*/  UMOV UR4, UR7 ;  /* 0x0000000700047c82 */ /* 0x000fe20008000000 */
[----:B------:R-:W-:Y:S01]  /*0b30*/  SHF.R.S32.HI R3, RZ, 0x1f, R202 ;  /* 0x0000001fff037819 */ /* 0x000fe200000114ca */
[----:B------:R-:W-:-:S03]  /*0b40*/  IMAD.U32 R19, RZ, RZ, UR5 ;  /* 0x00000005ff137e24 */ /* 0x000fc6000f8e00ff */
[CC--:B------:R-:W-:Y:S02]  /*0b50*/  LEA.HI R0, R3.reuse, R202.reuse, RZ, 0x7 ;  /* 0x000000ca03007211 */ /* 0x0c0fe400078f38ff */
[CC--:B------:R-:W-:Y:S02]  /*0b60*/  LEA.HI R2, R3.reuse, R202.reuse, RZ, 0x4 ;  /* 0x000000ca03027211 */ /* 0x0c0fe400078f20ff */
[----:B------:R-:W-:Y:S02]  /*0b70*/  LOP3.LUT R5, R0, 0xffffff80, RZ, 0xc0, !PT ;  /* 0xffffff8000057812 */ /* 0x000fe400078ec0ff */
[----:B------:R-:W-:Y:S02]  /*0b80*/  LEA.HI R4, R3, R202, RZ, 0x5 ;  /* 0x000000ca03047211 */ /* 0x000fe400078f28ff */
[----:B------:R-:W-:Y:S01]  /*0b90*/  LOP3.LUT R3, R2, 0x3fffff0, RZ, 0xc0, !PT ;  /* 0x03fffff002037812 */ /* 0x000fe200078ec0ff */
[----:B------:R-:W-:Y:S01]  /*0ba0*/  IMAD.IADD R6, R202, 0x1, -R5 ;  /* 0x00000001ca067824 */ /* 0x000fe200078e0a05 */
[----:B------:R-:W-:-:S02]  /*0bb0*/  SHF.R.S32.HI R5, RZ, 0x4, R2 ;  /* 0x00000004ff057819 */ /* 0x000fc40000011402 */
[----:B------:R-:W-:Y:S01]  /*0bc0*/  SHF.R.S32.HI R4, RZ, 0x5, R4 ;  /* 0x00000005ff047819 */ /* 0x000fe20000011404 */
[----:B------:R-:W-:Y:S01]  /*0bd0*/  IMAD.IADD R3, R202, 0x1, -R3 ;  /* 0x00000001ca037824 */ /* 0x000fe200078e0a03 */
[----:B------:R-:W-:Y:S02]  /*0be0*/  SHF.R.S32.HI R7, RZ, 0x1f, R6 ;  /* 0x0000001fff077819 */ /* 0x000fe40000011406 */
[----:B------:R-:W-:Y:S01]  /*0bf0*/  LEA.HI R2, R2, R5, RZ, 0x1 ;  /* 0x0000000502027211 */ /* 0x000fe200078f08ff */
[----:B------:R-:W-:Y:S01]  /*0c00*/  IMAD R11, R4, 0x10, R3 ;  /* 0x00000010040b7824 */ /* 0x000fe200078e0203 */
[----:B------:R-:W-:Y:S02]  /*0c10*/  LEA.HI R8, R7, R6, RZ, 0x2 ;  /* 0x0000000607087211 */ /* 0x000fe400078f10ff */
[----:B------:R-:W-:Y:S02]  /*0c20*/  LOP3.LUT R2, R2, 0x1ffffffe, RZ, 0xc0, !PT ;  /* 0x1ffffffe02027812 */ /* 0x000fe400078ec0ff */
[----:B------:R-:W-:-:S02]  /*0c30*/  SHF.R.S32.HI R9, RZ, 0x2, R8 ;  /* 0x00000002ff097819 */ /* 0x000fc40000011408 */
[----:B------:R-:W-:Y:S01]  /*0c40*/  SHF.R.S32.HI R10, RZ, 0x1f, R8 ;  /* 0x0000001fff0a7819 */ /* 0x000fe20000011408 */
[----:B------:R-:W-:Y:S01]  /*0c50*/  IMAD.IADD R2, R5, 0x1, -R2 ;  /* 0x0000000105027824 */ /* 0x000fe200078e0a02 */
[----:B------:R-:W-:Y:S02]  /*0c60*/  SHF.R.S32.HI R3, RZ, 0x7, R0 ;  /* 0x00000007ff037819 */ /* 0x000fe40000011400 */
[----:B------:R-:W-:Y:S01]  /*0c70*/  LEA.HI R10, R10, R9, RZ, 0x3 ;  /* 0x000000090a0a7211 */ /* 0x000fe200078f18ff */
[----:B------:R-:W-:Y:S01]  /*0c80*/  IMAD R2, R11, 0x8, R2 ;  /* 0x000000080b027824 */ /* 0x000fe200078e0202 */
[----:B------:R-:W-:Y:S02]  /*0c90*/  LEA.HI R0, R0, R3, RZ, 0x1 ;  /* 0x0000000300007211 */ /* 0x000fe400078f08ff */
[----:B------:R-:W-:Y:S01]  /*0ca0*/  LOP3.LUT R10, R10, 0xfffffff8, RZ, 0xc0, !PT ;  /* 0xfffffff80a0a7812 */ /* 0x000fe200078ec0ff */
[----:B------:R-:W-:Y:S01]  /*0cb0*/  IMAD.SHL.U32 R5, R2, 0x8, RZ ;  /* 0x0000000802057824 */ /* 0x000fe200078e00ff */
[----:B------:R-:W-:-:S02]  /*0cc0*/  LEA.HI R7, R7, R6, RZ, 0x5 ;  /* 0x0000000607077211 */ /* 0x000fc400078f28ff */
[----:B------:R-:W-:Y:S01]  /*0cd0*/  LOP3.LUT R0, R0, 0x3fffffe, RZ, 0xc0, !PT ;  /* 0x03fffffe00007812 */ /* 0x000fe200078ec0ff */
[----:B------:R-:W-:Y:S01]  /*0ce0*/  IMAD.IADD R10, R9, 0x1, -R10 ;  /* 0x00000001090a7824 */ /* 0x000fe200078e0a0a */
[----:B------:R-:W-:Y:S01]  /*0cf0*/  SHF.R.S32.HI R7, RZ, 0x5, R7 ;  /* 0x00000005ff077819 */ /* 0x000fe20000011407 */
[----:B------:R-:W-:Y:S01]  /*0d00*/  IMAD.WIDE R18, R5, 0x2, R18 ;  /* 0x0000000205127825 */ /* 0x000fe200078e0212 */
[----:B------:R-:W-:-:S03]  /*0d10*/  LOP3.LUT R9, R8, 0x7ffffffc, RZ, 0xc0, !PT ;  /* 0x7ffffffc08097812 */ /* 0x000fc600078ec0ff */
[----:B------:R-:W-:Y:S02]  /*0d20*/  IMAD.IADD R0, R3, 0x1, -R0 ;  /* 0x0000000103007824 */ /* 0x000fe400078e0a00 */
[----:B------:R-:W-:Y:S02]  /*0d30*/  IMAD R7, R7, 0x10, R10 ;  /* 0x0000001007077824 */ /* 0x000fe400078e020a */
[----:B------:R-:W-:Y:S02]  /*0d40*/  IMAD.IADD R9, R6, 0x1, -R9 ;  /* 0x0000000106097824 */ /* 0x000fe400078e0a09 */
[----:B------:R-:W-:Y:S02]  /*0d50*/  IMAD R201, R0, 0x40, R7 ;  /* 0x0000004000c97824 */ /* 0x000fe400078e0207 */
[----:B------:R-:W-:-:S07]  /*0d60*/  IMAD.SHL.U32 R16, R9, 0x2, RZ ;  /* 0x0000000209107824 */ /* 0x000fce00078e00ff */
.L_x_1391:
[----:B------:R-:W-:Y:S01]  /*0d70*/  ULDC UR5, c[0x0][0xdd0] ;  /* 0x0003740000057ab9 */ /* 0x000fe20000000800 */
[----:B-1----:R-:W1:Y:S01]  /*0d80*/  LDC R0, c[0x0][0xde8] ;  /* 0x00037a00ff007b82 */ /* 0x002e620000000800 */
[----:B------:R-:W-:Y:S01]  /*0d90*/  UISETP.NE.AND UP0, UPT, UR5, 0x1, UPT ;  /* 0x000000010500788c */ /* 0x000fe2000bf05270 */
[----:B------:R-:W-:-:S10]  /*0da0*/  UMOV UR8, UR4 ;  /* 0x0000000400087c82 */ /* 0x000fd40008000000 */
[----:B------:R-:W-:Y:S01]  /*0db0*/  @UP0 ULDC UR6, c[0x0][0xdd4] ;  /* 0x0003750000060ab9 */ /* 0x000fe20000000800 */
[----:B------:R-:W-:Y:S01]  /*0dc0*/  @UP0 ULDC UR9, c[0x0][0xdd8] ;  /* 0x0003760000090ab9 */ /* 0x000fe20000000800 */
[----:B------:R-:W-:-:S04]  /*0dd0*/  UIMAD.WIDE.U32 UR6, UR4, UR6, URZ ;  /* 0x00000006040672a5 */ /* 0x000fc8000f8e003f */
[----:B------:R-:W-:-:S04]  /*0de0*/  @UP0 USHF.R.U32.HI UR8, URZ, UR9, UR7 ;  /* 0x000000093f080299 */ /* 0x000fc80008011607 */
[----:B------:R-:W-:Y:S02]  /*0df0*/  UIADD3 UR6, -UR8, URZ, URZ ;  /* 0x0000003f08067290 */ /* 0x000fe4000fffe13f */
[----:B-1----:R-:W-:Y:S02]  /*0e00*/  ISETP.LE.AND P0, PT, R0, UR8, PT ;  /* 0x0000000800007c0c */ /* 0x002fe4000bf03270 */
[----:B------:R-:W-:-:S11]  /*0e10*/  UIMAD UR7, UR5, UR6, UR4 ;  /* 0x00000006050772a4 */ /* 0x000fd6000f8e0204 */
[----:B--234-:R-:W-:Y:S05]  /*0e20*/  @!P0 BRA `(.L_x_1299) ;  /* 0x0000000000208947 */ /* 0x01cfea0003800000 */
[----:B------:R-:W-:Y:S01]  /*0e30*/  ULDC UR6, c[0x0][0xddc] ;  /* 0x0003770000067ab9 */ /* 0x000fe20000000800 */
[----:B------:R-:W-:Y:S01]  /*0e40*/  UMOV UR41, UR7 ;  /* 0x0000000700297c82 */ /* 0x000fe20008000000 */
[----:B------:R-:W-:-:S11]  /*0e50*/  UISETP.NE.AND UP0, UPT, UR6, 0x1, UPT ;  /* 0x000000010600788c */ /* 0x000fd6000bf05270 */
[----:B------:R-:W-:Y:S02]  /*0e60*/  @UP0 ULDC.64 UR10, c[0x0][0xde0] ;  /* 0x00037800000a0ab9 */ /* 0x000fe40000000a00 */
[----:B------:R-:W-:-:S04]  /*0e70*/  UIMAD.WIDE.U32 UR4, UR7, UR10, URZ ;  /* 0x0000000a070472a5 */ /* 0x000fc8000f8e003f */
[----:B------:R-:W-:-:S04]  /*0e80*/  @UP0 USHF.R.U32.HI UR41, URZ, UR11, UR5 ;  /* 0x0000000b3f290299 */ /* 0x000fc80008011605 */
[----:B------:R-:W-:Y:S01]  /*0e90*/  UIMAD UR4, UR41, UR6, URZ ;  /* 0x00000006290472a4 */ /* 0x000fe2000f8e023f */
[----:B------:R-:W-:Y:S11]  /*0ea0*/  BRA `(.L_x_1300) ;  /* 0x00000000001c7947 */ /* 0x000ff60003800000 */
.L_x_1299:
[----:B------:R-:W-:Y:S01]  /*0eb0*/  ULDC UR6, c[0x0][0xdc4] ;  /* 0x0003710000067ab9 */ /* 0x000fe20000000800 */
[----:B------:R-:W-:Y:S01]  /*0ec0*/  UMOV UR41, UR7 ;  /* 0x0000000700297c82 */ /* 0x000fe20008000000 */
[----:B------:R-:W-:-:S11]  /*0ed0*/  UISETP.NE.AND UP0, UPT, UR6, 0x1, UPT ;  /* 0x000000010600788c */ /* 0x000fd6000bf05270 */
[----:B------:R-:W-:Y:S02]  /*0ee0*/  @UP0 ULDC.64 UR10, c[0x0][0xdc8] ;  /* 0x00037200000a0ab9 */ /* 0x000fe40000000a00 */
[----:B------:R-:W-:-:S04]  /*0ef0*/  UIMAD.WIDE.U32 UR4, UR7, UR10, URZ ;  /* 0x0000000a070472a5 */ /* 0x000fc8000f8e003f */
[----:B------:R-:W-:-:S04]  /*0f00*/  @UP0 USHF.R.U32.HI UR41, URZ, UR11, UR5 ;  /* 0x0000000b3f290299 */ /* 0x000fc80008011605 */
[----:B------:R-:W-:-:S12]  /*0f10*/  UIMAD UR4, UR41, UR6, URZ ;  /* 0x00000006290472a4 */ /* 0x000fd8000f8e023f */
.L_x_1300:
[----:B------:R-:W1:Y:S01]  /*0f20*/  LDC.64 R8, c[0x0][0x9e0] ;  /* 0x00027800ff087b82 */ /* 0x000e620000000a00 */
[----:B------:R-:W-:Y:S01]  /*0f30*/  ULDC UR43, c[0x0][0xdb8] ;  /* 0x00036e00002b7ab9 */ /* 0x000fe20000000800 */
[----:B------:R-:W-:Y:S02]  /*0f40*/  ULOP3.LUT UR5, URZ, UR41, URZ, 0x33, !UPT ;  /* 0x000000293f057292 */ /* 0x000fe4000f8e333f */
[----:B------:R-:W-:Y:S01]  /*0f50*/  UISETP.NE.AND UP1, UPT, UR43, 0x1, UPT ;  /* 0x000000012b00788c */ /* 0x000fe2000bf25270 */
[----:B------:R-:W-:Y:S01]  /*0f60*/  ULDC UR42, c[0x0][0xdac] ;  /* 0x00036b00002a7ab9 */ /* 0x000fe20000000800 */
[----:B------:R-:W-:Y:S02]  /*0f70*/  ULDC.64 UR10, c[0x0][0x3f8] ;  /* 0x0000fe00000a7ab9 */ /* 0x000fe40000000a00 */
[----:B------:R-:W2:Y:S01]  /*0f80*/  LDC R7, c[0x0][0x288] ;  /* 0x0000a200ff077b82 */ /* 0x000ea20000000800 */
[----:B------:R-:W-:Y:S02]  /*0f90*/  UIADD3 UR4, UR7, -UR4, URZ ;  /* 0x8000000407047290 */ /* 0x000fe4000fffe03f */
[----:B------:R-:W-:-:S02]  /*0fa0*/  UIADD3 UR42, UR5, UR42, URZ ;  /* 0x0000002a052a7290 */ /* 0x000fc4000fffe03f */
[----:B------:R-:W-:Y:S01]  /*0fb0*/  UISETP.NE.U32.AND UP0, UPT, UR10, URZ, UPT ;  /* 0x0000003f0a00728c */ /* 0x000fe2000bf05070 */
[----:B------:R-:W-:Y:S02]  /*0fc0*/  ULDC UR7, c[0x0][0xdc4] ;  /* 0x0003710000077ab9 */ /* 0x000fe40000000800 */
[----:B------:R-:W3:Y:S01]  /*0fd0*/  LDC R5, c[0x0][0x2e0] ;  /* 0x0000b800ff057b82 */ /* 0x000ee20000000800 */
[----:B------:R-:W-:Y:S02]  /*0fe0*/  USHF.L.U32 UR42, UR42, 0x7, URZ ;  /* 0x000000072a2a7899 */ /* 0x000fe4000800063f */
[----:B------:R-:W-:Y:S02]  /*0ff0*/  UIMAD UR8, UR8, UR7, UR4 ;  /* 0x00000007080872a4 */ /* 0x000fe4000f8e0204 */
[----:B------:R-:W-:Y:S01]  /*1000*/  UISETP.NE.AND.EX UP0, UPT, UR11, URZ, UPT, UP0 ;  /* 0x0000003f0b00728c */ /* 0x000fe2000bf05300 */
[----:B------:R-:W-:Y:S01]  /*1010*/  @UP1 ULDC UR4, c[0x0][0xdbc] ;  /* 0x00036f0000041ab9 */ /* 0x000fe20000000800 */
[----:B------:R-:W-:Y:S01]  /*1020*/  ULDC UR6, c[0x0][0x404] ;  /* 0x0001010000067ab9 */ /* 0x000fe20000000800 */
[----:B------:R-:W-:Y:S01]  /*1030*/  UIMAD.WIDE.U32 UR4, UR8, UR4, URZ ;  /* 0x00000004080472a5 */ /* 0x000fe2000f8e003f */
[----:B-1----:R-:W-:Y:S01]  /*1040*/  ISETP.GE.AND P1, PT, R9, 0x1, PT ;  /* 0x000000010900780c */ /* 0x002fe20003f26270 */
[----:B------:R-:W-:Y:S01]  /*1050*/  USEL UR6, UR6, 0x1, UP0 ;  /* 0x0000000106067887 */ /* 0x000fe20008000000 */
[----:B------:R-:W-:Y:S01]  /*1060*/  IMAD.U32 R200, RZ, RZ, UR42 ;  /* 0x0000002affc87e24 */ /* 0x000fe2000f8e00ff */
[----:B------:R-:W-:Y:S01]  /*1070*/  @UP1 ULDC UR7, c[0x0][0xdc0] ;  /* 0x0003700000071ab9 */ /* 0x000fe20000000800 */
[----:B------:R-:W-:Y:S01]  /*1080*/  UMOV UR44, UR8 ;  /* 0x00000008002c7c82 */ /* 0x000fe20008000000 */
[----:B------:R-:W-:-:S02]  /*1090*/  @UP1 USHF.R.U32.HI UR44, URZ, UR7, UR5 ;  /* 0x000000073f2c1299 */ /* 0x000fc40008011605 */
[----:B--2---:R-:W-:Y:S02]  /*10a0*/  IADD3 R22, R200, 0x80, -R7 ;  /* 0x00000080c8167810 */ /* 0x004fe40007ffe807 */
[----:B------:R-:W-:-:S04]  /*10b0*/  UIADD3 UR4, -UR44, URZ, URZ ;  /* 0x0000003f2c047290 */ /* 0x000fc8000fffe13f */
[----:B------:R-:W-:Y:S01]  /*10c0*/  UIMAD UR43, UR43, UR4, UR8 ;  /* 0x000000042b2b72a4 */ /* 0x000fe2000f8e0208 */
[----:B---3--:R-:W-:-:S04]  /*10d0*/  IMAD R17, R5, UR6, RZ ;  /* 0x0000000605117c24 */ /* 0x008fc8000f8e02ff */
[----:B------:R-:W-:-:S04]  /*10e0*/  IMAD.IADD R22, R17, 0x1, R22 ;  /* 0x0000000111167824 */ /* 0x000fc800078e0216 */
[----:B------:R-:W-:Y:S01]  /*10f0*/  IMAD.IADD R0, R22, 0x1, R8 ;  /* 0x0000000116007824 */ /* 0x000fe200078e0208 */
[----:B------:R-:W-:Y:S06]  /*1100*/  @!P1 BRA `(.L_x_1301) ;  /* 0x0000000000409947 */ /* 0x000fec0003800000 */
[C---:B------:R-:W-:Y:S01]  /*1110*/  ISETP.GT.AND P0, PT, R22.reuse, RZ, PT ;  /* 0x000000ff1600720c */ /* 0x040fe20003f04270 */
[----:B------:R-:W-:-:S12]  /*1120*/  VIADD R3, R22, 0xffffffff ;  /* 0xffffffff16037836 */ /* 0x000fd80000000000 */
[----:B------:R-:W-:Y:S05]  /*1130*/  @P0 BRA `(.L_x_1302) ;  /* 0x00000000001c0947 */ /* 0x000fea0003800000 */
[----:B------:R-:W-:Y:S01]  /*1140*/  ISETP.NE.AND P0, PT, R9, 0x1, PT ;  /* 0x000000010900780c */ /* 0x000fe20003f05270 */
[----:B------:R-:W-:-:S12]  /*1150*/  IMAD.MOV R3, RZ, RZ, -R22 ;  /* 0x000000ffff037224 */ /* 0x000fd800078e0a16 */
[----:B------:R-:W1:Y:S02]  /*1160*/  @P0 LDC.64 R10, c[0x0][0x9e8] ;  /* 0x00027a00ff0a0b82 */ /* 0x000e640000000a00 */
[----:B-1----:R-:W-:-:S05]  /*1170*/  @P0 IMAD.HI.U32 R4, R3, R10, RZ ;  /* 0x0000000a03040227 */ /* 0x002fca00078e00ff */
[----:B------:R-:W-:-:S04]  /*1180*/  @P0 SHF.R.U32.HI R3, RZ, R11, R4 ;  /* 0x0000000bff030219 */ /* 0x000fc80000011604 */
[----:B------:R-:W-:Y:S01]  /*1190*/  LOP3.LUT R3, RZ, R3, RZ, 0x33, !PT ;  /* 0x00000003ff037212 */ /* 0x000fe200078e33ff */
[----:B------:R-:W-:Y:S06]  /*11a0*/  BRA `(.L_x_1303) ;  /* 0x0000000000107947 */ /* 0x000fec0003800000 */
.L_x_1302:
[----:B------:R-:W-:-:S13]  /*11b0*/  ISETP.NE.AND P0, PT, R9, 0x1, PT ;  /* 0x000000010900780c */ /* 0x000fda0003f05270 */
[----:B------:R-:W1:Y:S02]  /*11c0*/  @P0 LDC.64 R10, c[0x0][0x9e8] ;  /* 0x00027a00ff0a0b82 */ /* 0x000e640000000a00 */
[----:B-1----:R-:W-:-:S05]  /*11d0*/  @P0 IMAD.HI.U32 R4, R3, R10, RZ ;  /* 0x0000000a03040227 */ /* 0x002fca00078e00ff */
[----:B------:R-:W-:-:S07]  /*11e0*/  @P0 SHF.R.U32.HI R3, RZ, R11, R4 ;  /* 0x0000000bff030219 */ /* 0x000fce0000011604 */
.L_x_1303:
[----:B------:R-:W-:-:S05]  /*11f0*/  IMAD R3, R3, R9, R9 ;  /* 0x0000000903037224 */ /* 0x000fca00078e0209 */
[----:B------:R-:W-:-:S07]  /*1200*/  VIMNMX R0, R0, R3, PT ;  /* 0x0000000300007248 */ /* 0x000fce0003fe0100 */
.L_x_1301:
[----:B------:R-:W-:Y:S01]  /*1210*/  IADD3 R4, -R7, UR42, RZ ;  /* 0x0000002a07047c10 */ /* 0x000fe2000fffe1ff */
[----:B------:R-:W-:Y:S01]  /*1220*/  VIADD R3, R0, 0x5f ;  /* 0x0000005f00037836 */ /* 0x000fe20000000000 */
[----:B------:R-:W-:Y:S01]  /*1230*/  ULDC UR4, c[0x0][0x9dc] ;  /* 0x0002770000047ab9 */ /* 0x000fe20000000800 */
[----:B------:R-:W-:Y:S02]  /*1240*/  VIADD R0, R17, 0x5f ;  /* 0x0000005f11007836 */ /* 0x000fe40000000000 */
[----:B------:R-:W-:Y:S02]  /*1250*/  IMAD R6, R5, UR6, R4 ;  /* 0x0000000605067c24 */ /* 0x000fe4000f8e0204 */
[----:B------:R-:W-:-:S04]  /*1260*/  IMAD.HI R4, R3, 0x2aaaaaab, RZ ;  /* 0x2aaaaaab03047827 */ /* 0x000fc800078e02ff */
[----:B------:R-:W-:Y:S01]  /*1270*/  IMAD.HI R0, R0, 0x2aaaaaab, RZ ;  /* 0x2aaaaaab00007827 */ /* 0x000fe200078e02ff */
[----:B------:R-:W-:-:S03]  /*1280*/  SHF.R.U32.HI R5, RZ, 0x1f, R4 ;  /* 0x0000001fff057819 */ /* 0x000fc60000011604 */
[----:B------:R-:W-:Y:S01]  /*1290*/  VIADD R7, R6, -UR4 ;  /* 0x8000000406077c36 */ /* 0x000fe20008000000 */
[----:B------:R-:W-:Y:S02]  /*12a0*/  SHF.R.U32.HI R3, RZ, 0x1f, R0 ;  /* 0x0000001fff037819 */ /* 0x000fe40000011600 */
[----:B------:R-:W-:Y:S02]  /*12b0*/  LEA.HI.SX32 R176, R4, R5, 0x1c ;  /* 0x0000000504b07211 */ /* 0x000fe400078fe2ff */
[----:B------:R-:W-:Y:S02]  /*12c0*/  LEA.HI.SX32 R3, R0, R3, 0x1c ;  /* 0x0000000300037211 */ /* 0x000fe400078fe2ff */
[----:B------:R-:W-:Y:S02]  /*12d0*/  R2UR UR4, R7 ;  /* 0x00000000070472ca */ /* 0x000fe400000e0000 */
[----:B------:R-:W-:Y:S01]  /*12e0*/  VIMNMX R176, R3, R176, PT ;  /* 0x000000b003b07248 */ /* 0x000fe20003fe0100 */
[----:B------:R-:W-:-:S12]  /*12f0*/  @!P1 BRA `(.L_x_1304) ;  /* 0x0000000000449947 */ /* 0x000fd80003800000 */
[----:B------:R-:W-:-:S13]  /*1300*/  ISETP.GT.AND P0, PT, R6, -0x1, PT ;  /* 0xffffffff0600780c */ /* 0x000fda0003f04270 */
[----:B------:R-:W-:Y:S05]  /*1310*/  @P0 BRA `(.L_x_1305) ;  /* 0x00000000001c0947 */ /* 0x000fea0003800000 */
[----:B------:R-:W-:Y:S02]  /*1320*/  ISETP.NE.AND P0, PT, R9, 0x1, PT ;  /* 0x000000010900780c */ /* 0x000fe40003f05270 */
[----:B------:R-:W-:-:S11]  /*1330*/  LOP3.LUT R3, RZ, R6, RZ, 0x33, !PT ;  /* 0x00000006ff037212 */ /* 0x000fd600078e33ff */
[----:B------:R-:W1:Y:S02]  /*1340*/  @P0 LDC.64 R4, c[0x0][0x9e8] ;  /* 0x00027a00ff040b82 */ /* 0x000e640000000a00 */
[----:B-1----:R-:W-:-:S05]  /*1350*/  @P0 IMAD.HI.U32 R0, R3, R4, RZ ;  /* 0x0000000403000227 */ /* 0x002fca00078e00ff */
[----:B------:R-:W-:-:S04]  /*1360*/  @P0 SHF.R.U32.HI R3, RZ, R5, R0 ;  /* 0x00000005ff030219 */ /* 0x000fc80000011600 */
[----:B------:R-:W-:Y:S01]  /*1370*/  LOP3.LUT R6, RZ, R3, RZ, 0x33, !PT ;  /* 0x00000003ff067212 */ /* 0x000fe200078e33ff */
[----:B------:R-:W-:Y:S06]  /*1380*/  BRA `(.L_x_1306) ;  /* 0x0000000000107947 */ /* 0x000fec0003800000 */
.L_x_1305:
[----:B------:R-:W-:-:S13]  /*1390*/  ISETP.NE.AND P0, PT, R9, 0x1, PT ;  /* 0x000000010900780c */ /* 0x000fda0003f05270 */
[----:B------:R-:W1:Y:S02]  /*13a0*/  @P0 LDC.64 R4, c[0x0][0x9e8] ;  /* 0x00027a00ff040b82 */ /* 0x000e640000000a00 */
[----:B-1----:R-:W-:-:S05]  /*13b0*/  @P0 IMAD.HI.U32 R0, R6, R4, RZ ;  /* 0x0000000406000227 */ /* 0x002fca00078e00ff */
[----:B------:R-:W-:-:S07]  /*13c0*/  @P0 SHF.R.U32.HI R6, RZ, R5, R0 ;  /* 0x00000005ff060219 */ /* 0x000fce0000011600 */
.L_x_1306:
[----:B------:R-:W-:-:S05]  /*13d0*/  IMAD R6, R6, R9, RZ ;  /* 0x0000000906067224 */ /* 0x000fca00078e02ff */
[----:B------:R-:W-:-:S13]  /*13e0*/  R2UR UR5, R6 ;  /* 0x00000000060572ca */ /* 0x000fda00000e0000 */
[----:B------:R-:W-:-:S04]  /*13f0*/  UISETP.LT.AND UP0, UPT, UR4, UR5, UPT ;  /* 0x000000050400728c */ /* 0x000fc8000bf01270 */
[----:B------:R-:W-:-:S12]  /*1400*/  USEL UR4, UR4, UR5, !UP0 ;  /* 0x0000000504047287 */ /* 0x000fd8000c000000 */
.L_x_1304:
[----:B------:R-:W-:Y:S01]  /*1410*/  UIMAD.WIDE UR4, UR4, 0x2aaaaaab, URZ ;  /* 0x2aaaaaab040478a5 */ /* 0x000fe2000f8e023f */
[----:B------:R-:W-:Y:S02]  /*1420*/  PLOP3.LUT P0, PT, PT, PT, PT, 0x80, 0x0 ;  /* 0x000000000000781c */ /* 0x000fe40003f0f070 */
[----:B------:R-:W-:Y:S01]  /*1430*/  CS2R R20, SRZ ;  /* 0x0000000000147805 */ /* 0x000fe2000001ff00 */
[----:B------:R-:W-:Y:S01]  /*1440*/  IMAD.MOV.U32 R0, RZ, RZ, RZ ;  /* 0x000000ffff007224 */ /* 0x000fe200078e00ff */
[----:B------:R-:W-:Y:S01]  /*1450*/  USHF.R.U32.HI UR4, URZ, 0x1f, UR5 ;  /* 0x0000001f3f047899 */ /* 0x000fe20008011605 */
[----:B------:R-:W-:Y:S02]  /*1460*/  CS2R R150, SRZ ;  /* 0x0000000000967805 */ /* 0x000fe4000001ff00 */
[----:B------:R-:W-:Y:S02]  /*1470*/  CS2R R148, SRZ ;  /* 0x0000000000947805 */ /* 0x000fe4000001ff00 */
[----:B------:R-:W-:Y:S01]  /*1480*/  CS2R R146, SRZ ;  /* 0x0000000000927805 */ /* 0x000fe2000001ff00 */
[----:B------:R-:W-:Y:S01]  /*1490*/  ULEA.HI.SX32 UR4, UR5, UR4, 0x1c ;  /* 0x0000000405047291 */ /* 0x000fe2000f8fe23f */
[----:B------:R-:W-:-:S02]  /*14a0*/  CS2R R144, SRZ ;  /* 0x0000000000907805 */ /* 0x000fc4000001ff00 */
[----:B------:R-:W-:Y:S02]  /*14b0*/  CS2R R142, SRZ ;  /* 0x00000000008e7805 */ /* 0x000fe4000001ff00 */
[----:B------:R-:W-:Y:S01]  /*14c0*/  CS2R R140, SRZ ;  /* 0x00000000008c7805 */ /* 0x000fe2000001ff00 */
[----:B------:R-:W-:Y:S01]  /*14d0*/  UISETP.LT.AND UP0, UPT, URZ, UR4, UPT ;  /* 0x000000043f00728c */ /* 0x000fe2000bf01270 */
[----:B------:R-:W-:Y:S02]  /*14e0*/  CS2R R138, SRZ ;  /* 0x00000000008a7805 */ /* 0x000fe4000001ff00 */
[----:B------:R-:W-:Y:S02]  /*14f0*/  CS2R R136, SRZ ;  /* 0x0000000000887805 */ /* 0x000fe4000001ff00 */
[----:B------:R-:W-:Y:S01]  /*1500*/  CS2R R134, SRZ ;  /* 0x0000000000867805 */ /* 0x000fe2000001ff00 */
[----:B------:R-:W-:Y:S01]  /*1510*/  USEL UR40, URZ, UR4, !UP0 ;  /* 0x000000043f287287 */ /* 0x000fe2000c000000 */
[----:B------:R-:W-:-:S02]  /*1520*/  CS2R R132, SRZ ;  /* 0x0000000000847805 */ /* 0x000fc4000001ff00 */
[----:B------:R-:W-:Y:S02]  /*1530*/  CS2R R130, SRZ ;  /* 0x0000000000827805 */ /* 0x000fe4000001ff00 */
[----:B------:R-:W-:Y:S02]  /*1540*/  CS2R R128, SRZ ;  /* 0x0000000000807805 */ /* 0x000fe4000001ff00 */
[----:B------:R-:W-:Y:S02]  /*1550*/  CS2R R126, SRZ ;  /* 0x00000000007e7805 */ /* 0x000fe4000001ff00 */
[----:B------:R-:W-:Y:S02]  /*1560*/  CS2R R124, SRZ ;  /* 0x00000000007c7805 */ /* 0x000fe4000001ff00 */
[----:B------:R-:W-:Y:S02]  /*1570*/  ISETP.GT.AND P1, PT, R176, UR40, PT ;  /* 0x00000028b0007c0c */ /* 0x000fe4000bf24270 */
        /* <DEDUP_REMOVED lines=46> */
[----:B------:R-:W-:Y:S01]  /*1860*/  CS2R R32, SRZ ;  /* 0x0000000000207805 */ /* 0x000fe2000001ff00 */
[----:B------:R-:W-:Y:S01]  /*1870*/  IMAD.MOV.U32 R49, RZ, RZ, RZ ;  /* 0x000000ffff317224 */ /* 0x000fe200078e00ff */
[----:B------:R-:W-:Y:S01]  /*1880*/  CS2R R4, SRZ ;  /* 0x0000000000047805 */ /* 0x000fe2000001ff00 */
[----:B------:R-:W-:Y:S02]  /*1890*/  IMAD.MOV.U32 R29, RZ, RZ, RZ ;  /* 0x000000ffff1d7224 */ /* 0x000fe400078e00ff */
[----:B------:R-:W-:Y:S02]  /*18a0*/  IMAD.MOV.U32 R6, RZ, RZ, RZ ;  /* 0x000000ffff067224 */ /* 0x000fe400078e00ff */
[----:B------:R-:W-:Y:S01]  /*18b0*/  IMAD.MOV.U32 R172, RZ, RZ, RZ ;  /* 0x000000ffffac7224 */ /* 0x000fe200078e00ff */
[----:B------:R-:W-:Y:S06]  /*18c0*/  @!P1 BRA `(.L_x_1307) ;  /* 0x000000b000b89947 */ /* 0x000fec0003800000 */
[----:B------:R-:W-:Y:S01]  /*18d0*/  SHF.R.S32.HI R3, RZ, 0x1f, R202 ;  /* 0x0000001fff037819 */ /* 0x000fe200000114ca */
[----:B------:R-:W-:-:S03]  /*18e0*/  UIADD3 UR6, UR46, 0x18400, URZ ;  /* 0x000184002e067890 */ /* 0x000fc6000fffe03f */
[----:B------:R-:W-:Y:S01]  /*18f0*/  LEA.HI R3, R3, R202, RZ, 0x7 ;  /* 0x000000ca03037211 */ /* 0x000fe200078f38ff */
[----:B------:R-:W-:-:S03]  /*1900*/  ULOP3.LUT UP0, URZ, UR6, 0x1bf, URZ, 0xc0, !UPT ;  /* 0x000001bf063f7892 */ /* 0x000fc6000f80c03f */
[----:B------:R-:W-:-:S03]  /*1910*/  SHF.R.S32.HI R3, RZ, 0x7, R3 ;  /* 0x00000007ff037819 */ /* 0x000fc60000011403 */
[----:B------:R-:W-:-:S03]  /*1920*/  PLOP3.LUT P0, PT, PT, PT, UP0, 0x80, 0x0 ;  /* 0x000000000000781c */ /* 0x000fc60003f0f008 */
[----:B------:R-:W1:Y:S02]  /*1930*/  SHFL.IDX PT, R3, R3, RZ, 0x1f ;  /* 0x00001fff03037589 */ /* 0x000e6400000e0000 */
[----:B-1----:R-:W-:-:S13]  /*1940*/  R2UR UR4, R3 ;  /* 0x00000000030472ca */ /* 0x002fda00000e0000 */
[----:B------:R-:W-:-:S04]  /*1950*/  ULEA.HI UR5, UR4, UR4, URZ, 0x1 ;  /* 0x0000000404057291 */ /* 0x000fc8000f8f083f */
        /* <DEDUP_REMOVED lines=22> */
.L_x_1308:
[----:B------:R-:W-:Y:S01]  /*1ac0*/  ULEA.HI UR4, UR37, UR37, URZ, 0x1 ;  /* 0x0000002525047291 */ /* 0x000fe2000f8f083f */
[----:B------:R-:W-:-:S03]  /*1ad0*/  VIADD R9, R23, 0x8 ;  /* 0x0000000817097836 */ /* 0x000fc60000000000 */
[----:B------:R-:W-:-:S04]  /*1ae0*/  ULOP3.LUT UR4, UR4, 0xfffffffe, URZ, 0xc0, !UPT ;  /* 0xfffffffe04047892 */ /* 0x000fc8000f8ec03f */
[----:B------:R-:W-:-:S06]  /*1af0*/  UIADD3 UR4, UR37, -UR4, URZ ;  /* 0x8000000425047290 */ /* 0x000fcc000fffe03f */
[----:B------:R-:W-:-:S05]  /*1b00*/  IMAD.U32 R0, RZ, RZ, UR4 ;  /* 0x00000004ff007e24 */ /* 0x000fca000f8e00ff */
[----:B------:R-:W-:-:S04]  /*1b10*/  SHF.L.U32 R0, R0, 0x1f, RZ ;  /* 0x0000001f00007819 */ /* 0x000fc800000006ff */
[----:B------:R-:W1:Y:S02]  /*1b20*/  SYNCS.PHASECHK.TRANS64.TRYWAIT P0, [UR46+0x22800], R0 ;  /* 0x02280000ff0075a7 */ /* 0x000e64000800016e */
[----:B-1----:R-:W-:Y:S05]  /*1b30*/  @!P0 BRA `(.L_x_1309) ;  /* 0x000000f800b48947 */ /* 0x002fea0003800000 */
.L_x_1456:
[----:B-1----:R-:W-:Y:S01]  /*1b40*/  IMAD.U32 R0, RZ, RZ, UR47 ;  /* 0x0000002fff007e24 */ /* 0x002fe2000f8e00ff */
[----:B------:R-:W-:Y:S05]  /*1b50*/  WARPSYNC.ALL ;  /* 0x0000000000007948 */ /* 0x000fea0003800000 */
[----:B------:R1:W-:Y:S01]  /*1b60*/  BAR.SYNC.DEFER_BLOCKING R9, 0x100 ;  /* 0x000400090000751d */ /* 0x0003e20000010000 */
[----:B------:R-:W-:-:S13]  /*1b70*/  ISETP.NE.AND P0, PT, R0, 0x3, PT ;  /* 0x000000030000780c */ /* 0x000fda0003f05270 */
[----:B-1----:R-:W-:Y:S05]  /*1b80*/  @!P0 BRA `(.L_x_1310) ;  /* 0x0000000000048947 */ /* 0x002fea0003800000 */
[----:B------:R-:W-:Y:S01]  /*1b90*/  BPT.TRAP 0x1 ;  /* 0x000000040000795c */ /* 0x000fe20000300000 */
.L_x_1310:
[----:B------:R-:W-:Y:S01]  /*1ba0*/  ULEA UR21, UR39, UR46, 0x3 ;  /* 0x0000002e27157291 */ /* 0x000fe2000f8e183f */
[----:B------:R-:W-:-:S05]  /*1bb0*/  IMAD.U32 R11, RZ, RZ, UR38 ;  /* 0x00000026ff0b7e24 */ /* 0x000fca000f8e00ff */
[----:B------:R-:W-:-:S04]  /*1bc0*/  SHF.L.U32 R11, R11, 0x1f, RZ ;  /* 0x0000001f0b0b7819 */ /* 0x000fc800000006ff */
[----:B------:R1:W2:Y:S01]  /*1bd0*/  SYNCS.PHASECHK.TRANS64.TRYWAIT P1, [UR21+0x22830], R11 ;  /* 0x0228300bff0075a7 */ /* 0x0002a20008020155 */
[----:B------:R-:W-:Y:S05]  /*1be0*/  @!P0 BRA `(.L_x_1311) ;  /* 0x0000000000048947 */ /* 0x000fea0003800000 */
[----:B------:R-:W-:Y:S01]  /*1bf0*/  BPT.TRAP 0x1 ;  /* 0x000000040000795c */ /* 0x000fe20000300000 */
.L_x_1311:
[----:B--2---:R-:W-:Y:S05]  /*1c00*/  @P1 BRA `(.L_x_1312) ;  /* 0x0000000000081947 */ /* 0x004fea0003800000 */
[----:B------:R-:W2:Y:S02]  /*1c10*/  SYNCS.PHASECHK.TRANS64.TRYWAIT P1, [UR21+0x22830], R11 ;  /* 0x0228300bff0075a7 */ /* 0x000ea40008020155 */
[----:B--2---:R-:W-:Y:S05]  /*1c20*/  @!P1 BRA `(.L_x_1313) ;  /* 0x000000f800909947 */ /* 0x004fea0003800000 */
.L_x_1312:
[----:B------:R-:W-:Y:S01]  /*1c30*/  UIADD3 UR4, UR46, 0x1c400, URZ ;  /* 0x0001c4002e047890 */ /* 0x000fe2000fffe03f */
[----:B------:R-:W-:Y:S01]  /*1c40*/  WARPGROUP.ARRIVE ;  /* 0x00000000000079c5 */ /* 0x000fe20000000000 */
[----:B------:R-:W-:-:S05]  /*1c50*/  ULOP3.LUT UR16, UR45, 0x10000, URZ, 0xfc, !UPT ;  /* 0x000100002d107892 */ /* 0x000fca000f8efc3f */
[----:B--2---:R-:W2:Y:S01]  /*1c60*/  S2R R0, SR_TID.X ;  /* 0x0000000000007919 */ /* 0x004ea20000002100 */
[----:B------:R-:W-:Y:S01]  /*1c70*/  USHF.R.U32.HI UR4, URZ, 0x4, UR4 ;  /* 0x000000043f047899 */ /* 0x000fe20008011604 */
[----:B------:R-:W3:Y:S01]  /*1c80*/  LDC R12, c[0x0][0x288] ;  /* 0x0000a200ff0c7b82 */ /* 0x000ee20000000800 */
[----:B------:R-:W-:Y:S01]  /*1c90*/  UMOV UR17, 0x40000040 ;  /* 0x4000004000117882 */ /* 0x000fe20000000000 */
[----:B------:R-:W-:Y:S01]  /*1ca0*/  UMOV UR19, 0x40000040 ;  /* 0x4000004000137882 */ /* 0x000fe20000000000 */
[----:B------:R-:W-:Y:S01]  /*1cb0*/  ULOP3.LUT UR4, UR4, 0x3fff, URZ, 0xc0, !UPT ;  /* 0x00003fff04047892 */ /* 0x000fe2000f8ec03f */
[----:B------:R-:W-:Y:S01]  /*1cc0*/  IMAD.U32 R8, RZ, RZ, UR21 ;  /* 0x00000015ff087e24 */ /* 0x000fe2000f8e00ff */
[----:B------:R-:W-:Y:S01]  /*1cd0*/  UMOV UR5, 0x40000040 ;  /* 0x4000004000057882 */ /* 0x000fe20000000000 */
[----:B------:R-:W-:Y:S01]  /*1ce0*/  UMOV UR7, 0x40000040 ;  /* 0x4000004000077882 */ /* 0x000fe20000000000 */
[----:B------:R-:W-:Y:S01]  /*1cf0*/  ULOP3.LUT UR20, UR4, 0x10000, URZ, 0xfc, !UPT ;  /* 0x0001000004147892 */ /* 0x000fe2000f8efc3f */
[----:B------:R-:W-:Y:S01]  /*1d00*/  IMAD.MOV.U32 R3, RZ, RZ, -0x60 ;  /* 0xffffffa0ff037424 */ /* 0x000fe200078e00ff */
[----:B------:R-:W-:Y:S01]  /*1d10*/  UIADD3 UR4, UR16, 0x2, URZ ;  /* 0x0000000210047890 */ /* 0x000fe2000fffe03f */
[----:B------:R-:W-:Y:S01]  /*1d20*/  IADD3 R5, -R23, 0xb, RZ ;  /* 0x0000000b17057810 */ /* 0x000fe20007ffe1ff */
[----:B------:R-:W-:Y:S01]  /*1d30*/  UIMAD UR18, UR39, 0x300, UR20 ;  /* 0x00000300271278a4 */ /* 0x000fe2000f8e0214 */
[----:B------:R-:W-:Y:S01]  /*1d40*/  IMAD R6, R176, R3, 0x60 ;  /* 0x00000060b0067424 */ /* 0x000fe200078e0203 */
[----:B------:R-:W-:Y:S01]  /*1d50*/  UIADD3 UR8, UR16, 0x4, URZ ;  /* 0x0000000410087890 */ /* 0x000fe2000fffe03f */
[----:B------:R-:W-:Y:S01]  /*1d60*/  LOP3.LUT R2, R2, 0xfff7ffff, RZ, 0xc0, !PT ;  /* 0xfff7ffff02027812 */ /* 0x000fe200078ec0ff */
[----:B------:R-:W-:Y:S01]  /*1d70*/  UIADD3 UR6, UR18, 0x2, URZ ;  /* 0x0000000212067890 */ /* 0x000fe2000fffe03f */
[----:B------:R-:W-:Y:S01]  /*1d80*/  IMAD.IADD R3, R17, 0x1, R6 ;  /* 0x0000000111037824 */ /* 0x000fe200078e0206 */
[----:B------:R-:W-:Y:S01]  /*1d90*/  UIADD3 UR10, UR18, 0x4, URZ ;  /* 0x00000004120a7890 */ /* 0x000fe2000fffe03f */
[--C-:B------:R-:W-:Y:S01]  /*1da0*/  IMAD.IADD R15, R6, 0x1, -R16.reuse ;  /* 0x00000001060f7824 */ /* 0x100fe200078e0a10 */
[----:B------:R-:W-:Y:S01]  /*1db0*/  UMOV UR9, 0x40000040 ;  /* 0x4000004000097882 */ /* 0x000fe20000000000 */
[----:B------:R-:W-:Y:S01]  /*1dc0*/  HGMMA.64x96x16.F32.BF16 R24, gdesc[UR16], RZ, !UPT, gsb0 ;  /* 0x01600000101879f0 */ /* 0x000fe2000c0018ff */
[----:B------:R-:W-:Y:S01]  /*1dd0*/  UMOV UR11, 0x40000040 ;  /* 0x40000040000b7882 */ /* 0x000fe20000000000 */
[----:B------:R-:W-:Y:S01]  /*1de0*/  UIADD3 UR12, UR16, 0x6, URZ ;  /* 0x00000006100c7890 */ /* 0x000fe2000fffe03f */
[C---:B------:R-:W-:Y:S01]  /*1df0*/  IMAD.IADD R10, R3.reuse, 0x1, -R16 ;  /* 0x00000001030a7824 */ /* 0x040fe200078e0a10 */
[----:B------:R-:W-:Y:S01]  /*1e00*/  UIADD3 UR14, UR18, 0x6, URZ ;  /* 0x00000006120e7890 */ /* 0x000fe2000fffe03f */
[----:B---3--:R-:W-:Y:S01]  /*1e10*/  IADD3 R7, R3, 0x1, -R12 ;  /* 0x0000000103077810 */ /* 0x008fe20007ffe80c */
[----:B------:R-:W-:Y:S01]  /*1e20*/  UMOV UR13, 0x40000040 ;  /* 0x40000040000d7882 */ /* 0x000fe20000000000 */
[----:B------:R-:W-:Y:S01]  /*1e30*/  UMOV UR15, 0x40000040 ;  /* 0x40000040000f7882 */ /* 0x000fe20000000000 */
[----:B------:R-:W-:Y:S01]  /*1e40*/  ULDC UR22, c[0x0][0x9dc] ;  /* 0x0002770000167ab9 */ /* 0x000fe20000000800 */
[----:B--2---:R-:W-:-:S13]  /*1e50*/  LOP3.LUT P1, RZ, R0, 0x7f, RZ, 0xc0, !PT ;  /* 0x0000007f00ff7812 */ /* 0x004fda000782c0ff */
[----:B------:R-:W-:Y:S01]  /*1e60*/  @!P1 VIADD R0, R8, 0x22840 ;  /* 0x0002284008009836 */ /* 0x000fe20000000000 */
[----:B------:R-:W-:-:S04]  /*1e70*/  @P1 LOP3.LUT R2, R2, 0x80000, RZ, 0xfc, !PT ;  /* 0x0008000002021812 */ /* 0x000fc800078efcff */
[----:B------:R-:W-:Y:S01]  /*1e80*/  @!P1 PRMT R0, RZ, 0x654, R0 ;  /* 0x00000654ff009816 */ /* 0x000fe20000000000 */
[----:B------:R-:W-:Y:S02]  /*1e90*/  WARPGROUP.DEPBAR.LE gsb0, 0x0 ;  /* 0x00008000000079c5 */ /* 0x000fe40000010000 */
[----:B------:R-:W-:-:S06]  /*1ea0*/  WARPGROUP.ARRIVE ;  /* 0x00000000000079c5 */ /* 0x000fcc0000000000 */
[----:B------:R-:W-:Y:S01]  /*1eb0*/  HGMMA.64x96x16.F32.BF16 R24, gdesc[UR4], R24, gsb0 ;  /* 0x01600000041879f0 */ /* 0x000fe20008001818 */
[----:B------:R-:W-:Y:S02]  /*1ec0*/  ULOP3.LUT UR6, URZ, UR22, URZ, 0x33, !UPT ;  /* 0x000000163f067292 */ /* 0x000fe4000f8e333f */
[----:B------:R-:W-:Y:S02]  /*1ed0*/  WARPGROUP.DEPBAR.LE gsb0, 0x0 ;  /* 0x00008000000079c5 */ /* 0x000fe40000010000 */
[----:B------:R-:W-:-:S06]  /*1ee0*/  WARPGROUP.ARRIVE ;  /* 0x00000000000079c5 */ /* 0x000fcc0000000000 */
[----:B------:R-:W-:Y:S03]  /*1ef0*/  HGMMA.64x96x16.F32.BF16 R24, gdesc[UR8], R24, gsb0 ;  /* 0x01600000081879f0 */ /* 0x000fe60008001818 */
[----:B------:R-:W-:Y:S02]  /*1f00*/  WARPGROUP.DEPBAR.LE gsb0, 0x0 ;  /* 0x00008000000079c5 */ /* 0x000fe40000010000 */
[----:B------:R-:W-:-:S06]  /*1f10*/  WARPGROUP.ARRIVE ;  /* 0x00000000000079c5 */ /* 0x000fcc0000000000 */
[----:B------:R-:W-:Y:S01]  /*1f20*/  HGMMA.64x96x16.F32.BF16 R24, gdesc[UR12], R24, gsb0 ;  /* 0x016000000c1879f0 */ /* 0x000fe20008001818 */
[----:B------:R-:W-:Y:S02]  /*1f30*/  ULDC.64 UR14, c[0x0][0x9e0] ;  /* 0x00027800000e7ab9 */ /* 0x000fe40000000a00 */
[----:B------:R-:W-:Y:S01]  /*1f40*/  UISETP.GE.AND UP0, UPT, UR15, 0x1, UPT ;  /* 0x000000010f00788c */ /* 0x000fe2000bf06270 */
[----:B------:R-:W-:Y:S02]  /*1f50*/  WARPGROUP.DEPBAR.LE gsb0, 0x0 ;  /* 0x00008000000079c5 */ /* 0x000fe40000010000 */
[----:B------:R2:W-:Y:S06]  /*1f60*/  BAR.ARV R5, 0x100 ;  /* 0x000400050000751d */ /* 0x0005ec0000002000 */
[----:B------:R3:W-:Y:S01]  /*1f70*/  @!P1 SYNCS.ARRIVE.TRANS64.RED.A1T0 RZ, [R0+URZ], RZ ;  /* 0x000000ff00ff99a7 */ /* 0x0007e2000810043f */
[----:B------:R-:W-:Y:S01]  /*1f80*/  PLOP3.LUT P1, PT, PT, PT, UP0, 0x40, 0x0 ;  /* 0x000000000000781c */ /* 0x000fe20003f2e808 */
[----:B---3--:R-:W-:-:S02]  /*1f90*/  IMAD.IADD R0, R7, 0x1, -R16 ;  /* 0x0000000107007824 */ /* 0x008fc400078e0a10 */
[----:B------:R-:W-:Y:S02]  /*1fa0*/  VIADD R7, R201, UR42 ;  /* 0x0000002ac9077c36 */ /* 0x000fe40008000000 */
[C---:B------:R-:W-:Y:S02]  /*1fb0*/  VIADD R13, R0.reuse, UR14 ;  /* 0x0000000e000d7c36 */ /* 0x040fe40008000000 */
[----:B------:R-:W-:-:S03]  /*1fc0*/  VIADD R14, R0, UR6 ;  /* 0x00000006000e7c36 */ /* 0x000fc60008000000 */
[----:B------:R-:W-:Y:S01]  /*1fd0*/  VIADDMNMX R0, R7, R13, R10, PT ;  /* 0x0000000d07007246 */ /* 0x000fe2000380010a */
[----:B------:R-:W-:Y:S02]  /*1fe0*/  IMAD.IADD R3, R14, 0x1, R7 ;  /* 0x000000010e037824 */ /* 0x000fe400078e0207 */
[----:B--2---:R-:W-:Y:S05]  /*1ff0*/  @P1 BRA `(.L_x_1314) ;  /* 0x0000000000541947 */ /* 0x004fea0003800000 */
[----:B------:R-:W-:Y:S01]  /*2000*/  IADD3 R4, R7, -R12, R17 ;  /* 0x8000000c07047210 */ /* 0x000fe20007ffe011 */
[----:B------:R-:W-:Y:S03]  /*2010*/  BSSY B0, `(.L_x_1315) ;  /* 0x0000010000007945 */ /* 0x000fe60003800000 */
[----:B------:R-:W-:-:S13]  /*2020*/  ISETP.GT.AND P1, PT, R4, -0x1, PT ;  /* 0xffffffff0400780c */ /* 0x000fda0003f24270 */
[----:B------:R-:W-:Y:S05]  /*2030*/  @P1 BRA `(.L_x_1316) ;  /* 0x0000000000201947 */ /* 0x000fea0003800000 */
[----:B------:R-:W-:Y:S01]  /*2040*/  UISETP.NE.AND UP1, UPT, UR15, 0x1, UPT ;  /* 0x000000010f00788c */ /* 0x000fe2000bf25270 */
[----:B------:R-:W-:-:S05]  /*2050*/  LOP3.LUT R4, RZ, R4, RZ, 0x33, !PT ;  /* 0x00000004ff047212 */ /* 0x000fca00078e33ff */
[----:B------:R-:W-:-:S05]  /*2060*/  PLOP3.LUT P1, PT, PT, PT, UP1, 0x80, 0x0 ;  /* 0x000000000000781c */ /* 0x000fca0003f2f018 */
[----:B------:R-:W-:-:S08]  /*2070*/  @UP1 ULDC.64 UR6, c[0x0][0x9e8] ;  /* 0x00027a0000061ab9 */ /* 0x000fd00000000a00 */
[----:B------:R-:W-:-:S05]  /*2080*/  @P1 IMAD.HI.U32 R20, R4, UR6, RZ ;  /* 0x0000000604141c27 */ /* 0x000fca000f8e00ff */
[----:B------:R-:W-:-:S04]  /*2090*/  @P1 SHF.R.U32.HI R4, RZ, UR7, R20 ;  /* 0x00000007ff041c19 */ /* 0x000fc80008011614 */
[----:B------:R-:W-:Y:S01]  /*20a0*/  LOP3.LUT R4, RZ, R4, RZ, 0x33, !PT ;  /* 0x00000004ff047212 */ /* 0x000fe200078e33ff */
[----:B------:R-:W-:Y:S06]  /*20b0*/  BRA `(.L_x_1317) ;  /* 0x0000000000147947 */ /* 0x000fec0003800000 */
.L_x_1316:
[----:B------:R-:W-:-:S06]  /*20c0*/  UISETP.NE.AND UP1, UPT, UR15, 0x1, UPT ;  /* 0x000000010f00788c */ /* 0x000fcc000bf25270 */
[----:B------:R-:W-:-:S05]  /*20d0*/  PLOP3.LUT P1, PT, PT, PT, UP1, 0x80, 0x0 ;  /* 0x000000000000781c */ /* 0x000fca0003f2f018 */
[----:B------:R-:W-:-:S08]  /*20e0*/  @UP1 ULDC.64 UR6, c[0x0][0x9e8] ;  /* 0x00027a0000061ab9 */ /* 0x000fd00000000a00 */
[----:B------:R-:W-:-:S05]  /*20f0*/  @P1 IMAD.HI.U32 R20, R4, UR6, RZ ;  /* 0x0000000604141c27 */ /* 0x000fca000f8e00ff */
[----:B------:R-:W-:-:S07]  /*2100*/  @P1 SHF.R.U32.HI R4, RZ, UR7, R20 ;  /* 0x00000007ff041c19 */ /* 0x000fce0008011614 */
.L_x_1317:
[----:B------:R-:W-:Y:S05]  /*2110*/  BSYNC B0 ;  /* 0x0000000000007941 */ /* 0x000fea0003800000 */
.L_x_1315:
[----:B------:R-:W-:-:S05]  /*2120*/  IMAD R4, R4, UR15, R15 ;  /* 0x0000000f04047c24 */ /* 0x000fca000f8e020f */
[----:B------:R-:W-:Y:S02]  /*2130*/  VIMNMX R3, R3, R4, !PT ;  /* 0x0000000403037248 */ /* 0x000fe40007fe0100 */
[----:B------:R-:W-:-:S07]  /*2140*/  VIADDMNMX R0, R4, UR15, R0, PT ;  /* 0x0000000f04007c46 */ /* 0x000fce000b800100 */
.L_x_1314:
[C---:B------:R-:W-:Y:S02]  /*2150*/  ISETP.GE.AND P1, PT, R6.reuse, 0x2, PT ;  /* 0x000000020600780c */ /* 0x040fe40003f26270 */
[C---:B------:R-:W-:Y:S02]  /*2160*/  ISETP.GE.AND P5, PT, R6.reuse, 0xa, PT ;  /* 0x0000000a0600780c */ /* 0x040fe40003fa6270 */
[----:B------:R-:W-:Y:S02]  /*2170*/  ISETP.GT.AND P3, PT, R3, 0x1, !P1 ;  /* 0x000000010300780c */ /* 0x000fe40004f64270 */
[----:B------:R-:W-:Y:S02]  /*2180*/  ISETP.GE.AND P2, PT, R6, 0x9, PT ;  /* 0x000000090600780c */ /* 0x000fe40003f46270 */
[----:B------:R-:W-:Y:S02]  /*2190*/  ISETP.LT.OR P3, PT, R0, 0x2, P3 ;  /* 0x000000020000780c */ /* 0x000fe40001f61670 */
[----:B------:R-:W-:-:S02]  /*21a0*/  P2R R21, PR, RZ, 0x20 ;  /* 0x00000020ff157803 */ /* 0x000fc40000000000 */
[----:B------:R-:W-:Y:S02]  /*21b0*/  FSEL R72, R25, -INF , !P3 ;  /* 0xff80000019487808 */ /* 0x000fe40005800000 */
[C---:B------:R-:W-:Y:S02]  /*21c0*/  ISETP.GT.AND P3, PT, R3.reuse, 0x9, !P5 ;  /* 0x000000090300780c */ /* 0x040fe40006f64270 */
[----:B------:R-:W-:Y:S02]  /*21d0*/  ISETP.GT.AND P4, PT, R3, 0x8, !P2 ;  /* 0x000000080300780c */ /* 0x000fe40005784270 */
[----:B------:R-:W-:Y:S02]  /*21e0*/  ISETP.LT.OR P3, PT, R0, 0xa, P3 ;  /* 0x0000000a0000780c */ /* 0x000fe40001f61670 */
[----:B------:R-:W-:Y:S02]  /*21f0*/  ISETP.GE.AND P5, PT, R6, 0x11, PT ;  /* 0x000000110600780c */ /* 0x000fe40003fa6270 */
[----:B------:R-:W-:-:S02]  /*2200*/  FSEL R74, R29, -INF , !P3 ;  /* 0xff8000001d4a7808 */ /* 0x000fc40005800000 */
[----:B------:R-:W-:Y:S02]  /*2210*/  ISETP.LT.OR P4, PT, R0, 0x9, P4 ;  /* 0x000000090000780c */ /* 0x000fe40002781670 */
[----:B------:R-:W-:Y:S02]  /*2220*/  ISETP.GT.AND P3, PT, R3, 0x10, !P5 ;  /* 0x000000100300780c */ /* 0x000fe40006f64270 */
[----:B------:R-:W-:Y:S02]  /*2230*/  FSEL R28, R28, -INF , !P4 ;  /* 0xff8000001c1c7808 */ /* 0x000fe40006000000 */
[----:B------:R-:W-:Y:S02]  /*2240*/  ISETP.LT.OR P3, PT, R0, 0x11, P3 ;  /* 0x000000110000780c */ /* 0x000fe40001f61670 */
[----:B------:R-:W-:Y:S02]  /*2250*/  ISETP.GE.AND P4, PT, R6, 0x12, PT ;  /* 0x000000120600780c */ /* 0x000fe40003f86270 */
[----:B------:R-:W-:-:S02]  /*2260*/  FSEL R32, R32, -INF , !P3 ;  /* 0xff80000020207808 */ /* 0x000fc40005800000 */
[----:B------:R-:W-:Y:S02]  /*2270*/  ISETP.GT.AND P3, PT, R3, 0x11, !P4 ;  /* 0x000000110300780c */ /* 0x000fe40006764270 */
[----:B------:R-:W-:Y:S02]  /*2280*/  P2R R29, PR, RZ, 0x10 ;  /* 0x00000010ff1d7803 */ /* 0x000fe40000000000 */
[----:B------:R-:W-:Y:S02]  /*2290*/  ISETP.LT.OR P3, PT, R0, 0x12, P3 ;  /* 0x000000120000780c */ /* 0x000fe40001f61670 */
[----:B------:R-:W-:Y:S02]  /*22a0*/  ISETP.GE.AND P4, PT, R6, 0x19, PT ;  /* 0x000000190600780c */ /* 0x000fe40003f86270 */
[----:B------:R-:W-:Y:S02]  /*22b0*/  FSEL R76, R33, -INF , !P3 ;  /* 0xff800000214c7808 */ /* 0x000fe40005800000 */
[----:B------:R-:W-:-:S02]  /*22c0*/  ISETP.GT.AND P3, PT, R3, 0x18, !P4 ;  /* 0x000000180300780c */ /* 0x000fc40006764270 */
[----:B------:R-:W-:Y:S02]  /*22d0*/  P2R R33, PR, RZ, 0x10 ;  /* 0x00000010ff217803 */ /* 0x000fe40000000000 */
[----:B------:R-:W-:Y:S02]  /*22e0*/  ISETP.LT.OR P3, PT, R0, 0x19, P3 ;  /* 0x000000190000780c */ /* 0x000fe40001f61670 */
[----:B------:R-:W-:Y:S02]  /*22f0*/  ISETP.GE.AND P4, PT, R6, 0x1a, PT ;  /* 0x0000001a0600780c */ /* 0x000fe40003f86270 */
[----:B------:R-:W-:Y:S02]  /*2300*/  FSEL R36, R36, -INF , !P3 ;  /* 0xff80000024247808 */ /* 0x000fe40005800000 */
[----:B------:R-:W-:Y:S02]  /*2310*/  ISETP.GT.AND P3, PT, R3, 0x19, !P4 ;  /* 0x000000190300780c */ /* 0x000fe40006764270 */
[----:B------:R-:W-:-:S02]  /*2320*/  P2R R73, PR, RZ, 0x10 ;  /* 0x00000010ff497803 */ /* 0x000fc40000000000 */
[----:B------:R-:W-:Y:S02]  /*2330*/  ISETP.LT.OR P3, PT, R0, 0x1a, P3 ;  /* 0x0000001a0000780c */ /* 0x000fe40001f61670 */
[----:B------:R-:W-:Y:S02]  /*2340*/  ISETP.GE.AND P4, PT, R6, 0x21, PT ;  /* 0x000000210600780c */ /* 0x000fe40003f86270 */
[----:B------:R-:W-:Y:S02]  /*2350*/  FSEL R78, R37, -INF , !P3 ;  /* 0xff800000254e7808 */ /* 0x000fe40005800000 */
[----:B------:R-:W-:Y:S02]  /*2360*/  ISETP.GT.AND P3, PT, R3, 0x20, !P4 ;  /* 0x000000200300780c */ /* 0x000fe40006764270 */
[----:B------:R-:W-:Y:S02]  /*2370*/  P2R R37, PR, RZ, 0x10 ;  /* 0x00000010ff257803 */ /* 0x000fe40000000000 */
[----:B------:R-:W-:-:S02]  /*2380*/  ISETP.LT.OR P3, PT, R0, 0x21, P3 ;  /* 0x000000210000780c */ /* 0x000fc40001f61670 */
[----:B------:R-:W-:Y:S02]  /*2390*/  ISETP.GE.AND P4, PT, R6, 0x22, PT ;  /* 0x000000220600780c */ /* 0x000fe40003f86270 */
[----:B------:R-:W-:Y:S02]  /*23a0*/  FSEL R40, R40, -INF , !P3 ;  /* 0xff80000028287808 */ /* 0x000fe40005800000 */
[----:B------:R-:W-:Y:S02]  /*23b0*/  ISETP.GT.AND P3, PT, R3, 0x21, !P4 ;  /* 0x000000210300780c */ /* 0x000fe40006764270 */
[----:B------:R-:W-:Y:S02]  /*23c0*/  P2R R75, PR, RZ, 0x10 ;  /* 0x00000010ff4b7803 */ /* 0x000fe40000000000 */
[----:B------:R-:W-:Y:S02]  /*23d0*/  ISETP.LT.OR P3, PT, R0, 0x22, P3 ;  /* 0x000000220000780c */ /* 0x000fe40001f61670 */
[----:B------:R-:W-:-:S02]  /*23e0*/  ISETP.GE.AND P4, PT, R6, 0x29, PT ;  /* 0x000000290600780c */ /* 0x000fc40003f86270 */
[----:B------:R-:W-:Y:S02]  /*23f0*/  FSEL R80, R41, -INF , !P3 ;  /* 0xff80000029507808 */ /* 0x000fe40005800000 */
[----:B------:R-:W-:Y:S02]  /*2400*/  ISETP.GT.AND P3, PT, R3, 0x28, !P4 ;  /* 0x000000280300780c */ /* 0x000fe40006764270 */
[----:B------:R-:W-:Y:S02]  /*2410*/  P2R R41, PR, RZ, 0x10 ;  /* 0x00000010ff297803 */ /* 0x000fe40000000000 */
        /* <DEDUP_REMOVED lines=51> */
[----:B------:R-:W-:Y:S02]  /*2750*/  P2R R25, PR, RZ, 0x20 ;  /* 0x00000020ff197803 */ /* 0x000fe40000000000 */
[----:B------:R-:W-:Y:S02]  /*2760*/  FSEL R64, R64, -INF , !P3 ;  /* 0xff80000040407808 */ /* 0x000fe40005800000 */
[C---:B------:R-:W-:Y:S02]  /*2770*/  ISETP.GE.AND P3, PT, R6.reuse, 0x52, PT ;  /* 0x000000520600780c */ /* 0x040fe40003f66270 */
[----:B------:R-:W-:Y:S02]  /*2780*/  ISETP.GE.AND P6, PT, R6, 0x1, PT ;  /* 0x000000010600780c */ /* 0x000fe40003fc6270 */
[----:B------:R-:W-:-:S04]  /*2790*/  ISETP.GT.AND P4, PT, R3, 0x51, !P3 ;  /* 0x000000510300780c */ /* 0x000fc80005f84270 */
[----:B------:R-:W-:-:S04]  /*27a0*/  ISETP.LT.OR P4, PT, R0, 0x52, P4 ;  /* 0x000000520000780c */ /* 0x000fc80002781670 */
[----:B------:R-:W-:Y:S02]  /*27b0*/  FSEL R92, R65, -INF , !P4 ;  /* 0xff800000415c7808 */ /* 0x000fe40006000000 */
[----:B------:R-:W-:-:S04]  /*27c0*/  ISETP.GE.AND P4, PT, R6, 0x59, PT ;  /* 0x000000590600780c */ /* 0x000fc80003f86270 */
[----:B------:R-:W-:-:S04]  /*27d0*/  ISETP.GT.AND P5, PT, R3, 0x58, !P4 ;  /* 0x000000580300780c */ /* 0x000fc800067a4270 */
[----:B------:R-:W-:-:S04]  /*27e0*/  ISETP.LT.OR P5, PT, R0, 0x59, P5 ;  /* 0x000000590000780c */ /* 0x000fc80002fa1670 */
[----:B------:R-:W-:Y:S02]  /*27f0*/  FSEL R68, R68, -INF , !P5 ;  /* 0xff80000044447808 */ /* 0x000fe40006800000 */
[----:B------:R-:W-:-:S04]  /*2800*/  ISETP.GT.AND P5, PT, R3, RZ, !P6 ;  /* 0x000000ff0300720c */ /* 0x000fc800077a4270 */
[----:B------:R-:W-:-:S04]  /*2810*/  ISETP.LT.OR P5, PT, R0, 0x1, P5 ;  /* 0x000000010000780c */ /* 0x000fc80002fa1670 */
[----:B------:R-:W-:Y:S02]  /*2820*/  FSEL R20, R24, -INF , !P5 ;  /* 0xff80000018147808 */ /* 0x000fe40006800000 */
[----:B------:R-:W-:Y:S01]  /*2830*/  ISETP.GE.AND P5, PT, R6, 0x5a, PT ;  /* 0x0000005a0600780c */ /* 0x000fe20003fa6270 */
[----:B------:R-:W-:-:S03]  /*2840*/  VIADD R6, R7, 0x8 ;  /* 0x0000000807067836 */ /* 0x000fc60000000000 */
[----:B------:R-:W-:Y:S01]  /*2850*/  P2R R24, PR, RZ, 0x20 ;  /* 0x00000020ff187803 */ /* 0x000fe20000000000 */
[----:B------:R-:W-:Y:S01]  /*2860*/  IMAD.IADD R4, R14, 0x1, R6 ;  /* 0x000000010e047824 */ /* 0x000fe200078e0206 */
[----:B------:R-:W-:-:S04]  /*2870*/  ISETP.GT.AND P5, PT, R3, 0x59, !P5 ;  /* 0x000000590300780c */ /* 0x000fc80006fa4270 */
[----:B------:R-:W-:Y:S02]  /*2880*/  ISETP.LT.OR P5, PT, R0, 0x5a, P5 ;  /* 0x0000005a0000780c */ /* 0x000fe40002fa1670 */
[----:B------:R-:W-:Y:S02]  /*2890*/  VIADDMNMX R0, R6, R13, R10, PT ;  /* 0x0000000d06007246 */ /* 0x000fe4000380010a */
[----:B------:R-:W-:Y:S02]  /*28a0*/  FSEL R94, R69, -INF , !P5 ;  /* 0xff800000455e7808 */ /* 0x000fe40006800000 */
[----:B------:R-:W-:-:S13]  /*28b0*/  PLOP3.LUT P5, PT, PT, PT, UP0, 0x40, 0x0 ;  /* 0x000000000000781c */ /* 0x000fda0003fae808 */
[----:B------:R-:W-:Y:S05]  /*28c0*/  @P5 BRA `(.L_x_1318) ;  /* 0x00000000005c5947 */ /* 0x000fea0003800000 */
        /* <DEDUP_REMOVED lines=8> */
[----:B------:R-:W-:Y:S01]  /*2950*/  @P5 IMAD.HI.U32 R10, R3, UR6, RZ ;  /* 0x00000006030a5c27 */ /* 0x000fe2000f8e00ff */
[----:B------:R-:W-:-:S13]  /*2960*/  PLOP3.LUT P5, PT, PT, PT, UP1, 0x80, 0x0 ;  /* 0x000000000000781c */ /* 0x000fda0003faf018 */
[----:B------:R-:W-:-:S04]  /*2970*/  @P5 SHF.R.U32.HI R3, RZ, UR7, R10 ;  /* 0x00000007ff035c19 */ /* 0x000fc8000801160a */
[----:B------:R-:W-:Y:S01]  /*2980*/  LOP3.LUT R3, RZ, R3, RZ, 0x33, !PT ;  /* 0x00000003ff037212 */ /* 0x000fe200078e33ff */
[----:B------:R-:W-:Y:S06]  /*2990*/  BRA `(.L_x_1321) ;  /* 0x0000000000187947 */ /* 0x000fec0003800000 */
.L_x_1320:
[----:B------:R-:W-:-:S06]  /*29a0*/  UISETP.NE.AND UP1, UPT, UR15, 0x1, UPT ;  /* 0x000000010f00788c */ /* 0x000fcc000bf25270 */
[----:B------:R-:W-:-:S05]  /*29b0*/  PLOP3.LUT P5, PT, PT, PT, UP1, 0x80, 0x0 ;  /* 0x000000000000781c */ /* 0x000fca0003faf018 */
[----:B------:R-:W-:-:S08]  /*29c0*/  @UP1 ULDC.64 UR6, c[0x0][0x9e8] ;  /* 0x00027a0000061ab9 */ /* 0x000fd00000000a00 */
[----:B------:R-:W-:Y:S01]  /*29d0*/  @P5 IMAD.HI.U32 R10, R3, UR6, RZ ;  /* 0x00000006030a5c27 */ /* 0x000fe2000f8e00ff */
[----:B------:R-:W-:-:S13]  /*29e0*/  PLOP3.LUT P5, PT, PT, PT, UP1, 0x80, 0x0 ;  /* 0x000000000000781c */ /* 0x000fda0003faf018 */
[----:B------:R-:W-:-:S07]  /*29f0*/  @P5 SHF.R.U32.HI R3, RZ, UR7, R10 ;  /* 0x00000007ff035c19 */ /* 0x000fce000801160a */
.L_x_1321:
[----:B------:R-:W-:Y:S05]  /*2a00*/  BSYNC B0 ;  /* 0x0000000000007941 */ /* 0x000fea0003800000 */
.L_x_1319:
[----:B------:R-:W-:-:S05]  /*2a10*/  IMAD R3, R3, UR15, R15 ;  /* 0x0000000f03037c24 */ /* 0x000fca000f8e020f */
[----:B------:R-:W-:Y:S02]  /*2a20*/  VIMNMX R4, R4, R3, !PT ;  /* 0x0000000304047248 */ /* 0x000fe40007fe0100 */
[----:B------:R-:W-:-:S07]  /*2a30*/  VIADDMNMX R0, R3, UR15, R0, PT ;  /* 0x0000000f03007c46 */ /* 0x000fce000b800100 */
.L_x_1318:
[C---:B------:R-:W-:Y:S01]  /*2a40*/  ISETP.GT.AND P1, PT, R4.reuse, 0x1, !P1 ;  /* 0x000000010400780c */ /* 0x040fe20004f24270 */
[----:B------:R-:W-:Y:S01]  /*2a50*/  ULDC UR10, c[0x0][0x988] ;  /* 0x00026200000a7ab9 */ /* 0x000fe20000000800 */
[----:B------:R-:W-:Y:S02]  /*2a60*/  ISETP.GT.AND P2, PT, R4, 0x8, !P2 ;  /* 0x000000080400780c */ /* 0x000fe40005744270 */
[C---:B------:R-:W-:Y:S02]  /*2a70*/  ISETP.LT.OR P1, PT, R0.reuse, 0x2, P1 ;  /* 0x000000020000780c */ /* 0x040fe40000f21670 */
[----:B------:R-:W-:Y:S02]  /*2a80*/  ISETP.LT.OR P2, PT, R0, 0x9, P2 ;  /* 0x000000090000780c */ /* 0x000fe40001741670 */
[----:B------:R-:W-:Y:S02]  /*2a90*/  FSEL R27, R27, -INF , !P1 ;  /* 0xff8000001b1b7808 */ /* 0x000fe40004800000 */
[----:B------:R-:W-:-:S02]  /*2aa0*/  ISETP.NE.AND P1, PT, R21, RZ, PT ;  /* 0x000000ff1500720c */ /* 0x000fc40003f25270 */
[----:B------:R-:W-:Y:S02]  /*2ab0*/  FSEL R30, R30, -INF , !P2 ;  /* 0xff8000001e1e7808 */ /* 0x000fe40005000000 */
[----:B------:R-:W-:Y:S02]  /*2ac0*/  ISETP.GT.AND P1, PT, R4, 0x9, !P1 ;  /* 0x000000090400780c */ /* 0x000fe40004f24270 */
[----:B------:R-:W-:Y:S02]  /*2ad0*/  ISETP.NE.AND P2, PT, R29, RZ, PT ;  /* 0x000000ff1d00720c */ /* 0x000fe40003f45270 */
[----:B------:R-:W-:Y:S02]  /*2ae0*/  ISETP.LT.OR P1, PT, R0, 0xa, P1 ;  /* 0x0000000a0000780c */ /* 0x000fe40000f21670 */
[----:B------:R-:W-:Y:S02]  /*2af0*/  FMNMX.FTZ R3, R20, R72, !PT ;  /* 0x0000004814037209 */ /* 0x000fe40007810000 */
[----:B------:R-:W-:-:S02]  /*2b00*/  FSEL R31, R31, -INF , !P1 ;  /* 0xff8000001f1f7808 */ /* 0x000fc40004800000 */
[----:B------:R-:W-:Y:S02]  /*2b10*/  ISETP.NE.AND P1, PT, R25, RZ, PT ;  /* 0x000000ff1900720c */ /* 0x000fe40003f25270 */
[----:B------:R-:W-:Y:S02]  /*2b20*/  ISETP.NE.AND P5, PT, R33, RZ, PT ;  /* 0x000000ff2100720c */ /* 0x000fe40003fa5270 */
[----:B------:R-:W-:Y:S02]  /*2b30*/  ISETP.GT.AND P1, PT, R4, 0x10, !P1 ;  /* 0x000000100400780c */ /* 0x000fe40004f24270 */
[----:B------:R-:W-:Y:S02]  /*2b40*/  FMNMX.FTZ R3, R28, R3, !PT ;  /* 0x000000031c037209 */ /* 0x000fe40007810000 */
[----:B------:R-:W-:Y:S02]  /*2b50*/  ISETP.LT.OR P1, PT, R0, 0x11, P1 ;  /* 0x000000110000780c */ /* 0x000fe40000f21670 */
[----:B------:R-:W-:-:S02]  /*2b60*/  FMNMX.FTZ R3, R74, R3, !PT ;  /* 0x000000034a037209 */ /* 0x000fc40007810000 */
[----:B------:R-:W-:Y:S02]  /*2b70*/  FSEL R34, R34, -INF , !P1 ;  /* 0xff80000022227808 */ /* 0x000fe40004800000 */
[----:B------:R-:W-:Y:S02]  /*2b80*/  ISETP.GT.AND P1, PT, R4, 0x11, !P2 ;  /* 0x000000110400780c */ /* 0x000fe40005724270 */
[----:B------:R-:W-:Y:S02]  /*2b90*/  FMNMX.FTZ R3, R32, R3, !PT ;  /* 0x0000000320037209 */ /* 0x000fe40007810000 */
[----:B------:R-:W-:Y:S02]  /*2ba0*/  ISETP.LT.OR P1, PT, R0, 0x12, P1 ;  /* 0x000000120000780c */ /* 0x000fe40000f21670 */
[----:B------:R-:W-:Y:S02]  /*2bb0*/  FMNMX.FTZ R3, R76, R3, !PT ;  /* 0x000000034c037209 */ /* 0x000fe40007810000 */
[----:B------:R-:W-:-:S02]  /*2bc0*/  FSEL R35, R35, -INF , !P1 ;  /* 0xff80000023237808 */ /* 0x000fc40004800000 */
[----:B------:R-:W-:Y:S02]  /*2bd0*/  ISETP.GT.AND P1, PT, R4, 0x18, !P5 ;  /* 0x000000180400780c */ /* 0x000fe40006f24270 */
[----:B------:R-:W-:Y:S02]  /*2be0*/  FMNMX.FTZ R3, R36, R3, !PT ;  /* 0x0000000324037209 */ /* 0x000fe40007810000 */
[----:B------:R-:W-:Y:S02]  /*2bf0*/  ISETP.LT.OR P1, PT, R0, 0x19, P1 ;  /* 0x000000190000780c */ /* 0x000fe40000f21670 */
[----:B------:R-:W-:Y:S02]  /*2c00*/  FMNMX.FTZ R3, R78, R3, !PT ;  /* 0x000000034e037209 */ /* 0x000fe40007810000 */
[----:B------:R-:W-:Y:S02]  /*2c10*/  FSEL R38, R38, -INF , !P1 ;  /* 0xff80000026267808 */ /* 0x000fe40004800000 */
[----:B------:R-:W-:-:S02]  /*2c20*/  ISETP.NE.AND P1, PT, R73, RZ, PT ;  /* 0x000000ff4900720c */ /* 0x000fc40003f25270 */
[----:B------:R-:W-:Y:S02]  /*2c30*/  FMNMX.FTZ R3, R40, R3, !PT ;  /* 0x0000000328037209 */ /* 0x000fe40007810000 */
[----:B------:R-:W-:Y:S02]  /*2c40*/  ISETP.GT.AND P1, PT, R4, 0x19, !P1 ;  /* 0x000000190400780c */ /* 0x000fe40004f24270 */
[----:B------:R-:W-:Y:S02]  /*2c50*/  FMNMX.FTZ R3, R80, R3, !PT ;  /* 0x0000000350037209 */ /* 0x000fe40007810000 */
[----:B------:R-:W-:Y:S02]  /*2c60*/  ISETP.LT.OR P1, PT, R0, 0x1a, P1 ;  /* 0x0000001a0000780c */ /* 0x000fe40000f21670 */
[----:B------:R-:W-:Y:S02]  /*2c70*/  FMNMX.FTZ R3, R44, R3, !PT ;  /* 0x000000032c037209 */ /* 0x000fe40007810000 */
[----:B------:R-:W-:-:S02]  /*2c80*/  FSEL R39, R39, -INF , !P1 ;  /* 0xff80000027277808 */ /* 0x000fc40004800000 */
[----:B------:R-:W-:Y:S02]  /*2c90*/  ISETP.NE.AND P1, PT, R37, RZ, PT ;  /* 0x000000ff2500720c */ /* 0x000fe40003f25270 */
[----:B------:R-:W-:Y:S02]  /*2ca0*/  FMNMX.FTZ R3, R82, R3, !PT ;  /* 0x0000000352037209 */ /* 0x000fe40007810000 */
[----:B------:R-:W-:Y:S02]  /*2cb0*/  ISETP.GT.AND P1, PT, R4, 0x20, !P1 ;  /* 0x000000200400780c */ /* 0x000fe40004f24270 */
[----:B------:R-:W-:Y:S02]  /*2cc0*/  FMNMX.FTZ R3, R48, R3, !PT ;  /* 0x0000000330037209 */ /* 0x000fe40007810000 */
[----:B------:R-:W-:Y:S02]  /*2cd0*/  ISETP.LT.OR P1, PT, R0, 0x21, P1 ;  /* 0x000000210000780c */ /* 0x000fe40000f21670 */
[----:B------:R-:W-:-:S02]  /*2ce0*/  FMNMX.FTZ R3, R84, R3, !PT ;  /* 0x0000000354037209 */ /* 0x000fc40007810000 */
[----:B------:R-:W-:Y:S02]  /*2cf0*/  FSEL R42, R42, -INF , !P1 ;  /* 0xff8000002a2a7808 */ /* 0x000fe40004800000 */
[----:B------:R-:W-:Y:S02]  /*2d00*/  ISETP.NE.AND P1, PT, R75, RZ, PT ;  /* 0x000000ff4b00720c */ /* 0x000fe40003f25270 */
[----:B------:R-:W-:Y:S02]  /*2d10*/  FMNMX.FTZ R3, R52, R3, !PT ;  /* 0x0000000334037209 */ /* 0x000fe40007810000 */
[----:B------:R-:W-:Y:S02]  /*2d20*/  ISETP.GT.AND P1, PT, R4, 0x21, !P1 ;  /* 0x000000210400780c */ /* 0x000fe40004f24270 */
[----:B------:R-:W-:Y:S02]  /*2d30*/  FMNMX.FTZ R3, R86, R3, !PT ;  /* 0x0000000356037209 */ /* 0x000fe40007810000 */
[----:B------:R-:W-:-:S02]  /*2d40*/  ISETP.LT.OR P1, PT, R0, 0x22, P1 ;  /* 0x000000220000780c */ /* 0x000fc40000f21670 */
[----:B------:R-:W-:Y:S02]  /*2d50*/  FMNMX.FTZ R3, R56, R3, !PT ;  /* 0x0000000338037209 */ /* 0x000fe40007810000 */
[----:B------:R-:W-:Y:S02]  /*2d60*/  FSEL R43, R43, -INF , !P1 ;  /* 0xff8000002b2b7808 */ /* 0x000fe40004800000 */
[----:B------:R-:W-:Y:S02]  /*2d70*/  ISETP.NE.AND P1, PT, R41, RZ, PT ;  /* 0x000000ff2900720c */ /* 0x000fe40003f25270 */
[----:B------:R-:W-:Y:S02]  /*2d80*/  FMNMX.FTZ R3, R88, R3, !PT ;  /* 0x0000000358037209 */ /* 0x000fe40007810000 */
[----:B------:R-:W-:Y:S02]  /*2d90*/  ISETP.GT.AND P1, PT, R4, 0x28, !P1 ;  /* 0x000000280400780c */ /* 0x000fe40004f24270 */
[----:B------:R-:W-:-:S02]  /*2da0*/  FMNMX.FTZ R3, R60, R3, !PT ;  /* 0x000000033c037209 */ /* 0x000fc40007810000 */
[----:B------:R-:W-:Y:S02]  /*2db0*/  ISETP.LT.OR P1, PT, R0, 0x29, P1 ;  /* 0x000000290000780c */ /* 0x000fe40000f21670 */
[----:B------:R-:W-:Y:S02]  /*2dc0*/  FMNMX.FTZ R3, R90, R3, !PT ;  /* 0x000000035a037209 */ /* 0x000fe40007810000 */
[----:B------:R-:W-:Y:S02]  /*2dd0*/  FSEL R46, R46, -INF , !P1 ;  /* 0xff8000002e2e7808 */ /* 0x000fe40004800000 */
[----:B------:R-:W-:Y:S02]  /*2de0*/  ISETP.NE.AND P1, PT, R77, RZ, PT ;  /* 0x000000ff4d00720c */ /* 0x000fe40003f25270 */
[----:B------:R-:W-:Y:S02]  /*2df0*/  FMNMX.FTZ R3, R64, R3, !PT ;  /* 0x0000000340037209 */ /* 0x000fe40007810000 */
[----:B------:R-:W-:-:S02]  /*2e00*/  ISETP.GT.AND P1, PT, R4, 0x29, !P1 ;  /* 0x000000290400780c */ /* 0x000fc40004f24270 */
[----:B------:R-:W-:Y:S02]  /*2e10*/  FMNMX.FTZ R3, R92, R3, !PT ;  /* 0x000000035c037209 */ /* 0x000fe40007810000 */
[----:B------:R-:W-:Y:S02]  /*2e20*/  ISETP.LT.OR P1, PT, R0, 0x2a, P1 ;  /* 0x0000002a0000780c */ /* 0x000fe40000f21670 */
[----:B------:R-:W-:Y:S02]  /*2e30*/  FMNMX.FTZ R3, R68, R3, !PT ;  /* 0x0000000344037209 */ /* 0x000fe40007810000 */
[----:B------:R-:W-:Y:S02]  /*2e40*/  FSEL R47, R47, -INF , !P1 ;  /* 0xff8000002f2f7808 */ /* 0x000fe40004800000 */
[----:B------:R-:W-:Y:S02]  /*2e50*/  ISETP.NE.AND P1, PT, R45, RZ, PT ;  /* 0x000000ff2d00720c */ /* 0x000fe40003f25270 */
[----:B------:R-:W-:-:S02]  /*2e60*/  FMNMX.FTZ R10, R94, R3, !PT ;  /* 0x000000035e0a7209 */ /* 0x000fc40007810000 */
[----:B------:R-:W-:Y:S02]  /*2e70*/  ISETP.GT.AND P1, PT, R4, 0x30, !P1 ;  /* 0x000000300400780c */ /* 0x000fe40004f24270 */
[----:B------:R-:W-:Y:S01]  /*2e80*/  ISETP.NE.AND P2, PT, R53, RZ, PT ;  /* 0x000000ff3500720c */ /* 0x000fe20003f45270 */
[----:B------:R-:W2:Y:S01]  /*2e90*/  SHFL.BFLY PT, R3, R10, 0x2, 0x1f ;  /* 0x0c401f000a037f89 */ /* 0x000ea200000e0000 */
[----:B------:R-:W-:Y:S02]  /*2ea0*/  ISETP.LT.OR P1, PT, R0, 0x31, P1 ;  /* 0x000000310000780c */ /* 0x000fe40000f21670 */
[----:B------:R-:W-:Y:S02]  /*2eb0*/  ISETP.NE.AND P5, PT, R83, RZ, PT ;  /* 0x000000ff5300720c */ /* 0x000fe40003fa5270 */
[----:B------:R-:W-:Y:S02]  /*2ec0*/  FSEL R50, R50, -INF , !P1 ;  /* 0xff80000032327808 */ /* 0x000fe40004800000 */
[----:B------:R-:W-:-:S02]  /*2ed0*/  ISETP.NE.AND P1, PT, R79, RZ, PT ;  /* 0x000000ff4f00720c */ /* 0x000fc40003f25270 */
[C---:B------:R-:W-:Y:S02]  /*2ee0*/  ISETP.GT.AND P6, PT, R4.reuse, RZ, !P6 ;  /* 0x000000ff0400720c */ /* 0x040fe400077c4270 */
[----:B------:R-:W-:Y:S02]  /*2ef0*/  ISETP.GT.AND P1, PT, R4, 0x31, !P1 ;  /* 0x000000310400780c */ /* 0x000fe40004f24270 */
[C---:B------:R-:W-:Y:S02]  /*2f00*/  ISETP.LT.OR P6, PT, R0.reuse, 0x1, P6 ;  /* 0x000000010000780c */ /* 0x040fe400037c1670 */
[----:B------:R-:W-:Y:S02]  /*2f10*/  ISETP.LT.OR P1, PT, R0, 0x32, P1 ;  /* 0x000000320000780c */ /* 0x000fe40000f21670 */
[----:B------:R-:W-:Y:S02]  /*2f20*/  FSEL R26, R26, -INF , !P6 ;  /* 0xff8000001a1a7808 */ /* 0x000fe40007000000 */
[----:B------:R-:W-:-:S02]  /*2f30*/  FSEL R51, R51, -INF , !P1 ;  /* 0xff80000033337808 */ /* 0x000fc40004800000 */
[----:B------:R-:W-:Y:S02]  /*2f40*/  ISETP.NE.AND P1, PT, R49, RZ, PT ;  /* 0x000000ff3100720c */ /* 0x000fe40003f25270 */
[----:B------:R-:W-:Y:S02]  /*2f50*/  ISETP.NE.AND P6, PT, R85, RZ, PT ;  /* 0x000000ff5500720c */ /* 0x000fe40003fc5270 */
[----:B------:R-:W-:Y:S02]  /*2f60*/  ISETP.GT.AND P1, PT, R4, 0x38, !P1 ;  /* 0x000000380400780c */ /* 0x000fe40004f24270 */
[----:B--2---:R-:W-:Y:S02]  /*2f70*/  FMNMX.FTZ R14, R10, R3, !PT ;  /* 0x000000030a0e7209 */ /* 0x004fe40007810000 */
[----:B------:R-:W-:Y:S02]  /*2f80*/  ISETP.LT.OR P1, PT, R0, 0x39, P1 ;  /* 0x000000390000780c */ /* 0x000fe40000f21670 */
[----:B------:R-:W-:Y:S01]  /*2f90*/  ISETP.GT.AND P3, PT, R4, 0x51, !P3 ;  /* 0x000000510400780c */ /* 0x000fe20005f64270 */
[----:B------:R-:W2:Y:S01]  /*2fa0*/  SHFL.BFLY PT, R3, R14, 0x1, 0x1f ;  /* 0x0c201f000e037f89 */ /* 0x000ea200000e0000 */
[----:B------:R-:W-:-:S02]  /*2fb0*/  FSEL R54, R54, -INF , !P1 ;  /* 0xff80000036367808 */ /* 0x000fc40004800000 */
[----:B------:R-:W-:Y:S02]  /*2fc0*/  ISETP.NE.AND P1, PT, R81, RZ, PT ;  /* 0x000000ff5100720c */ /* 0x000fe40003f25270 */
[C---:B------:R-:W-:Y:S02]  /*2fd0*/  ISETP.GT.AND P4, PT, R4.reuse, 0x58, !P4 ;  /* 0x000000580400780c */ /* 0x040fe40006784270 */
[----:B------:R-:W-:Y:S02]  /*2fe0*/  ISETP.GT.AND P1, PT, R4, 0x39, !P1 ;  /* 0x000000390400780c */ /* 0x000fe40004f24270 */
[C---:B------:R-:W-:Y:S02]  /*2ff0*/  ISETP.LT.OR P3, PT, R0.reuse, 0x52, P3 ;  /* 0x000000520000780c */ /* 0x040fe40001f61670 */
[C---:B------:R-:W-:Y:S02]  /*3000*/  ISETP.LT.OR P1, PT, R0.reuse, 0x3a, P1 ;  /* 0x0000003a0000780c */ /* 0x040fe40000f21670 */
[----:B------:R-:W-:-:S02]  /*3010*/  ISETP.LT.OR P4, PT, R0, 0x59, P4 ;  /* 0x000000590000780c */ /* 0x000fc40002781670 */
[----:B------:R-:W-:Y:S02]  /*3020*/  FSEL R55, R55, -INF , !P1 ;  /* 0xff80000037377808 */ /* 0x000fe40004800000 */
[----:B------:R-:W-:Y:S02]  /*3030*/  ISETP.GT.AND P1, PT, R4, 0x40, !P2 ;  /* 0x000000400400780c */ /* 0x000fe40005724270 */
[----:B------:R-:W-:Y:S02]  /*3040*/  ISETP.NE.AND P2, PT, R61, RZ, PT ;  /* 0x000000ff3d00720c */ /* 0x000fe40003f45270 */
[----:B------:R-:W-:Y:S02]  /*3050*/  ISETP.LT.OR P1, PT, R0, 0x41, P1 ;  /* 0x000000410000780c */ /* 0x000fe40000f21670 */
[----:B------:R-:W-:Y:S02]  /*3060*/  ISETP.GT.AND P2, PT, R4, 0x50, !P2 ;  /* 0x000000500400780c */ /* 0x000fe40005744270 */
[----:B------:R-:W-:-:S02]  /*3070*/  FSEL R58, R58, -INF , !P1 ;  /* 0xff8000003a3a7808 */ /* 0x000fc40004800000 */
[----:B------:R-:W-:Y:S02]  /*3080*/  ISETP.GT.AND P1, PT, R4, 0x41, !P5 ;  /* 0x000000410400780c */ /* 0x000fe40006f24270 */
[----:B--2---:R-:W-:Y:S02]  /*3090*/  FMNMX.FTZ R3, R14, R3, !PT ;  /* 0x000000030e037209 */ /* 0x004fe40007810000 */
[----:B------:R-:W-:Y:S02]  /*30a0*/  ISETP.LT.OR P1, PT, R0, 0x42, P1 ;  /* 0x000000420000780c */ /* 0x000fe40000f21670 */
[----:B------:R-:W-:Y:S01]  /*30b0*/  ISETP.NE.AND P5, PT, R57, RZ, PT ;  /* 0x000000ff3900720c */ /* 0x000fe20003fa5270 */
[----:B------:R-:W-:Y:S01]  /*30c0*/  FMUL.FTZ R13, R3, UR10 ;  /* 0x0000000a030d7c20 */ /* 0x000fe20008410000 */
[----:B------:R-:W-:Y:S02]  /*30d0*/  FSEL R59, R59, -INF , !P1 ;  /* 0xff8000003b3b7808 */ /* 0x000fe40004800000 */
[----:B------:R-:W-:-:S02]  /*30e0*/  FSETP.NEU.FTZ.AND P1, PT, R3, -INF , PT ;  /* 0xff8000000300780b */ /* 0x000fc40003f3d000 */
[----:B------:R-:W-:Y:S02]  /*30f0*/  ISETP.LT.OR P2, PT, R0, 0x51, P2 ;  /* 0x000000510000780c */ /* 0x000fe40001741670 */
[----:B------:R-:W-:Y:S02]  /*3100*/  FSEL R15, R13, RZ, P1 ;  /* 0x000000ff0d0f7208 */ /* 0x000fe40000800000 */
[----:B------:R-:W-:Y:S02]  /*3110*/  FMNMX.FTZ R13, R26, R27, !PT ;  /* 0x0000001b1a0d7209 */ /* 0x000fe40007810000 */
[----:B------:R-:W-:Y:S01]  /*3120*/  ISETP.GT.AND P1, PT, R4, 0x48, !P5 ;  /* 0x000000480400780c */ /* 0x000fe20006f24270 */
[--C-:B------:R-:W-:Y:S01]  /*3130*/  FFMA.FTZ R14, R72, UR10, -R15.reuse ;  /* 0x0000000a480e7c23 */ /* 0x100fe2000801080f */
[----:B------:R-:W-:Y:S01]  /*3140*/  FMNMX.FTZ R10, R30, R13, !PT ;  /* 0x0000000d1e0a7209 */ /* 0x000fe20007810000 */
[--C-:B------:R-:W-:Y:S01]  /*3150*/  FFMA.FTZ R20, R20, UR10, -R15.reuse ;  /* 0x0000000a14147c23 */ /* 0x100fe2000801080f */
[----:B------:R-:W-:Y:S01]  /*3160*/  ISETP.LT.OR P1, PT, R0, 0x49, P1 ;  /* 0x000000490000780c */ /* 0x000fe20000f21670 */
[----:B------:R2:W-:Y:S01]  /*3170*/  MUFU.EX2 R21, R14 ;  /* 0x0000000e00157308 */ /* 0x0005e20000000800 */
[----:B------:R-:W-:Y:S01]  /*3180*/  FMNMX.FTZ R13, R31, R10, !PT ;  /* 0x0000000a1f0d7209 */ /* 0x000fe20007810000 */
[--C-:B------:R-:W-:Y:S01]  /*3190*/  FFMA.FTZ R25, R74, UR10, -R15.reuse ;  /* 0x0000000a4a197c23 */ /* 0x100fe2000801080f */
[----:B------:R-:W-:Y:S01]  /*31a0*/  FSEL R62, R62, -INF , !P1 ;  /* 0xff8000003e3e7808 */ /* 0x000fe20004800000 */
[----:B------:R-:W-:Y:S01]  /*31b0*/  FFMA.FTZ R33, R78, UR10, -R15 ;  /* 0x0000000a4e217c23 */ /* 0x000fe2000801080f */
[----:B------:R-:W-:-:S02]  /*31c0*/  FMNMX.FTZ R10, R34, R13, !PT ;  /* 0x0000000d220a7209 */ /* 0x000fc40007810000 */
[----:B------:R-:W-:Y:S01]  /*31d0*/  ISETP.GT.AND P1, PT, R4, 0x49, !P6 ;  /* 0x000000490400780c */ /* 0x000fe20007724270 */
[----:B------:R-:W3:Y:S01]  /*31e0*/  MUFU.EX2 R20, R20 ;  /* 0x0000001400147308 */ /* 0x000ee20000000800 */
[----:B------:R-:W-:Y:S01]  /*31f0*/  FMNMX.FTZ R13, R35, R10, !PT ;  /* 0x0000000a230d7209 */ /* 0x000fe20007810000 */
[--C-:B--2---:R-:W-:Y:S01]  /*3200*/  FFMA.FTZ R14, R76, UR10, -R15.reuse ;  /* 0x0000000a4c0e7c23 */ /* 0x104fe2000801080f */
[----:B------:R-:W-:Y:S01]  /*3210*/  ISETP.NE.AND P5, PT, R24, RZ, PT ;  /* 0x000000ff1800720c */ /* 0x000fe20003fa5270 */
[--C-:B------:R-:W-:Y:S01]  /*3220*/  FFMA.FTZ R24, R28, UR10, -R15.reuse ;  /* 0x0000000a1c187c23 */ /* 0x100fe2000801080f */
[----:B------:R-:W-:Y:S01]  /*3230*/  FMNMX.FTZ R10, R38, R13, !PT ;  /* 0x0000000d260a7209 */ /* 0x000fe20007810000 */
[--C-:B------:R-:W-:Y:S01]  /*3240*/  FFMA.FTZ R28, R32, UR10, -R15.reuse ;  /* 0x0000000a201c7c23 */ /* 0x100fe2000801080f */
[----:B------:R-:W-:Y:S01]  /*3250*/  ISETP.LT.OR P1, PT, R0, 0x4a, P1 ;  /* 0x0000004a0000780c */ /* 0x000fe20000f21670 */
[----:B------:R2:W-:Y:S01]  /*3260*/  MUFU.EX2 R29, R14 ;  /* 0x0000000e001d7308 */ /* 0x0005e20000000800 */
[----:B------:R-:W-:Y:S01]  /*3270*/  FMNMX.FTZ R13, R39, R10, !PT ;  /* 0x0000000a270d7209 */ /* 0x000fe20007810000 */
[--C-:B------:R-:W-:Y:S01]  /*3280*/  FFMA.FTZ R32, R36, UR10, -R15.reuse ;  /* 0x0000000a24207c23 */ /* 0x100fe2000801080f */
[----:B------:R-:W-:Y:S01]  /*3290*/  ISETP.GT.AND P5, PT, R4, 0x59, !P5 ;  /* 0x000000590400780c */ /* 0x000fe20006fa4270 */
[--C-:B------:R-:W-:Y:S01]  /*32a0*/  FFMA.FTZ R36, R48, UR10, -R15.reuse ;  /* 0x0000000a30247c23 */ /* 0x100fe2000801080f */
[----:B------:R-:W-:Y:S01]  /*32b0*/  FMNMX.FTZ R10, R42, R13, !PT ;  /* 0x0000000d2a0a7209 */ /* 0x000fe20007810000 */
[--C-:B------:R-:W-:Y:S01]  /*32c0*/  FFMA.FTZ R48, R56, UR10, -R15.reuse ;  /* 0x0000000a38307c23 */ /* 0x100fe2000801080f */
[----:B------:R-:W-:Y:S01]  /*32d0*/  FSEL R63, R63, -INF , !P1 ;  /* 0xff8000003f3f7808 */ /* 0x000fe20004800000 */
[----:B------:R-:W-:Y:S01]  /*32e0*/  MUFU.EX2 R24, R24 ;  /* 0x0000001800187308 */ /* 0x000fe20000000800 */
[----:B------:R-:W-:Y:S01]  /*32f0*/  FMNMX.FTZ R13, R43, R10, !PT ;  /* 0x0000000a2b0d7209 */ /* 0x000fe20007810000 */
[--C-:B--2---:R-:W-:Y:S01]  /*3300*/  FFMA.FTZ R14, R80, UR10, -R15.reuse ;  /* 0x0000000a500e7c23 */ /* 0x104fe2000801080f */
[----:B------:R-:W-:Y:S01]  /*3310*/  FSEL R66, R66, -INF , !P2 ;  /* 0xff80000042427808 */ /* 0x000fe20005000000 */
[----:B------:R-:W-:Y:S01]  /*3320*/  FFMA.FTZ R56, R92, UR10, -R15 ;  /* 0x0000000a5c387c23 */ /* 0x000fe2000801080f */
[----:B------:R-:W-:-:S02]  /*3330*/  FMNMX.FTZ R10, R46, R13, !PT ;  /* 0x0000000d2e0a7209 */ /* 0x000fc40007810000 */
[----:B------:R-:W-:Y:S01]  /*3340*/  FSEL R67, R67, -INF , !P3 ;  /* 0xff80000043437808 */ /* 0x000fe20005800000 */
[----:B------:R2:W-:Y:S01]  /*3350*/  MUFU.EX2 R37, R14 ;  /* 0x0000000e00257308 */ /* 0x0005e20000000800 */
[----:B------:R-:W-:Y:S02]  /*3360*/  FMNMX.FTZ R13, R47, R10, !PT ;  /* 0x0000000a2f0d7209 */ /* 0x000fe40007810000 */
[----:B------:R-:W-:Y:S02]  /*3370*/  ISETP.LT.OR P5, PT, R0, 0x5a, P5 ;  /* 0x0000005a0000780c */ /* 0x000fe40002fa1670 */
[----:B------:R-:W-:Y:S02]  /*3380*/  FMNMX.FTZ R10, R50, R13, !PT ;  /* 0x0000000d320a7209 */ /* 0x000fe40007810000 */
[----:B------:R-:W-:Y:S01]  /*3390*/  FSEL R70, R70, -INF , !P4 ;  /* 0xff80000046467808 */ /* 0x000fe20006000000 */
[----:B------:R-:W4:Y:S01]  /*33a0*/  MUFU.EX2 R25, R25 ;  /* 0x0000001900197308 */ /* 0x000f220000000800 */
[----:B------:R-:W-:Y:S01]  /*33b0*/  FMNMX.FTZ R13, R51, R10, !PT ;  /* 0x0000000a330d7209 */ /* 0x000fe20007810000 */
[----:B--2---:R-:W-:Y:S01]  /*33c0*/  FFMA.FTZ R14, R84, UR10, -R15 ;  /* 0x0000000a540e7c23 */ /* 0x004fe2000801080f */
[----:B------:R-:W-:-:S02]  /*33d0*/  FSEL R71, R71, -INF , !P5 ;  /* 0xff80000047477808 */ /* 0x000fc40006800000 */
[----:B------:R-:W-:Y:S02]  /*33e0*/  FMNMX.FTZ R10, R54, R13, !PT ;  /* 0x0000000d360a7209 */ /* 0x000fe40007810000 */
[----:B---3--:R-:W-:Y:S01]  /*33f0*/  F2FP.BF16.F32.PACK_AB R152, R21, R20 ;  /* 0x000000141598723e */ /* 0x008fe200000010ff */
[----:B------:R2:W-:Y:S01]  /*3400*/  MUFU.EX2 R45, R14 ;  /* 0x0000000e002d7308 */ /* 0x0005e20000000800 */
[----:B------:R-:W-:-:S04]  /*3410*/  FMNMX.FTZ R13, R55, R10, !PT ;  /* 0x0000000a370d7209 */ /* 0x000fc80007810000 */
[----:B------:R-:W-:-:S03]  /*3420*/  FMNMX.FTZ R10, R58, R13, !PT ;  /* 0x0000000d3a0a7209 */ /* 0x000fc60007810000 */
[----:B------:R-:W3:Y:S01]  /*3430*/  MUFU.EX2 R28, R28 ;  /* 0x0000001c001c7308 */ /* 0x000ee20000000800 */
[----:B------:R-:W-:Y:S01]  /*3440*/  FMNMX.FTZ R13, R59, R10, !PT ;  /* 0x0000000a3b0d7209 */ /* 0x000fe20007810000 */
[--C-:B------:R-:W-:Y:S01]  /*3450*/  FFMA.FTZ R10, R40, UR10, -R15.reuse ;  /* 0x0000000a280a7c23 */ /* 0x100fe2000801080f */
[--C-:B------:R-:W-:Y:S01]  /*3460*/  FFMA.FTZ R40, R52, UR10, -R15.reuse ;  /* 0x0000000a34287c23 */ /* 0x100fe2000801080f */
[--C-:B--2---:R-:W-:Y:S01]  /*3470*/  FFMA.FTZ R14, R60, UR10, -R15.reuse ;  /* 0x0000000a3c0e7c23 */ /* 0x104fe2000801080f */
[----:B------:R-:W-:Y:S01]  /*3480*/  FMNMX.FTZ R4, R62, R13, !PT ;  /* 0x0000000d3e047209 */ /* 0x000fe20007810000 */
[----:B------:R-:W-:Y:S01]  /*3490*/  FFMA.FTZ R52, R90, UR10, -R15 ;  /* 0x0000000a5a347c23 */ /* 0x000fe2000801080f */
[----:B----4-:R-:W-:Y:S01]  /*34a0*/  F2FP.BF16.F32.PACK_AB R154, R25, R24 ;  /* 0x00000018199a723e */ /* 0x010fe200000010ff */
[----:B------:R2:W-:Y:S01]  /*34b0*/  MUFU.EX2 R160, R10 ;  /* 0x0000000a00a07308 */ /* 0x0005e20000000800 */
[----:B------:R-:W-:-:S04]  /*34c0*/  FMNMX.FTZ R13, R63, R4, !PT ;  /* 0x000000043f0d7209 */ /* 0x000fc80007810000 */
[----:B------:R-:W-:-:S03]  /*34d0*/  FMNMX.FTZ R4, R66, R13, !PT ;  /* 0x0000000d42047209 */ /* 0x000fc60007810000 */
[----:B------:R-:W-:Y:S01]  /*34e0*/  MUFU.EX2 R57, R52 ;  /* 0x0000003400397308 */ /* 0x000fe20000000800 */
[----:B------:R-:W-:Y:S01]  /*34f0*/  FMNMX.FTZ R13, R67, R4, !PT ;  /* 0x00000004430d7209 */ /* 0x000fe20007810000 */
[--C-:B--2---:R-:W-:Y:S01]  /*3500*/  FFMA.FTZ R10, R82, UR10, -R15.reuse ;  /* 0x0000000a520a7c23 */ /* 0x104fe2000801080f */
[--C-:B------:R-:W-:Y:S01]  /*3510*/  FFMA.FTZ R4, R44, UR10, -R15.reuse ;  /* 0x0000000a2c047c23 */ /* 0x100fe2000801080f */
[----:B------:R-:W-:Y:S01]  /*3520*/  FFMA.FTZ R44, R86, UR10, -R15 ;  /* 0x0000000a562c7c23 */ /* 0x000fe2000801080f */
[----:B------:R-:W-:Y:S02]  /*3530*/  FMNMX.FTZ R0, R70, R13, !PT ;  /* 0x0000000d46007209 */ /* 0x000fe40007810000 */
[----:B---3--:R-:W-:Y:S01]  /*3540*/  F2FP.BF16.F32.PACK_AB R156, R29, R28 ;  /* 0x0000001c1d9c723e */ /* 0x008fe200000010ff */
[----:B------:R-:W-:Y:S01]  /*3550*/  MUFU.EX2 R41, R10 ;  /* 0x0000000a00297308 */ /* 0x000fe20000000800 */
[----:B------:R-:W-:-:S05]  /*3560*/  FMNMX.FTZ R0, R71, R0, !PT ;  /* 0x0000000047007209 */ /* 0x000fca0007810000 */
[----:B------:R-:W2:Y:S02]  /*3570*/  SHFL.BFLY PT, R13, R0, 0x2, 0x1f ;  /* 0x0c401f00000d7f89 */ /* 0x000ea400000e0000 */
[----:B------:R3:W-:Y:S08]  /*3580*/  MUFU.EX2 R49, R44 ;  /* 0x0000002c00317308 */ /* 0x0007f00000000800 */
[----:B------:R-:W-:Y:S01]  /*3590*/  MUFU.EX2 R32, R32 ;  /* 0x0000002000207308 */ /* 0x000fe20000000800 */
[----:B---3--:R-:W-:-:S07]  /*35a0*/  FFMA.FTZ R44, R64, UR10, -R15 ;  /* 0x0000000a402c7c23 */ /* 0x008fce000801080f */
[----:B------:R-:W3:Y:S01]  /*35b0*/  MUFU.EX2 R33, R33 ;  /* 0x0000002100217308 */ /* 0x000ee20000000800 */
[----:B--2---:R-:W-:Y:S01]  /*35c0*/  FMNMX.FTZ R13, R0, R13, !PT ;  /* 0x0000000d000d7209 */ /* 0x004fe20007810000 */
[----:B------:R-:W-:-:S06]  /*35d0*/  FFMA.FTZ R0, R88, UR10, -R15 ;  /* 0x0000000a58007c23 */ /* 0x000fcc000801080f */
[----:B------:R-:W2:Y:S01]  /*35e0*/  MUFU.EX2 R4, R4 ;  /* 0x0000000400047308 */ /* 0x000ea20000000800 */
[----:B------:R-:W4:Y:S07]  /*35f0*/  SHFL.BFLY PT, R10, R13, 0x1, 0x1f ;  /* 0x0c201f000d0a7f89 */ /* 0x000f2e00000e0000 */
[----:B------:R5:W-:Y:S01]  /*3600*/  MUFU.EX2 R53, R0 ;  /* 0x0000000000357308 */ /* 0x000be20000000800 */
[----:B---3--:R-:W-:-:S07]  /*3610*/  F2FP.BF16.F32.PACK_AB R158, R33, R32 ;  /* 0x00000020219e723e */ /* 0x008fce00000010ff */
[----:B------:R-:W-:Y:S01]  /*3620*/  MUFU.EX2 R61, R56 ;  /* 0x00000038003d7308 */ /* 0x000fe20000000800 */
[----:B--2---:R-:W-:-:S07]  /*3630*/  F2FP.BF16.F32.PACK_AB R162, R41, R4 ;  /* 0x0000000429a2723e */ /* 0x004fce00000010ff */
[----:B------:R-:W-:Y:S01]  /*3640*/  MUFU.EX2 R36, R36 ;  /* 0x0000002400247308 */ /* 0x000fe20000000800 */
[----:B----4-:R-:W-:Y:S01]  /*3650*/  FMNMX.FTZ R10, R13, R10, !PT ;  /* 0x0000000a0d0a7209 */ /* 0x010fe20007810000 */
[--C-:B------:R-:W-:Y:S01]  /*3660*/  FFMA.FTZ R13, R68, UR10, -R15.reuse ;  /* 0x0000000a440d7c23 */ /* 0x100fe2000801080f */
[----:B------:R-:W-:Y:S02]  /*3670*/  FFMA.FTZ R15, R94, UR10, -R15 ;  /* 0x0000000a5e0f7c23 */ /* 0x000fe4000801080f */
[C---:B------:R-:W-:Y:S01]  /*3680*/  FSETP.NEU.FTZ.AND P1, PT, R10.reuse, -INF , PT ;  /* 0xff8000000a00780b */ /* 0x040fe20003f3d000 */
[----:B-----5:R-:W-:Y:S02]  /*3690*/  FMUL.FTZ R0, R10, UR10 ;  /* 0x0000000a0a007c20 */ /* 0x020fe40008410000 */
[----:B------:R2:W-:Y:S03]  /*36a0*/  MUFU.EX2 R174, R15 ;  /* 0x0000000f00ae7308 */ /* 0x0005e60000000800 */
[----:B------:R-:W-:-:S05]  /*36b0*/  FSEL R0, R0, RZ, P1 ;  /* 0x000000ff00007208 */ /* 0x000fca0000800000 */
[----:B------:R-:W-:Y:S01]  /*36c0*/  MUFU.EX2 R40, R40 ;  /* 0x0000002800287308 */ /* 0x000fe20000000800 */
[--C-:B------:R-:W-:Y:S01]  /*36d0*/  FFMA.FTZ R26, R26, UR10, -R0.reuse ;  /* 0x0000000a1a1a7c23 */ /* 0x100fe20008010800 */
[--C-:B------:R-:W-:Y:S01]  /*36e0*/  FFMA.FTZ R27, R27, UR10, -R0.reuse ;  /* 0x0000000a1b1b7c23 */ /* 0x100fe20008010800 */
[--C-:B------:R-:W-:Y:S01]  /*36f0*/  FFMA.FTZ R30, R30, UR10, -R0.reuse ;  /* 0x0000000a1e1e7c23 */ /* 0x100fe20008010800 */
[--C-:B------:R-:W-:Y:S01]  /*3700*/  FFMA.FTZ R31, R31, UR10, -R0.reuse ;  /* 0x0000000a1f1f7c23 */ /* 0x100fe20008010800 */
[----:B--2---:R-:W-:Y:S01]  /*3710*/  FADD.FTZ R15, R20, R21 ;  /* 0x00000015140f7221 */ /* 0x004fe20000010000 */
        /* <DEDUP_REMOVED lines=25> */
[--C-:B------:R-:W-:Y:S01]  /*38b0*/  FFMA.FTZ R66, R66, UR10, -R0.reuse ;  /* 0x0000000a42427c23 */ /* 0x100fe20008010800 */
[----:B------:R-:W4:Y:S01]  /*38c0*/  MUFU.EX2 R31, R31 ;  /* 0x0000001f001f7308 */ /* 0x000f220000000800 */
[----:B--2---:R-:W-:Y:S01]  /*38d0*/  FADD.FTZ R15, R26, R27 ;  /* 0x0000001b1a0f7221 */ /* 0x004fe20000010000 */
[----:B------:R-:W-:Y:S01]  /*38e0*/  FADD.FTZ R56, R160, R65 ;  /* 0x00000041a0387221 */ /* 0x000fe20000010000 */
[--C-:B------:R-:W-:Y:S01]  /*38f0*/  FFMA.FTZ R67, R67, UR10, -R0.reuse ;  /* 0x0000000a43437c23 */ /* 0x100fe20008010800 */
[--C-:B------:R-:W-:Y:S01]  /*3900*/  FFMA.FTZ R70, R70, UR10, -R0.reuse ;  /* 0x0000000a46467c23 */ /* 0x100fe20008010800 */
[----:B------:R-:W-:Y:S01]  /*3910*/  FFMA.FTZ R0, R71, UR10, -R0 ;  /* 0x0000000a47007c23 */ /* 0x000fe20008010800 */
[C---:B------:R-:W-:Y:S01]  /*3920*/  FADD.FTZ R65, R37.reuse, R56 ;  /* 0x0000003825417221 */ /* 0x040fe20000010000 */
[----:B------:R-:W-:Y:S01]  /*3930*/  F2FP.BF16.F32.PACK_AB R160, R37, R160 ;  /* 0x000000a025a0723e */ /* 0x000fe200000010ff */
[----:B------:R-:W2:Y:S01]  /*3940*/  MUFU.EX2 R34, R34 ;  /* 0x0000002200227308 */ /* 0x000ea20000000800 */
[----:B---3--:R-:W-:Y:S01]  /*3950*/  FADD.FTZ R52, R30, R15 ;  /* 0x0000000f1e347221 */ /* 0x008fe20000010000 */
[----:B------:R-:W-:Y:S01]  /*3960*/  FADD.FTZ R56, R4, R65 ;  /* 0x0000004104387221 */ /* 0x000fe20000010000 */
[----:B------:R-:W-:-:S02]  /*3970*/  F2FP.BF16.F32.PACK_AB R164, R45, R36 ;  /* 0x000000242da4723e */ /* 0x000fc400000010ff */
[----:B------:R-:W-:Y:S01]  /*3980*/  F2FP.BF16.F32.PACK_AB R166, R49, R40 ;  /* 0x0000002831a6723e */ /* 0x000fe200000010ff */
[----:B------:R-:W-:Y:S01]  /*3990*/  FADD.FTZ R65, R41, R56 ;  /* 0x0000003829417221 */ /* 0x000fe20000010000 */
[----:B------:R-:W-:Y:S01]  /*39a0*/  F2FP.BF16.F32.PACK_AB R153, R27, R26 ;  /* 0x0000001a1b99723e */ /* 0x000fe200000010ff */
[----:B------:R-:W3:Y:S01]  /*39b0*/  MUFU.EX2 R35, R35 ;  /* 0x0000002300237308 */ /* 0x000ee20000000800 */
[C---:B----4-:R-:W-:Y:S01]  /*39c0*/  FADD.FTZ R15, R31.reuse, R52 ;  /* 0x000000341f0f7221 */ /* 0x050fe20000010000 */
[----:B------:R-:W-:Y:S01]  /*39d0*/  FADD.FTZ R56, R36, R65 ;  /* 0x0000004124387221 */ /* 0x000fe20000010000 */
[----:B------:R-:W-:-:S03]  /*39e0*/  F2FP.BF16.F32.PACK_AB R155, R31, R30 ;  /* 0x0000001e1f9b723e */ /* 0x000fc600000010ff */
[----:B------:R-:W-:Y:S02]  /*39f0*/  FADD.FTZ R65, R45, R56 ;  /* 0x000000382d417221 */ /* 0x000fe40000010000 */
[----:B------:R-:W4:Y:S01]  /*3a00*/  MUFU.EX2 R38, R38 ;  /* 0x0000002600267308 */ /* 0x000f220000000800 */
[----:B--2---:R-:W-:Y:S01]  /*3a10*/  FADD.FTZ R52, R34, R15 ;  /* 0x0000000f22347221 */ /* 0x004fe20000010000 */
[----:B------:R-:W-:-:S04]  /*3a20*/  FADD.FTZ R56, R40, R65 ;  /* 0x0000004128387221 */ /* 0x000fc80000010000 */
[----:B------:R-:W-:Y:S02]  /*3a30*/  FADD.FTZ R65, R49, R56 ;  /* 0x0000003831417221 */ /* 0x000fe40000010000 */
[----:B------:R-:W2:Y:S01]  /*3a40*/  MUFU.EX2 R39, R39 ;  /* 0x0000002700277308 */ /* 0x000ea20000000800 */
[C---:B---3--:R-:W-:Y:S01]  /*3a50*/  FADD.FTZ R15, R35.reuse, R52 ;  /* 0x00000034230f7221 */ /* 0x048fe20000010000 */
[----:B------:R-:W-:-:S06]  /*3a60*/  F2FP.BF16.F32.PACK_AB R157, R35, R34 ;  /* 0x00000022239d723e */ /* 0x000fcc00000010ff */
[----:B------:R-:W3:Y:S01]  /*3a70*/  MUFU.EX2 R42, R42 ;  /* 0x0000002a002a7308 */ /* 0x000ee20000000800 */
[----:B----4-:R-:W-:-:S07]  /*3a80*/  FADD.FTZ R52, R38, R15 ;  /* 0x0000000f26347221 */ /* 0x010fce0000010000 */
[----:B------:R-:W4:Y:S01]  /*3a90*/  MUFU.EX2 R43, R43 ;  /* 0x0000002b002b7308 */ /* 0x000f220000000800 */
[C---:B--2---:R-:W-:Y:S01]  /*3aa0*/  FADD.FTZ R15, R39.reuse, R52 ;  /* 0x00000034270f7221 */ /* 0x044fe20000010000 */
[----:B------:R-:W-:-:S06]  /*3ab0*/  F2FP.BF16.F32.PACK_AB R159, R39, R38 ;  /* 0x00000026279f723e */ /* 0x000fcc00000010ff */
[----:B------:R-:W2:Y:S01]  /*3ac0*/  MUFU.EX2 R46, R46 ;  /* 0x0000002e002e7308 */ /* 0x000ea20000000800 */
[----:B---3--:R-:W-:-:S07]  /*3ad0*/  FADD.FTZ R52, R42, R15 ;  /* 0x0000000f2a347221 */ /* 0x008fce0000010000 */
[----:B------:R-:W3:Y:S01]  /*3ae0*/  MUFU.EX2 R47, R47 ;  /* 0x0000002f002f7308 */ /* 0x000ee20000000800 */
[C---:B----4-:R-:W-:Y:S01]  /*3af0*/  FADD.FTZ R15, R43.reuse, R52 ;  /* 0x000000342b0f7221 */ /* 0x050fe20000010000 */
[----:B------:R-:W-:-:S06]  /*3b00*/  F2FP.BF16.F32.PACK_AB R161, R43, R42 ;  /* 0x0000002a2ba1723e */ /* 0x000fcc00000010ff */
[----:B------:R-:W4:Y:S01]  /*3b10*/  MUFU.EX2 R50, R50 ;  /* 0x0000003200327308 */ /* 0x000f220000000800 */
[----:B--2---:R-:W-:-:S07]  /*3b20*/  FADD.FTZ R52, R46, R15 ;  /* 0x0000000f2e347221 */ /* 0x004fce0000010000 */
        /* <DEDUP_REMOVED lines=9> */
[----:B---3--:R-:W-:Y:S01]  /*3bc0*/  FADD.FTZ R52, R48, R65 ;  /* 0x0000004130347221 */ /* 0x008fe20000010000 */
[----:B------:R-:W-:-:S03]  /*3bd0*/  F2FP.BF16.F32.PACK_AB R168, R53, R48 ;  /* 0x0000003035a8723e */ /* 0x000fc600000010ff */
[----:B------:R-:W-:-:S03]  /*3be0*/  FADD.FTZ R21, R53, R52 ;  /* 0x0000003435157221 */ /* 0x000fc60000010000 */
        /* <DEDUP_REMOVED lines=24> */
[----:B---3--:R-:W-:-:S04]  /*3d70*/  FADD.FTZ R21, R13, R20 ;  /* 0x000000140d157221 */ /* 0x008fc80000010000 */
[C---:B------:R-:W-:Y:S01]  /*3d80*/  FADD.FTZ R4, R174.reuse, R21 ;  /* 0x00000015ae047221 */ /* 0x040fe20000010000 */
[----:B------:R-:W-:Y:S02]  /*3d90*/  F2FP.BF16.F32.PACK_AB R174, R174, R13 ;  /* 0x0000000daeae723e */ /* 0x000fe400000010ff */
[----:B------:R-:W3:Y:S01]  /*3da0*/  MUFU.EX2 R70, R70 ;  /* 0x0000004600467308 */ /* 0x000ee20000000800 */
[----:B----4-:R-:W-:-:S07]  /*3db0*/  FADD.FTZ R14, R66, R15 ;  /* 0x0000000f420e7221 */ /* 0x010fce0000010000 */
[----:B------:R3:W4:Y:S01]  /*3dc0*/  MUFU.EX2 R175, R0 ;  /* 0x0000000000af7308 */ /* 0x0007220000000800 */
[C---:B--2---:R-:W-:Y:S01]  /*3dd0*/  FADD.FTZ R13, R67.reuse, R14 ;  /* 0x0000000e430d7221 */ /* 0x044fe20000010000 */
[----:B------:R-:W-:-:S03]  /*3de0*/  F2FP.BF16.F32.PACK_AB R173, R67, R66 ;  /* 0x0000004243ad723e */ /* 0x000fc600000010ff */
[----:B---3--:R-:W-:-:S04]  /*3df0*/  FADD.FTZ R0, R70, R13 ;  /* 0x0000000d46007221 */ /* 0x008fc80000010000 */
[C---:B----4-:R-:W-:Y:S01]  /*3e00*/  FADD.FTZ R0, R175.reuse, R0 ;  /* 0x00000000af007221 */ /* 0x050fe20000010000 */
[----:B------:R-:W-:Y:S01]  /*3e10*/  F2FP.BF16.F32.PACK_AB R175, R175, R70 ;  /* 0x00000046afaf723e */ /* 0x000fe200000010ff */
[----:B------:R-:W-:Y:S06]  /*3e20*/  @!P0 BRA `(.L_x_1322) ;  /* 0x0000000000048947 */ /* 0x000fec0003800000 */
[----:B------:R-:W-:Y:S01]  /*3e30*/  BPT.TRAP 0x1 ;  /* 0x000000040000795c */ /* 0x000fe20000300000 */
.L_x_1322:
[----:B------:R2:W3:Y:S01]  /*3e40*/  SYNCS.PHASECHK.TRANS64.TRYWAIT P1, [UR21+0x22850], R11 ;  /* 0x0228500bff0075a7 */ /* 0x0004e20008020155 */
[----:B------:R-:W-:Y:S05]  /*3e50*/  @!P0 BRA `(.L_x_1323) ;  /* 0x0000000000048947 */ /* 0x000fea0003800000 */
[----:B------:R-:W-:Y:S01]  /*3e60*/  BPT.TRAP 0x1 ;  /* 0x000000040000795c */ /* 0x000fe20000300000 */
.L_x_1323:
[----:B---3--:R-:W-:Y:S05]  /*3e70*/  @P1 BRA `(.L_x_1324) ;  /* 0x0000000000081947 */ /* 0x008fea0003800000 */
[----:B------:R-:W3:Y:S02]  /*3e80*/  SYNCS.PHASECHK.TRANS64.TRYWAIT P1, [UR21+0x22850], R11 ;  /* 0x0228500bff0075a7 */ /* 0x000ee40008020155 */
[----:B---3--:R-:W-:Y:S05]  /*3e90*/  @!P1 BRA `(.L_x_1325) ;  /* 0x000000d8000c9947 */ /* 0x008fea0003800000 */
.L_x_1324:
[----:B------:R4:W-:Y:S01]  /*3ea0*/  BAR.SYNC.DEFER_BLOCKING R9, 0x100 ;  /* 0x000400090000751d */ /* 0x0009e20000010000 */
[----:B------:R-:W-:-:S04]  /*3eb0*/  UIADD3 UR6, UR46, 0x400, URZ ;  /* 0x000004002e067890 */ /* 0x000fc8000fffe03f */
[----:B------:R-:W-:Y:S01]  /*3ec0*/  USHF.R.U32.HI UR6, URZ, 0x4, UR6 ;  /* 0x000000043f067899 */ /* 0x000fe20008011606 */
[----:B------:R-:W-:Y:S01]  /*3ed0*/  UMOV UR7, 0x40000040 ;  /* 0x4000004000077882 */ /* 0x000fe20000000000 */
[----:B------:R-:W5:Y:S02]  /*3ee0*/  S2R R13, SR_TID.X ;  /* 0x00000000000d7919 */ /* 0x000f640000002100 */
[----:B------:R-:W-:Y:S01]  /*3ef0*/  ULOP3.LUT UR6, UR6, 0x3fff, URZ, 0xc0, !UPT ;  /* 0x00003fff06067892 */ /* 0x000fe2000f8ec03f */
[----:B----4-:R-:W-:-:S03]  /*3f00*/  IMAD.IADD R9, R17, 0x1, -R12 ;  /* 0x0000000111097824 */ /* 0x010fc600078e0a0c */
[----:B------:R-:W-:Y:S01]  /*3f10*/  ULOP3.LUT UR21, UR6, 0x3000000, URZ, 0xfc, !UPT ;  /* 0x0300000006157892 */ /* 0x000fe2000f8efc3f */
[----:B------:R-:W-:-:S03]  /*3f20*/  VIADD R12, R9, UR42 ;  /* 0x0000002a090c7c36 */ /* 0x000fc60008000000 */
[----:B------:R-:W-:Y:S01]  /*3f30*/  UIMAD UR11, UR39, 0xc00, UR21 ;  /* 0x00000c00270b78a4 */ /* 0x000fe2000f8e0215 */
[----:B------:R-:W-:-:S06]  /*3f40*/  WARPGROUP.ARRIVE ;  /* 0x00000000000079c5 */ /* 0x000fcc0000000000 */
[----:B------:R-:W-:Y:S02]  /*3f50*/  UMOV UR6, UR11 ;  /* 0x0000000b00067c82 */ /* 0x000fe40008000000 */
[----:B------:R-:W-:Y:S01]  /*3f60*/  HGMMA.64x256x16.F32.BF16 R24, R152, gdesc[UR4].tnspB, RZ, !UPT, gsb0 ;  /* 0x43e0000498187df0 */ /* 0x000fe2000c0018ff */
[----:B------:R-:W-:Y:S01]  /*3f70*/  UIADD3 UR6, UR11, 0x80, URZ ;  /* 0x000000800b067890 */ /* 0x000fe2000fffe03f */
[----:B------:R-:W-:Y:S01]  /*3f80*/  UMOV UR7, 0x40000040 ;  /* 0x4000004000077882 */ /* 0x000fe20000000000 */
[----:B-----5:R-:W-:-:S13]  /*3f90*/  LOP3.LUT P1, RZ, R13, 0x7f, RZ, 0xc0, !PT ;  /* 0x0000007f0dff7812 */ /* 0x020fda000782c0ff */
[----:B---3--:R-:W-:-:S05]  /*3fa0*/  @!P1 VIADD R8, R8, 0x22860 ;  /* 0x0002286008089836 */ /* 0x008fca0000000000 */
[----:B------:R-:W-:Y:S01]  /*3fb0*/  @!P1 PRMT R8, RZ, 0x654, R8 ;  /* 0x00000654ff089816 */ /* 0x000fe20000000008 */
[----:B------:R-:W-:Y:S02]  /*3fc0*/  WARPGROUP.DEPBAR.LE gsb0, 0x0 ;  /* 0x00008000000079c5 */ /* 0x000fe40000010000 */
        /* <DEDUP_REMOVED lines=26> */
[----:B------:R-:W-:-:S13]  /*4170*/  R2UR UR6, R12 ;  /* 0x000000000c0672ca */ /* 0x000fda00000e0000 */
[----:B------:R-:W-:Y:S01]  /*4180*/  UIADD3 UR14, UR6, UR14, URZ ;  /* 0x0000000e060e7290 */ /* 0x000fe2000fffe03f */
[----:B------:R-:W-:Y:S02]  /*4190*/  WARPGROUP.DEPBAR.LE gsb0, 0x0 ;  /* 0x00008000000079c5 */ /* 0x000fe40000010000 */
[----:B------:R3:W-:Y:S01]  /*41a0*/  @!P1 SYNCS.ARRIVE.TRANS64.RED.A1T0 RZ, [R8+URZ], RZ ;  /* 0x000000ff08ff99a7 */ /* 0x0007e2000810043f */
[----:B------:R-:W-:Y:S01]  /*41b0*/  PLOP3.LUT P1, PT, PT, PT, UP0, 0x40, 0x0 ;  /* 0x000000000000781c */ /* 0x000fe20003f2e808 */
[----:B---3--:R-:W-:-:S12]  /*41c0*/  VIADD R8, R176, 0xfffffffe ;  /* 0xfffffffeb0087836 */ /* 0x008fd80000000000 */
[----:B------:R-:W-:Y:S05]  /*41d0*/  @P1 BRA `(.L_x_1326) ;  /* 0x0000000000481947 */ /* 0x000fea0003800000 */
[C---:B------:R-:W-:Y:S01]  /*41e0*/  ISETP.GT.AND P1, PT, R12.reuse, RZ, PT ;  /* 0x000000ff0c00720c */ /* 0x040fe20003f24270 */
[----:B-12---:R-:W-:-:S05]  /*41f0*/  VIADD R11, R12, 0xffffffff ;  /* 0xffffffff0c0b7836 */ /* 0x006fca0000000000 */
[----:B------:R-:W-:-:S07]  /*4200*/  R2UR UR11, R11 ;  /* 0x000000000b0b72ca */ /* 0x000fce00000e0000 */
[----:B------:R-:W-:Y:S08]  /*4210*/  @P1 BRA `(.L_x_1327) ;  /* 0x00000000001c1947 */ /* 0x000ff00003800000 */
[----:B------:R-:W-:Y:S02]  /*4220*/  UISETP.NE.AND UP1, UPT, UR15, 0x1, UPT ;  /* 0x000000010f00788c */ /* 0x000fe4000bf25270 */
[----:B------:R-:W-:-:S09]  /*4230*/  UIADD3 UR11, -UR6, URZ, URZ ;  /* 0x0000003f060b7290 */ /* 0x000fd2000fffe13f */
[----:B------:R-:W-:Y:S02]  /*4240*/  @UP1 ULDC.64 UR18, c[0x0][0x9e8] ;  /* 0x00027a0000121ab9 */ /* 0x000fe40000000a00 */
[----:B------:R-:W-:-:S04]  /*4250*/  UIMAD.WIDE.U32 UR6, UR11, UR18, URZ ;  /* 0x000000120b0672a5 */ /* 0x000fc8000f8e003f */
[----:B------:R-:W-:-:S04]  /*4260*/  @UP1 USHF.R.U32.HI UR11, URZ, UR19, UR7 ;  /* 0x000000133f0b1299 */ /* 0x000fc80008011607 */
[----:B------:R-:W-:Y:S01]  /*4270*/  ULOP3.LUT UR11, URZ, UR11, URZ, 0x33, !UPT ;  /* 0x0000000b3f0b7292 */ /* 0x000fe2000f8e333f */
[----:B------:R-:W-:Y:S11]  /*4280*/  BRA `(.L_x_1328) ;  /* 0x0000000000107947 */ /* 0x000ff60003800000 */
.L_x_1327:
[----:B------:R-:W-:-:S11]  /*4290*/  UISETP.NE.AND UP1, UPT, UR15, 0x1, UPT ;  /* 0x000000010f00788c */ /* 0x000fd6000bf25270 */
[----:B------:R-:W-:Y:S02]  /*42a0*/  @UP1 ULDC.64 UR18, c[0x0][0x9e8] ;  /* 0x00027a0000121ab9 */ /* 0x000fe40000000a00 */
[----:B------:R-:W-:-:S04]  /*42b0*/  UIMAD.WIDE.U32 UR6, UR11, UR18, URZ ;  /* 0x000000120b0672a5 */ /* 0x000fc8000f8e003f */
[----:B------:R-:W-:-:S12]  /*42c0*/  @UP1 USHF.R.U32.HI UR11, URZ, UR19, UR7 ;  /* 0x000000133f0b1299 */ /* 0x000fd80008011607 */
.L_x_1328:
[----:B------:R-:W-:-:S04]  /*42d0*/  UIMAD UR11, UR11, UR15, UR15 ;  /* 0x0000000f0b0b72a4 */ /* 0x000fc8000f8e020f */
[----:B------:R-:W-:-:S04]  /*42e0*/  UISETP.LT.AND UP1, UPT, UR14, UR11, UPT ;  /* 0x0000000b0e00728c */ /* 0x000fc8000bf21270 */
[----:B------:R-:W-:-:S12]  /*42f0*/  USEL UR14, UR14, UR11, UP1 ;  /* 0x0000000b0e0e7287 */ /* 0x000fd80008800000 */
.L_x_1326:
[----:B------:R-:W-:-:S04]  /*4300*/  UIMAD.WIDE UR6, UR14, 0x2aaaaaab, URZ ;  /* 0x2aaaaaab0e0678a5 */ /* 0x000fc8000f8e023f */
[----:B------:R-:W-:-:S04]  /*4310*/  USHF.R.U32.HI UR6, URZ, 0x1f, UR7 ;  /* 0x0000001f3f067899 */ /* 0x000fc80008011607 */
[----:B------:R-:W-:-:S04]  /*4320*/  ULEA.HI.SX32 UR6, UR7, UR6, 0x1c ;  /* 0x0000000607067291 */ /* 0x000fc8000f8fe23f */
[----:B------:R-:W-:-:S04]  /*4330*/  UISETP.LT.AND UP1, UPT, UR40, UR6, UPT ;  /* 0x000000062800728c */ /* 0x000fc8000bf21270 */
[----:B------:R-:W-:-:S06]  /*4340*/  USEL UR23, UR40, UR6, !UP1 ;  /* 0x0000000628177287 */ /* 0x000fcc000c800000 */
[----:B------:R-:W-:-:S13]  /*4350*/  ISETP.GE.AND P1, PT, R8, UR23, PT ;  /* 0x0000001708007c0c */ /* 0x000fda000bf26270 */
[----:B------:R-:W-:Y:S05]  /*4360*/  @!P1 BRA `(.L_x_1329) ;  /* 0x0000002c00dc9947 */ /* 0x000fea0003800000 */
[----:B------:R-:W-:Y:S01]  /*4370*/  IMAD.IADD R13, R7, 0x1, R9 ;  /* 0x00000001070d7824 */ /* 0x000fe200078e0209 */
[----:B------:R-:W-:Y:S01]  /*4380*/  ULDC UR24, c[0x0][0x9e4] ;  /* 0x0002790000187ab9 */ /* 0x000fe20000000800 */
[----:B------:R-:W-:Y:S01]  /*4390*/  ULDC UR22, c[0x0][0x9dc] ;  /* 0x0002770000167ab9 */ /* 0x000fe20000000800 */
[----:B------:R-:W-:Y:S01]  /*43a0*/  ULDC UR26, c[0x0][0x988] ;  /* 0x00026200001a7ab9 */ /* 0x000fe20000000800 */
[----:B------:R-:W-:-:S05]  /*43b0*/  ULDC UR25, c[0x0][0x9e0] ;  /* 0x0002780000197ab9 */ /* 0x000fca0000000800 */
.L_x_1346:
[----:B------:R-:W-:-:S04]  /*43c0*/  UIADD3 UR39, UR39, 0x1, URZ ;  /* 0x0000000127277890 */ /* 0x000fc8000fffe03f */
[----:B------:R-:W-:-:S04]  /*43d0*/  UISETP.NE.AND UP1, UPT, UR39, 0x2, UPT ;  /* 0x000000022700788c */ /* 0x000fc8000bf25270 */
[----:B------:R-:W-:Y:S02]  /*43e0*/  USEL UR6, URZ, 0x1, UP1 ;  /* 0x000000013f067887 */ /* 0x000fe40008800000 */
[----:B------:R-:W-:Y:S02]  /*43f0*/  USEL UR39, UR39, URZ, UP1 ;  /* 0x0000003f27277287 */ /* 0x000fe40008800000 */
[----:B------:R-:W-:Y:S01]  /*4400*/  ULOP3.LUT UR38, UR38, UR6, URZ, 0x3c, !UPT ;  /* 0x0000000626267292 */ /* 0x000fe2000f8e3c3f */
[----:B-1----:R-:W-:Y:S11]  /*4410*/  @!P0 BRA `(.L_x_1330) ;  /* 0x0000000000048947 */ /* 0x002ff60003800000 */
[----:B------:R-:W-:Y:S01]  /*4420*/  BPT.TRAP 0x1 ;  /* 0x000000040000795c */ /* 0x000fe20000300000 */
.L_x_1330:
[----:B------:R-:W-:Y:S01]  /*4430*/  ULEA UR27, UR39, UR46, 0x3 ;  /* 0x0000002e271b7291 */ /* 0x000fe2000f8e183f */
[----:B------:R-:W-:-:S05]  /*4440*/  IMAD.U32 R12, RZ, RZ, UR38 ;  /* 0x00000026ff0c7e24 */ /* 0x000fca000f8e00ff */
[----:B------:R-:W-:-:S04]  /*4450*/  SHF.L.U32 R12, R12, 0x1f, RZ ;  /* 0x0000001f0c0c7819 */ /* 0x000fc800000006ff */
[----:B------:R3:W4:Y:S01]  /*4460*/  SYNCS.PHASECHK.TRANS64.TRYWAIT P1, [UR27+0x22830], R12 ;  /* 0x0228300cff0075a7 */ /* 0x000722000802015b */
[----:B------:R-:W-:Y:S05]  /*4470*/  @!P0 BRA `(.L_x_1331) ;  /* 0x0000000000048947 */ /* 0x000fea0003800000 */
[----:B------:R-:W-:Y:S01]  /*4480*/  BPT.TRAP 0x1 ;  /* 0x000000040000795c */ /* 0x000fe20000300000 */
.L_x_1331:
[----:B----4-:R-:W-:Y:S05]  /*4490*/  @P1 BRA `(.L_x_1332) ;  /* 0x0000000000081947 */ /* 0x010fea0003800000 */
[----:B------:R-:W4:Y:S02]  /*44a0*/  SYNCS.PHASECHK.TRANS64.TRYWAIT P1, [UR27+0x22830], R12 ;  /* 0x0228300cff0075a7 */ /* 0x000f24000802015b */
[----:B----4-:R-:W-:Y:S05]  /*44b0*/  @!P1 BRA `(.L_x_1333) ;  /* 0x000000d000989947 */ /* 0x010fea0003800000 */
.L_x_1332:
[----:B------:R-:W-:Y:S01]  /*44c0*/  UIMAD UR18, UR39, 0x300, UR20 ;  /* 0x00000300271278a4 */ /* 0x000fe2000f8e0214 */
[----:B------:R-:W-:Y:S01]  /*44d0*/  WARPGROUP.ARRIVE ;  /* 0x00000000000079c5 */ /* 0x000fe20000000000 */
[----:B------:R-:W-:Y:S01]  /*44e0*/  UMOV UR19, 0x40000040 ;  /* 0x4000004000137882 */ /* 0x000fe20000000000 */
[----:B------:R-:W-:Y:S01]  /*44f0*/  UMOV UR7, 0x40000040 ;  /* 0x4000004000077882 */ /* 0x000fe20000000000 */
[----:B------:R-:W-:-:S03]  /*4500*/  UIADD3 UR6, UR18, 0x2, URZ ;  /* 0x0000000212067890 */ /* 0x000fc6000fffe03f */
[----:B----4-:R-:W4:Y:S01]  /*4510*/  S2R R5, SR_TID.X ;  /* 0x0000000000057919 */ /* 0x010f220000002100 */
[----:B------:R-:W-:Y:S01]  /*4520*/  UIADD3 UR10, UR18, 0x4, URZ ;  /* 0x00000004120a7890 */ /* 0x000fe2000fffe03f */
[----:B------:R-:W5:Y:S01]  /*4530*/  LDC R20, c[0x0][0x288] ;  /* 0x0000a200ff147b82 */ /* 0x000f620000000800 */
[----:B------:R-:W-:Y:S01]  /*4540*/  UMOV UR11, 0x40000040 ;  /* 0x40000040000b7882 */ /* 0x000fe20000000000 */
[----:B------:R-:W-:Y:S01]  /*4550*/  HGMMA.64x96x16.F32.BF16 R152, gdesc[UR16], RZ, !UPT, gsb0 ;  /* 0x01600000109879f0 */ /* 0x000fe2000c0018ff */
[----:B------:R-:W-:Y:S01]  /*4560*/  UIADD3 UR14, UR18, 0x6, URZ ;  /* 0x00000006120e7890 */ /* 0x000fe2000fffe03f */
[----:B-12---:R-:W-:Y:S01]  /*4570*/  IMAD.U32 R11, RZ, RZ, UR27 ;  /* 0x0000001bff0b7e24 */ /* 0x006fe2000f8e00ff */
[----:B------:R-:W-:Y:S01]  /*4580*/  UMOV UR15, 0x40000040 ;  /* 0x40000040000f7882 */ /* 0x000fe20000000000 */
[----:B------:R-:W-:-:S05]  /*4590*/  IMAD R15, R8, -0x60, R17 ;  /* 0xffffffa0080f7824 */ /* 0x000fca00078e0211 */
[----:B-----5:R-:W-:-:S05]  /*45a0*/  IADD3 R15, R15, 0x1, -R20 ;  /* 0x000000010f0f7810 */ /* 0x020fca0007ffe814 */
[----:B------:R-:W-:Y:S01]  /*45b0*/  IMAD.IADD R15, R15, 0x1, -R16 ;  /* 0x000000010f0f7824 */ /* 0x000fe200078e0a10 */
[----:B----4-:R-:W-:Y:S02]  /*45c0*/  LOP3.LUT P1, RZ, R5, 0x7f, RZ, 0xc0, !PT ;  /* 0x0000007f05ff7812 */ /* 0x010fe4000782c0ff */
[----:B------:R-:W-:Y:S01]  /*45d0*/  IADD3 R5, -R23, 0xb, RZ ;  /* 0x0000000b17057810 */ /* 0x000fe20007ffe1ff */
[----:B------:R-:W-:-:S10]  /*45e0*/  VIADD R20, R15, UR25 ;  /* 0x000000190f147c36 */ /* 0x000fd40008000000 */
[----:B------:R-:W-:-:S05]  /*45f0*/  @!P1 VIADD R14, R11, 0x22840 ;  /* 0x000228400b0e9836 */ /* 0x000fca0000000000 */
        /* <DEDUP_REMOVED lines=10> */
[----:B------:R-:W-:Y:S03]  /*46a0*/  HGMMA.64x96x16.F32.BF16 R152, gdesc[UR12], R152, gsb0 ;  /* 0x016000000c9879f0 */ /* 0x000fe60008001898 */
[----:B------:R-:W-:Y:S02]  /*46b0*/  WARPGROUP.DEPBAR.LE gsb0, 0x0 ;  /* 0x00008000000079c5 */ /* 0x000fe40000010000 */
[----:B------:R1:W-:Y:S06]  /*46c0*/  BAR.ARV R5, 0x100 ;  /* 0x000400050000751d */ /* 0x0003ec0000002000 */
[----:B------:R2:W-:Y:S01]  /*46d0*/  @!P1 SYNCS.ARRIVE.TRANS64.RED.A1T0 RZ, [R14+URZ], RZ ;  /* 0x000000ff0eff99a7 */ /* 0x0005e2000810043f */
[----:B------:R-:W-:Y:S01]  /*46e0*/  PLOP3.LUT P1, PT, PT, PT, UP0, 0x40, 0x0 ;  /* 0x000000000000781c */ /* 0x000fe20003f2e808 */
[----:B--2---:R-:W-:-:S02]  /*46f0*/  VIADD R14, R15, UR6 ;  /* 0x000000060f0e7c36 */ /* 0x004fc40008000000 */
[C---:B------:R-:W-:Y:S02]  /*4700*/  IMAD.IADD R15, R7.reuse, 0x1, R20 ;  /* 0x00000001070f7824 */ /* 0x040fe400078e0214 */
[----:B------:R-:W-:-:S08]  /*4710*/  IMAD.IADD R21, R7, 0x1, R14 ;  /* 0x0000000107157824 */ /* 0x000fd000078e020e */
[----:B-1----:R-:W-:Y:S05]  /*4720*/  @P1 BRA `(.L_x_1334) ;  /* 0x00000000005c1947 */ /* 0x002fea0003800000 */
[----:B------:R-:W-:Y:S01]  /*4730*/  ISETP.GT.AND P1, PT, R13, -0x1, PT ;  /* 0xffffffff0d00780c */ /* 0x000fe20003f24270 */
[----:B------:R-:W-:-:S12]  /*4740*/  BSSY B0, `(.L_x_1335) ;  /* 0x0000011000007945 */ /* 0x000fd80003800000 */
[----:B------:R-:W-:Y:S05]  /*4750*/  @P1 BRA `(.L_x_1336) ;  /* 0x0000000000201947 */ /* 0x000fea0003800000 */
[----:B------:R-:W-:Y:S01]  /*4760*/  IMAD.U32 R206, RZ, RZ, UR24 ;  /* 0x00000018ffce7e24 */ /* 0x000fe2000f8e00ff */
[----:B------:R-:W-:-:S04]  /*4770*/  LOP3.LUT R203, RZ, R13, RZ, 0x33, !PT ;  /* 0x0000000dffcb7212 */ /* 0x000fc800078e33ff */
[----:B------:R-:W-:-:S13]  /*4780*/  ISETP.NE.AND P1, PT, R206, 0x1, PT ;  /* 0x00000001ce00780c */ /* 0x000fda0003f25270 */
[----:B------:R-:W1:Y:S02]  /*4790*/  @P1 LDC.64 R204, c[0x0][0x9e8] ;  /* 0x00027a00ffcc1b82 */ /* 0x000e640000000a00 */
[----:B-1----:R-:W-:-:S05]  /*47a0*/  @P1 IMAD.HI.U32 R204, R203, R204, RZ ;  /* 0x000000cccbcc1227 */ /* 0x002fca00078e00ff */
[----:B------:R-:W-:-:S04]  /*47b0*/  @P1 SHF.R.U32.HI R203, RZ, R205, R204 ;  /* 0x000000cdffcb1219 */ /* 0x000fc800000116cc */
[----:B------:R-:W-:Y:S01]  /*47c0*/  LOP3.LUT R203, RZ, R203, RZ, 0x33, !PT ;  /* 0x000000cbffcb7212 */ /* 0x000fe200078e33ff */
[----:B------:R-:W-:Y:S06]  /*47d0*/  BRA `(.L_x_1337) ;  /* 0x00000000001c7947 */ /* 0x000fec0003800000 */
.L_x_1336:
[----:B------:R-:W-:-:S05]  /*47e0*/  IMAD.U32 R206, RZ, RZ, UR24 ;  /* 0x00000018ffce7e24 */ /* 0x000fca000f8e00ff */
[----:B------:R-:W-:-:S13]  /*47f0*/  ISETP.NE.AND P1, PT, R206, 0x1, PT ;  /* 0x00000001ce00780c */ /* 0x000fda0003f25270 */
[----:B------:R-:W1:Y:S01]  /*4800*/  @P1 LDC.64 R204, c[0x0][0x9e8] ;  /* 0x00027a00ffcc1b82 */ /* 0x000e620000000a00 */
[----:B------:R-:W-:-:S04]  /*4810*/  @P1 IMAD.IADD R203, R7, 0x1, R9 ;  /* 0x0000000107cb1824 */ /* 0x000fc800078e0209 */
[----:B-1----:R-:W-:-:S04]  /*4820*/  @P1 IMAD.HI.U32 R204, R203, R204, RZ ;  /* 0x000000cccbcc1227 */ /* 0x002fc800078e00ff */
[----:B------:R-:W-:Y:S01]  /*4830*/  IMAD.MOV.U32 R203, RZ, RZ, R13 ;  /* 0x000000ffffcb7224 */ /* 0x000fe200078e000d */
[----:B------:R-:W-:-:S07]  /*4840*/  @P1 SHF.R.U32.HI R203, RZ, R205, R204 ;  /* 0x000000cdffcb1219 */ /* 0x000fce00000116cc */
.L_x_1337:
[----:B------:R-:W-:Y:S05]  /*4850*/  BSYNC B0 ;  /* 0x0000000000007941 */ /* 0x000fea0003800000 */
.L_x_1335:
[----:B------:R-:W-:-:S04]  /*4860*/  IMAD R204, R8, -0x60, -R16 ;  /* 0xffffffa008cc7824 */ /* 0x000fc800078e0a10 */
[----:B------:R-:W-:-:S05]  /*4870*/  IMAD R204, R203, R206, R204 ;  /* 0x000000cecbcc7224 */ /* 0x000fca00078e02cc */
[----:B------:R-:W-:Y:S02]  /*4880*/  VIADDMNMX R15, R204, R206, R15, PT ;  /* 0x000000cecc0f7246 */ /* 0x000fe4000380010f */
[----:B------:R-:W-:-:S07]  /*4890*/  VIMNMX R21, R21, R204, !PT ;  /* 0x000000cc15157248 */ /* 0x000fce0007fe0100 */
.L_x_1334:
[----:B------:R-:W-:Y:S01]  /*48a0*/  IMAD R205, R8, -0x60, RZ ;  /* 0xffffffa008cd7824 */ /* 0x000fe200078e02ff */
[----:B------:R-:W-:Y:S01]  /*48b0*/  LOP3.LUT R2, R2, 0xfffbffff, RZ, 0xc0, !PT ;  /* 0xfffbffff02027812 */ /* 0x000fe200078ec0ff */
[C---:B------:R-:W-:Y:S02]  /*48c0*/  IMAD.IADD R20, R6.reuse, 0x1, R20 ;  /* 0x0000000106147824 */ /* 0x040fe400078e0214 */
[----:B------:R-:W-:Y:S01]  /*48d0*/  IMAD.IADD R203, R6, 0x1, R14 ;  /* 0x0000000106cb7824 */ /* 0x000fe200078e020e */
[C---:B------:R-:W-:Y:S02]  /*48e0*/  ISETP.GE.AND P1, PT, R205.reuse, 0x1, PT ;  /* 0x00000001cd00780c */ /* 0x040fe40003f26270 */
[----:B------:R-:W-:Y:S02]  /*48f0*/  ISETP.GE.AND P4, PT, R205, 0x9, PT ;  /* 0x00000009cd00780c */ /* 0x000fe40003f86270 */
[----:B------:R-:W-:-:S04]  /*4900*/  ISETP.GT.AND P2, PT, R21, RZ, !P1 ;  /* 0x000000ff1500720c */ /* 0x000fc80004f44270 */
[----:B------:R-:W-:-:S04]  /*4910*/  ISETP.LT.OR P2, PT, R15, 0x1, P2 ;  /* 0x000000010f00780c */ /* 0x000fc80001741670 */
[----:B------:R-:W-:Y:S02]  /*4920*/  FSEL R152, R152, -INF , !P2 ;  /* 0xff80000098987808 */ /* 0x000fe40005000000 */
[----:B------:R-:W-:Y:S02]  /*4930*/  @P1 LOP3.LUT R2, R2, 0x40000, RZ, 0xfc, !PT ;  /* 0x0004000002021812 */ /* 0x000fe400078efcff */
[----:B------:R-:W-:Y:S02]  /*4940*/  ISETP.GE.AND P1, PT, R205, 0x2, PT ;  /* 0x00000002cd00780c */ /* 0x000fe40003f26270 */
[----:B------:R-:W-:Y:S02]  /*4950*/  LOP3.LUT R2, R2, 0xfffffffd, RZ, 0xc0, !PT ;  /* 0xfffffffd02027812 */ /* 0x000fe400078ec0ff */
[----:B------:R-:W-:Y:S02]  /*4960*/  ISETP.GT.AND P3, PT, R21, 0x1, !P1 ;  /* 0x000000011500780c */ /* 0x000fe40004f64270 */
[----:B------:R-:W-:-:S02]  /*4970*/  @P4 LOP3.LUT R2, R2, 0x2, RZ, 0xfc, !PT ;  /* 0x0000000202024812 */ /* 0x000fc400078efcff */
[----:B------:R-:W-:Y:S02]  /*4980*/  ISETP.GT.AND P2, PT, R21, 0x8, !P4 ;  /* 0x000000081500780c */ /* 0x000fe40006744270 */
[----:B------:R-:W-:Y:S02]  /*4990*/  ISETP.GE.AND P4, PT, R205, 0xa, PT ;  /* 0x0000000acd00780c */ /* 0x000fe40003f86270 */
[C---:B------:R-:W-:Y:S02]  /*49a0*/  ISETP.LT.OR P3, PT, R15.reuse, 0x2, P3 ;  /* 0x000000020f00780c */ /* 0x040fe40001f61670 */
[----:B------:R-:W-:Y:S02]  /*49b0*/  ISETP.LT.OR P2, PT, R15, 0x9, P2 ;  /* 0x000000090f00780c */ /* 0x000fe40001741670 */
[----:B------:R-:W-:Y:S02]  /*49c0*/  FSEL R153, R153, -INF , !P3 ;  /* 0xff80000099997808 */ /* 0x000fe40005800000 */
[----:B------:R-:W-:-:S02]  /*49d0*/  ISETP.GE.AND P3, PT, R205, 0x11, PT ;  /* 0x00000011cd00780c */ /* 0x000fc40003f66270 */
[----:B------:R-:W-:Y:S02]  /*49e0*/  LOP3.LUT R2, R2, 0xfffffffb, RZ, 0xc0, !PT ;  /* 0xfffffffb02027812 */ /* 0x000fe400078ec0ff */
[----:B------:R-:W-:Y:S02]  /*49f0*/  FSEL R156, R156, -INF , !P2 ;  /* 0xff8000009c9c7808 */ /* 0x000fe40005000000 */
[----:B------:R-:W-:Y:S02]  /*4a00*/  ISETP.GT.AND P2, PT, R21, 0x9, !P4 ;  /* 0x000000091500780c */ /* 0x000fe40006744270 */
[----:B------:R-:W-:Y:S02]  /*4a10*/  @P4 LOP3.LUT R2, R2, 0x4, RZ, 0xfc, !PT ;  /* 0x0000000402024812 */ /* 0x000fe400078efcff */
[----:B------:R-:W-:Y:S02]  /*4a20*/  ISETP.LT.OR P2, PT, R15, 0xa, P2 ;  /* 0x0000000a0f00780c */ /* 0x000fe40001741670 */
[----:B------:R-:W-:-:S02]  /*4a30*/  LOP3.LUT R2, R2, 0xfffffff7, RZ, 0xc0, !PT ;  /* 0xfffffff702027812 */ /* 0x000fc400078ec0ff */
[----:B------:R-:W-:Y:S02]  /*4a40*/  FSEL R157, R157, -INF , !P2 ;  /* 0xff8000009d9d7808 */ /* 0x000fe40005000000 */
[----:B------:R-:W-:Y:S02]  /*4a50*/  @P3 LOP3.LUT R2, R2, 0x8, RZ, 0xfc, !PT ;  /* 0x0000000802023812 */ /* 0x000fe400078efcff */
[----:B------:R-:W-:Y:S02]  /*4a60*/  ISETP.GT.AND P2, PT, R21, 0x10, !P3 ;  /* 0x000000101500780c */ /* 0x000fe40005f44270 */
[----:B------:R-:W-:Y:S02]  /*4a70*/  ISETP.GE.AND P3, PT, R205, 0x12, PT ;  /* 0x00000012cd00780c */ /* 0x000fe40003f66270 */
[----:B------:R-:W-:Y:S02]  /*4a80*/  ISETP.LT.OR P2, PT, R15, 0x11, P2 ;  /* 0x000000110f00780c */ /* 0x000fe40001741670 */
[----:B------:R-:W-:-:S02]  /*4a90*/  LOP3.LUT R2, R2, 0xffffffef, RZ, 0xc0, !PT ;  /* 0xffffffef02027812 */ /* 0x000fc400078ec0ff */
[----:B------:R-:W-:Y:S02]  /*4aa0*/  FSEL R160, R160, -INF , !P2 ;  /* 0xff800000a0a07808 */ /* 0x000fe40005000000 */
[----:B------:R-:W-:-:S04]  /*4ab0*/  ISETP.GT.AND P2, PT, R21, 0x11, !P3 ;  /* 0x000000111500780c */ /* 0x000fc80005f44270 */
[----:B------:R-:W-:Y:S02]  /*4ac0*/  ISETP.LT.OR P2, PT, R15, 0x12, P2 ;  /* 0x000000120f00780c */ /* 0x000fe40001741670 */
[----:B------:R-:W-:Y:S02]  /*4ad0*/  @P3 LOP3.LUT R2, R2, 0x10, RZ, 0xfc, !PT ;  /* 0x0000001002023812 */ /* 0x000fe400078efcff */
[----:B------:R-:W-:Y:S02]  /*4ae0*/  ISETP.GE.AND P3, PT, R205, 0x19, PT ;  /* 0x00000019cd00780c */ /* 0x000fe40003f66270 */
[----:B------:R-:W-:Y:S02]  /*4af0*/  LOP3.LUT R2, R2, 0xfffdffff, RZ, 0xc0, !PT ;  /* 0xfffdffff02027812 */ /* 0x000fe400078ec0ff */
[----:B------:R-:W-:Y:S02]  /*4b00*/  FSEL R161, R161, -INF , !P2 ;  /* 0xff800000a1a17808 */ /* 0x000fe40005000000 */
[----:B------:R-:W-:-:S04]  /*4b10*/  ISETP.GT.AND P2, PT, R21, 0x18, !P3 ;  /* 0x000000181500780c */ /* 0x000fc80005f44270 */
[----:B------:R-:W-:-:S03]  /*4b20*/  ISETP.LT.OR P2, PT, R15, 0x19, P2 ;  /* 0x000000190f00780c */ /* 0x000fc60001741670 */
        /* <DEDUP_REMOVED lines=62> */
[----:B------:R-:W-:Y:S02]  /*4f10*/  FSEL R184, R184, -INF , !P2 ;  /* 0xff800000b8b87808 */ /* 0x000fe40005000000 */
[----:B------:R-:W-:Y:S02]  /*4f20*/  LOP3.LUT R2, R2, 0xffffffbf, RZ, 0xc0, !PT ;  /* 0xffffffbf02027812 */ /* 0x000fe400078ec0ff */
[----:B------:R-:W-:-:S04]  /*4f30*/  ISETP.GT.AND P2, PT, R21, 0x41, !P3 ;  /* 0x000000411500780c */ /* 0x000fc80005f44270 */
[----:B------:R-:W-:-:S03]  /*4f40*/  ISETP.LT.OR P2, PT, R15, 0x42, P2 ;  /* 0x000000420f00780c */ /* 0x000fc60001741670 */
[----:B------:R-:W-:Y:S02]  /*4f50*/  @P3 LOP3.LUT R2, R2, 0x40, RZ, 0xfc, !PT ;  /* 0x0000004002023812 */ /* 0x000fe400078efcff */
[----:B------:R-:W-:Y:S02]  /*4f60*/  ISETP.GE.AND P3, PT, R205, 0x49, PT ;  /* 0x00000049cd00780c */ /* 0x000fe40003f66270 */
[----:B------:R-:W-:Y:S02]  /*4f70*/  FSEL R185, R185, -INF , !P2 ;  /* 0xff800000b9b97808 */ /* 0x000fe40005000000 */
[----:B------:R-:W-:Y:S02]  /*4f80*/  ISETP.GT.AND P2, PT, R21, 0x48, !P3 ;  /* 0x000000481500780c */ /* 0x000fe40005f44270 */
[----:B------:R-:W-:Y:S02]  /*4f90*/  LOP3.LUT R2, R2, 0xffffffdf, RZ, 0xc0, !PT ;  /* 0xffffffdf02027812 */ /* 0x000fe400078ec0ff */
[----:B------:R-:W-:-:S04]  /*4fa0*/  ISETP.LT.OR P2, PT, R15, 0x49, P2 ;  /* 0x000000490f00780c */ /* 0x000fc80001741670 */
[----:B------:R-:W-:Y:S02]  /*4fb0*/  FSEL R188, R188, -INF , !P2 ;  /* 0xff800000bcbc7808 */ /* 0x000fe40005000000 */
[----:B------:R-:W-:Y:S02]  /*4fc0*/  ISETP.GE.AND P2, PT, R205, 0x4a, PT ;  /* 0x0000004acd00780c */ /* 0x000fe40003f46270 */
[----:B------:R-:W-:Y:S02]  /*4fd0*/  @P3 LOP3.LUT R2, R2, 0x20, RZ, 0xfc, !PT ;  /* 0x0000002002023812 */ /* 0x000fe400078efcff */
[----:B------:R-:W-:Y:S02]  /*4fe0*/  ISETP.GT.AND P3, PT, R21, 0x49, !P2 ;  /* 0x000000491500780c */ /* 0x000fe40005764270 */
[----:B------:R-:W-:Y:S02]  /*4ff0*/  LOP3.LUT R2, R2, 0xfffffffe, RZ, 0xc0, !PT ;  /* 0xfffffffe02027812 */ /* 0x000fe400078ec0ff */
[----:B------:R-:W-:-:S04]  /*5000*/  ISETP.LT.OR P3, PT, R15, 0x4a, P3 ;  /* 0x0000004a0f00780c */ /* 0x000fc80001f61670 */
[----:B------:R-:W-:Y:S02]  /*5010*/  FSEL R189, R189, -INF , !P3 ;  /* 0xff800000bdbd7808 */ /* 0x000fe40005800000 */
[----:B------:R-:W-:-:S04]  /*5020*/  ISETP.GE.AND P3, PT, R205, 0x51, PT ;  /* 0x00000051cd00780c */ /* 0x000fc80003f66270 */
[----:B------:R-:W-:-:S04]  /*5030*/  ISETP.GT.AND P4, PT, R21, 0x50, !P3 ;  /* 0x000000501500780c */ /* 0x000fc80005f84270 */
        /* <DEDUP_REMOVED lines=10> */
[----:B------:R-:W-:-:S13]  /*50e0*/  ISETP.GE.AND P6, PT, R205, 0x5a, PT ;  /* 0x0000005acd00780c */ /* 0x000fda0003fc6270 */
[----:B------:R-:W-:Y:S02]  /*50f0*/  @P6 LOP3.LUT R2, R2, 0x1, RZ, 0xfc, !PT ;  /* 0x0000000102026812 */ /* 0x000fe400078efcff */
[----:B------:R-:W-:-:S04]  /*5100*/  ISETP.GT.AND P6, PT, R21, 0x59, !P6 ;  /* 0x000000591500780c */ /* 0x000fc800077c4270 */
[----:B------:R-:W-:-:S04]  /*5110*/  ISETP.LT.OR P6, PT, R15, 0x5a, P6 ;  /* 0x0000005a0f00780c */ /* 0x000fc800037c1670 */
[----:B------:R-:W-:Y:S02]  /*5120*/  FSEL R197, R197, -INF , !P6 ;  /* 0xff800000c5c57808 */ /* 0x000fe40007000000 */
[----:B------:R-:W-:-:S13]  /*5130*/  PLOP3.LUT P6, PT, PT, PT, UP0, 0x40, 0x0 ;  /* 0x000000000000781c */ /* 0x000fda0003fce808 */
[----:B------:R-:W-:Y:S05]  /*5140*/  @P6 BRA `(.L_x_1338) ;  /* 0x0000000000586947 */ /* 0x000fea0003800000 */
[----:B------:R-:W-:Y:S01]  /*5150*/  IMAD.IADD R21, R6, 0x1, R9 ;  /* 0x0000000106157824 */ /* 0x000fe200078e0209 */
[----:B------:R-:W-:Y:S04]  /*5160*/  BSSY B0, `(.L_x_1339) ;  /* 0x0000010000007945 */ /* 0x000fe80003800000 */
[----:B------:R-:W-:-:S13]  /*5170*/  ISETP.GT.AND P6, PT, R21, -0x1, PT ;  /* 0xffffffff1500780c */ /* 0x000fda0003fc4270 */
        /* <DEDUP_REMOVED lines=9> */
.L_x_1340:
[----:B------:R-:W-:-:S05]  /*5210*/  IMAD.U32 R207, RZ, RZ, UR24 ;  /* 0x00000018ffcf7e24 */ /* 0x000fca000f8e00ff */
[----:B------:R-:W-:-:S13]  /*5220*/  ISETP.NE.AND P6, PT, R207, 0x1, PT ;  /* 0x00000001cf00780c */ /* 0x000fda0003fc5270 */
[----:B------:R-:W1:Y:S02]  /*5230*/  @P6 LDC.64 R14, c[0x0][0x9e8] ;  /* 0x00027a00ff0e6b82 */ /* 0x000e640000000a00 */
[----:B-1----:R-:W-:-:S05]  /*5240*/  @P6 IMAD.HI.U32 R14, R21, R14, RZ ;  /* 0x0000000e150e6227 */ /* 0x002fca00078e00ff */
[----:B------:R-:W-:-:S07]  /*5250*/  @P6 SHF.R.U32.HI R21, RZ, R15, R14 ;  /* 0x0000000fff156219 */ /* 0x000fce000001160e */
.L_x_1341:
[----:B------:R-:W-:Y:S05]  /*5260*/  BSYNC B0 ;  /* 0x0000000000007941 */ /* 0x000fea0003800000 */
.L_x_1339:
[----:B------:R-:W-:-:S04]  /*5270*/  IMAD.IADD R14, R205, 0x1, -R16 ;  /* 0x00000001cd0e7824 */ /* 0x000fc800078e0a10 */
[----:B------:R-:W-:-:S05]  /*5280*/  IMAD R14, R21, R207, R14 ;  /* 0x000000cf150e7224 */ /* 0x000fca00078e020e */
[----:B------:R-:W-:Y:S02]  /*5290*/  VIADDMNMX R20, R14, R207, R20, PT ;  /* 0x000000cf0e147246 */ /* 0x000fe40003800114 */
[----:B------:R-:W-:-:S07]  /*52a0*/  VIMNMX R203, R203, R14, !PT ;  /* 0x0000000ecbcb7248 */ /* 0x000fce0007fe0100 */
.L_x_1338:
[----:B------:R-:W-:Y:S01]  /*52b0*/  ISETP.GT.AND P1, PT, R203, 0x1, !P1 ;  /* 0x00000001cb00780c */ /* 0x000fe20004f24270 */
[----:B------:R-:W-:Y:S01]  /*52c0*/  UMOV UR10, UR26 ;  /* 0x0000001a000a7c82 */ /* 0x000fe20008000000 */
[----:B------:R-:W-:Y:S02]  /*52d0*/  LOP3.LUT P6, RZ, R2, 0x10000, RZ, 0xc0, !PT ;  /* 0x0001000002ff7812 */ /* 0x000fe400078cc0ff */
[----:B------:R-:W-:Y:S02]  /*52e0*/  ISETP.LT.OR P1, PT, R20, 0x2, P1 ;  /* 0x000000021400780c */ /* 0x000fe40000f21670 */
[----:B------:R-:W-:Y:S02]  /*52f0*/  FMNMX.FTZ R14, R152, R3, !PT ;  /* 0x00000003980e7209 */ /* 0x000fe40007810000 */
[----:B------:R-:W-:Y:S02]  /*5300*/  FSEL R155, R155, -INF , !P1 ;  /* 0xff8000009b9b7808 */ /* 0x000fe40004800000 */
[----:B------:R-:W-:-:S02]  /*5310*/  LOP3.LUT P1, RZ, R2, 0x2, RZ, 0xc0, !PT ;  /* 0x0000000202ff7812 */ /* 0x000fc4000782c0ff */
[----:B------:R-:W-:Y:S02]  /*5320*/  FMNMX.FTZ R15, R153, R14, !PT ;  /* 0x0000000e990f7209 */ /* 0x000fe40007810000 */
[----:B------:R-:W-:Y:S02]  /*5330*/  ISETP.GT.AND P1, PT, R203, 0x8, !P1 ;  /* 0x00000008cb00780c */ /* 0x000fe40004f24270 */
[----:B------:R-:W-:Y:S02]  /*5340*/  FMNMX.FTZ R14, R156, R15, !PT ;  /* 0x0000000f9c0e7209 */ /* 0x000fe40007810000 */
[----:B------:R-:W-:Y:S02]  /*5350*/  ISETP.LT.OR P1, PT, R20, 0x9, P1 ;  /* 0x000000091400780c */ /* 0x000fe40000f21670 */
[----:B------:R-:W-:Y:S02]  /*5360*/  FMNMX.FTZ R15, R157, R14, !PT ;  /* 0x0000000e9d0f7209 */ /* 0x000fe40007810000 */
[----:B------:R-:W-:-:S02]  /*5370*/  FSEL R158, R158, -INF , !P1 ;  /* 0xff8000009e9e7808 */ /* 0x000fc40004800000 */
[----:B------:R-:W-:Y:S02]  /*5380*/  LOP3.LUT P1, RZ, R2, 0x4, RZ, 0xc0, !PT ;  /* 0x0000000402ff7812 */ /* 0x000fe4000782c0ff */
[----:B------:R-:W-:Y:S02]  /*5390*/  FMNMX.FTZ R14, R160, R15, !PT ;  /* 0x0000000fa00e7209 */ /* 0x000fe40007810000 */
[----:B------:R-:W-:Y:S02]  /*53a0*/  ISETP.GT.AND P1, PT, R203, 0x9, !P1 ;  /* 0x00000009cb00780c */ /* 0x000fe40004f24270 */
[----:B------:R-:W-:Y:S02]  /*53b0*/  FMNMX.FTZ R15, R161, R14, !PT ;  /* 0x0000000ea10f7209 */ /* 0x000fe40007810000 */
[----:B------:R-:W-:Y:S02]  /*53c0*/  ISETP.LT.OR P1, PT, R20, 0xa, P1 ;  /* 0x0000000a1400780c */ /* 0x000fe40000f21670 */
[----:B------:R-:W-:-:S02]  /*53d0*/  FMNMX.FTZ R14, R164, R15, !PT ;  /* 0x0000000fa40e7209 */ /* 0x000fc40007810000 */
[----:B------:R-:W-:Y:S02]  /*53e0*/  FSEL R159, R159, -INF , !P1 ;  /* 0xff8000009f9f7808 */ /* 0x000fe40004800000 */
[----:B------:R-:W-:Y:S02]  /*53f0*/  LOP3.LUT P1, RZ, R2, 0x8, RZ, 0xc0, !PT ;  /* 0x0000000802ff7812 */ /* 0x000fe4000782c0ff */
[----:B------:R-:W-:Y:S02]  /*5400*/  FMNMX.FTZ R15, R165, R14, !PT ;  /* 0x0000000ea50f7209 */ /* 0x000fe40007810000 */
[----:B------:R-:W-:Y:S02]  /*5410*/  ISETP.GT.AND P1, PT, R203, 0x10, !P1 ;  /* 0x00000010cb00780c */ /* 0x000fe40004f24270 */
[----:B------:R-:W-:Y:S02]  /*5420*/  FMNMX.FTZ R14, R168, R15, !PT ;  /* 0x0000000fa80e7209 */ /* 0x000fe40007810000 */
[----:B------:R-:W-:-:S02]  /*5430*/  ISETP.LT.OR P1, PT, R20, 0x11, P1 ;  /* 0x000000111400780c */ /* 0x000fc40000f21670 */
[----:B------:R-:W-:Y:S02]  /*5440*/  FMNMX.FTZ R15, R169, R14, !PT ;  /* 0x0000000ea90f7209 */ /* 0x000fe40007810000 */
[----:B------:R-:W-:Y:S02]  /*5450*/  FSEL R162, R162, -INF , !P1 ;  /* 0xff800000a2a27808 */ /* 0x000fe40004800000 */
[----:B------:R-:W-:Y:S02]  /*5460*/  LOP3.LUT P1, RZ, R2, 0x10, RZ, 0xc0, !PT ;  /* 0x0000001002ff7812 */ /* 0x000fe4000782c0ff */
[----:B------:R-:W-:Y:S02]  /*5470*/  FMNMX.FTZ R14, R172, R15, !PT ;  /* 0x0000000fac0e7209 */ /* 0x000fe40007810000 */
[----:B------:R-:W-:Y:S02]  /*5480*/  ISETP.GT.AND P1, PT, R203, 0x11, !P1 ;  /* 0x00000011cb00780c */ /* 0x000fe40004f24270 */
[----:B------:R-:W-:-:S02]  /*5490*/  FMNMX.FTZ R15, R173, R14, !PT ;  /* 0x0000000ead0f7209 */ /* 0x000fc40007810000 */
[----:B------:R-:W-:Y:S02]  /*54a0*/  ISETP.LT.OR P1, PT, R20, 0x12, P1 ;  /* 0x000000121400780c */ /* 0x000fe40000f21670 */
[----:B------:R-:W-:Y:S02]  /*54b0*/  FMNMX.FTZ R14, R176, R15, !PT ;  /* 0x0000000fb00e7209 */ /* 0x000fe40007810000 */
[----:B------:R-:W-:Y:S02]  /*54c0*/  FSEL R163, R163, -INF , !P1 ;  /* 0xff800000a3a37808 */ /* 0x000fe40004800000 */
[----:B------:R-:W-:Y:S02]  /*54d0*/  LOP3.LUT P1, RZ, R2, 0x20000, RZ, 0xc0, !PT ;  /* 0x0002000002ff7812 */ /* 0x000fe4000782c0ff */
[----:B------:R-:W-:Y:S02]  /*54e0*/  FMNMX.FTZ R15, R177, R14, !PT ;  /* 0x0000000eb10f7209 */ /* 0x000fe40007810000 */
[----:B------:R-:W-:-:S02]  /*54f0*/  ISETP.GT.AND P1, PT, R203, 0x18, !P1 ;  /* 0x00000018cb00780c */ /* 0x000fc40004f24270 */
[----:B------:R-:W-:Y:S02]  /*5500*/  FMNMX.FTZ R14, R180, R15, !PT ;  /* 0x0000000fb40e7209 */ /* 0x000fe40007810000 */
[----:B------:R-:W-:Y:S02]  /*5510*/  ISETP.LT.OR P1, PT, R20, 0x19, P1 ;  /* 0x000000191400780c */ /* 0x000fe40000f21670 */
[----:B------:R-:W-:Y:S02]  /*5520*/  FMNMX.FTZ R15, R181, R14, !PT ;  /* 0x0000000eb50f7209 */ /* 0x000fe40007810000 */
[----:B------:R-:W-:Y:S02]  /*5530*/  FSEL R166, R166, -INF , !P1 ;  /* 0xff800000a6a67808 */ /* 0x000fe40004800000 */
        /* <DEDUP_REMOVED lines=12> */
[----:B------:R-:W-:Y:S02]  /*5600*/  LOP3.LUT P1, RZ, R2, 0x4000, RZ, 0xc0, !PT ;  /* 0x0000400002ff7812 */ /* 0x000fe4000782c0ff */
[----:B------:R-:W-:-:S02]  /*5610*/  FMNMX.FTZ R15, R193, R14, !PT ;  /* 0x0000000ec10f7209 */ /* 0x000fc40007810000 */
[----:B------:R-:W-:Y:S02]  /*5620*/  ISETP.GT.AND P1, PT, R203, 0x21, !P1 ;  /* 0x00000021cb00780c */ /* 0x000fe40004f24270 */
[----:B------:R-:W-:Y:S02]  /*5630*/  FMNMX.FTZ R14, R196, R15, !PT ;  /* 0x0000000fc40e7209 */ /* 0x000fe40007810000 */
[----:B------:R-:W-:Y:S02]  /*5640*/  ISETP.LT.OR P1, PT, R20, 0x22, P1 ;  /* 0x000000221400780c */ /* 0x000fe40000f21670 */
[----:B------:R-:W-:Y:S02]  /*5650*/  FMNMX.FTZ R15, R197, R14, !PT ;  /* 0x0000000ec50f7209 */ /* 0x000fe40007810000 */
[----:B------:R-:W-:Y:S02]  /*5660*/  FSEL R171, R171, -INF , !P1 ;  /* 0xff800000abab7808 */ /* 0x000fe40004800000 */
[C---:B------:R-:W-:Y:S01]  /*5670*/  LOP3.LUT P1, RZ, R2.reuse, 0x2000, RZ, 0xc0, !PT ;  /* 0x0000200002ff7812 */ /* 0x040fe2000782c0ff */
[----:B------:R-:W1:Y:S01]  /*5680*/  SHFL.BFLY PT, R14, R15, 0x2, 0x1f ;  /* 0x0c401f000f0e7f89 */ /* 0x000e6200000e0000 */
[----:B------:R-:W-:-:S02]  /*5690*/  LOP3.LUT P6, RZ, R2, 0x20, RZ, 0xc0, !PT ;  /* 0x0000002002ff7812 */ /* 0x000fc400078cc0ff */
[C---:B------:R-:W-:Y:S02]  /*56a0*/  ISETP.GT.AND P1, PT, R203.reuse, 0x28, !P1 ;  /* 0x00000028cb00780c */ /* 0x040fe40004f24270 */
[----:B------:R-:W-:Y:S02]  /*56b0*/  ISETP.GT.AND P2, PT, R203, 0x49, !P2 ;  /* 0x00000049cb00780c */ /* 0x000fe40005744270 */
[C---:B------:R-:W-:Y:S02]  /*56c0*/  ISETP.LT.OR P1, PT, R20.reuse, 0x29, P1 ;  /* 0x000000291400780c */ /* 0x040fe40000f21670 */
[----:B------:R-:W-:Y:S02]  /*56d0*/  ISETP.LT.OR P2, PT, R20, 0x4a, P2 ;  /* 0x0000004a1400780c */ /* 0x000fe40001741670 */
[----:B------:R-:W-:Y:S02]  /*56e0*/  FSEL R174, R174, -INF , !P1 ;  /* 0xff800000aeae7808 */ /* 0x000fe40004800000 */
[----:B------:R-:W-:-:S02]  /*56f0*/  LOP3.LUT P1, RZ, R2, 0x1000, RZ, 0xc0, !PT ;  /* 0x0000100002ff7812 */ /* 0x000fc4000782c0ff */
[C---:B------:R-:W-:Y:S02]  /*5700*/  ISETP.GT.AND P3, PT, R203.reuse, 0x50, !P3 ;  /* 0x00000050cb00780c */ /* 0x040fe40005f64270 */
[----:B------:R-:W-:Y:S02]  /*5710*/  ISETP.GT.AND P1, PT, R203, 0x29, !P1 ;  /* 0x00000029cb00780c */ /* 0x000fe40004f24270 */
[----:B------:R-:W-:Y:S02]  /*5720*/  FSEL R191, R191, -INF , !P2 ;  /* 0xff800000bfbf7808 */ /* 0x000fe40005000000 */
[----:B------:R-:W-:Y:S02]  /*5730*/  ISETP.LT.OR P1, PT, R20, 0x2a, P1 ;  /* 0x0000002a1400780c */ /* 0x000fe40000f21670 */
[----:B------:R-:W-:Y:S02]  /*5740*/  ISETP.GT.AND P4, PT, R203, 0x51, !P4 ;  /* 0x00000051cb00780c */ /* 0x000fe40006784270 */
[----:B------:R-:W-:-:S02]  /*5750*/  FSEL R175, R175, -INF , !P1 ;  /* 0xff800000afaf7808 */ /* 0x000fc40004800000 */
[----:B------:R-:W-:Y:S02]  /*5760*/  LOP3.LUT P1, RZ, R2, 0x800, RZ, 0xc0, !PT ;  /* 0x0000080002ff7812 */ /* 0x000fe4000782c0ff */
[----:B-1----:R-:W-:Y:S02]  /*5770*/  FMNMX.FTZ R21, R15, R14, !PT ;  /* 0x0000000e0f157209 */ /* 0x002fe40007810000 */
[C---:B------:R-:W-:Y:S02]  /*5780*/  ISETP.GT.AND P1, PT, R203.reuse, 0x30, !P1 ;  /* 0x00000030cb00780c */ /* 0x040fe40004f24270 */
[C---:B------:R-:W-:Y:S01]  /*5790*/  ISETP.LT.OR P3, PT, R20.reuse, 0x51, P3 ;  /* 0x000000511400780c */ /* 0x040fe20001f61670 */
[----:B------:R-:W1:Y:S01]  /*57a0*/  SHFL.BFLY PT, R14, R21, 0x1, 0x1f ;  /* 0x0c201f00150e7f89 */ /* 0x000e6200000e0000 */
[----:B------:R-:W-:Y:S02]  /*57b0*/  ISETP.LT.OR P1, PT, R20, 0x31, P1 ;  /* 0x000000311400780c */ /* 0x000fe40000f21670 */
[----:B------:R-:W-:-:S02]  /*57c0*/  ISETP.GT.AND P5, PT, R203, 0x58, !P5 ;  /* 0x00000058cb00780c */ /* 0x000fc40006fa4270 */
[----:B------:R-:W-:Y:S02]  /*57d0*/  FSEL R178, R178, -INF , !P1 ;  /* 0xff800000b2b27808 */ /* 0x000fe40004800000 */
[----:B------:R-:W-:Y:S02]  /*57e0*/  LOP3.LUT P1, RZ, R2, 0x400, RZ, 0xc0, !PT ;  /* 0x0000040002ff7812 */ /* 0x000fe4000782c0ff */
[----:B------:R-:W-:Y:S02]  /*57f0*/  ISETP.LT.OR P4, PT, R20, 0x52, P4 ;  /* 0x000000521400780c */ /* 0x000fe40002781670 */
[----:B------:R-:W-:Y:S02]  /*5800*/  ISETP.GT.AND P1, PT, R203, 0x31, !P1 ;  /* 0x00000031cb00780c */ /* 0x000fe40004f24270 */
[----:B------:R-:W-:Y:S02]  /*5810*/  FSEL R194, R194, -INF , !P3 ;  /* 0xff800000c2c27808 */ /* 0x000fe40005800000 */
[----:B------:R-:W-:-:S02]  /*5820*/  ISETP.LT.OR P1, PT, R20, 0x32, P1 ;  /* 0x000000321400780c */ /* 0x000fc40000f21670 */
[----:B------:R-:W-:Y:S02]  /*5830*/  ISETP.LT.OR P5, PT, R20, 0x59, P5 ;  /* 0x000000591400780c */ /* 0x000fe40002fa1670 */
[----:B------:R-:W-:Y:S02]  /*5840*/  FSEL R179, R179, -INF , !P1 ;  /* 0xff800000b3b37808 */ /* 0x000fe40004800000 */
[----:B------:R-:W-:Y:S02]  /*5850*/  LOP3.LUT P1, RZ, R2, 0x200, RZ, 0xc0, !PT ;  /* 0x0000020002ff7812 */ /* 0x000fe4000782c0ff */
[----:B------:R-:W-:Y:S02]  /*5860*/  FSEL R195, R195, -INF , !P4 ;  /* 0xff800000c3c37808 */ /* 0x000fe40006000000 */
[----:B------:R-:W-:Y:S02]  /*5870*/  ISETP.GT.AND P1, PT, R203, 0x38, !P1 ;  /* 0x00000038cb00780c */ /* 0x000fe40004f24270 */
[----:B-1----:R-:W-:-:S02]  /*5880*/  FMNMX.FTZ R14, R21, R14, !PT ;  /* 0x0000000e150e7209 */ /* 0x002fc40007810000 */
[----:B------:R-:W-:Y:S02]  /*5890*/  ISETP.LT.OR P1, PT, R20, 0x39, P1 ;  /* 0x000000391400780c */ /* 0x000fe40000f21670 */
[----:B------:R-:W-:Y:S01]  /*58a0*/  FSEL R198, R198, -INF , !P5 ;  /* 0xff800000c6c67808 */ /* 0x000fe20006800000 */
[----:B------:R-:W-:Y:S01]  /*58b0*/  FMUL.FTZ R204, R14, UR10 ;  /* 0x0000000a0ecc7c20 */ /* 0x000fe20008410000 */
[----:B------:R-:W-:Y:S02]  /*58c0*/  FSEL R182, R182, -INF , !P1 ;  /* 0xff800000b6b67808 */ /* 0x000fe40004800000 */
[----:B------:R-:W-:-:S04]  /*58d0*/  LOP3.LUT P1, RZ, R2, 0x100, RZ, 0xc0, !PT ;  /* 0x0000010002ff7812 */ /* 0x000fc8000782c0ff */
[----:B------:R-:W-:-:S04]  /*58e0*/  ISETP.GT.AND P1, PT, R203, 0x39, !P1 ;  /* 0x00000039cb00780c */ /* 0x000fc80004f24270 */
[----:B------:R-:W-:-:S04]  /*58f0*/  ISETP.LT.OR P1, PT, R20, 0x3a, P1 ;  /* 0x0000003a1400780c */ /* 0x000fc80000f21670 */
        /* <DEDUP_REMOVED lines=9> */
[----:B------:R-:W-:Y:S02]  /*5990*/  ISETP.GT.AND P1, PT, R203, 0x48, !P6 ;  /* 0x00000048cb00780c */ /* 0x000fe40007724270 */
[----:B------:R-:W-:Y:S02]  /*59a0*/  LOP3.LUT P6, RZ, R2, 0x40000, RZ, 0xc0, !PT ;  /* 0x0004000002ff7812 */ /* 0x000fe400078cc0ff */
[----:B------:R-:W-:-:S04]  /*59b0*/  ISETP.LT.OR P1, PT, R20, 0x49, P1 ;  /* 0x000000491400780c */ /* 0x000fc80000f21670 */
[----:B------:R-:W-:Y:S02]  /*59c0*/  FSEL R190, R190, -INF , !P1 ;  /* 0xff800000bebe7808 */ /* 0x000fe40004800000 */
[C---:B------:R-:W-:Y:S02]  /*59d0*/  ISETP.GT.AND P1, PT, R203.reuse, RZ, !P6 ;  /* 0x000000ffcb00720c */ /* 0x040fe40007724270 */
[----:B------:R-:W-:Y:S02]  /*59e0*/  LOP3.LUT P6, RZ, R2, 0x1, RZ, 0xc0, !PT ;  /* 0x0000000102ff7812 */ /* 0x000fe400078cc0ff */
[----:B------:R-:W-:Y:S02]  /*59f0*/  ISETP.LT.OR P1, PT, R20, 0x1, P1 ;  /* 0x000000011400780c */ /* 0x000fe40000f21670 */
[----:B------:R-:W-:Y:S02]  /*5a00*/  ISETP.GT.AND P2, PT, R203, 0x59, !P6 ;  /* 0x00000059cb00780c */ /* 0x000fe40007744270 */
[----:B------:R-:W-:-:S02]  /*5a10*/  FSEL R205, R154, -INF , !P1 ;  /* 0xff8000009acd7808 */ /* 0x000fc40004800000 */
[----:B------:R-:W-:Y:S02]  /*5a20*/  FSETP.NEU.FTZ.AND P1, PT, R14, -INF , PT ;  /* 0xff8000000e00780b */ /* 0x000fe40003f3d000 */
[----:B------:R-:W-:Y:S02]  /*5a30*/  ISETP.LT.OR P2, PT, R20, 0x5a, P2 ;  /* 0x0000005a1400780c */ /* 0x000fe40001741670 */
[----:B------:R-:W-:Y:S02]  /*5a40*/  FSEL R204, R204, RZ, P1 ;  /* 0x000000ffcccc7208 */ /* 0x000fe40000800000 */
[----:B------:R-:W-:-:S03]  /*5a50*/  FSEL R199, R199, -INF , !P2 ;  /* 0xff800000c7c77808 */ /* 0x000fc60005000000 */
[--C-:B------:R-:W-:Y:S01]  /*5a60*/  FFMA.FTZ R15, R152, UR10, -R204.reuse ;  /* 0x0000000a980f7c23 */ /* 0x100fe200080108cc */
[----:B------:R-:W-:Y:S01]  /*5a70*/  FMNMX.FTZ R152, R205, R10, !PT ;  /* 0x0000000acd987209 */ /* 0x000fe20007810000 */
[--C-:B------:R-:W-:Y:S01]  /*5a80*/  FFMA.FTZ R207, R156, UR10, -R204.reuse ;  /* 0x0000000a9ccf7c23 */ /* 0x100fe200080108cc */
[--C-:B------:R-:W-:Y:S01]  /*5a90*/  FFMA.FTZ R206, R153, UR10, -R204.reuse ;  /* 0x0000000a99ce7c23 */ /* 0x100fe200080108cc */
[----:B------:R-:W-:Y:S01]  /*5aa0*/  FFMA.FTZ R208, R160, UR10, -R204 ;  /* 0x0000000aa0d07c23 */ /* 0x000fe200080108cc */
[----:B------:R-:W-:Y:S01]  /*5ab0*/  FMNMX.FTZ R21, R155, R152, !PT ;  /* 0x000000989b157209 */ /* 0x000fe20007810000 */
[----:B------:R-:W-:Y:S03]  /*5ac0*/  MUFU.EX2 R15, R15 ;  /* 0x0000000f000f7308 */ /* 0x000fe60000000800 */
[----:B------:R-:W-:-:S04]  /*5ad0*/  FMNMX.FTZ R154, R158, R21, !PT ;  /* 0x000000159e9a7209 */ /* 0x000fc80007810000 */
[----:B------:R-:W-:Y:S01]  /*5ae0*/  FMNMX.FTZ R21, R159, R154, !PT ;  /* 0x0000009a9f157209 */ /* 0x000fe20007810000 */
[----:B------:R1:W-:Y:S03]  /*5af0*/  MUFU.EX2 R152, R206 ;  /* 0x000000ce00987308 */ /* 0x0003e60000000800 */
[----:B------:R-:W-:Y:S01]  /*5b00*/  FMNMX.FTZ R156, R162, R21, !PT ;  /* 0x00000015a29c7209 */ /* 0x000fe20007810000 */
[----:B------:R-:W-:-:S03]  /*5b10*/  FFMA.FTZ R21, R157, UR10, -R204 ;  /* 0x0000000a9d157c23 */ /* 0x000fc600080108cc */
[----:B------:R-:W-:Y:S01]  /*5b20*/  FMNMX.FTZ R153, R163, R156, !PT ;  /* 0x0000009ca3997209 */ /* 0x000fe20007810000 */
[----:B------:R2:W-:Y:S01]  /*5b30*/  MUFU.EX2 R154, R207 ;  /* 0x000000cf009a7308 */ /* 0x0005e20000000800 */
[----:B-1----:R-:W-:Y:S02]  /*5b40*/  FFMA.FTZ R206, R165, UR10, -R204 ;  /* 0x0000000aa5ce7c23 */ /* 0x002fe400080108cc */
[----:B------:R-:W-:-:S04]  /*5b50*/  FMNMX.FTZ R156, R166, R153, !PT ;  /* 0x00000099a69c7209 */ /* 0x000fc80007810000 */
[----:B------:R-:W-:Y:S01]  /*5b60*/  FMNMX.FTZ R153, R167, R156, !PT ;  /* 0x0000009ca7997209 */ /* 0x000fe20007810000 */
[----:B------:R-:W-:Y:S01]  /*5b70*/  MUFU.EX2 R21, R21 ;  /* 0x0000001500157308 */ /* 0x000fe20000000800 */
[--C-:B--2---:R-:W-:Y:S02]  /*5b80*/  FFMA.FTZ R207, R169, UR10, -R204.reuse ;  /* 0x0000000aa9cf7c23 */ /* 0x104fe400080108cc */
[----:B------:R-:W-:Y:S01]  /*5b90*/  FMNMX.FTZ R160, R170, R153, !PT ;  /* 0x00000099aaa07209 */ /* 0x000fe20007810000 */
[----:B------:R-:W-:-:S03]  /*5ba0*/  FFMA.FTZ R153, R161, UR10, -R204 ;  /* 0x0000000aa1997c23 */ /* 0x000fc600080108cc */
[----:B------:R-:W-:Y:S01]  /*5bb0*/  FMNMX.FTZ R157, R171, R160, !PT ;  /* 0x000000a0ab9d7209 */ /* 0x000fe20007810000 */
[----:B------:R-:W-:Y:S03]  /*5bc0*/  MUFU.EX2 R156, R208 ;  /* 0x000000d0009c7308 */ /* 0x000fe60000000800 */
[----:B------:R-:W-:Y:S01]  /*5bd0*/  FMNMX.FTZ R160, R174, R157, !PT ;  /* 0x0000009daea07209 */ /* 0x000fe20007810000 */
[----:B------:R-:W-:-:S03]  /*5be0*/  FFMA.FTZ R157, R164, UR10, -R204 ;  /* 0x0000000aa49d7c23 */ /* 0x000fc600080108cc */
[----:B------:R-:W-:Y:S01]  /*5bf0*/  FMNMX.FTZ R161, R175, R160, !PT ;  /* 0x000000a0afa17209 */ /* 0x000fe20007810000 */
[----:B------:R-:W-:Y:S03]  /*5c00*/  MUFU.EX2 R153, R153 ;  /* 0x0000009900997308 */ /* 0x000fe60000000800 */
[----:B------:R-:W-:-:S04]  /*5c10*/  FMNMX.FTZ R160, R178, R161, !PT ;  /* 0x000000a1b2a07209 */ /* 0x000fc80007810000 */
[----:B------:R-:W-:Y:S01]  /*5c20*/  FMNMX.FTZ R161, R179, R160, !PT ;  /* 0x000000a0b3a17209 */ /* 0x000fe20007810000 */
[----:B------:R-:W-:Y:S03]  /*5c30*/  MUFU.EX2 R157, R157 ;  /* 0x0000009d009d7308 */ /* 0x000fe60000000800 */
[----:B------:R-:W-:Y:S01]  /*5c40*/  FMNMX.FTZ R164, R182, R161, !PT ;  /* 0x000000a1b6a47209 */ /* 0x000fe20007810000 */
[----:B------:R-:W-:-:S03]  /*5c50*/  FFMA.FTZ R161, R168, UR10, -R204 ;  /* 0x0000000aa8a17c23 */ /* 0x000fc600080108cc */
[----:B------:R-:W-:Y:S01]  /*5c60*/  FMNMX.FTZ R165, R183, R164, !PT ;  /* 0x000000a4b7a57209 */ /* 0x000fe20007810000 */
[----:B------:R1:W-:Y:S03]  /*5c70*/  MUFU.EX2 R160, R206 ;  /* 0x000000ce00a07308 */ /* 0x0003e60000000800 */
[----:B------:R-:W-:-:S04]  /*5c80*/  FMNMX.FTZ R164, R186, R165, !PT ;  /* 0x000000a5baa47209 */ /* 0x000fc80007810000 */
[----:B------:R-:W-:Y:S01]  /*5c90*/  FMNMX.FTZ R165, R187, R164, !PT ;  /* 0x000000a4bba57209 */ /* 0x000fe20007810000 */
[----:B------:R-:W-:Y:S01]  /*5ca0*/  MUFU.EX2 R161, R161 ;  /* 0x000000a100a17308 */ /* 0x000fe20000000800 */
[--C-:B-1----:R-:W-:Y:S01]  /*5cb0*/  FFMA.FTZ R206, R173, UR10, -R204.reuse ;  /* 0x0000000aadce7c23 */ /* 0x102fe200080108cc */
[--C-:B------:R-:W-:Y:S01]  /*5cc0*/  FFMA.FTZ R173, R180, UR10, -R204.reuse ;  /* 0x0000000ab4ad7c23 */ /* 0x100fe200080108cc */
[----:B------:R-:W-:Y:S01]  /*5cd0*/  FMNMX.FTZ R168, R190, R165, !PT ;  /* 0x000000a5bea87209 */ /* 0x000fe20007810000 */
[--C-:B------:R-:W-:Y:S01]  /*5ce0*/  FFMA.FTZ R180, R185, UR10, -R204.reuse ;  /* 0x0000000ab9b47c23 */ /* 0x100fe200080108cc */
[--C-:B------:R-:W-:Y:S01]  /*5cf0*/  FFMA.FTZ R185, R192, UR10, -R204.reuse ;  /* 0x0000000ac0b97c23 */ /* 0x100fe200080108cc */
[----:B------:R-:W-:Y:S01]  /*5d00*/  FSEL R192, R14, RZ, P1 ;  /* 0x000000ff0ec07208 */ /* 0x000fe20000800000 */
[--C-:B------:R-:W-:Y:S01]  /*5d10*/  FFMA.FTZ R165, R172, UR10, -R204.reuse ;  /* 0x0000000aaca57c23 */ /* 0x100fe200080108cc */
[----:B------:R-:W-:Y:S01]  /*5d20*/  FMNMX.FTZ R169, R191, R168, !PT ;  /* 0x000000a8bfa97209 */ /* 0x000fe20007810000 */
[--C-:B------:R-:W-:Y:S01]  /*5d30*/  FFMA.FTZ R172, R177, UR10, -R204.reuse ;  /* 0x0000000ab1ac7c23 */ /* 0x100fe200080108cc */
[--C-:B------:R-:W-:Y:S01]  /*5d40*/  FFMA.FTZ R177, R184, UR10, -R204.reuse ;  /* 0x0000000ab8b17c23 */ /* 0x100fe200080108cc */
[----:B------:R-:W-:Y:S01]  /*5d50*/  FADD.FTZ R192, -R192, R3 ;  /* 0x00000003c0c07221 */ /* 0x000fe20000010100 */
[----:B------:R-:W-:Y:S01]  /*5d60*/  FMNMX.FTZ R168, R194, R169, !PT ;  /* 0x000000a9c2a87209 */ /* 0x000fe20007810000 */
[----:B------:R-:W-:Y:S01]  /*5d70*/  FFMA.FTZ R184, R189, UR10, -R204 ;  /* 0x0000000abdb87c23 */ /* 0x000fe200080108cc */
[----:B------:R-:W-:Y:S01]  /*5d80*/  MUFU.EX2 R164, R207 ;  /* 0x000000cf00a47308 */ /* 0x000fe20000000800 */
[----:B------:R-:W-:Y:S01]  /*5d90*/  FMUL.FTZ R192, R192, UR10 ;  /* 0x0000000ac0c07c20 */ /* 0x000fe20008410000 */
[----:B------:R-:W-:-:S04]  /*5da0*/  FMNMX.FTZ R169, R195, R168, !PT ;  /* 0x000000a8c3a97209 */ /* 0x000fc80007810000 */
        /* <DEDUP_REMOVED lines=8> */
[----:B------:R-:W-:Y:S01]  /*5e30*/  FFMA.FTZ R196, R197, UR10, -R204 ;  /* 0x0000000ac5c47c23 */ /* 0x000fe200080108cc */
[----:B------:R-:W2:Y:S01]  /*5e40*/  SHFL.BFLY PT, R203, R20, 0x2, 0x1f ;  /* 0x0c401f0014cb7f89 */ /* 0x000ea200000e0000 */
[----:B------:R-:W-:Y:S08]  /*5e50*/  MUFU.EX2 R165, R165 ;  /* 0x000000a500a57308 */ /* 0x000ff00000000800 */
[----:B------:R-:W-:Y:S01]  /*5e60*/  MUFU.EX2 R3, R193 ;  /* 0x000000c100037308 */ /* 0x000fe20000000800 */
[-C--:B-1----:R-:W-:Y:S01]  /*5e70*/  FMUL.FTZ R24, R24, R192.reuse ;  /* 0x000000c018187220 */ /* 0x082fe20000410000 */
        /* <DEDUP_REMOVED lines=13> */
[----:B--2---:R-:W-:Y:S01]  /*5f50*/  FMNMX.FTZ R203, R20, R203, !PT ;  /* 0x000000cb14cb7209 */ /* 0x004fe20007810000 */
[----:B------:R-:W-:Y:S01]  /*5f60*/  MUFU.EX2 R169, R169 ;  /* 0x000000a900a97308 */ /* 0x000fe20000000800 */
[-C--:B------:R-:W-:Y:S01]  /*5f70*/  FMUL.FTZ R49, R49, R192.reuse ;  /* 0x000000c031317220 */ /* 0x080fe20000410000 */
[-C--:B------:R-:W-:Y:S01]  /*5f80*/  FMUL.FTZ R52, R52, R192.reuse ;  /* 0x000000c034347220 */ /* 0x080fe20000410000 */
[-C--:B------:R-:W-:Y:S01]  /*5f90*/  FMUL.FTZ R53, R53, R192.reuse ;  /* 0x000000c035357220 */ /* 0x080fe20000410000 */
[----:B------:R-:W2:Y:S01]  /*5fa0*/  SHFL.BFLY PT, R20, R203, 0x1, 0x1f ;  /* 0x0c201f00cb147f89 */ /* 0x000ea200000e0000 */
        /* <DEDUP_REMOVED lines=20> */
[-C--:B------:R-:W-:Y:S01]  /*60f0*/  FMUL.FTZ R89, R89, R192.reuse ;  /* 0x000000c059597220 */ /* 0x080fe20000410000 */
[-C--:B------:R-:W-:Y:S01]  /*6100*/  FMUL.FTZ R92, R92, R192.reuse ;  /* 0x000000c05c5c7220 */ /* 0x080fe20000410000 */
[----:B------:R-:W-:Y:S01]  /*6110*/  FMUL.FTZ R93, R93, R192 ;  /* 0x000000c05d5d7220 */ /* 0x000fe20000410000 */
[----:B--2---:R-:W-:Y:S01]  /*6120*/  FMNMX.FTZ R20, R203, R20, !PT ;  /* 0x00000014cb147209 */ /* 0x004fe20007810000 */
[-C--:B------:R-:W-:Y:S01]  /*6130*/  FMUL.FTZ R96, R96, R192.reuse ;  /* 0x000000c060607220 */ /* 0x080fe20000410000 */
[-C--:B------:R-:W-:Y:S01]  /*6140*/  FMUL.FTZ R97, R97, R192.reuse ;  /* 0x000000c061617220 */ /* 0x080fe20000410000 */
[-C--:B------:R-:W-:Y:S01]  /*6150*/  FMUL.FTZ R100, R100, R192.reuse ;  /* 0x000000c064647220 */ /* 0x080fe20000410000 */
[C---:B------:R-:W-:Y:S01]  /*6160*/  FSETP.NEU.FTZ.AND P1, PT, R20.reuse, -INF , PT ;  /* 0xff8000001400780b */ /* 0x040fe20003f3d000 */
[----:B------:R-:W-:Y:S01]  /*6170*/  FMUL.FTZ R210, R20, UR10 ;  /* 0x0000000a14d27c20 */ /* 0x000fe20008410000 */
[----:B------:R-:W2:Y:S01]  /*6180*/  MUFU.EX2 R177, R177 ;  /* 0x000000b100b17308 */ /* 0x000ea20000000800 */
[-C--:B------:R-:W-:Y:S01]  /*6190*/  FMUL.FTZ R101, R101, R192.reuse ;  /* 0x000000c065657220 */ /* 0x080fe20000410000 */
[-C--:B------:R-:W-:Y:S01]  /*61a0*/  FMUL.FTZ R104, R104, R192.reuse ;  /* 0x000000c068687220 */ /* 0x080fe20000410000 */
[-C--:B------:R-:W-:Y:S01]  /*61b0*/  FMUL.FTZ R105, R105, R192.reuse ;  /* 0x000000c069697220 */ /* 0x080fe20000410000 */
[----:B------:R-:W-:Y:S01]  /*61c0*/  FSEL R210, R210, RZ, P1 ;  /* 0x000000ffd2d27208 */ /* 0x000fe20000800000 */
[-C--:B------:R-:W-:Y:S01]  /*61d0*/  FMUL.FTZ R108, R108, R192.reuse ;  /* 0x000000c06c6c7220 */ /* 0x080fe20000410000 */
[-C--:B------:R-:W-:Y:S01]  /*61e0*/  FMUL.FTZ R109, R109, R192.reuse ;  /* 0x000000c06d6d7220 */ /* 0x080fe20000410000 */
[----:B------:R-:W-:Y:S01]  /*61f0*/  FMUL.FTZ R112, R112, R192 ;  /* 0x000000c070707220 */ /* 0x000fe20000410000 */
[----:B------:R-:W5:Y:S01]  /*6200*/  MUFU.EX2 R180, R180 ;  /* 0x000000b400b47308 */ /* 0x000f620000000800 */
[--C-:B------:R-:W-:Y:S01]  /*6210*/  FFMA.FTZ R204, R155, UR10, -R210.reuse ;  /* 0x0000000a9bcc7c23 */ /* 0x100fe200080108d2 */
[----:B------:R-:W-:Y:S01]  /*6220*/  FFMA.FTZ R155, R192, R4, R15 ;  /* 0x00000004c09b7223 */ /* 0x000fe2000001000f */
[--C-:B------:R-:W-:Y:S01]  /*6230*/  FFMA.FTZ R208, R163, UR10, -R210.reuse ;  /* 0x0000000aa3d07c23 */ /* 0x100fe200080108d2 */
[--C-:B-1----:R-:W-:Y:S01]  /*6240*/  FFMA.FTZ R206, R159, UR10, -R210.reuse ;  /* 0x0000000a9fce7c23 */ /* 0x102fe200080108d2 */
[--C-:B------:R-:W-:Y:S01]  /*6250*/  FFMA.FTZ R159, R162, UR10, -R210.reuse ;  /* 0x0000000aa29f7c23 */ /* 0x100fe200080108d2 */
[----:B------:R-:W-:Y:S01]  /*6260*/  FADD.FTZ R193, R152, R155 ;  /* 0x0000009b98c17221 */ /* 0x000fe20000010000 */
[--C-:B------:R-:W-:Y:S01]  /*6270*/  FFMA.FTZ R155, R158, UR10, -R210.reuse ;  /* 0x0000000a9e9b7c23 */ /* 0x100fe200080108d2 */
[----:B------:R-:W1:Y:S01]  /*6280*/  MUFU.EX2 R181, R181 ;  /* 0x000000b500b57308 */ /* 0x000e620000000800 */
[--C-:B------:R-:W-:Y:S01]  /*6290*/  FFMA.FTZ R189, R205, UR10, -R210.reuse ;  /* 0x0000000acdbd7c23 */ /* 0x100fe200080108d2 */
[----:B------:R-:W-:Y:S01]  /*62a0*/  FADD.FTZ R4, R154, R193 ;  /* 0x000000c19a047221 */ /* 0x000fe20000010000 */
[C---:B------:R-:W-:Y:S01]  /*62b0*/  F2FP.BF16.F32.PACK_AB R154, R21.reuse, R154 ;  /* 0x0000009a159a723e */ /* 0x040fe200000010ff */
[----:B------:R-:W-:Y:S01]  /*62c0*/  FFMA.FTZ R174, R174, UR10, -R210 ;  /* 0x0000000aaeae7c23 */ /* 0x000fe200080108d2 */
[----:B------:R-:W-:Y:S01]  /*62d0*/  F2FP.BF16.F32.PACK_AB R152, R152, R15 ;  /* 0x0000000f9898723e */ /* 0x000fe200000010ff */
[----:B------:R-:W-:Y:S01]  /*62e0*/  FADD.FTZ R193, R21, R4 ;  /* 0x0000000415c17221 */ /* 0x000fe20000010000 */
[--C-:B------:R-:W-:Y:S01]  /*62f0*/  FFMA.FTZ R175, R175, UR10, -R210.reuse ;  /* 0x0000000aafaf7c23 */ /* 0x100fe200080108d2 */
[----:B------:R-:W3:Y:S01]  /*6300*/  MUFU.EX2 R184, R184 ;  /* 0x000000b800b87308 */ /* 0x000ee20000000800 */
[--C-:B------:R-:W-:Y:S01]  /*6310*/  FFMA.FTZ R179, R179, UR10, -R210.reuse ;  /* 0x0000000ab3b37c23 */ /* 0x100fe200080108d2 */
[----:B------:R-:W-:Y:S01]  /*6320*/  FADD.FTZ R4, R156, R193 ;  /* 0x000000c19c047221 */ /* 0x000fe20000010000 */
[--C-:B------:R-:W-:Y:S01]  /*6330*/  FFMA.FTZ R182, R182, UR10, -R210.reuse ;  /* 0x0000000ab6b67c23 */ /* 0x100fe200080108d2 */
[--C-:B------:R-:W-:Y:S01]  /*6340*/  FFMA.FTZ R183, R183, UR10, -R210.reuse ;  /* 0x0000000ab7b77c23 */ /* 0x100fe200080108d2 */
[----:B------:R-:W-:Y:S01]  /*6350*/  FFMA.FTZ R186, R186, UR10, -R210 ;  /* 0x0000000ababa7c23 */ /* 0x000fe200080108d2 */
[----:B------:R-:W-:Y:S01]  /*6360*/  FADD.FTZ R4, R153, R4 ;  /* 0x0000000499047221 */ /* 0x000fe20000010000 */
[--C-:B------:R-:W-:Y:S01]  /*6370*/  FFMA.FTZ R187, R187, UR10, -R210.reuse ;  /* 0x0000000abbbb7c23 */ /* 0x100fe200080108d2 */
[----:B------:R-:W-:Y:S01]  /*6380*/  MUFU.EX2 R185, R185 ;  /* 0x000000b900b97308 */ /* 0x000fe20000000800 */
[----:B------:R-:W-:Y:S01]  /*6390*/  FFMA.FTZ R190, R190, UR10, -R210 ;  /* 0x0000000abebe7c23 */ /* 0x000fe200080108d2 */
[----:B------:R-:W-:Y:S01]  /*63a0*/  FADD.FTZ R193, R157, R4 ;  /* 0x000000049dc17221 */ /* 0x000fe20000010000 */
[--C-:B------:R-:W-:Y:S01]  /*63b0*/  FFMA.FTZ R191, R191, UR10, -R210.reuse ;  /* 0x0000000abfbf7c23 */ /* 0x100fe200080108d2 */
[--C-:B------:R-:W-:Y:S01]  /*63c0*/  FFMA.FTZ R194, R194, UR10, -R210.reuse ;  /* 0x0000000ac2c27c23 */ /* 0x100fe200080108d2 */
[--C-:B------:R-:W-:Y:S01]  /*63d0*/  FFMA.FTZ R195, R195, UR10, -R210.reuse ;  /* 0x0000000ac3c37c23 */ /* 0x100fe200080108d2 */
[----:B------:R-:W-:Y:S01]  /*63e0*/  FADD.FTZ R4, R160, R193 ;  /* 0x000000c1a0047221 */ /* 0x000fe20000010000 */
[----:B------:R-:W-:Y:S01]  /*63f0*/  FSEL R193, R20, RZ, P1 ;  /* 0x000000ff14c17208 */ /* 0x000fe20000800000 */
[----:B------:R-:W-:Y:S01]  /*6400*/  MUFU.EX2 R188, R188 ;  /* 0x000000bc00bc7308 */ /* 0x000fe20000000800 */
[----:B------:R-:W-:Y:S01]  /*6410*/  FFMA.FTZ R198, R198, UR10, -R210 ;  /* 0x0000000ac6c67c23 */ /* 0x000fe200080108d2 */
[----:B------:R-:W-:Y:S01]  /*6420*/  FADD.FTZ R163, R161, R4 ;  /* 0x00000004a1a37221 */ /* 0x000fe20000010000 */
[--C-:B------:R-:W-:Y:S01]  /*6430*/  FFMA.FTZ R199, R199, UR10, -R210.reuse ;  /* 0x0000000ac7c77c23 */ /* 0x100fe200080108d2 */
[----:B------:R-:W-:Y:S01]  /*6440*/  F2FP.BF16.F32.PACK_AB R156, R153, R156 ;  /* 0x0000009c999c723e */ /* 0x000fe200000010ff */
[-C--:B------:R-:W-:Y:S01]  /*6450*/  FMUL.FTZ R113, R113, R192.reuse ;  /* 0x000000c071717220 */ /* 0x080fe20000410000 */
[----:B------:R-:W-:Y:S01]  /*6460*/  FADD.FTZ R4, R164, R163 ;  /* 0x000000a3a4047221 */ /* 0x000fe20000010000 */
[----:B------:R-:W-:Y:S01]  /*6470*/  FFMA.FTZ R163, R166, UR10, -R210 ;  /* 0x0000000aa6a37c23 */ /* 0x000fe200080108d2 */
[----:B----4-:R-:W-:Y:S01]  /*6480*/  F2FP.BF16.F32.PACK_AB R166, R176, R173 ;  /* 0x000000adb0a6723e */ /* 0x010fe200000010ff */
[----:B------:R-:W-:Y:S01]  /*6490*/  MUFU.EX2 R196, R196 ;  /* 0x000000c400c47308 */ /* 0x000fe20000000800 */
[----:B------:R-:W-:Y:S01]  /*64a0*/  FADD.FTZ R197, R165, R4 ;  /* 0x00000004a5c57221 */ /* 0x000fe20000010000 */
[----:B------:R-:W-:Y:S01]  /*64b0*/  FADD.FTZ R4, -R193, R10 ;  /* 0x0000000ac1047221 */ /* 0x000fe20000010100 */
[--C-:B------:R-:W-:Y:S01]  /*64c0*/  FFMA.FTZ R10, R167, UR10, -R210.reuse ;  /* 0x0000000aa70a7c23 */ /* 0x100fe200080108d2 */
[----:B------:R-:W-:Y:S01]  /*64d0*/  FFMA.FTZ R167, R170, UR10, -R210 ;  /* 0x0000000aaaa77c23 */ /* 0x000fe200080108d2 */
[----:B------:R-:W-:Y:S01]  /*64e0*/  FADD.FTZ R158, R168, R197 ;  /* 0x000000c5a89e7221 */ /* 0x000fe20000010000 */
[-C--:B------:R-:W-:Y:S01]  /*64f0*/  FMUL.FTZ R116, R116, R192.reuse ;  /* 0x000000c074747220 */ /* 0x080fe20000410000 */
[-C--:B------:R-:W-:Y:S01]  /*6500*/  FMUL.FTZ R117, R117, R192.reuse ;  /* 0x000000c075757220 */ /* 0x080fe20000410000 */
[----:B------:R-:W-:Y:S01]  /*6510*/  MUFU.EX2 R189, R189 ;  /* 0x000000bd00bd7308 */ /* 0x000fe20000000800 */
[----:B------:R-:W-:Y:S01]  /*6520*/  FADD.FTZ R193, R169, R158 ;  /* 0x0000009ea9c17221 */ /* 0x000fe20000010000 */
[--C-:B------:R-:W-:Y:S01]  /*6530*/  FFMA.FTZ R158, R171, UR10, -R210.reuse ;  /* 0x0000000aab9e7c23 */ /* 0x100fe200080108d2 */
[----:B------:R-:W-:Y:S01]  /*6540*/  FFMA.FTZ R171, R178, UR10, -R210 ;  /* 0x0000000ab2ab7c23 */ /* 0x000fe200080108d2 */
[-C--:B------:R-:W-:Y:S01]  /*6550*/  FMUL.FTZ R120, R120, R192.reuse ;  /* 0x000000c078787220 */ /* 0x080fe20000410000 */
[----:B------:R-:W-:Y:S01]  /*6560*/  FADD.FTZ R162, R172, R193 ;  /* 0x000000c1aca27221 */ /* 0x000fe20000010000 */
[-C--:B------:R-:W-:Y:S01]  /*6570*/  FMUL.FTZ R121, R121, R192.reuse ;  /* 0x000000c079797220 */ /* 0x080fe20000410000 */
[-C--:B------:R-:W-:Y:S01]  /*6580*/  FMUL.FTZ R124, R124, R192.reuse ;  /* 0x000000c07c7c7220 */ /* 0x080fe20000410000 */
[----:B------:R-:W4:Y:S01]  /*6590*/  MUFU.EX2 R204, R204 ;  /* 0x000000cc00cc7308 */ /* 0x000f220000000800 */
[----:B------:R-:W-:Y:S01]  /*65a0*/  FADD.FTZ R193, R173, R162 ;  /* 0x000000a2adc17221 */ /* 0x000fe20000010000 */
[-C--:B------:R-:W-:Y:S01]  /*65b0*/  FMUL.FTZ R125, R125, R192.reuse ;  /* 0x000000c07d7d7220 */ /* 0x080fe20000410000 */
[-C--:B------:R-:W-:Y:S01]  /*65c0*/  FMUL.FTZ R128, R128, R192.reuse ;  /* 0x000000c080807220 */ /* 0x080fe20000410000 */
[-C--:B------:R-:W-:Y:S01]  /*65d0*/  FMUL.FTZ R129, R129, R192.reuse ;  /* 0x000000c081817220 */ /* 0x080fe20000410000 */
[----:B------:R-:W-:Y:S01]  /*65e0*/  FADD.FTZ R162, R176, R193 ;  /* 0x000000c1b0a27221 */ /* 0x000fe20000010000 */
[----:B------:R-:W-:Y:S01]  /*65f0*/  FMUL.FTZ R176, R4, UR10 ;  /* 0x0000000a04b07c20 */ /* 0x000fe20008410000 */
[-C--:B------:R-:W-:Y:S01]  /*6600*/  FMUL.FTZ R132, R132, R192.reuse ;  /* 0x000000c084847220 */ /* 0x080fe20000410000 */
[----:B------:R-:W-:Y:S01]  /*6610*/  MUFU.EX2 R155, R155 ;  /* 0x0000009b009b7308 */ /* 0x000fe20000000800 */
[----:B--2---:R-:W-:Y:S01]  /*6620*/  FADD.FTZ R193, R177, R162 ;  /* 0x000000a2b1c17221 */ /* 0x004fe20000010000 */
[-C--:B------:R-:W-:Y:S01]  /*6630*/  FMUL.FTZ R133, R133, R192.reuse ;  /* 0x000000c085857220 */ /* 0x080fe20000410000 */
[-C--:B------:R-:W-:Y:S01]  /*6640*/  FMUL.FTZ R136, R136, R192.reuse ;  /* 0x000000c088887220 */ /* 0x080fe20000410000 */
[-C--:B------:R-:W-:Y:S01]  /*6650*/  FMUL.FTZ R137, R137, R192.reuse ;  /* 0x000000c089897220 */ /* 0x080fe20000410000 */
[----:B-----5:R-:W-:Y:S01]  /*6660*/  FADD.FTZ R162, R180, R193 ;  /* 0x000000c1b4a27221 */ /* 0x020fe20000010000 */
[-C--:B------:R-:W-:Y:S01]  /*6670*/  FMUL.FTZ R140, R140, R192.reuse ;  /* 0x000000c08c8c7220 */ /* 0x080fe20000410000 */
[-C--:B------:R-:W-:Y:S01]  /*6680*/  FMUL.FTZ R141, R141, R192.reuse ;  /* 0x000000c08d8d7220 */ /* 0x080fe20000410000 */
[----:B------:R-:W2:Y:S01]  /*6690*/  MUFU.EX2 R176, R176 ;  /* 0x000000b000b07308 */ /* 0x000ea20000000800 */
[----:B-1----:R-:W-:Y:S01]  /*66a0*/  FADD.FTZ R193, R181, R162 ;  /* 0x000000a2b5c17221 */ /* 0x002fe20000010000 */
[-C--:B------:R-:W-:Y:S01]  /*66b0*/  FMUL.FTZ R144, R144, R192.reuse ;  /* 0x000000c090907220 */ /* 0x080fe20000410000 */
[-C--:B------:R-:W-:Y:S01]  /*66c0*/  FMUL.FTZ R145, R145, R192.reuse ;  /* 0x000000c091917220 */ /* 0x080fe20000410000 */
[-C--:B------:R-:W-:Y:S01]  /*66d0*/  FMUL.FTZ R148, R148, R192.reuse ;  /* 0x000000c094947220 */ /* 0x080fe20000410000 */
[----:B---3--:R-:W-:Y:S01]  /*66e0*/  FADD.FTZ R162, R184, R193 ;  /* 0x000000c1b8a27221 */ /* 0x008fe20000010000 */
[----:B------:R-:W-:Y:S01]  /*66f0*/  FMUL.FTZ R149, R149, R192 ;  /* 0x000000c095957220 */ /* 0x000fe20000410000 */
[----:B----4-:R-:W-:Y:S01]  /*6700*/  F2FP.BF16.F32.PACK_AB R153, R204, R189 ;  /* 0x000000bdcc99723e */ /* 0x010fe200000010ff */
[----:B------:R-:W1:Y:S01]  /*6710*/  MUFU.EX2 R206, R206 ;  /* 0x000000ce00ce7308 */ /* 0x000e620000000800 */
[----:B------:R-:W-:Y:S01]  /*6720*/  FADD.FTZ R21, R185, R162 ;  /* 0x000000a2b9157221 */ /* 0x000fe20000010000 */
[----:B------:R-:W-:-:S02]  /*6730*/  F2FP.BF16.F32.PACK_AB R162, R168, R165 ;  /* 0x000000a5a8a2723e */ /* 0x000fc400000010ff */
[----:B------:R-:W-:Y:S01]  /*6740*/  F2FP.BF16.F32.PACK_AB R168, R180, R177 ;  /* 0x000000b1b4a8723e */ /* 0x000fe200000010ff */
[----:B------:R-:W-:-:S03]  /*6750*/  FADD.FTZ R170, R188, R21 ;  /* 0x00000015bcaa7221 */ /* 0x000fc60000010000 */
[----:B------:R3:W-:Y:S01]  /*6760*/  MUFU.EX2 R15, R174 ;  /* 0x000000ae000f7308 */ /* 0x0007e20000000800 */
[----:B------:R-:W-:Y:S01]  /*6770*/  FADD.FTZ R21, R3, R170 ;  /* 0x000000aa03157221 */ /* 0x000fe20000010000 */
[----:B------:R-:W-:Y:S01]  /*6780*/  F2FP.BF16.F32.PACK_AB R170, R184, R181 ;  /* 0x000000b5b8aa723e */ /* 0x000fe200000010ff */
[-C--:B--2---:R-:W-:Y:S01]  /*6790*/  FMUL.FTZ R26, R26, R176.reuse ;  /* 0x000000b01a1a7220 */ /* 0x084fe20000410000 */
[-C--:B------:R-:W-:Y:S01]  /*67a0*/  FMUL.FTZ R27, R27, R176.reuse ;  /* 0x000000b01b1b7220 */ /* 0x080fe20000410000 */
[----:B------:R-:W-:Y:S01]  /*67b0*/  FADD.FTZ R4, R196, R21 ;  /* 0x00000015c4047221 */ /* 0x000fe20000010000 */
[-C--:B------:R-:W-:Y:S01]  /*67c0*/  FMUL.FTZ R30, R30, R176.reuse ;  /* 0x000000b01e1e7220 */ /* 0x080fe20000410000 */
[----:B------:R-:W-:Y:S01]  /*67d0*/  FMUL.FTZ R31, R31, R176 ;  /* 0x000000b01f1f7220 */ /* 0x000fe20000410000 */
[----:B------:R-:W2:Y:S01]  /*67e0*/  MUFU.EX2 R159, R159 ;  /* 0x0000009f009f7308 */ /* 0x000ea20000000800 */
[----:B---3--:R-:W-:Y:S01]  /*67f0*/  F2FP.BF16.F32.PACK_AB R174, R196, R3 ;  /* 0x00000003c4ae723e */ /* 0x008fe200000010ff */
[----:B------:R-:W-:Y:S01]  /*6800*/  FFMA.FTZ R3, R176, R0, R189 ;  /* 0x00000000b0037223 */ /* 0x000fe200000100bd */
[-C--:B------:R-:W-:Y:S01]  /*6810*/  FMUL.FTZ R34, R34, R176.reuse ;  /* 0x000000b022227220 */ /* 0x080fe20000410000 */
[-C--:B------:R-:W-:Y:S01]  /*6820*/  FMUL.FTZ R35, R35, R176.reuse ;  /* 0x000000b023237220 */ /* 0x080fe20000410000 */
[-C--:B------:R-:W-:Y:S01]  /*6830*/  FMUL.FTZ R38, R38, R176.reuse ;  /* 0x000000b026267220 */ /* 0x080fe20000410000 */
[----:B------:R-:W-:Y:S01]  /*6840*/  FADD.FTZ R0, R204, R3 ;  /* 0x00000003cc007221 */ /* 0x000fe20000010000 */
[-C--:B------:R-:W-:Y:S01]  /*6850*/  FMUL.FTZ R39, R39, R176.reuse ;  /* 0x000000b027277220 */ /* 0x080fe20000410000 */
[----:B------:R-:W3:Y:S01]  /*6860*/  MUFU.EX2 R208, R208 ;  /* 0x000000d000d07308 */ /* 0x000ee20000000800 */
[-C--:B------:R-:W-:Y:S01]  /*6870*/  FMUL.FTZ R42, R42, R176.reuse ;  /* 0x000000b02a2a7220 */ /* 0x080fe20000410000 */
[----:B------:R-:W-:Y:S01]  /*6880*/  FADD.FTZ R3, R155, R0 ;  /* 0x000000009b037221 */ /* 0x000fe20000010000 */
[----:B-1----:R-:W-:Y:S01]  /*6890*/  F2FP.BF16.F32.PACK_AB R155, R206, R155 ;  /* 0x0000009bce9b723e */ /* 0x002fe200000010ff */
[-C--:B------:R-:W-:Y:S01]  /*68a0*/  FMUL.FTZ R43, R43, R176.reuse ;  /* 0x000000b02b2b7220 */ /* 0x080fe20000410000 */
[-C--:B------:R-:W-:Y:S01]  /*68b0*/  FMUL.FTZ R46, R46, R176.reuse ;  /* 0x000000b02e2e7220 */ /* 0x080fe20000410000 */
[----:B------:R-:W-:Y:S01]  /*68c0*/  FADD.FTZ R0, R206, R3 ;  /* 0x00000003ce007221 */ /* 0x000fe20000010000 */
[-C--:B------:R-:W-:Y:S01]  /*68d0*/  FMUL.FTZ R47, R47, R176.reuse ;  /* 0x000000b02f2f7220 */ /* 0x080fe20000410000 */
[----:B------:R-:W1:Y:S01]  /*68e0*/  MUFU.EX2 R163, R163 ;  /* 0x000000a300a37308 */ /* 0x000e620000000800 */
[-C--:B------:R-:W-:Y:S01]  /*68f0*/  FMUL.FTZ R50, R50, R176.reuse ;  /* 0x000000b032327220 */ /* 0x080fe20000410000 */
[----:B--2---:R-:W-:Y:S01]  /*6900*/  FADD.FTZ R3, R159, R0 ;  /* 0x000000009f037221 */ /* 0x004fe20000010000 */
[-C--:B------:R-:W-:Y:S01]  /*6910*/  FMUL.FTZ R51, R51, R176.reuse ;  /* 0x000000b033337220 */ /* 0x080fe20000410000 */
[-C--:B------:R-:W-:Y:S01]  /*6920*/  FMUL.FTZ R54, R54, R176.reuse ;  /* 0x000000b036367220 */ /* 0x080fe20000410000 */
[-C--:B------:R-:W-:Y:S01]  /*6930*/  FMUL.FTZ R55, R55, R176.reuse ;  /* 0x000000b037377220 */ /* 0x080fe20000410000 */
[-C--:B------:R-:W-:Y:S01]  /*6940*/  FMUL.FTZ R58, R58, R176.reuse ;  /* 0x000000b03a3a7220 */ /* 0x080fe20000410000 */
[-C--:B------:R-:W-:Y:S01]  /*6950*/  FMUL.FTZ R59, R59, R176.reuse ;  /* 0x000000b03b3b7220 */ /* 0x080fe20000410000 */
[----:B------:R-:W2:Y:S01]  /*6960*/  MUFU.EX2 R10, R10 ;  /* 0x0000000a000a7308 */ /* 0x000ea20000000800 */
        /* <DEDUP_REMOVED lines=8> */
[----:B-1----:R-:W-:Y:S01]  /*69f0*/  FADD.FTZ R3, R163, R0 ;  /* 0x00000000a3037221 */ /* 0x002fe20000010000 */
[-C--:B------:R-:W-:Y:S01]  /*6a00*/  FMUL.FTZ R74, R74, R176.reuse ;  /* 0x000000b04a4a7220 */ /* 0x080fe20000410000 */
[-C--:B------:R-:W-:Y:S01]  /*6a10*/  FMUL.FTZ R75, R75, R176.reuse ;  /* 0x000000b04b4b7220 */ /* 0x080fe20000410000 */
[-C--:B------:R-:W-:Y:S01]  /*6a20*/  FMUL.FTZ R78, R78, R176.reuse ;  /* 0x000000b04e4e7220 */ /* 0x080fe20000410000 */
[-C--:B------:R-:W-:Y:S01]  /*6a30*/  FMUL.FTZ R79, R79, R176.reuse ;  /* 0x000000b04f4f7220 */ /* 0x080fe20000410000 */
[-C--:B------:R-:W-:Y:S01]  /*6a40*/  FMUL.FTZ R82, R82, R176.reuse ;  /* 0x000000b052527220 */ /* 0x080fe20000410000 */
[-C--:B------:R-:W-:Y:S01]  /*6a50*/  FMUL.FTZ R83, R83, R176.reuse ;  /* 0x000000b053537220 */ /* 0x080fe20000410000 */
[----:B------:R1:W4:Y:S01]  /*6a60*/  MUFU.EX2 R178, R158 ;  /* 0x0000009e00b27308 */ /* 0x0003220000000800 */
        /* <DEDUP_REMOVED lines=8> */
[----:B---3--:R-:W-:Y:S01]  /*6af0*/  FADD.FTZ R3, R167, R184 ;  /* 0x000000b8a7037221 */ /* 0x008fe20000010000 */
[----:B-1----:R-:W-:Y:S01]  /*6b00*/  F2FP.BF16.F32.PACK_AB R158, R160, R157 ;  /* 0x0000009da09e723e */ /* 0x002fe200000010ff */
[-C--:B------:R-:W-:Y:S01]  /*6b10*/  FMUL.FTZ R98, R98, R176.reuse ;  /* 0x000000b062627220 */ /* 0x080fe20000410000 */
[----:B------:R-:W-:Y:S01]  /*6b20*/  F2FP.BF16.F32.PACK_AB R160, R164, R161 ;  /* 0x000000a1a4a0723e */ /* 0x000fe200000010ff */
[-C--:B------:R-:W-:Y:S01]  /*6b30*/  FMUL.FTZ R99, R99, R176.reuse ;  /* 0x000000b063637220 */ /* 0x080fe20000410000 */
[----:B------:R-:W-:Y:S01]  /*6b40*/  F2FP.BF16.F32.PACK_AB R164, R172, R169 ;  /* 0x000000a9aca4723e */ /* 0x000fe200000010ff */
[-C--:B------:R-:W-:Y:S01]  /*6b50*/  FMUL.FTZ R102, R102, R176.reuse ;  /* 0x000000b066667220 */ /* 0x080fe20000410000 */
[----:B------:R-:W-:Y:S01]  /*6b60*/  MUFU.EX2 R165, R171 ;  /* 0x000000ab00a57308 */ /* 0x000fe20000000800 */
[----:B----4-:R-:W-:Y:S01]  /*6b70*/  FADD.FTZ R184, R178, R3 ;  /* 0x00000003b2b87221 */ /* 0x010fe20000010000 */
[----:B------:R-:W-:Y:S01]  /*6b80*/  F2FP.BF16.F32.PACK_AB R172, R188, R185 ;  /* 0x000000b9bcac723e */ /* 0x000fe200000010ff */
[-C--:B------:R-:W-:Y:S01]  /*6b90*/  FMUL.FTZ R103, R103, R176.reuse ;  /* 0x000000b067677220 */ /* 0x080fe20000410000 */
[----:B------:R-:W-:Y:S01]  /*6ba0*/  F2FP.BF16.F32.PACK_AB R157, R208, R159 ;  /* 0x0000009fd09d723e */ /* 0x000fe200000010ff */
[----:B------:R-:W-:Y:S01]  /*6bb0*/  FADD.FTZ R3, R15, R184 ;  /* 0x000000b80f037221 */ /* 0x000fe20000010000 */
[----:B------:R-:W-:Y:S01]  /*6bc0*/  F2FP.BF16.F32.PACK_AB R159, R10, R163 ;  /* 0x000000a30a9f723e */ /* 0x000fe200000010ff */
[-C--:B------:R-:W-:Y:S01]  /*6bd0*/  FMUL.FTZ R106, R106, R176.reuse ;  /* 0x000000b06a6a7220 */ /* 0x080fe20000410000 */
[----:B------:R-:W-:Y:S01]  /*6be0*/  MUFU.EX2 R180, R179 ;  /* 0x000000b300b47308 */ /* 0x000fe20000000800 */
[----:B------:R-:W-:Y:S01]  /*6bf0*/  F2FP.BF16.F32.PACK_AB R161, R178, R167 ;  /* 0x000000a7b2a1723e */ /* 0x000fe200000010ff */
[-C--:B------:R-:W-:Y:S01]  /*6c00*/  FMUL.FTZ R107, R107, R176.reuse ;  /* 0x000000b06b6b7220 */ /* 0x080fe20000410000 */
[----:B--2---:R-:W-:Y:S01]  /*6c10*/  F2FP.BF16.F32.PACK_AB R163, R210, R15 ;  /* 0x0000000fd2a3723e */ /* 0x004fe200000010ff */
        /* <DEDUP_REMOVED lines=20> */
[----:B------:R2:W3:Y:S01]  /*6d60*/  MUFU.EX2 R169, R186 ;  /* 0x000000ba00a97308 */ /* 0x0004e20000000800 */
[-C--:B------:R-:W-:Y:S01]  /*6d70*/  FMUL.FTZ R146, R146, R176.reuse ;  /* 0x000000b092927220 */ /* 0x080fe20000410000 */
[-C--:B------:R-:W-:Y:S01]  /*6d80*/  FMUL.FTZ R147, R147, R176.reuse ;  /* 0x000000b093937220 */ /* 0x080fe20000410000 */
[-C--:B------:R-:W-:Y:S01]  /*6d90*/  FMUL.FTZ R150, R150, R176.reuse ;  /* 0x000000b096967220 */ /* 0x080fe20000410000 */
[----:B------:R-:W-:-:S04]  /*6da0*/  FMUL.FTZ R151, R151, R176 ;  /* 0x000000b097977220 */ /* 0x000fc80000410000 */
[----:B------:R-:W4:Y:S01]  /*6db0*/  MUFU.EX2 R0, R187 ;  /* 0x000000bb00007308 */ /* 0x000f220000000800 */
[----:B--2---:R-:W-:Y:S01]  /*6dc0*/  FADD.FTZ R186, R210, R3 ;  /* 0x00000003d2ba7221 */ /* 0x004fe20000010000 */
[----:B-1----:R-:W-:-:S03]  /*6dd0*/  F2FP.BF16.F32.PACK_AB R167, R183, R182 ;  /* 0x000000b6b7a7723e */ /* 0x002fc600000010ff */
[----:B------:R-:W-:Y:S01]  /*6de0*/  FADD.FTZ R3, R165, R186 ;  /* 0x000000baa5037221 */ /* 0x000fe20000010000 */
[C---:B------:R-:W-:Y:S02]  /*6df0*/  F2FP.BF16.F32.PACK_AB R165, R180.reuse, R165 ;  /* 0x000000a5b4a5723e */ /* 0x040fe400000010ff */
[----:B------:R-:W1:Y:S01]  /*6e00*/  MUFU.EX2 R171, R190 ;  /* 0x000000be00ab7308 */ /* 0x000e620000000800 */
[----:B------:R-:W-:-:S04]  /*6e10*/  FADD.FTZ R3, R180, R3 ;  /* 0x00000003b4037221 */ /* 0x000fc80000010000 */
[----:B------:R-:W-:-:S03]  /*6e20*/  FADD.FTZ R188, R182, R3 ;  /* 0x00000003b6bc7221 */ /* 0x000fc60000010000 */
[----:B------:R-:W2:Y:S01]  /*6e30*/  MUFU.EX2 R184, R191 ;  /* 0x000000bf00b87308 */ /* 0x000ea20000000800 */
[----:B------:R-:W-:-:S04]  /*6e40*/  FADD.FTZ R188, R183, R188 ;  /* 0x000000bcb7bc7221 */ /* 0x000fc80000010000 */
[----:B---3--:R-:W-:Y:S01]  /*6e50*/  FADD.FTZ R3, R169, R188 ;  /* 0x000000bca9037221 */ /* 0x008fe20000010000 */
[C---:B----4-:R-:W-:Y:S02]  /*6e60*/  F2FP.BF16.F32.PACK_AB R169, R0.reuse, R169 ;  /* 0x000000a900a9723e */ /* 0x050fe400000010ff */
[----:B------:R-:W3:Y:S01]  /*6e70*/  MUFU.EX2 R173, R194 ;  /* 0x000000c200ad7308 */ /* 0x000ee20000000800 */
[----:B------:R-:W-:-:S04]  /*6e80*/  FADD.FTZ R188, R0, R3 ;  /* 0x0000000300bc7221 */ /* 0x000fc80000010000 */
[----:B-1----:R-:W-:-:S03]  /*6e90*/  FADD.FTZ R3, R171, R188 ;  /* 0x000000bcab037221 */ /* 0x002fc60000010000 */
[----:B------:R-:W1:Y:S01]  /*6ea0*/  MUFU.EX2 R186, R195 ;  /* 0x000000c300ba7308 */ /* 0x000e620000000800 */
[C---:B--2---:R-:W-:Y:S01]  /*6eb0*/  FADD.FTZ R190, R184.reuse, R3 ;  /* 0x00000003b8be7221 */ /* 0x044fe20000010000 */
[----:B------:R-:W-:-:S06]  /*6ec0*/  F2FP.BF16.F32.PACK_AB R171, R184, R171 ;  /* 0x000000abb8ab723e */ /* 0x000fcc00000010ff */
[----:B------:R-:W2:Y:S01]  /*6ed0*/  MUFU.EX2 R175, R198 ;  /* 0x000000c600af7308 */ /* 0x000ea20000000800 */
[----:B---3--:R-:W-:-:S07]  /*6ee0*/  FADD.FTZ R3, R173, R190 ;  /* 0x000000bead037221 */ /* 0x008fce0000010000 */
[----:B------:R-:W3:Y:S01]  /*6ef0*/  MUFU.EX2 R188, R199 ;  /* 0x000000c700bc7308 */ /* 0x000ee20000000800 */
[C---:B-1----:R-:W-:Y:S01]  /*6f00*/  FADD.FTZ R10, R186.reuse, R3 ;  /* 0x00000003ba0a7221 */ /* 0x042fe20000010000 */
[----:B------:R-:W-:-:S03]  /*6f10*/  F2FP.BF16.F32.PACK_AB R173, R186, R173 ;  /* 0x000000adbaad723e */ /* 0x000fc600000010ff */
[----:B--2---:R-:W-:-:S04]  /*6f20*/  FADD.FTZ R3, R175, R10 ;  /* 0x0000000aaf037221 */ /* 0x004fc80000010000 */
[C---:B---3--:R-:W-:Y:S01]  /*6f30*/  FADD.FTZ R0, R188.reuse, R3 ;  /* 0x00000003bc007221 */ /* 0x048fe20000010000 */
[----:B------:R-:W-:Y:S01]  /*6f40*/  F2FP.BF16.F32.PACK_AB R175, R188, R175 ;  /* 0x000000afbcaf723e */ /* 0x000fe200000010ff */
[----:B------:R-:W-:Y:S06]  /*6f50*/  @!P0 BRA `(.L_x_1342) ;  /* 0x0000000000048947 */ /* 0x000fec0003800000 */
[----:B------:R-:W-:Y:S01]  /*6f60*/  BPT.TRAP 0x1 ;  /* 0x000000040000795c */ /* 0x000fe20000300000 */
.L_x_1342:
[----:B------:R1:W2:Y:S01]  /*6f70*/  SYNCS.PHASECHK.TRANS64.TRYWAIT P1, [UR27+0x22850], R12 ;  /* 0x0228500cff0075a7 */ /* 0x0002a2000802015b */
[----:B------:R-:W-:Y:S05]  /*6f80*/  @!P0 BRA `(.L_x_1343) ;  /* 0x0000000000048947 */ /* 0x000fea0003800000 */
[----:B------:R-:W-:Y:S01]  /*6f90*/  BPT.TRAP 0x1 ;  /* 0x000000040000795c */ /* 0x000fe20000300000 */
.L_x_1343:
[----:B--2---:R-:W-:Y:S05]  /*6fa0*/  @P1 BRA `(.L_x_1344) ;  /* 0x0000000000081947 */ /* 0x004fea0003800000 */
[----:B------:R-:W2:Y:S02]  /*6fb0*/  SYNCS.PHASECHK.TRANS64.TRYWAIT P1, [UR27+0x22850], R12 ;  /* 0x0228500cff0075a7 */ /* 0x000ea4000802015b */
[----:B--2---:R-:W-:Y:S05]  /*6fc0*/  @!P1 BRA `(.L_x_1345) ;  /* 0x000000a400ec9947 */ /* 0x004fea0003800000 */
.L_x_1344:
[----:B------:R-:W-:Y:S01]  /*6fd0*/  VIADD R3, R23, 0x8 ;  /* 0x0000000817037836 */ /* 0x000fe20000000000 */
[----:B------:R-:W-:Y:S01]  /*6fe0*/  UIMAD UR11, UR39, 0xc00, UR21 ;  /* 0x00000c00270b78a4 */ /* 0x000fe2000f8e0215 */
[----:B------:R-:W3:Y:S01]  /*6ff0*/  S2R R10, SR_TID.X ;  /* 0x00000000000a7919 */ /* 0x000ee20000002100 */
[----:B------:R-:W-:Y:S02]  /*7000*/  UMOV UR7, 0x40000040 ;  /* 0x4000004000077882 */ /* 0x000fe40000000000 */
[----:B------:R4:W-:Y:S06]  /*7010*/  BAR.SYNC.DEFER_BLOCKING R3, 0x100 ;  /* 0x000400030000751d */ /* 0x0009ec0000010000 */
[----:B------:R-:W-:Y:S01]  /*7020*/  UMOV UR6, UR11 ;  /* 0x0000000b00067c82 */ /* 0x000fe20008000000 */
[----:B----4-:R-:W-:Y:S01]  /*7030*/  IMAD.MOV.U32 R3, RZ, RZ, R14 ;  /* 0x000000ffff037224 */ /* 0x010fe200078e000e */
[----:B------:R-:W-:Y:S01]  /*7040*/  WARPGROUP.ARRIVE ;  /* 0x00000000000079c5 */ /* 0x000fe20000000000 */
[----:B---3--:R-:W-:Y:S01]  /*7050*/  LOP3.LUT P1, RZ, R10, 0x7f, RZ, 0xc0, !PT ;  /* 0x0000007f0aff7812 */ /* 0x008fe2000782c0ff */
[----:B------:R-:W-:-:S04]  /*7060*/  IMAD.MOV.U32 R10, RZ, RZ, R20 ;  /* 0x000000ffff0a7224 */ /* 0x000fc800078e0014 */
[----:B------:R-:W-:Y:S01]  /*7070*/  HGMMA.64x256x16.F32.BF16 R24, R152, gdesc[UR4].tnspB, R24, gsb0 ;  /* 0x43e0000498187df0 */ /* 0x000fe20008001818 */
[----:B------:R-:W-:Y:S01]  /*7080*/  UIADD3 UR6, UR11, 0x80, URZ ;  /* 0x000000800b067890 */ /* 0x000fe2000fffe03f */
[----:B------:R-:W-:-:S06]  /*7090*/  UMOV UR7, 0x40000040 ;  /* 0x4000004000077882 */ /* 0x000fcc0000000000 */
[----:B--2---:R-:W-:-:S05]  /*70a0*/  @!P1 VIADD R11, R11, 0x22860 ;  /* 0x000228600b0b9836 */ /* 0x004fca0000000000 */
[----:B------:R-:W-:Y:S01]  /*70b0*/  @!P1 PRMT R11, RZ, 0x654, R11 ;  /* 0x00000654ff0b9816 */ /* 0x000fe2000000000b */
[----:B------:R-:W-:Y:S02]  /*70c0*/  WARPGROUP.DEPBAR.LE gsb0, 0x0 ;  /* 0x00008000000079c5 */ /* 0x000fe40000010000 */
[----:B------:R-:W-:-:S12]  /*70d0*/  WARPGROUP.ARRIVE ;  /* 0x00000000000079c5 */ /* 0x000fd80000000000 */
        /* <DEDUP_REMOVED lines=27> */
[C---:B------:R-:W-:Y:S01]  /*7290*/  ISETP.GT.AND P1, PT, R8.reuse, UR23, PT ;  /* 0x0000001708007c0c */ /* 0x040fe2000bf24270 */
[----:B------:R-:W-:-:S12]  /*72a0*/  VIADD R8, R8, 0xffffffff ;  /* 0xffffffff08087836 */ /* 0x000fd80000000000 */
[----:B---3--:R-:W-:Y:S05]  /*72b0*/  @P1 BRA `(.L_x_1346) ;  /* 0xffffffd000401947 */ /* 0x008fea000383ffff */
[----:B------:R-:W-:Y:S02]  /*72c0*/  IMAD.MOV.U32 R10, RZ, RZ, R20 ;  /* 0x000000ffff0a7224 */ /* 0x000fe400078e0014 */
[----:B------:R-:W-:-:S07]  /*72d0*/  IMAD.MOV.U32 R3, RZ, RZ, R14 ;  /* 0x000000ffff037224 */ /* 0x000fce00078e000e */
.L_x_1329:
[----:B-12---:R-:W1:Y:S01]  /*72e0*/  LDC R11, c[0x0][0x9e4] ;  /* 0x00027900ff0b7b82 */ /* 0x006e620000000800 */
[----:B------:R-:W-:Y:S01]  /*72f0*/  VIADD R12, R22, -UR22 ;  /* 0x80000016160c7c36 */ /* 0x000fe20008000000 */
[----:B------:R-:W-:-:S04]  /*7300*/  LOP3.LUT R2, R2, 0xffefffff, RZ, 0xc0, !PT ;  /* 0xffefffff02027812 */ /* 0x000fc800078ec0ff */
[----:B------:R-:W-:Y:S02]  /*7310*/  R2UR UR6, R12 ;  /* 0x000000000c0672ca */ /* 0x000fe400000e0000 */
[----:B-1----:R-:W-:-:S13]  /*7320*/  ISETP.GE.AND P1, PT, R11, 0x1, PT ;  /* 0x000000010b00780c */ /* 0x002fda0003f26270 */
[----:B------:R-:W-:Y:S01]  /*7330*/  @P1 LOP3.LUT R2, R2, 0x100000, RZ, 0xfc, !PT ;  /* 0x0010000002021812 */ /* 0x000fe200078efcff */
[----:B------:R-:W-:Y:S06]  /*7340*/  @!P1 BRA `(.L_x_1347) ;  /* 0x0000000000449947 */ /* 0x000fec0003800000 */
        /* <DEDUP_REMOVED lines=9> */
.L_x_1348:
[----:B------:R-:W-:-:S13]  /*73e0*/  ISETP.NE.AND P1, PT, R11, 0x1, PT ;  /* 0x000000010b00780c */ /* 0x000fda0003f25270 */
[----:B------:R-:W1:Y:S02]  /*73f0*/  @P1 LDC.64 R12, c[0x0][0x9e8] ;  /* 0x00027a00ff0c1b82 */ /* 0x000e640000000a00 */
[----:B-1----:R-:W-:-:S05]  /*7400*/  @P1 IMAD.HI.U32 R12, R22, R12, RZ ;  /* 0x0000000c160c1227 */ /* 0x002fca00078e00ff */
[----:B------:R-:W-:-:S07]  /*7410*/  @P1 SHF.R.U32.HI R22, RZ, R13, R12 ;  /* 0x0000000dff161219 */ /* 0x000fce000001160c */
.L_x_1349:
[----:B------:R-:W-:-:S05]  /*7420*/  IMAD R22, R22, R11, RZ ;  /* 0x0000000b16167224 */ /* 0x000fca00078e02ff */
[----:B------:R-:W-:-:S13]  /*7430*/  R2UR UR7, R22 ;  /* 0x00000000160772ca */ /* 0x000fda00000e0000 */
[----:B------:R-:W-:-:S04]  /*7440*/  UISETP.LT.AND UP0, UPT, UR6, UR7, UPT ;  /* 0x000000070600728c */ /* 0x000fc8000bf01270 */
[----:B------:R-:W-:-:S12]  /*7450*/  USEL UR6, UR6, UR7, !UP0 ;  /* 0x0000000706067287 */ /* 0x000fd8000c000000 */
.L_x_1347:
[----:B------:R-:W-:-:S04]  /*7460*/  UIADD3 UR6, UR6, 0x5f, URZ ;  /* 0x0000005f06067890 */ /* 0x000fc8000fffe03f */
[----:B------:R-:W-:-:S04]  /*7470*/  UIMAD.WIDE UR6, UR6, 0x2aaaaaab, URZ ;  /* 0x2aaaaaab060678a5 */ /* 0x000fc8000f8e023f */
[----:B------:R-:W-:-:S04]  /*7480*/  USHF.R.U32.HI UR6, URZ, 0x1f, UR7 ;  /* 0x0000001f3f067899 */ /* 0x000fc80008011607 */
[----:B------:R-:W-:-:S04]  /*7490*/  ULEA.HI.SX32 UR6, UR7, UR6, 0x1c ;  /* 0x0000000607067291 */ /* 0x000fc8000f8fe23f */
[----:B------:R-:W-:-:S04]  /*74a0*/  UISETP.LT.AND UP0, UPT, UR40, UR6, UPT ;  /* 0x000000062800728c */ /* 0x000fc8000bf01270 */
[----:B------:R-:W-:-:S06]  /*74b0*/  USEL UR22, UR40, UR6, !UP0 ;  /* 0x0000000628167287 */ /* 0x000fcc000c000000 */
[----:B------:R-:W-:-:S13]  /*74c0*/  ISETP.GE.AND P1, PT, R8, UR22, PT ;  /* 0x0000001608007c0c */ /* 0x000fda000bf26270 */
[----:B------:R-:W-:Y:S05]  /*74d0*/  @!P1 BRA `(.L_x_1350) ;  /* 0x0000001c00449947 */ /* 0x000fea0003800000 */
[----:B------:R-:W-:Y:S01]  /*74e0*/  IMAD.MOV.U32 R203, RZ, RZ, R10 ;  /* 0x000000ffffcb7224 */ /* 0x000fe200078e000a */
[----:B------:R-:W-:Y:S01]  /*74f0*/  ULDC UR23, c[0x0][0x988] ;  /* 0x0002620000177ab9 */ /* 0x000fe20000000800 */
[----:B------:R-:W-:Y:S02]  /*7500*/  IMAD.MOV.U32 R13, RZ, RZ, R3 ;  /* 0x000000ffff0d7224 */ /* 0x000fe400078e0003 */
[----:B------:R-:W-:-:S07]  /*7510*/  IMAD.MOV.U32 R12, RZ, RZ, R8 ;  /* 0x000000ffff0c7224 */ /* 0x000fce00078e0008 */
.L_x_1359:
[----:B------:R-:W-:Y:S01]  /*7520*/  UIADD3 UR39, UR39, 0x1, URZ ;  /* 0x0000000127277890 */ /* 0x000fe2000fffe03f */
[C---:B------:R-:W-:Y:S01]  /*7530*/  ISETP.GT.AND P1, PT, R12.reuse, UR22, PT ;  /* 0x000000160c007c0c */ /* 0x040fe2000bf24270 */
[----:B------:R-:W-:Y:S02]  /*7540*/  VIADD R12, R12, 0xffffffff ;  /* 0xffffffff0c0c7836 */ /* 0x000fe40000000000 */
[----:B------:R-:W-:-:S04]  /*7550*/  UISETP.NE.AND UP0, UPT, UR39, 0x2, UPT ;  /* 0x000000022700788c */ /* 0x000fc8000bf05270 */
[----:B------:R-:W-:Y:S02]  /*7560*/  USEL UR6, URZ, 0x1, UP0 ;  /* 0x000000013f067887 */ /* 0x000fe40008000000 */
[----:B------:R-:W-:Y:S02]  /*7570*/  USEL UR39, UR39, URZ, UP0 ;  /* 0x0000003f27277287 */ /* 0x000fe40008000000 */
[----:B------:R-:W-:Y:S01]  /*7580*/  ULOP3.LUT UR38, UR38, UR6, URZ, 0x3c, !UPT ;  /* 0x0000000626267292 */ /* 0x000fe2000f8e3c3f */
[----:B--2---:R-:W-:Y:S11]  /*7590*/  @!P0 BRA `(.L_x_1351) ;  /* 0x0000000000048947 */ /* 0x004ff60003800000 */
[----:B------:R-:W-:Y:S01]  /*75a0*/  BPT.TRAP 0x1 ;  /* 0x000000040000795c */ /* 0x000fe20000300000 */
.L_x_1351:
[----:B------:R-:W-:Y:S01]  /*75b0*/  ULEA UR24, UR39, UR46, 0x3 ;  /* 0x0000002e27187291 */ /* 0x000fe2000f8e183f */
[----:B------:R-:W-:-:S05]  /*75c0*/  IMAD.U32 R8, RZ, RZ, UR38 ;  /* 0x00000026ff087e24 */ /* 0x000fca000f8e00ff */
[----:B------:R-:W-:-:S04]  /*75d0*/  SHF.L.U32 R8, R8, 0x1f, RZ ;  /* 0x0000001f08087819 */ /* 0x000fc800000006ff */
[----:B------:R1:W2:Y:S01]  /*75e0*/  SYNCS.PHASECHK.TRANS64.TRYWAIT P2, [UR24+0x22830], R8 ;  /* 0x02283008ff0075a7 */ /* 0x0002a20008040158 */
[----:B------:R-:W-:Y:S05]  /*75f0*/  @!P0 BRA `(.L_x_1352) ;  /* 0x0000000000048947 */ /* 0x000fea0003800000 */
[----:B------:R-:W-:Y:S01]  /*7600*/  BPT.TRAP 0x1 ;  /* 0x000000040000795c */ /* 0x000fe20000300000 */
.L_x_1352:
[----:B--2---:R-:W-:Y:S05]  /*7610*/  @P2 BRA `(.L_x_1353) ;  /* 0x0000000000082947 */ /* 0x004fea0003800000 */
[----:B------:R-:W2:Y:S02]  /*7620*/  SYNCS.PHASECHK.TRANS64.TRYWAIT P2, [UR24+0x22830], R8 ;  /* 0x02283008ff0075a7 */ /* 0x000ea40008040158 */
[----:B--2---:R-:W-:Y:S05]  /*7630*/  @!P2 BRA `(.L_x_1354) ;  /* 0x000000a00064a947 */ /* 0x004fea0003800000 */
.L_x_1353:
[----:B------:R-:W-:Y:S01]  /*7640*/  UIMAD UR18, UR39, 0x300, UR20 ;  /* 0x00000300271278a4 */ /* 0x000fe2000f8e0214 */
[----:B------:R-:W-:Y:S01]  /*7650*/  WARPGROUP.ARRIVE ;  /* 0x00000000000079c5 */ /* 0x000fe20000000000 */
[----:B------:R-:W-:Y:S01]  /*7660*/  UMOV UR19, 0x40000040 ;  /* 0x4000004000137882 */ /* 0x000fe20000000000 */
[----:B------:R-:W-:Y:S01]  /*7670*/  UMOV UR7, 0x40000040 ;  /* 0x4000004000077882 */ /* 0x000fe20000000000 */
[----:B------:R-:W-:-:S03]  /*7680*/  UIADD3 UR6, UR18, 0x2, URZ ;  /* 0x0000000212067890 */ /* 0x000fc6000fffe03f */
[----:B------:R-:W3:Y:S01]  /*7690*/  S2R R207, SR_TID.X ;  /* 0x0000000000cf7919 */ /* 0x000ee20000002100 */
[----:B------:R-:W-:Y:S01]  /*76a0*/  UIADD3 UR10, UR18, 0x4, URZ ;  /* 0x00000004120a7890 */ /* 0x000fe2000fffe03f */
[----:B------:R-:W-:Y:S01]  /*76b0*/  UMOV UR11, 0x40000040 ;  /* 0x40000040000b7882 */ /* 0x000fe20000000000 */
[----:B------:R-:W-:Y:S01]  /*76c0*/  HGMMA.64x96x16.F32.BF16 R152, gdesc[UR16], RZ, !UPT, gsb0 ;  /* 0x01600000109879f0 */ /* 0x000fe2000c0018ff */
[----:B------:R-:W-:Y:S01]  /*76d0*/  UIADD3 UR14, UR18, 0x6, URZ ;  /* 0x00000006120e7890 */ /* 0x000fe2000fffe03f */
[----:B------:R-:W-:Y:S01]  /*76e0*/  UMOV UR15, 0x40000040 ;  /* 0x40000040000f7882 */ /* 0x000fe20000000000 */
[----:B---3--:R-:W-:Y:S01]  /*76f0*/  LOP3.LUT P2, RZ, R207, 0x7f, RZ, 0xc0, !PT ;  /* 0x0000007fcfff7812 */ /* 0x008fe2000784c0ff */
[----:B------:R-:W-:Y:S02]  /*7700*/  WARPGROUP.DEPBAR.LE gsb0, 0x0 ;  /* 0x00008000000079c5 */ /* 0x000fe40000010000 */
        /* <DEDUP_REMOVED lines=10> */
[----:B------:R-:W-:-:S04]  /*77b0*/  FMNMX.FTZ R10, R152, R13, !PT ;  /* 0x0000000d980a7209 */ /* 0x000fc80007810000 */
[----:B--2---:R-:W-:-:S04]  /*77c0*/  FMNMX.FTZ R3, R153, R10, !PT ;  /* 0x0000000a99037209 */ /* 0x004fc80007810000 */
        /* <DEDUP_REMOVED lines=21> */
[----:B------:R-:W-:Y:S02]  /*7920*/  FMNMX.FTZ R14, R197, R10, !PT ;  /* 0x0000000ac50e7209 */ /* 0x000fe40007810000 */
[----:B------:R-:W-:-:S03]  /*7930*/  FMNMX.FTZ R10, R154, R203, !PT ;  /* 0x000000cb9a0a7209 */ /* 0x000fc60007810000 */
[----:B------:R-:W2:Y:S01]  /*7940*/  SHFL.BFLY PT, R3, R14, 0x2, 0x1f ;  /* 0x0c401f000e037f89 */ /* 0x000ea200000e0000 */
[----:B------:R-:W-:-:S04]  /*7950*/  FMNMX.FTZ R15, R155, R10, !PT ;  /* 0x0000000a9b0f7209 */ /* 0x000fc80007810000 */
[----:B------:R-:W-:-:S04]  /*7960*/  FMNMX.FTZ R10, R158, R15, !PT ;  /* 0x0000000f9e0a7209 */ /* 0x000fc80007810000 */
[----:B------:R-:W-:-:S04]  /*7970*/  FMNMX.FTZ R21, R159, R10, !PT ;  /* 0x0000000a9f157209 */ /* 0x000fc80007810000 */
[----:B------:R-:W-:-:S04]  /*7980*/  FMNMX.FTZ R10, R162, R21, !PT ;  /* 0x00000015a20a7209 */ /* 0x000fc80007810000 */
[----:B------:R-:W-:-:S04]  /*7990*/  FMNMX.FTZ R21, R163, R10, !PT ;  /* 0x0000000aa3157209 */ /* 0x000fc80007810000 */
[----:B------:R-:W-:Y:S02]  /*79a0*/  FMNMX.FTZ R10, R166, R21, !PT ;  /* 0x00000015a60a7209 */ /* 0x000fe40007810000 */
[----:B--2---:R-:W-:-:S05]  /*79b0*/  FMNMX.FTZ R20, R14, R3, !PT ;  /* 0x000000030e147209 */ /* 0x004fca0007810000 */
[----:B------:R-:W2:Y:S02]  /*79c0*/  SHFL.BFLY PT, R3, R20, 0x1, 0x1f ;  /* 0x0c201f0014037f89 */ /* 0x000ea400000e0000 */
[----:B--2---:R-:W-:-:S05]  /*79d0*/  FMNMX.FTZ R3, R20, R3, !PT ;  /* 0x0000000314037209 */ /* 0x004fca0007810000 */
[----:B------:R-:W-:-:S04]  /*79e0*/  FADD.FTZ R5, -R3, R13 ;  /* 0x0000000d03057221 */ /* 0x000fc80000010100 */
[----:B------:R-:W-:Y:S01]  /*79f0*/  FMUL.FTZ R13, R5, UR10 ;  /* 0x0000000a050d7c20 */ /* 0x000fe20008410000 */
[----:B------:R-:W-:-:S04]  /*7a00*/  FMUL.FTZ R5, R3, UR10 ;  /* 0x0000000a03057c20 */ /* 0x000fc80008410000 */
[--C-:B------:R-:W-:Y:S01]  /*7a10*/  FFMA.FTZ R15, R153, UR10, -R5.reuse ;  /* 0x0000000a990f7c23 */ /* 0x100fe20008010805 */
[----:B------:R-:W-:Y:S01]  /*7a20*/  FMNMX.FTZ R153, R167, R10, !PT ;  /* 0x0000000aa7997209 */ /* 0x000fe20007810000 */
[--C-:B------:R-:W-:Y:S01]  /*7a30*/  FFMA.FTZ R21, R157, UR10, -R5.reuse ;  /* 0x0000000a9d157c23 */ /* 0x100fe20008010805 */
[--C-:B------:R-:W-:Y:S01]  /*7a40*/  FFMA.FTZ R152, R152, UR10, -R5.reuse ;  /* 0x0000000a98987c23 */ /* 0x100fe20008010805 */
[----:B------:R-:W2:Y:S01]  /*7a50*/  MUFU.EX2 R13, R13 ;  /* 0x0000000d000d7308 */ /* 0x000ea20000000800 */
[----:B------:R-:W-:Y:S01]  /*7a60*/  FMNMX.FTZ R10, R170, R153, !PT ;  /* 0x00000099aa0a7209 */ /* 0x000fe20007810000 */
[--C-:B------:R-:W-:Y:S01]  /*7a70*/  FFMA.FTZ R14, R156, UR10, -R5.reuse ;  /* 0x0000000a9c0e7c23 */ /* 0x100fe20008010805 */
[--C-:B------:R-:W-:Y:S01]  /*7a80*/  FFMA.FTZ R156, R160, UR10, -R5.reuse ;  /* 0x0000000aa09c7c23 */ /* 0x100fe20008010805 */
[--C-:B------:R-:W-:Y:S01]  /*7a90*/  FFMA.FTZ R20, R164, UR10, -R5.reuse ;  /* 0x0000000aa4147c23 */ /* 0x100fe20008010805 */
[----:B------:R-:W-:Y:S01]  /*7aa0*/  FMNMX.FTZ R153, R171, R10, !PT ;  /* 0x0000000aab997209 */ /* 0x000fe20007810000 */
[--C-:B------:R-:W-:Y:S01]  /*7ab0*/  FFMA.FTZ R160, R168, UR10, -R5.reuse ;  /* 0x0000000aa8a07c23 */ /* 0x100fe20008010805 */
[--C-:B------:R-:W-:Y:S01]  /*7ac0*/  FFMA.FTZ R22, R172, UR10, -R5.reuse ;  /* 0x0000000aac167c23 */ /* 0x100fe20008010805 */
[----:B------:R-:W3:Y:S01]  /*7ad0*/  MUFU.EX2 R152, R152 ;  /* 0x0000009800987308 */ /* 0x000ee20000000800 */
[----:B------:R-:W-:Y:S01]  /*7ae0*/  FMNMX.FTZ R10, R174, R153, !PT ;  /* 0x00000099ae0a7209 */ /* 0x000fe20007810000 */
[--C-:B------:R-:W-:Y:S01]  /*7af0*/  FFMA.FTZ R153, R161, UR10, -R5.reuse ;  /* 0x0000000aa1997c23 */ /* 0x100fe20008010805 */
[--C-:B------:R-:W-:Y:S01]  /*7b00*/  FFMA.FTZ R164, R176, UR10, -R5.reuse ;  /* 0x0000000ab0a47c23 */ /* 0x100fe20008010805 */
[--C-:B------:R-:W-:Y:S01]  /*7b10*/  FFMA.FTZ R168, R180, UR10, -R5.reuse ;  /* 0x0000000ab4a87c23 */ /* 0x100fe20008010805 */
[----:B------:R-:W-:Y:S01]  /*7b20*/  FMNMX.FTZ R157, R175, R10, !PT ;  /* 0x0000000aaf9d7209 */ /* 0x000fe20007810000 */
[--C-:B------:R-:W-:Y:S01]  /*7b30*/  FFMA.FTZ R172, R184, UR10, -R5.reuse ;  /* 0x0000000ab8ac7c23 */ /* 0x100fe20008010805 */
[--C-:B------:R-:W-:Y:S01]  /*7b40*/  FFMA.FTZ R176, R188, UR10, -R5.reuse ;  /* 0x0000000abcb07c23 */ /* 0x100fe20008010805 */
[----:B------:R-:W4:Y:S01]  /*7b50*/  MUFU.EX2 R15, R15 ;  /* 0x0000000f000f7308 */ /* 0x000f220000000800 */
[----:B------:R-:W-:Y:S01]  /*7b60*/  FMNMX.FTZ R10, R178, R157, !PT ;  /* 0x0000009db20a7209 */ /* 0x000fe20007810000 */
[--C-:B------:R-:W-:Y:S01]  /*7b70*/  FFMA.FTZ R180, R192, UR10, -R5.reuse ;  /* 0x0000000ac0b47c23 */ /* 0x100fe20008010805 */
[--C-:B------:R-:W-:Y:S01]  /*7b80*/  FFMA.FTZ R184, R196, UR10, -R5.reuse ;  /* 0x0000000ac4b87c23 */ /* 0x100fe20008010805 */
[-C--:B--2---:R-:W-:Y:S01]  /*7b90*/  FMUL.FTZ R24, R24, R13.reuse ;  /* 0x0000000d18187220 */ /* 0x084fe20000410000 */
[----:B------:R-:W-:Y:S01]  /*7ba0*/  FMNMX.FTZ R157, R179, R10, !PT ;  /* 0x0000000ab39d7209 */ /* 0x000fe20007810000 */
[-C--:B------:R-:W-:Y:S01]  /*7bb0*/  FMUL.FTZ R25, R25, R13.reuse ;  /* 0x0000000d19197220 */ /* 0x080fe20000410000 */
[----:B------:R-:W-:Y:S01]  /*7bc0*/  FMUL.FTZ R28, R28, R13 ;  /* 0x0000000d1c1c7220 */ /* 0x000fe20000410000 */
[----:B------:R-:W2:Y:S01]  /*7bd0*/  MUFU.EX2 R14, R14 ;  /* 0x0000000e000e7308 */ /* 0x000ea20000000800 */
[----:B------:R-:W-:Y:S01]  /*7be0*/  FMNMX.FTZ R10, R182, R157, !PT ;  /* 0x0000009db60a7209 */ /* 0x000fe20007810000 */
[--C-:B------:R-:W-:Y:S01]  /*7bf0*/  FFMA.FTZ R157, R165, UR10, -R5.reuse ;  /* 0x0000000aa59d7c23 */ /* 0x100fe20008010805 */
[----:B---3--:R-:W-:Y:S01]  /*7c00*/  FFMA.FTZ R4, R13, R4, R152 ;  /* 0x000000040d047223 */ /* 0x008fe20000010098 */
[-C--:B------:R-:W-:Y:S01]  /*7c10*/  FMUL.FTZ R29, R29, R13.reuse ;  /* 0x0000000d1d1d7220 */ /* 0x080fe20000410000 */
[----:B------:R-:W-:Y:S01]  /*7c20*/  FMNMX.FTZ R161, R183, R10, !PT ;  /* 0x0000000ab7a17209 */ /* 0x000fe20007810000 */
[-C--:B------:R-:W-:Y:S01]  /*7c30*/  FMUL.FTZ R32, R32, R13.reuse ;  /* 0x0000000d20207220 */ /* 0x080fe20000410000 */
[----:B------:R-:W-:Y:S01]  /*7c40*/  FMUL.FTZ R33, R33, R13 ;  /* 0x0000000d21217220 */ /* 0x000fe20000410000 */
[----:B------:R-:W-:Y:S01]  /*7c50*/  MUFU.EX2 R21, R21 ;  /* 0x0000001500157308 */ /* 0x000fe20000000800 */
[----:B------:R-:W-:Y:S01]  /*7c60*/  FMNMX.FTZ R10, R186, R161, !PT ;  /* 0x000000a1ba0a7209 */ /* 0x000fe20007810000 */
[-C--:B------:R-:W-:Y:S01]  /*7c70*/  FMUL.FTZ R36, R36, R13.reuse ;  /* 0x0000000d24247220 */ /* 0x080fe20000410000 */
[----:B----4-:R-:W-:Y:S01]  /*7c80*/  F2FP.BF16.F32.PACK_AB R152, R15, R152 ;  /* 0x000000980f98723e */ /* 0x010fe200000010ff */
[-C--:B------:R-:W-:Y:S01]  /*7c90*/  FMUL.FTZ R37, R37, R13.reuse ;  /* 0x0000000d25257220 */ /* 0x080fe20000410000 */
[----:B------:R-:W-:Y:S01]  /*7ca0*/  FMNMX.FTZ R161, R187, R10, !PT ;  /* 0x0000000abba17209 */ /* 0x000fe20007810000 */
[-C--:B------:R-:W-:Y:S01]  /*7cb0*/  FMUL.FTZ R40, R40, R13.reuse ;  /* 0x0000000d28287220 */ /* 0x080fe20000410000 */
[----:B------:R-:W-:Y:S01]  /*7cc0*/  FMUL.FTZ R41, R41, R13 ;  /* 0x0000000d29297220 */ /* 0x000fe20000410000 */
        /* <DEDUP_REMOVED lines=10> */
[-C--:B------:R-:W-:Y:S01]  /*7d70*/  FMUL.FTZ R44, R44, R13.reuse ;  /* 0x0000000d2c2c7220 */ /* 0x080fe20000410000 */
[-C--:B------:R-:W-:Y:S01]  /*7d80*/  FMUL.FTZ R45, R45, R13.reuse ;  /* 0x0000000d2d2d7220 */ /* 0x080fe20000410000 */
        /* <DEDUP_REMOVED lines=8> */
[----:B------:R-:W-:Y:S01]  /*7e10*/  FFMA.FTZ R181, R189, UR10, -R5 ;  /* 0x0000000abdb57c23 */ /* 0x000fe20008010805 */
[----:B------:R-:W-:Y:S01]  /*7e20*/  FMNMX.FTZ R10, R199, R10, !PT ;  /* 0x0000000ac70a7209 */ /* 0x000fe20007810000 */
[-C--:B------:R-:W-:Y:S01]  /*7e30*/  FMUL.FTZ R53, R53, R13.reuse ;  /* 0x0000000d35357220 */ /* 0x080fe20000410000 */
[-C--:B------:R-:W-:Y:S01]  /*7e40*/  FMUL.FTZ R56, R56, R13.reuse ;  /* 0x0000000d38387220 */ /* 0x080fe20000410000 */
[----:B------:R-:W3:Y:S01]  /*7e50*/  MUFU.EX2 R157, R157 ;  /* 0x0000009d009d7308 */ /* 0x000ee20000000800 */
[-C--:B------:R-:W-:Y:S01]  /*7e60*/  FMUL.FTZ R57, R57, R13.reuse ;  /* 0x0000000d39397220 */ /* 0x080fe20000410000 */
[----:B------:R-:W4:Y:S01]  /*7e70*/  SHFL.BFLY PT, R205, R10, 0x2, 0x1f ;  /* 0x0c401f000acd7f89 */ /* 0x000f2200000e0000 */
        /* <DEDUP_REMOVED lines=22> */
[----:B------:R-:W-:Y:S01]  /*7fe0*/  FMUL.FTZ R97, R97, R13 ;  /* 0x0000000d61617220 */ /* 0x000fe20000410000 */
[----:B----4-:R-:W-:Y:S01]  /*7ff0*/  FMNMX.FTZ R205, R10, R205, !PT ;  /* 0x000000cd0acd7209 */ /* 0x010fe20007810000 */
[-C--:B------:R-:W-:Y:S01]  /*8000*/  FMUL.FTZ R100, R100, R13.reuse ;  /* 0x0000000d64647220 */ /* 0x080fe20000410000 */
[-C--:B------:R-:W-:Y:S01]  /*8010*/  FMUL.FTZ R101, R101, R13.reuse ;  /* 0x0000000d65657220 */ /* 0x080fe20000410000 */
[-C--:B------:R-:W-:Y:S01]  /*8020*/  FMUL.FTZ R104, R104, R13.reuse ;  /* 0x0000000d68687220 */ /* 0x080fe20000410000 */
[-C--:B------:R-:W-:Y:S01]  /*8030*/  FMUL.FTZ R105, R105, R13.reuse ;  /* 0x0000000d69697220 */ /* 0x080fe20000410000 */
[----:B------:R-:W4:Y:S01]  /*8040*/  SHFL.BFLY PT, R10, R205, 0x1, 0x1f ;  /* 0x0c201f00cd0a7f89 */ /* 0x000f2200000e0000 */
        /* <DEDUP_REMOVED lines=23> */
[----:B----4-:R-:W-:Y:S01]  /*81c0*/  FMNMX.FTZ R10, R205, R10, !PT ;  /* 0x0000000acd0a7209 */ /* 0x010fe20007810000 */
[----:B------:R-:W-:Y:S01]  /*81d0*/  MUFU.EX2 R168, R168 ;  /* 0x000000a800a87308 */ /* 0x000fe20000000800 */
[-C--:B------:R-:W-:Y:S01]  /*81e0*/  FMUL.FTZ R148, R148, R13.reuse ;  /* 0x0000000d94947220 */ /* 0x080fe20000410000 */
[----:B------:R-:W-:-:S02]  /*81f0*/  FMUL.FTZ R149, R149, R13 ;  /* 0x0000000d95957220 */ /* 0x000fc40000410000 */
[C---:B------:R-:W-:Y:S01]  /*8200*/  FADD.FTZ R5, -R10.reuse, R203 ;  /* 0x000000cb0a057221 */ /* 0x040fe20000010100 */
[----:B------:R-:W-:-:S03]  /*8210*/  FMUL.FTZ R203, R10, UR10 ;  /* 0x0000000a0acb7c20 */ /* 0x000fc60008410000 */
[----:B------:R-:W4:Y:S01]  /*8220*/  MUFU.EX2 R173, R173 ;  /* 0x000000ad00ad7308 */ /* 0x000f220000000800 */
[--C-:B------:R-:W-:Y:S01]  /*8230*/  FFMA.FTZ R208, R175, UR10, -R203.reuse ;  /* 0x0000000aafd07c23 */ /* 0x100fe200080108cb */
        /* <DEDUP_REMOVED lines=22> */
[----:B------:R-:W-:Y:S01]  /*83a0*/  FFMA.FTZ R199, R199, UR10, -R203 ;  /* 0x0000000ac7c77c23 */ /* 0x000fe200080108cb */
[----:B------:R-:W-:Y:S01]  /*83b0*/  FADD.FTZ R203, R15, R4 ;  /* 0x000000040fcb7221 */ /* 0x000fe20000010000 */
[----:B------:R-:W-:Y:S01]  /*83c0*/  MUFU.EX2 R172, R172 ;  /* 0x000000ac00ac7308 */ /* 0x000fe20000000800 */
[----:B------:R-:W-:Y:S01]  /*83d0*/  FMUL.FTZ R5, R5, UR10 ;  /* 0x0000000a05057c20 */ /* 0x000fe20008410000 */
[----:B------:R-:W-:-:S02]  /*83e0*/  IMAD.U32 R183, RZ, RZ, UR24 ;  /* 0x00000018ffb77e24 */ /* 0x000fc4000f8e00ff */
[----:B--2---:R-:W-:Y:S01]  /*83f0*/  FADD.FTZ R4, R14, R203 ;  /* 0x000000cb0e047221 */ /* 0x004fe20000010000 */
[----:B---3--:R-:W-:Y:S01]  /*8400*/  F2FP.BF16.F32.PACK_AB R158, R157, R20 ;  /* 0x000000149d9e723e */ /* 0x008fe200000010ff */
[----:B------:R-:W-:Y:S02]  /*8410*/  @!P2 VIADD R154, R183, 0x22840 ;  /* 0x00022840b79aa836 */ /* 0x000fe40000000000 */
[----:B------:R-:W-:Y:S01]  /*8420*/  FADD.FTZ R203, R21, R4 ;  /* 0x0000000415cb7221 */ /* 0x000fe20000010000 */
[----:B------:R-:W-:Y:S01]  /*8430*/  MUFU.EX2 R177, R177 ;  /* 0x000000b100b17308 */ /* 0x000fe20000000800 */
[----:B-----5:R-:W-:Y:S02]  /*8440*/  F2FP.BF16.F32.PACK_AB R162, R165, R22 ;  /* 0x00000016a5a2723e */ /* 0x020fe400000010ff */
[----:B------:R-:W-:Y:S01]  /*8450*/  FADD.FTZ R4, R156, R203 ;  /* 0x000000cb9c047221 */ /* 0x000fe20000010000 */
[----:B------:R-:W-:Y:S02]  /*8460*/  @!P2 PRMT R154, RZ, 0x654, R154 ;  /* 0x00000654ff9aa816 */ /* 0x000fe4000000009a */
[C---:B------:R-:W-:Y:S01]  /*8470*/  F2FP.BF16.F32.PACK_AB R156, R153.reuse, R156 ;  /* 0x0000009c999c723e */ /* 0x040fe200000010ff */
[----:B------:R-:W-:Y:S01]  /*8480*/  FADD.FTZ R203, R153, R4 ;  /* 0x0000000499cb7221 */ /* 0x000fe20000010000 */
[----:B------:R-:W-:Y:S01]  /*8490*/  MUFU.EX2 R176, R176 ;  /* 0x000000b000b07308 */ /* 0x000fe20000000800 */
[----:B----4-:R-:W-:-:S02]  /*84a0*/  F2FP.BF16.F32.PACK_AB R166, R173, R168 ;  /* 0x000000a8ada6723e */ /* 0x010fc400000010ff */
[----:B------:R-:W-:-:S04]  /*84b0*/  FADD.FTZ R4, R20, R203 ;  /* 0x000000cb14047221 */ /* 0x000fc80000010000 */
[----:B------:R-:W-:Y:S01]  /*84c0*/  FADD.FTZ R203, R157, R4 ;  /* 0x000000049dcb7221 */ /* 0x000fe20000010000 */
[----:B------:R-:W2:Y:S03]  /*84d0*/  MUFU.EX2 R181, R181 ;  /* 0x000000b500b57308 */ /* 0x000ea60000000800 */
[----:B------:R-:W-:Y:S01]  /*84e0*/  FADD.FTZ R4, R160, R203 ;  /* 0x000000cba0047221 */ /* 0x000fe20000010000 */
[----:B------:R-:W-:-:S03]  /*84f0*/  F2FP.BF16.F32.PACK_AB R160, R161, R160 ;  /* 0x000000a0a1a0723e */ /* 0x000fc600000010ff */
[----:B------:R-:W-:Y:S01]  /*8500*/  FADD.FTZ R203, R161, R4 ;  /* 0x00000004a1cb7221 */ /* 0x000fe20000010000 */
[----:B------:R-:W-:Y:S03]  /*8510*/  MUFU.EX2 R180, R180 ;  /* 0x000000b400b47308 */ /* 0x000fe60000000800 */
[----:B------:R-:W-:-:S04]  /*8520*/  FADD.FTZ R4, R22, R203 ;  /* 0x000000cb16047221 */ /* 0x000fc80000010000 */
[----:B------:R-:W-:Y:S01]  /*8530*/  FADD.FTZ R203, R165, R4 ;  /* 0x00000004a5cb7221 */ /* 0x000fe20000010000 */
[----:B------:R-:W3:Y:S01]  /*8540*/  MUFU.EX2 R185, R185 ;  /* 0x000000b900b97308 */ /* 0x000ee20000000800 */
[----:B--2---:R-:W-:Y:S02]  /*8550*/  F2FP.BF16.F32.PACK_AB R170, R181, R176 ;  /* 0x000000b0b5aa723e */ /* 0x004fe400000010ff */
[----:B------:R-:W-:Y:S01]  /*8560*/  FADD.FTZ R4, R164, R203 ;  /* 0x000000cba4047221 */ /* 0x000fe20000010000 */
[----:B------:R-:W-:-:S03]  /*8570*/  F2FP.BF16.F32.PACK_AB R164, R169, R164 ;  /* 0x000000a4a9a4723e */ /* 0x000fc600000010ff */
[----:B------:R-:W-:Y:S01]  /*8580*/  FADD.FTZ R203, R169, R4 ;  /* 0x00000004a9cb7221 */ /* 0x000fe20000010000 */
[----:B------:R2:W4:Y:S03]  /*8590*/  MUFU.EX2 R189, R5 ;  /* 0x0000000500bd7308 */ /* 0x0005260000000800 */
[----:B------:R-:W-:Y:S01]  /*85a0*/  FADD.FTZ R4, R168, R203 ;  /* 0x000000cba8047221 */ /* 0x000fe20000010000 */
[----:B------:R-:W-:-:S03]  /*85b0*/  F2FP.BF16.F32.PACK_AB R168, R177, R172 ;  /* 0x000000acb1a8723e */ /* 0x000fc600000010ff */
[----:B------:R-:W-:Y:S01]  /*85c0*/  FADD.FTZ R203, R173, R4 ;  /* 0x00000004adcb7221 */ /* 0x000fe20000010000 */
[----:B------:R-:W5:Y:S01]  /*85d0*/  MUFU.EX2 R188, R188 ;  /* 0x000000bc00bc7308 */ /* 0x000f620000000800 */
[----:B--2---:R-:W-:Y:S02]  /*85e0*/  IADD3 R5, -R23, 0xb, RZ ;  /* 0x0000000b17057810 */ /* 0x004fe40007ffe1ff */
[----:B------:R-:W-:Y:S01]  /*85f0*/  FADD.FTZ R4, R172, R203 ;  /* 0x000000cbac047221 */ /* 0x000fe20000010000 */
[----:B---3--:R-:W-:Y:S02]  /*8600*/  F2FP.BF16.F32.PACK_AB R172, R185, R180 ;  /* 0x000000b4b9ac723e */ /* 0x008fe400000010ff */
[----:B------:R2:W-:Y:S06]  /*8610*/  BAR.ARV R5, 0x100 ;  /* 0x000400050000751d */ /* 0x0005ec0000002000 */
[----:B------:R-:W-:Y:S01]  /*8620*/  FADD.FTZ R203, R177, R4 ;  /* 0x00000004b1cb7221 */ /* 0x000fe20000010000 */
[----:B------:R-:W3:Y:S01]  /*8630*/  MUFU.EX2 R184, R184 ;  /* 0x000000b800b87308 */ /* 0x000ee20000000800 */
[----:B------:R1:W-:Y:S01]  /*8640*/  @!P2 SYNCS.ARRIVE.TRANS64.RED.A1T0 RZ, [R154+URZ], RZ ;  /* 0x000000ff9affa9a7 */ /* 0x0003e2000810043f */
[-C--:B----4-:R-:W-:Y:S01]  /*8650*/  FMUL.FTZ R26, R26, R189.reuse ;  /* 0x000000bd1a1a7220 */ /* 0x090fe20000410000 */
[----:B------:R-:W-:Y:S01]  /*8660*/  FADD.FTZ R4, R176, R203 ;  /* 0x000000cbb0047221 */ /* 0x000fe20000010000 */
[----:B-----5:R-:W-:Y:S01]  /*8670*/  FFMA.FTZ R0, R189, R0, R188 ;  /* 0x00000000bd007223 */ /* 0x020fe200000100bc */
[-C--:B------:R-:W-:Y:S01]  /*8680*/  FMUL.FTZ R27, R27, R189.reuse ;  /* 0x000000bd1b1b7220 */ /* 0x080fe20000410000 */
[-C--:B------:R-:W-:Y:S01]  /*8690*/  FMUL.FTZ R30, R30, R189.reuse ;  /* 0x000000bd1e1e7220 */ /* 0x080fe20000410000 */
[----:B------:R-:W-:Y:S01]  /*86a0*/  FADD.FTZ R15, R181, R4 ;  /* 0x00000004b50f7221 */ /* 0x000fe20000010000 */
[----:B------:R-:W4:Y:S01]  /*86b0*/  MUFU.EX2 R155, R155 ;  /* 0x0000009b009b7308 */ /* 0x000f220000000800 */
[----:B-1----:R-:W-:Y:S01]  /*86c0*/  F2FP.BF16.F32.PACK_AB R154, R21, R14 ;  /* 0x0000000e159a723e */ /* 0x002fe200000010ff */
[-C--:B------:R-:W-:Y:S01]  /*86d0*/  FMUL.FTZ R31, R31, R189.reuse ;  /* 0x000000bd1f1f7220 */ /* 0x080fe20000410000 */
[----:B------:R-:W-:Y:S01]  /*86e0*/  FADD.FTZ R4, R180, R15 ;  /* 0x0000000fb4047221 */ /* 0x000fe20000010000 */
[-C--:B------:R-:W-:Y:S01]  /*86f0*/  FMUL.FTZ R34, R34, R189.reuse ;  /* 0x000000bd22227220 */ /* 0x080fe20000410000 */
[-C--:B------:R-:W-:Y:S01]  /*8700*/  FMUL.FTZ R35, R35, R189.reuse ;  /* 0x000000bd23237220 */ /* 0x080fe20000410000 */
[-C--:B------:R-:W-:Y:S01]  /*8710*/  FMUL.FTZ R38, R38, R189.reuse ;  /* 0x000000bd26267220 */ /* 0x080fe20000410000 */
[----:B------:R-:W-:Y:S01]  /*8720*/  FADD.FTZ R15, R185, R4 ;  /* 0x00000004b90f7221 */ /* 0x000fe20000010000 */
[----:B------:R-:W1:Y:S01]  /*8730*/  MUFU.EX2 R192, R192 ;  /* 0x000000c000c07308 */ /* 0x000e620000000800 */
[-C--:B------:R-:W-:Y:S01]  /*8740*/  FMUL.FTZ R39, R39, R189.reuse ;  /* 0x000000bd27277220 */ /* 0x080fe20000410000 */
[-C--:B------:R-:W-:Y:S01]  /*8750*/  FMUL.FTZ R42, R42, R189.reuse ;  /* 0x000000bd2a2a7220 */ /* 0x080fe20000410000 */
[----:B---3--:R-:W-:Y:S01]  /*8760*/  FADD.FTZ R4, R184, R15 ;  /* 0x0000000fb8047221 */ /* 0x008fe20000010000 */
[-C--:B------:R-:W-:Y:S01]  /*8770*/  FMUL.FTZ R43, R43, R189.reuse ;  /* 0x000000bd2b2b7220 */ /* 0x080fe20000410000 */
[-C--:B------:R-:W-:Y:S01]  /*8780*/  FMUL.FTZ R46, R46, R189.reuse ;  /* 0x000000bd2e2e7220 */ /* 0x080fe20000410000 */
[-C--:B------:R-:W-:Y:S01]  /*8790*/  FMUL.FTZ R47, R47, R189.reuse ;  /* 0x000000bd2f2f7220 */ /* 0x080fe20000410000 */
[-C--:B------:R-:W-:Y:S01]  /*87a0*/  FMUL.FTZ R50, R50, R189.reuse ;  /* 0x000000bd32327220 */ /* 0x080fe20000410000 */
[----:B------:R-:W3:Y:S01]  /*87b0*/  MUFU.EX2 R159, R159 ;  /* 0x0000009f009f7308 */ /* 0x000ee20000000800 */
[C---:B----4-:R-:W-:Y:S01]  /*87c0*/  FADD.FTZ R15, R155.reuse, R0 ;  /* 0x000000009b0f7221 */ /* 0x050fe20000010000 */
[----:B------:R-:W-:Y:S01]  /*87d0*/  F2FP.BF16.F32.PACK_AB R153, R155, R188 ;  /* 0x000000bc9b99723e */ /* 0x000fe200000010ff */
        /* <DEDUP_REMOVED lines=14> */
[C---:B---3--:R-:W-:Y:S01]  /*88c0*/  FADD.FTZ R15, R159.reuse, R0 ;  /* 0x000000009f0f7221 */ /* 0x048fe20000010000 */
[----:B------:R-:W-:Y:S01]  /*88d0*/  F2FP.BF16.F32.PACK_AB R155, R159, R192 ;  /* 0x000000c09f9b723e */ /* 0x000fe200000010ff */
[-C--:B------:R-:W-:Y:S01]  /*88e0*/  FMUL.FTZ R74, R74, R189.reuse ;  /* 0x000000bd4a4a7220 */ /* 0x080fe20000410000 */
[-C--:B------:R-:W-:Y:S01]  /*88f0*/  FMUL.FTZ R75, R75, R189.reuse ;  /* 0x000000bd4b4b7220 */ /* 0x080fe20000410000 */
[-C--:B------:R-:W-:Y:S01]  /*8900*/  FMUL.FTZ R78, R78, R189.reuse ;  /* 0x000000bd4e4e7220 */ /* 0x080fe20000410000 */
[-C--:B------:R-:W-:Y:S01]  /*8910*/  FMUL.FTZ R79, R79, R189.reuse ;  /* 0x000000bd4f4f7220 */ /* 0x080fe20000410000 */
[-C--:B------:R-:W-:Y:S01]  /*8920*/  FMUL.FTZ R82, R82, R189.reuse ;  /* 0x000000bd52527220 */ /* 0x080fe20000410000 */
[----:B------:R-:W3:Y:S01]  /*8930*/  MUFU.EX2 R197, R197 ;  /* 0x000000c500c57308 */ /* 0x000ee20000000800 */
        /* <DEDUP_REMOVED lines=38> */
[----:B------:R-:W-:Y:S01]  /*8ba0*/  FMUL.FTZ R139, R139, R189 ;  /* 0x000000bd8b8b7220 */ /* 0x000fe20000410000 */
        /* <DEDUP_REMOVED lines=10> */
[----:B------:R-:W-:Y:S01]  /*8c50*/  FMUL.FTZ R151, R151, R189 ;  /* 0x000000bd97977220 */ /* 0x000fe20000410000 */
[----:B------:R-:W-:-:S05]  /*8c60*/  F2FP.BF16.F32.PACK_AB R159, R204, R197 ;  /* 0x000000c5cc9f723e */ /* 0x000fca00000010ff */
        /* <DEDUP_REMOVED lines=9> */
[----:B-1----:R-:W-:-:S07]  /*8d00*/  FADD.FTZ R15, R179, R0 ;  /* 0x00000000b30f7221 */ /* 0x002fce0000010000 */
        /* <DEDUP_REMOVED lines=19> */
[----:B----4-:R-:W-:Y:S01]  /*8e40*/  FADD.FTZ R0, R198, R15 ;  /* 0x0000000fc6007221 */ /* 0x010fe20000010000 */
[C---:B-1----:R-:W-:Y:S01]  /*8e50*/  FADD.FTZ R4, R193.reuse, R4 ;  /* 0x00000004c1047221 */ /* 0x042fe20000010000 */
[----:B------:R-:W-:Y:S02]  /*8e60*/  F2FP.BF16.F32.PACK_AB R174, R193, R184 ;  /* 0x000000b8c1ae723e */ /* 0x000fe400000010ff */
[C---:B---3--:R-:W-:Y:S01]  /*8e70*/  FADD.FTZ R0, R199.reuse, R0 ;  /* 0x00000000c7007221 */ /* 0x048fe20000010000 */
[----:B------:R-:W-:Y:S01]  /*8e80*/  F2FP.BF16.F32.PACK_AB R175, R199, R198 ;  /* 0x000000c6c7af723e */ /* 0x000fe200000010ff */
[----:B--2---:R-:W-:Y:S06]  /*8e90*/  @!P0 BRA `(.L_x_1355) ;  /* 0x0000000000048947 */ /* 0x004fec0003800000 */
[----:B------:R-:W-:Y:S01]  /*8ea0*/  BPT.TRAP 0x1 ;  /* 0x000000040000795c */ /* 0x000fe20000300000 */
.L_x_1355:
[----:B------:R1:W2:Y:S01]  /*8eb0*/  SYNCS.PHASECHK.TRANS64.TRYWAIT P2, [UR24+0x22850], R8 ;  /* 0x02285008ff0075a7 */ /* 0x0002a20008040158 */
[----:B------:R-:W-:Y:S05]  /*8ec0*/  @!P0 BRA `(.L_x_1356) ;  /* 0x0000000000048947 */ /* 0x000fea0003800000 */
[----:B------:R-:W-:Y:S01]  /*8ed0*/  BPT.TRAP 0x1 ;  /* 0x000000040000795c */ /* 0x000fe20000300000 */
.L_x_1356:
[----:B--2---:R-:W-:Y:S05]  /*8ee0*/  @P2 BRA `(.L_x_1357) ;  /* 0x0000000000082947 */ /* 0x004fea0003800000 */
[----:B------:R-:W2:Y:S02]  /*8ef0*/  SYNCS.PHASECHK.TRANS64.TRYWAIT P2, [UR24+0x22850], R8 ;  /* 0x02285008ff0075a7 */ /* 0x000ea40008040158 */
[----:B--2---:R-:W-:Y:S05]  /*8f00*/  @!P2 BRA `(.L_x_1358) ;  /* 0x000000880048a947 */ /* 0x004fea0003800000 */
.L_x_1357:
[----:B-12---:R-:W-:Y:S01]  /*8f10*/  VIADD R8, R23, 0x8 ;  /* 0x0000000817087836 */ /* 0x006fe20000000000 */
[----:B------:R-:W-:Y:S01]  /*8f20*/  UIMAD UR11, UR39, 0xc00, UR21 ;  /* 0x00000c00270b78a4 */ /* 0x000fe2000f8e0215 */
[----:B------:R-:W1:Y:S01]  /*8f30*/  S2R R13, SR_TID.X ;  /* 0x00000000000d7919 */ /* 0x000e620000002100 */
[----:B------:R-:W-:Y:S01]  /*8f40*/  UMOV UR7, 0x40000040 ;  /* 0x4000004000077882 */ /* 0x000fe20000000000 */
[----:B------:R-:W-:Y:S01]  /*8f50*/  IMAD.MOV.U32 R203, RZ, RZ, R10 ;  /* 0x000000ffffcb7224 */ /* 0x000fe200078e000a */
[----:B------:R2:W-:Y:S06]  /*8f60*/  BAR.SYNC.DEFER_BLOCKING R8, 0x100 ;  /* 0x000400080000751d */ /* 0x0005ec0000010000 */
[----:B------:R-:W-:Y:S01]  /*8f70*/  UMOV UR6, UR11 ;  /* 0x0000000b00067c82 */ /* 0x000fe20008000000 */
[----:B------:R-:W-:Y:S01]  /*8f80*/  WARPGROUP.ARRIVE ;  /* 0x00000000000079c5 */ /* 0x000fe20000000000 */
[----:B-1----:R-:W-:Y:S01]  /*8f90*/  LOP3.LUT P2, RZ, R13, 0x7f, RZ, 0xc0, !PT ;  /* 0x0000007f0dff7812 */ /* 0x002fe2000784c0ff */
[----:B------:R-:W-:-:S04]  /*8fa0*/  IMAD.MOV.U32 R13, RZ, RZ, R3 ;  /* 0x000000ffff0d7224 */ /* 0x000fc800078e0003 */
[----:B------:R-:W-:Y:S01]  /*8fb0*/  HGMMA.64x256x16.F32.BF16 R24, R152, gdesc[UR4].tnspB, R24, gsb0 ;  /* 0x43e0000498187df0 */ /* 0x000fe20008001818 */
[----:B------:R-:W-:Y:S01]  /*8fc0*/  UIADD3 UR6, UR11, 0x80, URZ ;  /* 0x000000800b067890 */ /* 0x000fe2000fffe03f */
[----:B------:R-:W-:-:S06]  /*8fd0*/  UMOV UR7, 0x40000040 ;  /* 0x4000004000077882 */ /* 0x000fcc0000000000 */
[----:B------:R-:W-:-:S05]  /*8fe0*/  @!P2 VIADD R183, R183, 0x22860 ;  /* 0x00022860b7b7a836 */ /* 0x000fca0000000000 */
        /* <DEDUP_REMOVED lines=31> */
[----:B--2---:R-:W-:-:S07]  /*91e0*/  IMAD.MOV.U32 R8, RZ, RZ, R12 ;  /* 0x000000ffff087224 */ /* 0x004fce00078e000c */
.L_x_1350:
[----:B------:R-:W-:-:S13]  /*91f0*/  ISETP.GE.AND P1, PT, R8, UR40, PT ;  /* 0x0000002808007c0c */ /* 0x000fda000bf26270 */
[----:B------:R-:W-:Y:S05]  /*9200*/  @!P1 BRA `(.L_x_1360) ;  /* 0x0000002c00dc9947 */ /* 0x000fea0003800000 */
[----:B------:R-:W-:Y:S01]  /*9210*/  IMAD.MOV.U32 R22, RZ, RZ, R10 ;  /* 0x000000ffff167224 */ /* 0x000fe200078e000a */
[----:B------:R-:W-:Y:S01]  /*9220*/  ULDC UR24, c[0x0][0x9e4] ;  /* 0x0002790000187ab9 */ /* 0x000fe20000000800 */
[----:B------:R-:W-:Y:S01]  /*9230*/  IMAD.MOV.U32 R15, RZ, RZ, R3 ;  /* 0x000000ffff0f7224 */ /* 0x000fe200078e0003 */
[----:B------:R-:W-:Y:S01]  /*9240*/  ULDC UR25, c[0x0][0x9dc] ;  /* 0x0002770000197ab9 */ /* 0x000fe20000000800 */
[----:B------:R-:W-:Y:S01]  /*9250*/  IMAD.IADD R14, R7, 0x1, R9 ;  /* 0x00000001070e7824 */ /* 0x000fe200078e0209 */
[----:B------:R-:W-:Y:S01]  /*9260*/  ULDC UR22, c[0x0][0x988] ;  /* 0x0002620000167ab9 */ /* 0x000fe20000000800 */
[----:B------:R-:W-:-:S05]  /*9270*/  ULDC UR23, c[0x0][0x9e0] ;  /* 0x0002780000177ab9 */ /* 0x000fca0000000800 */
.L_x_1377:
[----:B------:R-:W-:-:S04]  /*9280*/  UIADD3 UR39, UR39, 0x1, URZ ;  /* 0x0000000127277890 */ /* 0x000fc8000fffe03f */
[----:B------:R-:W-:-:S04]  /*9290*/  UISETP.NE.AND UP0, UPT, UR39, 0x2, UPT ;  /* 0x000000022700788c */ /* 0x000fc8000bf05270 */
[----:B------:R-:W-:Y:S02]  /*92a0*/  USEL UR6, URZ, 0x1, UP0 ;  /* 0x000000013f067887 */ /* 0x000fe40008000000 */
[----:B------:R-:W-:Y:S02]  /*92b0*/  USEL UR39, UR39, URZ, UP0 ;  /* 0x0000003f27277287 */ /* 0x000fe40008000000 */
[----:B------:R-:W-:Y:S01]  /*92c0*/  ULOP3.LUT UR38, UR38, UR6, URZ, 0x3c, !UPT ;  /* 0x0000000626267292 */ /* 0x000fe2000f8e3c3f */
[----:B------:R-:W-:Y:S11]  /*92d0*/  @!P0 BRA `(.L_x_1361) ;  /* 0x0000000000048947 */ /* 0x000ff60003800000 */
[----:B------:R-:W-:Y:S01]  /*92e0*/  BPT.TRAP 0x1 ;  /* 0x000000040000795c */ /* 0x000fe20000300000 */
.L_x_1361:
[----:B------:R-:W-:Y:S01]  /*92f0*/  ULEA UR26, UR39, UR46, 0x3 ;  /* 0x0000002e271a7291 */ /* 0x000fe2000f8e183f */
[----:B------:R-:W-:-:S05]  /*9300*/  IMAD.U32 R13, RZ, RZ, UR38 ;  /* 0x00000026ff0d7e24 */ /* 0x000fca000f8e00ff */
[----:B------:R-:W-:-:S04]  /*9310*/  SHF.L.U32 R13, R13, 0x1f, RZ ;  /* 0x0000001f0d0d7819 */ /* 0x000fc800000006ff */
[----:B------:R1:W2:Y:S01]  /*9320*/  SYNCS.PHASECHK.TRANS64.TRYWAIT P1, [UR26+0x22830], R13 ;  /* 0x0228300dff0075a7 */ /* 0x0002a2000802015a */
[----:B------:R-:W-:Y:S05]  /*9330*/  @!P0 BRA `(.L_x_1362) ;  /* 0x0000000000048947 */ /* 0x000fea0003800000 */
[----:B------:R-:W-:Y:S01]  /*9340*/  BPT.TRAP 0x1 ;  /* 0x000000040000795c */ /* 0x000fe20000300000 */
.L_x_1362:
[----:B--2---:R-:W-:Y:S05]  /*9350*/  @P1 BRA `(.L_x_1363) ;  /* 0x0000000000081947 */ /* 0x004fea0003800000 */
[----:B------:R-:W2:Y:S02]  /*9360*/  SYNCS.PHASECHK.TRANS64.TRYWAIT P1, [UR26+0x22830], R13 ;  /* 0x0228300dff0075a7 */ /* 0x000ea4000802015a */
[----:B--2---:R-:W-:Y:S05]  /*9370*/  @!P1 BRA `(.L_x_1364) ;  /* 0x0000008400409947 */ /* 0x004fea0003800000 */
.L_x_1363:
[----:B------:R-:W-:Y:S01]  /*9380*/  UIMAD UR18, UR39, 0x300, UR20 ;  /* 0x00000300271278a4 */ /* 0x000fe2000f8e0214 */
[----:B------:R-:W-:Y:S01]  /*9390*/  WARPGROUP.ARRIVE ;  /* 0x00000000000079c5 */ /* 0x000fe20000000000 */
[----:B------:R-:W-:Y:S01]  /*93a0*/  UMOV UR19, 0x40000040 ;  /* 0x4000004000137882 */ /* 0x000fe20000000000 */
[----:B------:R-:W-:Y:S01]  /*93b0*/  UMOV UR7, 0x40000040 ;  /* 0x4000004000077882 */ /* 0x000fe20000000000 */
[----:B------:R-:W-:-:S03]  /*93c0*/  UIADD3 UR6, UR18, 0x2, URZ ;  /* 0x0000000212067890 */ /* 0x000fc6000fffe03f */
[----:B------:R-:W3:Y:S01]  /*93d0*/  S2R R3, SR_TID.X ;  /* 0x0000000000037919 */ /* 0x000ee20000002100 */
[----:B------:R-:W-:Y:S01]  /*93e0*/  UIADD3 UR10, UR18, 0x4, URZ ;  /* 0x00000004120a7890 */ /* 0x000fe2000fffe03f */
[----:B------:R-:W4:Y:S01]  /*93f0*/  LDC R21, c[0x0][0x288] ;  /* 0x0000a200ff157b82 */ /* 0x000f220000000800 */
[----:B------:R-:W-:Y:S01]  /*9400*/  UMOV UR11, 0x40000040 ;  /* 0x40000040000b7882 */ /* 0x000fe20000000000 */
[----:B------:R-:W-:Y:S01]  /*9410*/  HGMMA.64x96x16.F32.BF16 R152, gdesc[UR16], RZ, !UPT, gsb0 ;  /* 0x01600000109879f0 */ /* 0x000fe2000c0018ff */
[----:B------:R-:W-:Y:S01]  /*9420*/  UIADD3 UR14, UR18, 0x6, URZ ;  /* 0x00000006120e7890 */ /* 0x000fe2000fffe03f */
[----:B------:R-:W-:Y:S01]  /*9430*/  IMAD.U32 R12, RZ, RZ, UR26 ;  /* 0x0000001aff0c7e24 */ /* 0x000fe2000f8e00ff */
[----:B------:R-:W-:Y:S01]  /*9440*/  UMOV UR15, 0x40000040 ;  /* 0x40000040000f7882 */ /* 0x000fe20000000000 */
[----:B------:R-:W-:Y:S01]  /*9450*/  IADD3 R5, -R23, 0xb, RZ ;  /* 0x0000000b17057810 */ /* 0x000fe20007ffe1ff */
[----:B--2---:R-:W-:Y:S01]  /*9460*/  IMAD R10, R8, -0x60, R17 ;  /* 0xffffffa0080a7824 */ /* 0x004fe200078e0211 */
[----:B---3--:R-:W-:-:S13]  /*9470*/  LOP3.LUT P1, RZ, R3, 0x7f, RZ, 0xc0, !PT ;  /* 0x0000007f03ff7812 */ /* 0x008fda000782c0ff */
        /* <DEDUP_REMOVED lines=15> */
[----:B------:R-:W-:-:S02]  /*9570*/  ISETP.GE.AND P1, PT, R11, 0x1, PT ;  /* 0x000000010b00780c */ /* 0x000fc40003f26270 */
[----:B----4-:R-:W-:-:S05]  /*9580*/  IADD3 R3, R10, 0x1, -R21 ;  /* 0x000000010a037810 */ /* 0x010fca0007ffe815 */
[----:B------:R-:W-:-:S04]  /*9590*/  IMAD.IADD R3, R3, 0x1, -R16 ;  /* 0x0000000103037824 */ /* 0x000fc800078e0a10 */
[C---:B------:R-:W-:Y:S02]  /*95a0*/  VIADD R10, R3.reuse, UR23 ;  /* 0x00000017030a7c36 */ /* 0x040fe40008000000 */
[----:B------:R-:W-:Y:S02]  /*95b0*/  VIADD R203, R3, UR6 ;  /* 0x0000000603cb7c36 */ /* 0x000fe40008000000 */
[C---:B------:R-:W-:Y:S02]  /*95c0*/  IMAD.IADD R21, R7.reuse, 0x1, R10 ;  /* 0x0000000107157824 */ /* 0x040fe400078e020a */
[----:B------:R-:W-:Y:S01]  /*95d0*/  IMAD.IADD R20, R7, 0x1, R203 ;  /* 0x0000000107147824 */ /* 0x000fe200078e02cb */
[----:B--2---:R-:W-:Y:S06]  /*95e0*/  @!P1 BRA `(.L_x_1365) ;  /* 0x00000000005c9947 */ /* 0x004fec0003800000 */
[----:B------:R-:W-:Y:S01]  /*95f0*/  ISETP.GT.AND P1, PT, R14, -0x1, PT ;  /* 0xffffffff0e00780c */ /* 0x000fe20003f24270 */
[----:B------:R-:W-:-:S12]  /*9600*/  BSSY B0, `(.L_x_1366) ;  /* 0x0000011000007945 */ /* 0x000fd80003800000 */
[----:B------:R-:W-:Y:S05]  /*9610*/  @P1 BRA `(.L_x_1367) ;  /* 0x0000000000201947 */ /* 0x000fea0003800000 */
[----:B------:R-:W-:Y:S01]  /*9620*/  IMAD.U32 R206, RZ, RZ, UR24 ;  /* 0x00000018ffce7e24 */ /* 0x000fe2000f8e00ff */
[----:B------:R-:W-:-:S04]  /*9630*/  LOP3.LUT R3, RZ, R14, RZ, 0x33, !PT ;  /* 0x0000000eff037212 */ /* 0x000fc800078e33ff */
[----:B------:R-:W-:-:S13]  /*9640*/  ISETP.NE.AND P1, PT, R206, 0x1, PT ;  /* 0x00000001ce00780c */ /* 0x000fda0003f25270 */
[----:B------:R-:W2:Y:S02]  /*9650*/  @P1 LDC.64 R204, c[0x0][0x9e8] ;  /* 0x00027a00ffcc1b82 */ /* 0x000ea40000000a00 */
[----:B--2---:R-:W-:-:S05]  /*9660*/  @P1 IMAD.HI.U32 R204, R3, R204, RZ ;  /* 0x000000cc03cc1227 */ /* 0x004fca00078e00ff */
[----:B------:R-:W-:-:S04]  /*9670*/  @P1 SHF.R.U32.HI R3, RZ, R205, R204 ;  /* 0x000000cdff031219 */ /* 0x000fc800000116cc */
[----:B------:R-:W-:Y:S01]  /*9680*/  LOP3.LUT R3, RZ, R3, RZ, 0x33, !PT ;  /* 0x00000003ff037212 */ /* 0x000fe200078e33ff */
[----:B------:R-:W-:Y:S06]  /*9690*/  BRA `(.L_x_1368) ;  /* 0x00000000001c7947 */ /* 0x000fec0003800000 */
.L_x_1367:
[----:B------:R-:W-:-:S05]  /*96a0*/  IMAD.U32 R206, RZ, RZ, UR24 ;  /* 0x00000018ffce7e24 */ /* 0x000fca000f8e00ff */
[----:B------:R-:W-:-:S13]  /*96b0*/  ISETP.NE.AND P1, PT, R206, 0x1, PT ;  /* 0x00000001ce00780c */ /* 0x000fda0003f25270 */
[----:B------:R-:W2:Y:S01]  /*96c0*/  @P1 LDC.64 R204, c[0x0][0x9e8] ;  /* 0x00027a00ffcc1b82 */ /* 0x000ea20000000a00 */
[----:B------:R-:W-:-:S04]  /*96d0*/  @P1 IMAD.IADD R3, R7, 0x1, R9 ;  /* 0x0000000107031824 */ /* 0x000fc800078e0209 */
[----:B--2---:R-:W-:-:S04]  /*96e0*/  @P1 IMAD.HI.U32 R204, R3, R204, RZ ;  /* 0x000000cc03cc1227 */ /* 0x004fc800078e00ff */
[----:B------:R-:W-:Y:S01]  /*96f0*/  IMAD.MOV.U32 R3, RZ, RZ, R14 ;  /* 0x000000ffff037224 */ /* 0x000fe200078e000e */
[----:B------:R-:W-:-:S07]  /*9700*/  @P1 SHF.R.U32.HI R3, RZ, R205, R204 ;  /* 0x000000cdff031219 */ /* 0x000fce00000116cc */
.L_x_1368:
[----:B------:R-:W-:Y:S05]  /*9710*/  BSYNC B0 ;  /* 0x0000000000007941 */ /* 0x000fea0003800000 */
.L_x_1366:
[----:B------:R-:W-:-:S04]  /*9720*/  IMAD R204, R8, -0x60, -R16 ;  /* 0xffffffa008cc7824 */ /* 0x000fc800078e0a10 */
[----:B------:R-:W-:-:S05]  /*9730*/  IMAD R204, R3, R206, R204 ;  /* 0x000000ce03cc7224 */ /* 0x000fca00078e02cc */
[----:B------:R-:W-:Y:S02]  /*9740*/  VIADDMNMX R21, R204, R206, R21, PT ;  /* 0x000000cecc157246 */ /* 0x000fe40003800115 */
[----:B------:R-:W-:-:S07]  /*9750*/  VIMNMX R20, R20, R204, !PT ;  /* 0x000000cc14147248 */ /* 0x000fce0007fe0100 */
.L_x_1365:
[----:B------:R-:W-:Y:S01]  /*9760*/  IMAD R3, R8, -0x60, RZ ;  /* 0xffffffa008037824 */ /* 0x000fe200078e02ff */
[----:B------:R-:W-:Y:S01]  /*9770*/  LOP3.LUT R2, R2, 0xfffbffff, RZ, 0xc0, !PT ;  /* 0xfffbffff02027812 */ /* 0x000fe200078ec0ff */
[C---:B------:R-:W-:Y:S02]  /*9780*/  IMAD.IADD R10, R6.reuse, 0x1, R10 ;  /* 0x00000001060a7824 */ /* 0x040fe400078e020a */
[----:B------:R-:W-:Y:S01]  /*9790*/  IMAD.IADD R203, R6, 0x1, R203 ;  /* 0x0000000106cb7824 */ /* 0x000fe200078e02cb */
[C---:B------:R-:W-:Y:S02]  /*97a0*/  ISETP.GE.AND P2, PT, R3.reuse, 0x1, PT ;  /* 0x000000010300780c */ /* 0x040fe40003f46270 */
[C---:B------:R-:W-:Y:S02]  /*97b0*/  ISETP.GE.AND P1, PT, R3.reuse, 0x2, PT ;  /* 0x000000020300780c */ /* 0x040fe40003f26270 */
[----:B------:R-:W-:Y:S02]  /*97c0*/  ISETP.GT.AND P3, PT, R20, RZ, !P2 ;  /* 0x000000ff1400720c */ /* 0x000fe40005764270 */
[----:B------:R-:W-:-:S02]  /*97d0*/  ISETP.GE.AND P4, PT, R3, 0x9, PT ;  /* 0x000000090300780c */ /* 0x000fc40003f86270 */
[----:B------:R-:W-:-:S04]  /*97e0*/  ISETP.LT.OR P3, PT, R21, 0x1, P3 ;  /* 0x000000011500780c */ /* 0x000fc80001f61670 */
[----:B------:R-:W-:Y:S02]  /*97f0*/  FSEL R152, R152, -INF , !P3 ;  /* 0xff80000098987808 */ /* 0x000fe40005800000 */
[----:B------:R-:W-:Y:S02]  /*9800*/  @P2 LOP3.LUT R2, R2, 0x40000, RZ, 0xfc, !PT ;  /* 0x0004000002022812 */ /* 0x000fe400078efcff */
[----:B------:R-:W-:Y:S02]  /*9810*/  ISETP.GT.AND P2, PT, R20, 0x1, !P1 ;  /* 0x000000011400780c */ /* 0x000fe40004f44270 */
[----:B------:R-:W-:Y:S02]  /*9820*/  ISETP.GE.AND P3, PT, R3, 0xa, PT ;  /* 0x0000000a0300780c */ /* 0x000fe40003f66270 */
[----:B------:R-:W-:Y:S02]  /*9830*/  ISETP.LT.OR P2, PT, R21, 0x2, P2 ;  /* 0x000000021500780c */ /* 0x000fe40001741670 */
[----:B------:R-:W-:-:S02]  /*9840*/  LOP3.LUT R2, R2, 0xfffffffd, RZ, 0xc0, !PT ;  /* 0xfffffffd02027812 */ /* 0x000fc400078ec0ff */
[----:B------:R-:W-:Y:S02]  /*9850*/  FSEL R153, R153, -INF , !P2 ;  /* 0xff80000099997808 */ /* 0x000fe40005000000 */
[----:B------:R-:W-:Y:S02]  /*9860*/  ISETP.GT.AND P2, PT, R20, 0x8, !P4 ;  /* 0x000000081400780c */ /* 0x000fe40006744270 */
[----:B------:R-:W-:Y:S02]  /*9870*/  @P4 LOP3.LUT R2, R2, 0x2, RZ, 0xfc, !PT ;  /* 0x0000000202024812 */ /* 0x000fe400078efcff */
[----:B------:R-:W-:Y:S02]  /*9880*/  ISETP.LT.OR P2, PT, R21, 0x9, P2 ;  /* 0x000000091500780c */ /* 0x000fe40001741670 */
[----:B------:R-:W-:Y:S02]  /*9890*/  LOP3.LUT R2, R2, 0xfffffffb, RZ, 0xc0, !PT ;  /* 0xfffffffb02027812 */ /* 0x000fe400078ec0ff */
[----:B------:R-:W-:-:S02]  /*98a0*/  FSEL R156, R156, -INF , !P2 ;  /* 0xff8000009c9c7808 */ /* 0x000fc40005000000 */
[----:B------:R-:W-:Y:S02]  /*98b0*/  @P3 LOP3.LUT R2, R2, 0x4, RZ, 0xfc, !PT ;  /* 0x0000000402023812 */ /* 0x000fe400078efcff */
[----:B------:R-:W-:Y:S02]  /*98c0*/  ISETP.GT.AND P2, PT, R20, 0x9, !P3 ;  /* 0x000000091400780c */ /* 0x000fe40005f44270 */
[----:B------:R-:W-:Y:S02]  /*98d0*/  ISETP.GE.AND P3, PT, R3, 0x11, PT ;  /* 0x000000110300780c */ /* 0x000fe40003f66270 */
[----:B------:R-:W-:Y:S02]  /*98e0*/  ISETP.LT.OR P2, PT, R21, 0xa, P2 ;  /* 0x0000000a1500780c */ /* 0x000fe40001741670 */
[----:B------:R-:W-:Y:S02]  /*98f0*/  LOP3.LUT R2, R2, 0xfffffff7, RZ, 0xc0, !PT ;  /* 0xfffffff702027812 */ /* 0x000fe400078ec0ff */
[----:B------:R-:W-:-:S02]  /*9900*/  FSEL R157, R157, -INF , !P2 ;  /* 0xff8000009d9d7808 */ /* 0x000fc40005000000 */
        /* <DEDUP_REMOVED lines=110> */
[----:B------:R-:W-:-:S13]  /*9ff0*/  ISETP.GE.AND P6, PT, R11, 0x1, PT ;  /* 0x000000010b00780c */ /* 0x000fda0003fc6270 */
[----:B------:R-:W-:Y:S05]  /*a000*/  @!P6 BRA `(.L_x_1369) ;  /* 0x000000000058e947 */ /* 0x000fea0003800000 */
[----:B------:R-:W-:Y:S01]  /*a010*/  IMAD.IADD R204, R6, 0x1, R9 ;  /* 0x0000000106cc7824 */ /* 0x000fe200078e0209 */
[----:B------:R-:W-:Y:S04]  /*a020*/  BSSY B0, `(.L_x_1370) ;  /* 0x0000010000007945 */ /* 0x000fe80003800000 */
[----:B------:R-:W-:-:S13]  /*a030*/  ISETP.GT.AND P6, PT, R204, -0x1, PT ;  /* 0xffffffffcc00780c */ /* 0x000fda0003fc4270 */
        /* <DEDUP_REMOVED lines=9> */
.L_x_1371:
[----:B------:R-:W-:-:S05]  /*a0d0*/  IMAD.U32 R206, RZ, RZ, UR24 ;  /* 0x00000018ffce7e24 */ /* 0x000fca000f8e00ff */
[----:B------:R-:W-:-:S13]  /*a0e0*/  ISETP.NE.AND P6, PT, R206, 0x1, PT ;  /* 0x00000001ce00780c */ /* 0x000fda0003fc5270 */
[----:B------:R-:W2:Y:S02]  /*a0f0*/  @P6 LDC.64 R20, c[0x0][0x9e8] ;  /* 0x00027a00ff146b82 */ /* 0x000ea40000000a00 */
[----:B--2---:R-:W-:-:S05]  /*a100*/  @P6 IMAD.HI.U32 R20, R204, R20, RZ ;  /* 0x00000014cc146227 */ /* 0x004fca00078e00ff */
[----:B------:R-:W-:-:S07]  /*a110*/  @P6 SHF.R.U32.HI R204, RZ, R21, R20 ;  /* 0x00000015ffcc6219 */ /* 0x000fce0000011614 */
.L_x_1372:
[----:B------:R-:W-:Y:S05]  /*a120*/  BSYNC B0 ;  /* 0x0000000000007941 */ /* 0x000fea0003800000 */
.L_x_1370:
[----:B------:R-:W-:-:S04]  /*a130*/  IMAD.IADD R3, R3, 0x1, -R16 ;  /* 0x0000000103037824 */ /* 0x000fc800078e0a10 */
[----:B------:R-:W-:-:S05]  /*a140*/  IMAD R3, R204, R206, R3 ;  /* 0x000000cecc037224 */ /* 0x000fca00078e0203 */
[----:B------:R-:W-:Y:S02]  /*a150*/  VIADDMNMX R10, R3, R206, R10, PT ;  /* 0x000000ce030a7246 */ /* 0x000fe4000380010a */
[----:B------:R-:W-:-:S07]  /*a160*/  VIMNMX R203, R203, R3, !PT ;  /* 0x00000003cbcb7248 */ /* 0x000fce0007fe0100 */
.L_x_1369:
        /* <DEDUP_REMOVED lines=61> */
[----:B------:R-:W2:Y:S01]  /*a540*/  SHFL.BFLY PT, R3, R20, 0x2, 0x1f ;  /* 0x0c401f0014037f89 */ /* 0x000ea200000e0000 */
        /* <DEDUP_REMOVED lines=10> */
[C---:B------:R-:W-:Y:S02]  /*a5f0*/  ISETP.LT.OR P1, PT, R10.reuse, 0x2a, P1 ;  /* 0x0000002a0a00780c */ /* 0x040fe40000f21670 */
[----:B------:R-:W-:Y:S02]  /*a600*/  ISETP.LT.OR P3, PT, R10, 0x51, P3 ;  /* 0x000000510a00780c */ /* 0x000fe40001f61670 */
[----:B------:R-:W-:-:S02]  /*a610*/  FSEL R175, R175, -INF , !P1 ;  /* 0xff800000afaf7808 */ /* 0x000fc40004800000 */
[----:B------:R-:W-:Y:S02]  /*a620*/  LOP3.LUT P1, RZ, R2, 0x800, RZ, 0xc0, !PT ;  /* 0x0000080002ff7812 */ /* 0x000fe4000782c0ff */
[----:B--2---:R-:W-:Y:S02]  /*a630*/  FMNMX.FTZ R206, R20, R3, !PT ;  /* 0x0000000314ce7209 */ /* 0x004fe40007810000 */
[C---:B------:R-:W-:Y:S02]  /*a640*/  ISETP.GT.AND P1, PT, R203.reuse, 0x30, !P1 ;  /* 0x00000030cb00780c */ /* 0x040fe40004f24270 */
[----:B------:R-:W-:Y:S01]  /*a650*/  ISETP.GT.AND P4, PT, R203, 0x51, !P4 ;  /* 0x00000051cb00780c */ /* 0x000fe20006784270 */
[----:B------:R-:W2:Y:S01]  /*a660*/  SHFL.BFLY PT, R3, R206, 0x1, 0x1f ;  /* 0x0c201f00ce037f89 */ /* 0x000ea200000e0000 */
[----:B------:R-:W-:Y:S02]  /*a670*/  ISETP.LT.OR P1, PT, R10, 0x31, P1 ;  /* 0x000000310a00780c */ /* 0x000fe40000f21670 */
[----:B------:R-:W-:-:S02]  /*a680*/  FSEL R194, R194, -INF , !P3 ;  /* 0xff800000c2c27808 */ /* 0x000fc40005800000 */
[----:B------:R-:W-:Y:S02]  /*a690*/  FSEL R178, R178, -INF , !P1 ;  /* 0xff800000b2b27808 */ /* 0x000fe40004800000 */
[----:B------:R-:W-:Y:S02]  /*a6a0*/  LOP3.LUT P1, RZ, R2, 0x400, RZ, 0xc0, !PT ;  /* 0x0000040002ff7812 */ /* 0x000fe4000782c0ff */
[C---:B------:R-:W-:Y:S02]  /*a6b0*/  ISETP.GT.AND P5, PT, R203.reuse, 0x58, !P5 ;  /* 0x00000058cb00780c */ /* 0x040fe40006fa4270 */
[----:B------:R-:W-:Y:S02]  /*a6c0*/  ISETP.GT.AND P1, PT, R203, 0x31, !P1 ;  /* 0x00000031cb00780c */ /* 0x000fe40004f24270 */
[C---:B------:R-:W-:Y:S02]  /*a6d0*/  ISETP.LT.OR P4, PT, R10.reuse, 0x52, P4 ;  /* 0x000000520a00780c */ /* 0x040fe40002781670 */
[----:B------:R-:W-:-:S02]  /*a6e0*/  ISETP.LT.OR P1, PT, R10, 0x32, P1 ;  /* 0x000000320a00780c */ /* 0x000fc40000f21670 */
[----:B------:R-:W-:Y:S02]  /*a6f0*/  ISETP.LT.OR P5, PT, R10, 0x59, P5 ;  /* 0x000000590a00780c */ /* 0x000fe40002fa1670 */
[----:B------:R-:W-:Y:S02]  /*a700*/  FSEL R179, R179, -INF , !P1 ;  /* 0xff800000b3b37808 */ /* 0x000fe40004800000 */
[----:B------:R-:W-:Y:S02]  /*a710*/  LOP3.LUT P1, RZ, R2, 0x200, RZ, 0xc0, !PT ;  /* 0x0000020002ff7812 */ /* 0x000fe4000782c0ff */
[----:B------:R-:W-:Y:S02]  /*a720*/  FSEL R195, R195, -INF , !P4 ;  /* 0xff800000c3c37808 */ /* 0x000fe40006000000 */
[----:B------:R-:W-:Y:S02]  /*a730*/  ISETP.GT.AND P1, PT, R203, 0x38, !P1 ;  /* 0x00000038cb00780c */ /* 0x000fe40004f24270 */
[----:B--2---:R-:W-:-:S02]  /*a740*/  FMNMX.FTZ R3, R206, R3, !PT ;  /* 0x00000003ce037209 */ /* 0x004fc40007810000 */
        /* <DEDUP_REMOVED lines=26> */
[----:B------:R-:W-:Y:S02]  /*a8f0*/  FMNMX.FTZ R20, R205, R22, !PT ;  /* 0x00000016cd147209 */ /* 0x000fe40007810000 */
[----:B------:R-:W-:Y:S02]  /*a900*/  FSEL R204, R204, RZ, P1 ;  /* 0x000000ffcccc7208 */ /* 0x000fe40000800000 */
[----:B------:R-:W-:-:S03]  /*a910*/  ISETP.LT.OR P2, PT, R10, 0x5a, P2 ;  /* 0x0000005a0a00780c */ /* 0x000fc60001741670 */
[--C-:B------:R-:W-:Y:S01]  /*a920*/  FFMA.FTZ R21, R152, UR10, -R204.reuse ;  /* 0x0000000a98157c23 */ /* 0x100fe200080108cc */
[--C-:B------:R-:W-:Y:S01]  /*a930*/  FFMA.FTZ R152, R153, UR10, -R204.reuse ;  /* 0x0000000a99987c23 */ /* 0x100fe200080108cc */
[----:B------:R-:W-:Y:S01]  /*a940*/  FMNMX.FTZ R153, R155, R20, !PT ;  /* 0x000000149b997209 */ /* 0x000fe20007810000 */
[--C-:B------:R-:W-:Y:S01]  /*a950*/  FFMA.FTZ R154, R156, UR10, -R204.reuse ;  /* 0x0000000a9c9a7c23 */ /* 0x100fe200080108cc */
[--C-:B------:R-:W-:Y:S01]  /*a960*/  FFMA.FTZ R156, R160, UR10, -R204.reuse ;  /* 0x0000000aa09c7c23 */ /* 0x100fe200080108cc */
[--C-:B------:R-:W-:Y:S01]  /*a970*/  FFMA.FTZ R206, R164, UR10, -R204.reuse ;  /* 0x0000000aa4ce7c23 */ /* 0x100fe200080108cc */
[----:B------:R-:W-:Y:S01]  /*a980*/  FMNMX.FTZ R20, R158, R153, !PT ;  /* 0x000000999e147209 */ /* 0x000fe20007810000 */
[--C-:B------:R-:W-:Y:S01]  /*a990*/  FFMA.FTZ R168, R168, UR10, -R204.reuse ;  /* 0x0000000aa8a87c23 */ /* 0x100fe200080108cc */
[----:B------:R-:W-:Y:S01]  /*a9a0*/  FSEL R199, R199, -INF , !P2 ;  /* 0xff800000c7c77808 */ /* 0x000fe20005000000 */
[--C-:B------:R-:W-:Y:S01]  /*a9b0*/  FFMA.FTZ R172, R172, UR10, -R204.reuse ;  /* 0x0000000aacac7c23 */ /* 0x100fe200080108cc */
[----:B------:R-:W-:Y:S01]  /*a9c0*/  FMNMX.FTZ R153, R159, R20, !PT ;  /* 0x000000149f997209 */ /* 0x000fe20007810000 */
[----:B------:R-:W-:Y:S01]  /*a9d0*/  MUFU.EX2 R21, R21 ;  /* 0x0000001500157308 */ /* 0x000fe20000000800 */
[----:B------:R-:W-:-:S02]  /*a9e0*/  FFMA.FTZ R196, R196, UR10, -R204 ;  /* 0x0000000ac4c47c23 */ /* 0x000fc400080108cc */
        /* <DEDUP_REMOVED lines=27> */
[----:B------:R-:W-:Y:S03]  /*aba0*/  MUFU.EX2 R161, R161 ;  /* 0x000000a100a17308 */ /* 0x000fe60000000800 */
[----:B--2---:R-:W-:Y:S01]  /*abb0*/  FMNMX.FTZ R168, R194, R169, !PT ;  /* 0x000000a9c2a87209 */ /* 0x004fe20007810000 */
[----:B------:R-:W-:-:S03]  /*abc0*/  FFMA.FTZ R169, R173, UR10, -R204 ;  /* 0x0000000aada97c23 */ /* 0x000fc600080108cc */
[----:B------:R-:W-:Y:S01]  /*abd0*/  FMNMX.FTZ R173, R195, R168, !PT ;  /* 0x000000a8c3ad7209 */ /* 0x000fe20007810000 */
[----:B------:R2:W-:Y:S01]  /*abe0*/  MUFU.EX2 R164, R172 ;  /* 0x000000ac00a47308 */ /* 0x0005e20000000800 */
        /* <DEDUP_REMOVED lines=8> */
[--C-:B--2---:R-:W-:Y:S01]  /*ac70*/  FFMA.FTZ R172, R180, UR10, -R204.reuse ;  /* 0x0000000ab4ac7c23 */ /* 0x104fe200080108cc */
[--C-:B------:R-:W-:Y:S01]  /*ac80*/  FFMA.FTZ R180, R188, UR10, -R204.reuse ;  /* 0x0000000abcb47c23 */ /* 0x100fe200080108cc */
[----:B------:R-:W-:Y:S01]  /*ac90*/  FSEL R188, R3, RZ, P1 ;  /* 0x000000ff03bc7208 */ /* 0x000fe20000800000 */
[----:B------:R-:W2:Y:S01]  /*aca0*/  SHFL.BFLY PT, R203, R10, 0x2, 0x1f ;  /* 0x0c401f000acb7f89 */ /* 0x000ea200000e0000 */
[--C-:B------:R-:W-:Y:S01]  /*acb0*/  FFMA.FTZ R177, R181, UR10, -R204.reuse ;  /* 0x0000000ab5b17c23 */ /* 0x100fe200080108cc */
[--C-:B------:R-:W-:Y:S01]  /*acc0*/  FFMA.FTZ R181, R185, UR10, -R204.reuse ;  /* 0x0000000ab9b57c23 */ /* 0x100fe200080108cc */
[--C-:B------:R-:W-:Y:S01]  /*acd0*/  FFMA.FTZ R185, R189, UR10, -R204.reuse ;  /* 0x0000000abdb97c23 */ /* 0x100fe200080108cc */
[----:B------:R-:W-:Y:S01]  /*ace0*/  FADD.FTZ R188, -R188, R15 ;  /* 0x0000000fbcbc7221 */ /* 0x000fe20000010100 */
[----:B------:R-:W-:Y:S01]  /*acf0*/  MUFU.EX2 R169, R169 ;  /* 0x000000a900a97308 */ /* 0x000fe20000000800 */
[----:B------:R-:W-:-:S02]  /*ad00*/  FFMA.FTZ R189, R193, UR10, -R204 ;  /* 0x0000000ac1bd7c23 */ /* 0x000fc400080108cc */
[----:B------:R-:W-:-:S05]  /*ad10*/  FMUL.FTZ R188, R188, UR10 ;  /* 0x0000000abcbc7c20 */ /* 0x000fca0008410000 */
[----:B------:R-:W-:Y:S08]  /*ad20*/  MUFU.EX2 R15, R196 ;  /* 0x000000c4000f7308 */ /* 0x000ff00000000800 */
[----:B------:R-:W3:Y:S01]  /*ad30*/  MUFU.EX2 R188, R188 ;  /* 0x000000bc00bc7308 */ /* 0x000ee20000000800 */
[----:B--2---:R-:W-:-:S05]  /*ad40*/  FMNMX.FTZ R203, R10, R203, !PT ;  /* 0x000000cb0acb7209 */ /* 0x004fca0007810000 */
[----:B------:R-:W2:Y:S02]  /*ad50*/  SHFL.BFLY PT, R10, R203, 0x1, 0x1f ;  /* 0x0c201f00cb0a7f89 */ /* 0x000ea400000e0000 */
[----:B------:R-:W4:Y:S08]  /*ad60*/  MUFU.EX2 R168, R168 ;  /* 0x000000a800a87308 */ /* 0x000f300000000800 */
[----:B------:R-:W5:Y:S01]  /*ad70*/  MUFU.EX2 R173, R173 ;  /* 0x000000ad00ad7308 */ /* 0x000f620000000800 */
[-C--:B---3--:R-:W-:Y:S01]  /*ad80*/  FMUL.FTZ R24, R24, R188.reuse ;  /* 0x000000bc18187220 */ /* 0x088fe20000410000 */
        /* <DEDUP_REMOVED lines=12> */
[----:B------:R-:W-:Y:S01]  /*ae50*/  FMUL.FTZ R48, R48, R188 ;  /* 0x000000bc30307220 */ /* 0x000fe20000410000 */
[----:B--2---:R-:W-:Y:S01]  /*ae60*/  FMNMX.FTZ R10, R203, R10, !PT ;  /* 0x0000000acb0a7209 */ /* 0x004fe20007810000 */
[----:B------:R-:W2:Y:S01]  /*ae70*/  MUFU.EX2 R177, R177 ;  /* 0x000000b100b17308 */ /* 0x000ea20000000800 */
[-C--:B------:R-:W-:Y:S01]  /*ae80*/  FMUL.FTZ R49, R49, R188.reuse ;  /* 0x000000bc31317220 */ /* 0x080fe20000410000 */
[-C--:B------:R-:W-:Y:S01]  /*ae90*/  FMUL.FTZ R52, R52, R188.reuse ;  /* 0x000000bc34347220 */ /* 0x080fe20000410000 */
[C---:B------:R-:W-:Y:S01]  /*aea0*/  FSETP.NEU.FTZ.AND P1, PT, R10.reuse, -INF , PT ;  /* 0xff8000000a00780b */ /* 0x040fe20003f3d000 */
[----:B------:R-:W-:Y:S01]  /*aeb0*/  FMUL.FTZ R208, R10, UR10 ;  /* 0x0000000a0ad07c20 */ /* 0x000fe20008410000 */
[-C--:B------:R-:W-:Y:S01]  /*aec0*/  FMUL.FTZ R53, R53, R188.reuse ;  /* 0x000000bc35357220 */ /* 0x080fe20000410000 */
[-C--:B------:R-:W-:Y:S01]  /*aed0*/  FMUL.FTZ R56, R56, R188.reuse ;  /* 0x000000bc38387220 */ /* 0x080fe20000410000 */
[-C--:B------:R-:W-:Y:S01]  /*aee0*/  FMUL.FTZ R57, R57, R188.reuse ;  /* 0x000000bc39397220 */ /* 0x080fe20000410000 */
[----:B------:R-:W1:Y:S01]  /*aef0*/  MUFU.EX2 R176, R176 ;  /* 0x000000b000b07308 */ /* 0x000e620000000800 */
[----:B------:R-:W-:Y:S01]  /*af00*/  FSEL R208, R208, RZ, P1 ;  /* 0x000000ffd0d07208 */ /* 0x000fe20000800000 */
[-C--:B------:R-:W-:Y:S01]  /*af10*/  FMUL.FTZ R60, R60, R188.reuse ;  /* 0x000000bc3c3c7220 */ /* 0x080fe20000410000 */
[-C--:B------:R-:W-:Y:S01]  /*af20*/  FMUL.FTZ R61, R61, R188.reuse ;  /* 0x000000bc3d3d7220 */ /* 0x080fe20000410000 */
[-C--:B------:R-:W-:Y:S01]  /*af30*/  FMUL.FTZ R64, R64, R188.reuse ;  /* 0x000000bc40407220 */ /* 0x080fe20000410000 */
[----:B------:R-:W-:Y:S01]  /*af40*/  FMUL.FTZ R65, R65, R188 ;  /* 0x000000bc41417220 */ /* 0x000fe20000410000 */
[--C-:B------:R-:W-:Y:S01]  /*af50*/  FFMA.FTZ R196, R155, UR10, -R208.reuse ;  /* 0x0000000a9bc47c23 */ /* 0x100fe200080108d0 */
[----:B------:R-:W-:Y:S01]  /*af60*/  FFMA.FTZ R155, R188, R4, R21 ;  /* 0x00000004bc9b7223 */ /* 0x000fe20000010015 */
[--C-:B------:R-:W-:Y:S01]  /*af70*/  FFMA.FTZ R204, R159, UR10, -R208.reuse ;  /* 0x0000000a9fcc7c23 */ /* 0x100fe200080108d0 */
[--C-:B------:R-:W-:Y:S01]  /*af80*/  FFMA.FTZ R159, R162, UR10, -R208.reuse ;  /* 0x0000000aa29f7c23 */ /* 0x100fe200080108d0 */
[----:B------:R-:W1:Y:S01]  /*af90*/  MUFU.EX2 R181, R181 ;  /* 0x000000b500b57308 */ /* 0x000e620000000800 */
[----:B------:R-:W-:Y:S01]  /*afa0*/  FADD.FTZ R197, R152, R155 ;  /* 0x0000009b98c57221 */ /* 0x000fe20000010000 */
[--C-:B------:R-:W-:Y:S01]  /*afb0*/  FFMA.FTZ R193, R205, UR10, -R208.reuse ;  /* 0x0000000acdc17c23 */ /* 0x100fe200080108d0 */
[--C-:B------:R-:W-:Y:S01]  /*afc0*/  FFMA.FTZ R155, R158, UR10, -R208.reuse ;  /* 0x0000000a9e9b7c23 */ /* 0x100fe200080108d0 */
[--C-:B------:R-:W-:Y:S01]  /*afd0*/  FFMA.FTZ R206, R163, UR10, -R208.reuse ;  /* 0x0000000aa3ce7c23 */ /* 0x100fe200080108d0 */
[----:B------:R-:W-:Y:S01]  /*afe0*/  FADD.FTZ R4, R154, R197 ;  /* 0x000000c59a047221 */ /* 0x000fe20000010000 */
[C---:B------:R-:W-:Y:S01]  /*aff0*/  F2FP.BF16.F32.PACK_AB R154, R153.reuse, R154 ;  /* 0x0000009a999a723e */ /* 0x040fe200000010ff */
[----:B------:R-:W-:Y:S01]  /*b000*/  FFMA.FTZ R163, R166, UR10, -R208 ;  /* 0x0000000aa6a37c23 */ /* 0x000fe200080108d0 */
[----:B------:R-:W1:Y:S01]  /*b010*/  MUFU.EX2 R180, R180 ;  /* 0x000000b400b47308 */ /* 0x000e620000000800 */
[----:B------:R-:W-:Y:S01]  /*b020*/  FADD.FTZ R197, R153, R4 ;  /* 0x0000000499c57221 */ /* 0x000fe20000010000 */
[--C-:B------:R-:W-:Y:S01]  /*b030*/  FFMA.FTZ R174, R174, UR10, -R208.reuse ;  /* 0x0000000aaeae7c23 */ /* 0x100fe200080108d0 */
[----:B------:R-:W-:Y:S01]  /*b040*/  F2FP.BF16.F32.PACK_AB R152, R152, R21 ;  /* 0x000000159898723e */ /* 0x000fe200000010ff */
[--C-:B------:R-:W-:Y:S01]  /*b050*/  FFMA.FTZ R158, R171, UR10, -R208.reuse ;  /* 0x0000000aab9e7c23 */ /* 0x100fe200080108d0 */
[----:B------:R-:W-:Y:S01]  /*b060*/  FADD.FTZ R4, R156, R197 ;  /* 0x000000c59c047221 */ /* 0x000fe20000010000 */
[--C-:B------:R-:W-:Y:S01]  /*b070*/  FFMA.FTZ R171, R178, UR10, -R208.reuse ;  /* 0x0000000ab2ab7c23 */ /* 0x100fe200080108d0 */
[----:B------:R-:W-:Y:S01]  /*b080*/  FFMA.FTZ R175, R175, UR10, -R208 ;  /* 0x0000000aafaf7c23 */ /* 0x000fe200080108d0 */
[----:B------:R-:W1:Y:S01]  /*b090*/  MUFU.EX2 R185, R185 ;  /* 0x000000b900b97308 */ /* 0x000e620000000800 */
[----:B------:R-:W-:Y:S01]  /*b0a0*/  FADD.FTZ R197, R157, R4 ;  /* 0x000000049dc57221 */ /* 0x000fe20000010000 */
[--C-:B------:R-:W-:Y:S01]  /*b0b0*/  FFMA.FTZ R179, R179, UR10, -R208.reuse ;  /* 0x0000000ab3b37c23 */ /* 0x100fe200080108d0 */
[--C-:B------:R-:W-:Y:S01]  /*b0c0*/  FFMA.FTZ R182, R182, UR10, -R208.reuse ;  /* 0x0000000ab6b67c23 */ /* 0x100fe200080108d0 */
        /* <DEDUP_REMOVED lines=10> */
[----:B------:R-:W-:Y:S01]  /*b170*/  FSEL R197, R10, RZ, P1 ;  /* 0x000000ff0ac57208 */ /* 0x000fe20000800000 */
[----:B------:R-:W-:Y:S01]  /*b180*/  FFMA.FTZ R195, R195, UR10, -R208 ;  /* 0x0000000ac3c37c23 */ /* 0x000fe200080108d0 */
[----:B------:R-:W1:Y:S01]  /*b190*/  MUFU.EX2 R189, R189 ;  /* 0x000000bd00bd7308 */ /* 0x000e620000000800 */
[C---:B------:R-:W-:Y:S01]  /*b1a0*/  FADD.FTZ R203, R165.reuse, R4 ;  /* 0x00000004a5cb7221 */ /* 0x040fe20000010000 */
[----:B------:R-:W-:Y:S01]  /*b1b0*/  F2FP.BF16.F32.PACK_AB R160, R165, R160 ;  /* 0x000000a0a5a0723e */ /* 0x000fe200000010ff */
[--C-:B------:R-:W-:Y:S01]  /*b1c0*/  FFMA.FTZ R198, R198, UR10, -R208.reuse ;  /* 0x0000000ac6c67c23 */ /* 0x100fe200080108d0 */
[----:B------:R-:W-:Y:S01]  /*b1d0*/  FFMA.FTZ R199, R199, UR10, -R208 ;  /* 0x0000000ac7c77c23 */ /* 0x000fe200080108d0 */
[----:B------:R-:W-:Y:S01]  /*b1e0*/  FADD.FTZ R4, R164, R203 ;  /* 0x000000cba4047221 */ /* 0x000fe20000010000 */
[----:B------:R-:W-:Y:S01]  /*b1f0*/  F2FP.BF16.F32.PACK_AB R156, R157, R156 ;  /* 0x0000009c9d9c723e */ /* 0x000fe200000010ff */
[-C--:B------:R-:W-:Y:S01]  /*b200*/  FMUL.FTZ R68, R68, R188.reuse ;  /* 0x000000bc44447220 */ /* 0x080fe20000410000 */
[----:B------:R-:W1:Y:S01]  /*b210*/  MUFU.EX2 R192, R192 ;  /* 0x000000c000c07308 */ /* 0x000e620000000800 */
[----:B------:R-:W-:Y:S01]  /*b220*/  FADD.FTZ R203, R169, R4 ;  /* 0x00000004a9cb7221 */ /* 0x000fe20000010000 */
[----:B------:R-:W-:Y:S01]  /*b230*/  FADD.FTZ R4, -R197, R22 ;  /* 0x00000016c5047221 */ /* 0x000fe20000010100 */
[--C-:B------:R-:W-:Y:S01]  /*b240*/  FFMA.FTZ R22, R167, UR10, -R208.reuse ;  /* 0x0000000aa7167c23 */ /* 0x100fe200080108d0 */
[----:B------:R-:W-:Y:S01]  /*b250*/  FFMA.FTZ R167, R170, UR10, -R208 ;  /* 0x0000000aaaa77c23 */ /* 0x000fe200080108d0 */
[----:B----4-:R-:W-:Y:S01]  /*b260*/  FADD.FTZ R162, R168, R203 ;  /* 0x000000cba8a27221 */ /* 0x010fe20000010000 */
[-C--:B------:R-:W-:Y:S01]  /*b270*/  FMUL.FTZ R69, R69, R188.reuse ;  /* 0x000000bc45457220 */ /* 0x080fe20000410000 */
[-C--:B------:R-:W-:Y:S01]  /*b280*/  FMUL.FTZ R72, R72, R188.reuse ;  /* 0x000000bc48487220 */ /* 0x080fe20000410000 */
[----:B------:R-:W-:Y:S01]  /*b290*/  MUFU.EX2 R193, R193 ;  /* 0x000000c100c17308 */ /* 0x000fe20000000800 */
[----:B-----5:R-:W-:Y:S01]  /*b2a0*/  FADD.FTZ R197, R173, R162 ;  /* 0x000000a2adc57221 */ /* 0x020fe20000010000 */
[-C--:B------:R-:W-:Y:S01]  /*b2b0*/  FMUL.FTZ R73, R73, R188.reuse ;  /* 0x000000bc49497220 */ /* 0x080fe20000410000 */
[-C--:B------:R-:W-:Y:S01]  /*b2c0*/  FMUL.FTZ R76, R76, R188.reuse ;  /* 0x000000bc4c4c7220 */ /* 0x080fe20000410000 */
[-C--:B------:R-:W-:Y:S01]  /*b2d0*/  FMUL.FTZ R77, R77, R188.reuse ;  /* 0x000000bc4d4d7220 */ /* 0x080fe20000410000 */
[----:B---3--:R-:W-:Y:S01]  /*b2e0*/  FADD.FTZ R162, R172, R197 ;  /* 0x000000c5aca27221 */ /* 0x008fe20000010000 */
[-C--:B------:R-:W-:Y:S01]  /*b2f0*/  FMUL.FTZ R80, R80, R188.reuse ;  /* 0x000000bc50507220 */ /* 0x080fe20000410000 */
[-C--:B------:R-:W-:Y:S01]  /*b300*/  FMUL.FTZ R81, R81, R188.reuse ;  /* 0x000000bc51517220 */ /* 0x080fe20000410000 */
[----:B------:R-:W-:Y:S01]  /*b310*/  MUFU.EX2 R196, R196 ;  /* 0x000000c400c47308 */ /* 0x000fe20000000800 */
[----:B--2---:R-:W-:Y:S01]  /*b320*/  FADD.FTZ R197, R177, R162 ;  /* 0x000000a2b1c57221 */ /* 0x004fe20000010000 */
[-C--:B------:R-:W-:Y:S01]  /*b330*/  FMUL.FTZ R84, R84, R188.reuse ;  /* 0x000000bc54547220 */ /* 0x080fe20000410000 */
[-C--:B------:R-:W-:Y:S01]  /*b340*/  FMUL.FTZ R85, R85, R188.reuse ;  /* 0x000000bc55557220 */ /* 0x080fe20000410000 */
[-C--:B------:R-:W-:Y:S01]  /*b350*/  FMUL.FTZ R88, R88, R188.reuse ;  /* 0x000000bc58587220 */ /* 0x080fe20000410000 */
[----:B-1----:R-:W-:Y:S01]  /*b360*/  FADD.FTZ R162, R176, R197 ;  /* 0x000000c5b0a27221 */ /* 0x002fe20000010000 */
[-C--:B------:R-:W-:Y:S01]  /*b370*/  FMUL.FTZ R89, R89, R188.reuse ;  /* 0x000000bc59597220 */ /* 0x080fe20000410000 */
[-C--:B------:R-:W-:Y:S01]  /*b380*/  FMUL.FTZ R92, R92, R188.reuse ;  /* 0x000000bc5c5c7220 */ /* 0x080fe20000410000 */
[----:B------:R-:W-:Y:S01]  /*b390*/  MUFU.EX2 R155, R155 ;  /* 0x0000009b009b7308 */ /* 0x000fe20000000800 */
[----:B------:R-:W-:Y:S01]  /*b3a0*/  FADD.FTZ R197, R181, R162 ;  /* 0x000000a2b5c57221 */ /* 0x000fe20000010000 */
[-C--:B------:R-:W-:Y:S01]  /*b3b0*/  FMUL.FTZ R93, R93, R188.reuse ;  /* 0x000000bc5d5d7220 */ /* 0x080fe20000410000 */
[-C--:B------:R-:W-:Y:S01]  /*b3c0*/  FMUL.FTZ R96, R96, R188.reuse ;  /* 0x000000bc60607220 */ /* 0x080fe20000410000 */
[-C--:B------:R-:W-:Y:S01]  /*b3d0*/  FMUL.FTZ R97, R97, R188.reuse ;  /* 0x000000bc61617220 */ /* 0x080fe20000410000 */
[----:B------:R-:W-:Y:S01]  /*b3e0*/  FADD.FTZ R162, R180, R197 ;  /* 0x000000c5b4a27221 */ /* 0x000fe20000010000 */
[-C--:B------:R-:W-:Y:S01]  /*b3f0*/  FMUL.FTZ R100, R100, R188.reuse ;  /* 0x000000bc64647220 */ /* 0x080fe20000410000 */
[----:B------:R-:W-:Y:S01]  /*b400*/  FMUL.FTZ R101, R101, R188 ;  /* 0x000000bc65657220 */ /* 0x000fe20000410000 */
[----:B------:R-:W-:Y:S01]  /*b410*/  MUFU.EX2 R204, R204 ;  /* 0x000000cc00cc7308 */ /* 0x000fe20000000800 */
[----:B------:R-:W-:Y:S01]  /*b420*/  FADD.FTZ R153, R185, R162 ;  /* 0x000000a2b9997221 */ /* 0x000fe20000010000 */
[----:B------:R-:W-:Y:S01]  /*b430*/  F2FP.BF16.F32.PACK_AB R162, R169, R164 ;  /* 0x000000a4a9a2723e */ /* 0x000fe200000010ff */
[----:B------:R-:W-:Y:S01]  /*b440*/  FMUL.FTZ R104, R104, R188 ;  /* 0x000000bc68687220 */ /* 0x000fe20000410000 */
[----:B------:R-:W-:Y:S01]  /*b450*/  F2FP.BF16.F32.PACK_AB R164, R173, R168 ;  /* 0x000000a8ada4723e */ /* 0x000fe200000010ff */
[----:B------:R-:W-:Y:S01]  /*b460*/  FADD.FTZ R166, R184, R153 ;  /* 0x00000099b8a67221 */ /* 0x000fe20000010000 */
[----:B------:R-:W-:Y:S01]  /*b470*/  F2FP.BF16.F32.PACK_AB R168, R181, R176 ;  /* 0x000000b0b5a8723e */ /* 0x000fe200000010ff */
[----:B------:R-:W-:Y:S01]  /*b480*/  FMUL.FTZ R176, R4, UR10 ;  /* 0x0000000a04b07c20 */ /* 0x000fe20008410000 */
[----:B------:R1:W-:Y:S01]  /*b490*/  MUFU.EX2 R21, R174 ;  /* 0x000000ae00157308 */ /* 0x0003e20000000800 */
[----:B------:R-:W-:Y:S01]  /*b4a0*/  FADD.FTZ R170, R189, R166 ;  /* 0x000000a6bdaa7221 */ /* 0x000fe20000010000 */
[----:B------:R-:W-:Y:S01]  /*b4b0*/  F2FP.BF16.F32.PACK_AB R166, R177, R172 ;  /* 0x000000acb1a6723e */ /* 0x000fe200000010ff */
[----:B------:R-:W-:Y:S01]  /*b4c0*/  FMUL.FTZ R105, R105, R188 ;  /* 0x000000bc69697220 */ /* 0x000fe20000410000 */
[----:B------:R-:W-:Y:S01]  /*b4d0*/  F2FP.BF16.F32.PACK_AB R172, R189, R184 ;  /* 0x000000b8bdac723e */ /* 0x000fe200000010ff */
[----:B------:R-:W-:Y:S01]  /*b4e0*/  FADD.FTZ R153, R15, R170 ;  /* 0x000000aa0f997221 */ /* 0x000fe20000010000 */
[----:B------:R-:W-:Y:S01]  /*b4f0*/  F2FP.BF16.F32.PACK_AB R170, R185, R180 ;  /* 0x000000b4b9aa723e */ /* 0x000fe200000010ff */
[-C--:B------:R-:W-:Y:S01]  /*b500*/  FMUL.FTZ R108, R108, R188.reuse ;  /* 0x000000bc6c6c7220 */ /* 0x080fe20000410000 */
[----:B------:R-:W2:Y:S01]  /*b510*/  MUFU.EX2 R176, R176 ;  /* 0x000000b000b07308 */ /* 0x000ea20000000800 */
[C---:B-1----:R-:W-:Y:S01]  /*b520*/  F2FP.BF16.F32.PACK_AB R174, R192.reuse, R15 ;  /* 0x0000000fc0ae723e */ /* 0x042fe200000010ff */
[----:B------:R-:W-:Y:S01]  /*b530*/  FADD.FTZ R4, R192, R153 ;  /* 0x00000099c0047221 */ /* 0x000fe20000010000 */
        /* <DEDUP_REMOVED lines=12> */
[----:B------:R-:W-:Y:S01]  /*b600*/  FMUL.FTZ R132, R132, R188 ;  /* 0x000000bc84847220 */ /* 0x000fe20000410000 */
[----:B------:R-:W3:Y:S01]  /*b610*/  MUFU.EX2 R206, R206 ;  /* 0x000000ce00ce7308 */ /* 0x000ee20000000800 */
[----:B--2---:R-:W-:Y:S01]  /*b620*/  FFMA.FTZ R15, R176, R0, R193 ;  /* 0x00000000b00f7223 */ /* 0x004fe200000100c1 */
        /* <DEDUP_REMOVED lines=8> */
[-C--:B------:R-:W-:Y:S01]  /*b6b0*/  FMUL.FTZ R144, R144, R188.reuse ;  /* 0x000000bc90907220 */ /* 0x080fe20000410000 */
[-C--:B------:R-:W-:Y:S01]  /*b6c0*/  FMUL.FTZ R145, R145, R188.reuse ;  /* 0x000000bc91917220 */ /* 0x080fe20000410000 */
[-C--:B------:R-:W-:Y:S01]  /*b6d0*/  FMUL.FTZ R148, R148, R188.reuse ;  /* 0x000000bc94947220 */ /* 0x080fe20000410000 */
[----:B------:R-:W-:Y:S01]  /*b6e0*/  FADD.FTZ R0, R204, R15 ;  /* 0x0000000fcc007221 */ /* 0x000fe20000010000 */
[----:B------:R-:W-:Y:S01]  /*b6f0*/  FMUL.FTZ R149, R149, R188 ;  /* 0x000000bc95957220 */ /* 0x000fe20000410000 */
[----:B------:R-:W-:Y:S01]  /*b700*/  F2FP.BF16.F32.PACK_AB R153, R196, R193 ;  /* 0x000000c1c499723e */ /* 0x000fe200000010ff */
[----:B------:R-:W4:Y:S01]  /*b710*/  MUFU.EX2 R22, R22 ;  /* 0x0000001600167308 */ /* 0x000f220000000800 */
[----:B-1----:R-:W-:Y:S01]  /*b720*/  FADD.FTZ R15, R159, R0 ;  /* 0x000000009f0f7221 */ /* 0x002fe20000010000 */
[----:B---3--:R-:W-:Y:S01]  /*b730*/  F2FP.BF16.F32.PACK_AB R157, R206, R159 ;  /* 0x0000009fce9d723e */ /* 0x008fe200000010ff */
[-C--:B------:R-:W-:Y:S01]  /*b740*/  FMUL.FTZ R26, R26, R176.reuse ;  /* 0x000000b01a1a7220 */ /* 0x080fe20000410000 */
[----:B------:R-:W-:Y:S01]  /*b750*/  F2FP.BF16.F32.PACK_AB R155, R204, R155 ;  /* 0x0000009bcc9b723e */ /* 0x000fe200000010ff */
[----:B------:R-:W-:Y:S01]  /*b760*/  FADD.FTZ R0, R206, R15 ;  /* 0x0000000fce007221 */ /* 0x000fe20000010000 */
        /* <DEDUP_REMOVED lines=10> */
[----:B------:R2:W3:Y:S01]  /*b810*/  MUFU.EX2 R178, R158 ;  /* 0x0000009e00b27308 */ /* 0x0004e20000000800 */
[C---:B----4-:R-:W-:Y:S01]  /*b820*/  FADD.FTZ R184, R22.reuse, R15 ;  /* 0x0000000f16b87221 */ /* 0x050fe20000010000 */
[----:B------:R-:W-:Y:S01]  /*b830*/  F2FP.BF16.F32.PACK_AB R159, R22, R163 ;  /* 0x000000a3169f723e */ /* 0x000fe200000010ff */
[-C--:B------:R-:W-:Y:S01]  /*b840*/  FMUL.FTZ R43, R43, R176.reuse ;  /* 0x000000b02b2b7220 */ /* 0x080fe20000410000 */
[-C--:B------:R-:W-:Y:S01]  /*b850*/  FMUL.FTZ R46, R46, R176.reuse ;  /* 0x000000b02e2e7220 */ /* 0x080fe20000410000 */
[-C--:B------:R-:W-:Y:S01]  /*b860*/  FMUL.FTZ R47, R47, R176.reuse ;  /* 0x000000b02f2f7220 */ /* 0x080fe20000410000 */
[-C--:B------:R-:W-:Y:S01]  /*b870*/  FMUL.FTZ R50, R50, R176.reuse ;  /* 0x000000b032327220 */ /* 0x080fe20000410000 */
[----:B------:R-:W-:Y:S01]  /*b880*/  FMUL.FTZ R51, R51, R176 ;  /* 0x000000b033337220 */ /* 0x000fe20000410000 */
[----:B------:R-:W-:Y:S01]  /*b890*/  MUFU.EX2 R165, R171 ;  /* 0x000000ab00a57308 */ /* 0x000fe20000000800 */
[----:B--2---:R-:W-:Y:S01]  /*b8a0*/  F2FP.BF16.F32.PACK_AB R158, R161, R20 ;  /* 0x00000014a19e723e */ /* 0x004fe200000010ff */
[----:B-1----:R-:W-:Y:S01]  /*b8b0*/  FADD.FTZ R15, R167, R184 ;  /* 0x000000b8a70f7221 */ /* 0x002fe20000010000 */
        /* <DEDUP_REMOVED lines=10> */
[----:B------:R-:W-:Y:S01]  /*b960*/  FADD.FTZ R15, R21, R184 ;  /* 0x000000b8150f7221 */ /* 0x000fe20000010000 */
        /* <DEDUP_REMOVED lines=11> */
[----:B-1----:R-:W-:Y:S01]  /*ba20*/  F2FP.BF16.F32.PACK_AB R163, R20, R21 ;  /* 0x0000001514a3723e */ /* 0x002fe200000010ff */
        /* <DEDUP_REMOVED lines=18> */
[-C--:B------:R-:W-:Y:S01]  /*bb50*/  FMUL.FTZ R118, R118, R176.reuse ;  /* 0x000000b076767220 */ /* 0x080fe20000410000 */
[-C--:B------:R-:W-:Y:S01]  /*bb60*/  FMUL.FTZ R119, R119, R176.reuse ;  /* 0x000000b077777220 */ /* 0x080fe20000410000 */
[-C--:B------:R-:W-:Y:S01]  /*bb70*/  FMUL.FTZ R122, R122, R176.reuse ;  /* 0x000000b07a7a7220 */ /* 0x080fe20000410000 */
[----:B------:R-:W-:Y:S01]  /*bb80*/  FMUL.FTZ R123, R123, R176 ;  /* 0x000000b07b7b7220 */ /* 0x000fe20000410000 */
[----:B------:R-:W4:Y:S01]  /*bb90*/  MUFU.EX2 R0, R187 ;  /* 0x000000bb00007308 */ /* 0x000f220000000800 */
[----:B--2---:R-:W-:Y:S01]  /*bba0*/  FADD.FTZ R186, R20, R15 ;  /* 0x0000000f14ba7221 */ /* 0x004fe20000010000 */
[----:B-1----:R-:W-:Y:S01]  /*bbb0*/  F2FP.BF16.F32.PACK_AB R167, R183, R182 ;  /* 0x000000b6b7a7723e */ /* 0x002fe200000010ff */
[-C--:B------:R-:W-:Y:S01]  /*bbc0*/  FMUL.FTZ R126, R126, R176.reuse ;  /* 0x000000b07e7e7220 */ /* 0x080fe20000410000 */
[-C--:B------:R-:W-:Y:S01]  /*bbd0*/  FMUL.FTZ R127, R127, R176.reuse ;  /* 0x000000b07f7f7220 */ /* 0x080fe20000410000 */
[----:B------:R-:W-:Y:S01]  /*bbe0*/  FADD.FTZ R15, R165, R186 ;  /* 0x000000baa50f7221 */ /* 0x000fe20000010000 */
[----:B------:R-:W-:Y:S01]  /*bbf0*/  F2FP.BF16.F32.PACK_AB R165, R180, R165 ;  /* 0x000000a5b4a5723e */ /* 0x000fe200000010ff */
[-C--:B------:R-:W-:Y:S01]  /*bc00*/  FMUL.FTZ R130, R130, R176.reuse ;  /* 0x000000b082827220 */ /* 0x080fe20000410000 */
[----:B------:R1:W2:Y:S01]  /*bc10*/  MUFU.EX2 R171, R190 ;  /* 0x000000be00ab7308 */ /* 0x0002a20000000800 */
[----:B------:R-:W-:Y:S01]  /*bc20*/  FADD.FTZ R15, R180, R15 ;  /* 0x0000000fb40f7221 */ /* 0x000fe20000010000 */
[-C--:B------:R-:W-:Y:S01]  /*bc30*/  FMUL.FTZ R131, R131, R176.reuse ;  /* 0x000000b083837220 */ /* 0x080fe20000410000 */
[-C--:B------:R-:W-:Y:S01]  /*bc40*/  FMUL.FTZ R134, R134, R176.reuse ;  /* 0x000000b086867220 */ /* 0x080fe20000410000 */
[-C--:B------:R-:W-:Y:S01]  /*bc50*/  FMUL.FTZ R135, R135, R176.reuse ;  /* 0x000000b087877220 */ /* 0x080fe20000410000 */
[-C--:B------:R-:W-:Y:S01]  /*bc60*/  FMUL.FTZ R138, R138, R176.reuse ;  /* 0x000000b08a8a7220 */ /* 0x080fe20000410000 */
[-C--:B------:R-:W-:Y:S01]  /*bc70*/  FMUL.FTZ R139, R139, R176.reuse ;  /* 0x000000b08b8b7220 */ /* 0x080fe20000410000 */
[-C--:B------:R-:W-:Y:S01]  /*bc80*/  FMUL.FTZ R142, R142, R176.reuse ;  /* 0x000000b08e8e7220 */ /* 0x080fe20000410000 */
[----:B------:R-:W5:Y:S01]  /*bc90*/  MUFU.EX2 R184, R191 ;  /* 0x000000bf00b87308 */ /* 0x000f620000000800 */
[----:B-1----:R-:W-:Y:S01]  /*bca0*/  FADD.FTZ R190, R182, R15 ;  /* 0x0000000fb6be7221 */ /* 0x002fe20000010000 */
[-C--:B------:R-:W-:Y:S01]  /*bcb0*/  FMUL.FTZ R143, R143, R176.reuse ;  /* 0x000000b08f8f7220 */ /* 0x080fe20000410000 */
[-C--:B------:R-:W-:Y:S01]  /*bcc0*/  FMUL.FTZ R146, R146, R176.reuse ;  /* 0x000000b092927220 */ /* 0x080fe20000410000 */
[-C--:B------:R-:W-:Y:S01]  /*bcd0*/  FMUL.FTZ R147, R147, R176.reuse ;  /* 0x000000b093937220 */ /* 0x080fe20000410000 */
[----:B------:R-:W-:Y:S01]  /*bce0*/  FADD.FTZ R190, R183, R190 ;  /* 0x000000beb7be7221 */ /* 0x000fe20000010000 */
[-C--:B------:R-:W-:Y:S01]  /*bcf0*/  FMUL.FTZ R150, R150, R176.reuse ;  /* 0x000000b096967220 */ /* 0x080fe20000410000 */
[----:B------:R-:W-:Y:S01]  /*bd00*/  FMUL.FTZ R151, R151, R176 ;  /* 0x000000b097977220 */ /* 0x000fe20000410000 */
[----:B------:R-:W1:Y:S01]  /*bd10*/  MUFU.EX2 R173, R194 ;  /* 0x000000c200ad7308 */ /* 0x000e620000000800 */
[----:B---3--:R-:W-:Y:S01]  /*bd20*/  FADD.FTZ R15, R169, R190 ;  /* 0x000000bea90f7221 */ /* 0x008fe20000010000 */
[----:B----4-:R-:W-:-:S03]  /*bd30*/  F2FP.BF16.F32.PACK_AB R169, R0, R169 ;  /* 0x000000a900a9723e */ /* 0x010fc600000010ff */
[----:B------:R-:W-:-:S03]  /*bd40*/  FADD.FTZ R190, R0, R15 ;  /* 0x0000000f00be7221 */ /* 0x000fc60000010000 */
[----:B------:R-:W3:Y:S01]  /*bd50*/  MUFU.EX2 R186, R195 ;  /* 0x000000c300ba7308 */ /* 0x000ee20000000800 */
[----:B--2---:R-:W-:Y:S01]  /*bd60*/  FADD.FTZ R15, R171, R190 ;  /* 0x000000beab0f7221 */ /* 0x004fe20000010000 */
[----:B-----5:R-:W-:-:S03]  /*bd70*/  F2FP.BF16.F32.PACK_AB R171, R184, R171 ;  /* 0x000000abb8ab723e */ /* 0x020fc600000010ff */
[----:B------:R-:W-:-:S03]  /*bd80*/  FADD.FTZ R192, R184, R15 ;  /* 0x0000000fb8c07221 */ /* 0x000fc60000010000 */
[----:B------:R-:W2:Y:S01]  /*bd90*/  MUFU.EX2 R175, R198 ;  /* 0x000000c600af7308 */ /* 0x000ea20000000800 */
[----:B-1----:R-:W-:-:S07]  /*bda0*/  FADD.FTZ R15, R173, R192 ;  /* 0x000000c0ad0f7221 */ /* 0x002fce0000010000 */
[----:B------:R-:W1:Y:S01]  /*bdb0*/  MUFU.EX2 R190, R199 ;  /* 0x000000c700be7308 */ /* 0x000e620000000800 */
[C---:B---3--:R-:W-:Y:S01]  /*bdc0*/  FADD.FTZ R22, R186.reuse, R15 ;  /* 0x0000000fba167221 */ /* 0x048fe20000010000 */
[----:B------:R-:W-:-:S03]  /*bdd0*/  F2FP.BF16.F32.PACK_AB R173, R186, R173 ;  /* 0x000000adbaad723e */ /* 0x000fc600000010ff */
[----:B--2---:R-:W-:-:S04]  /*bde0*/  FADD.FTZ R15, R175, R22 ;  /* 0x00000016af0f7221 */ /* 0x004fc80000010000 */
[C---:B-1----:R-:W-:Y:S01]  /*bdf0*/  FADD.FTZ R0, R190.reuse, R15 ;  /* 0x0000000fbe007221 */ /* 0x042fe20000010000 */
[----:B------:R-:W-:Y:S01]  /*be00*/  F2FP.BF16.F32.PACK_AB R175, R190, R175 ;  /* 0x000000afbeaf723e */ /* 0x000fe200000010ff */
[----:B------:R-:W-:Y:S06]  /*be10*/  @!P0 BRA `(.L_x_1373) ;  /* 0x0000000000048947 */ /* 0x000fec0003800000 */
[----:B------:R-:W-:Y:S01]  /*be20*/  BPT.TRAP 0x1 ;  /* 0x000000040000795c */ /* 0x000fe20000300000 */
.L_x_1373:
[----:B------:R1:W2:Y:S01]  /*be30*/  SYNCS.PHASECHK.TRANS64.TRYWAIT P1, [UR26+0x22850], R13 ;  /* 0x0228500dff0075a7 */ /* 0x0002a2000802015a */
[----:B------:R-:W-:Y:S05]  /*be40*/  @!P0 BRA `(.L_x_1374) ;  /* 0x0000000000048947 */ /* 0x000fea0003800000 */
[----:B------:R-:W-:Y:S01]  /*be50*/  BPT.TRAP 0x1 ;  /* 0x000000040000795c */ /* 0x000fe20000300000 */
.L_x_1374:
[----:B--2---:R-:W-:Y:S05]  /*be60*/  @P1 BRA `(.L_x_1375) ;  /* 0x0000000000081947 */ /* 0x004fea0003800000 */
[----:B------:R-:W2:Y:S02]  /*be70*/  SYNCS.PHASECHK.TRANS64.TRYWAIT P1, [UR26+0x22850], R13 ;  /* 0x0228500dff0075a7 */ /* 0x000ea4000802015a */
[----:B--2---:R-:W-:Y:S05]  /*be80*/  @!P1 BRA `(.L_x_1376) ;  /* 0x0000005800949947 */ /* 0x004fea0003800000 */
.L_x_1375:
        /* <DEDUP_REMOVED lines=46> */
[----:B--2---:R-:W-:Y:S05]  /*c170*/  @P1 BRA `(.L_x_1377) ;  /* 0xffffffd000401947 */ /* 0x004fea000383ffff */
.L_x_1360:
[----:B------:R-:W1:Y:S01]  /*c180*/  SHFL.BFLY PT, R7, R4, 0x2, 0x1f ;  /* 0x0c401f0004077f89 */ /* 0x000e6200000e0000 */
[----:B------:R-:W-:Y:S01]  /*c190*/  IMAD.MOV.U32 R11, RZ, RZ, RZ ;  /* 0x000000ffff0b7224 */ /* 0x000fe200078e00ff */
[----:B------:R-:W-:Y:S01]  /*c1a0*/  UIADD3 UR39, UR39, 0x1, URZ ;  /* 0x0000000127277890 */ /* 0x000fe2000fffe03f */
[----:B------:R-:W-:Y:S01]  /*c1b0*/  IMAD.U32 R22, RZ, RZ, UR10 ;  /* 0x0000000aff167e24 */ /* 0x000fe2000f8e00ff */
[----:B------:R-:W2:Y:S01]  /*c1c0*/  SHFL.BFLY PT, R9, R0, 0x2, 0x1f ;  /* 0x0c401f0000097f89 */ /* 0x000ea200000e0000 */
[----:B------:R-:W-:Y:S01]  /*c1d0*/  IMAD.MOV.U32 R20, RZ, RZ, -0x800000 ;  /* 0xff800000ff147424 */ /* 0x000fe200078e00ff */
[----:B------:R-:W-:Y:S01]  /*c1e0*/  UISETP.NE.AND UP0, UPT, UR39, 0x2, UPT ;  /* 0x000000022700788c */ /* 0x000fe2000bf05270 */
[----:B------:R3:W-:Y:S06]  /*c1f0*/  BAR.ARV R5, 0x100 ;  /* 0x000400050000751d */ /* 0x0007ec0000002000 */
[----:B------:R-:W-:-:S02]  /*c200*/  USEL UR4, URZ, 0x1, UP0 ;  /* 0x000000013f047887 */ /* 0x000fc40008000000 */
[----:B------:R-:W-:Y:S06]  /*c210*/  BAR.ARV 0x8, 0x120 ;  /* 0x0204800000007b1d */ /* 0x000fec0000002000 */
[----:B------:R-:W-:Y:S01]  /*c220*/  PLOP3.LUT P0, PT, PT, PT, PT, 0x8, 0x0 ;  /* 0x000000000000781c */ /* 0x000fe20003f0e170 */
[----:B------:R-:W-:Y:S01]  /*c230*/  UIADD3 UR37, UR37, 0x1, URZ ;  /* 0x0000000125257890 */ /* 0x000fe2000fffe03f */
[----:B-1----:R-:W-:Y:S01]  /*c240*/  FADD.FTZ R6, R7, R4 ;  /* 0x0000000407067221 */ /* 0x002fe20000010000 */
[----:B------:R-:W-:Y:S02]  /*c250*/  USEL UR39, UR39, URZ, UP0 ;  /* 0x0000003f27277287 */ /* 0x000fe40008000000 */
[----:B------:R-:W-:Y:S01]  /*c260*/  ULOP3.LUT UR38, UR38, UR4, URZ, 0x3c, !UPT ;  /* 0x0000000426267292 */ /* 0x000fe2000f8e3c3f */
[----:B--2---:R-:W-:Y:S01]  /*c270*/  FADD.FTZ R9, R9, R0 ;  /* 0x0000000009097221 */ /* 0x004fe20000010000 */
[----:B------:R-:W1:Y:S01]  /*c280*/  SHFL.BFLY PT, R7, R6, 0x1, 0x1f ;  /* 0x0c201f0006077f89 */ /* 0x000e6200000e0000 */
[----:B------:R-:W-:-:S03]  /*c290*/  IMAD.MOV.U32 R0, RZ, RZ, -0x800000 ;  /* 0xff800000ff007424 */ /* 0x000fc600078e00ff */
[----:B------:R-:W2:Y:S01]  /*c2a0*/  SHFL.BFLY PT, R8, R9, 0x1, 0x1f ;  /* 0x0c201f0009087f89 */ /* 0x000ea200000e0000 */
[----:B-1----:R-:W-:Y:S01]  /*c2b0*/  FADD.FTZ R152, R6, R7 ;  /* 0x0000000706987221 */ /* 0x002fe20000010000 */
[----:B------:R-:W-:Y:S02]  /*c2c0*/  IMAD.MOV.U32 R7, RZ, RZ, RZ ;  /* 0x000000ffff077224 */ /* 0x000fe400078e00ff */
[----:B--2---:R-:W-:Y:S02]  /*c2d0*/  FADD.FTZ R17, R9, R8 ;  /* 0x0000000809117221 */ /* 0x004fe40000010000 */
[----:B------:R-:W-:-:S03]  /*c2e0*/  FSETP.NE.FTZ.AND P1, PT, R152, RZ, PT ;  /* 0x000000ff9800720b */ /* 0x000fc60003f35000 */
[----:B------:R-:W-:-:S10]  /*c2f0*/  FSETP.NE.FTZ.AND P2, PT, R17, RZ, PT ;  /* 0x000000ff1100720b */ /* 0x000fd40003f55000 */
[----:B------:R-:W1:Y:S01]  /*c300*/  @P1 MUFU.RCP R11, R152 ;  /* 0x00000098000b1308 */ /* 0x000e620000001000 */
[----:B------:R-:W-:-:S07]  /*c310*/  @P1 FMUL.FTZ R22, R22, 0.69314718246459960938 ;  /* 0x3f31721816161820 */ /* 0x000fce0000410000 */
[----:B------:R-:W-:Y:S08]  /*c320*/  @P2 MUFU.RCP R7, R17 ;  /* 0x0000001100072308 */ /* 0x000ff00000001000 */
[----:B------:R-:W2:Y:S01]  /*c330*/  @P2 MUFU.LG2 R17, R17 ;  /* 0x0000001100112308 */ /* 0x000ea20000000c00 */
        /* <DEDUP_REMOVED lines=65> */
[----:B------:R-:W1:Y:S01]  /*c750*/  @P1 MUFU.LG2 R11, R152 ;  /* 0x00000098000b1308 */ /* 0x000e620000000c00 */
[----:B--2---:R-:W-:Y:S01]  /*c760*/  @P2 FMUL.FTZ R17, R17, 0.69314718246459960938 ;  /* 0x3f31721811112820 */ /* 0x004fe20000410000 */
[-C--:B------:R-:W-:Y:S01]  /*c770*/  FMUL.FTZ R160, R79, R7.reuse ;  /* 0x000000074fa07220 */ /* 0x080fe20000410000 */
[----:B------:R-:W-:Y:S01]  /*c780*/  @P2 FMUL.FTZ R28, R28, 0.69314718246459960938 ;  /* 0x3f3172181c1c2820 */ /* 0x000fe20000410000 */
        /* <DEDUP_REMOVED lines=13> */
[----:B-1----:R-:W-:Y:S01]  /*c860*/  @P1 FMUL.FTZ R11, R11, 0.69314718246459960938 ;  /* 0x3f3172180b0b1820 */ /* 0x002fe20000410000 */
        /* <DEDUP_REMOVED lines=52> */
.L_x_1307:
[----:B------:R-:W1:Y:S08]  /*cbb0*/  S2UR UR4, SR_CgaCtaId ;  /* 0x00000000000479c3 */ /* 0x000e700000008800 */
[----:B------:R-:W-:Y:S06]  /*cbc0*/  BAR.SYNC.DEFER_BLOCKING 0x5, 0x120 ;  /* 0x0144800000007b1d */ /* 0x000fec0000010000 */
[----:B------:R-:W-:-:S02]  /*cbd0*/  UMOV UR46, 0x400 ;  /* 0x00000400002e7882 */ /* 0x000fc40000000000 */
[----:B-1----:R-:W-:-:S09]  /*cbe0*/  ULEA UR46, UR4, UR46, 0x18 ;  /* 0x0000002e042e7291 */ /* 0x002fd2000f8ec03f */
[----:B------:R-:W1:Y:S02]  /*cbf0*/  LDS R3, [UR46+0x228d0] ;  /* 0x0228d02eff037984 */ /* 0x000e640008000800 */
[----:B-1----:R-:W-:Y:S01]  /*cc00*/  R2UR UR4, R3 ;  /* 0x00000000030472ca */ /* 0x002fe200000e0000 */
[----:B------:R-:W-:Y:S06]  /*cc10*/  BAR.ARV 0x4, 0x120 ;  /* 0x0104800000007b1d */ /* 0x000fec0000002000 */
[----:B------:R-:W-:Y:S08]  /*cc20*/  @P0 BRA `(.L_x_1378) ;  /* 0x0000000c00f00947 */ /* 0x000ff00003800000 */
[C---:B------:R-:W-:Y:S01]  /*cc30*/  IADD3 R27, P0, R18.reuse, 0x40, RZ ;  /* 0x00000040121b7810 */ /* 0x040fe20007f1e0ff */
[----:B------:R-:W-:Y:S01]  /*cc40*/  BAR.SYNC.DEFER_BLOCKING 0x1, 0x100 ;  /* 0x0044000000007b1d */ /* 0x000fe20000010000 */
[----:B------:R-:W-:Y:S01]  /*cc50*/  IADD3 R31, P1, R18, 0x60, RZ ;  /* 0x00000060121f7810 */ /* 0x000fe20007f3e0ff */
[----:B------:R-:W-:Y:S01]  /*cc60*/  USHF.R.S32.HI UR5, URZ, 0x1f, UR43 ;  /* 0x0000001f3f057899 */ /* 0x000fe2000801142b */
[----:B------:R-:W-:Y:S02]  /*cc70*/  LOP3.LUT R26, R27, 0x380, RZ, 0xc0, !PT ;  /* 0x000003801b1a7812 */ /* 0x000fe400078ec0ff */
[----:B------:R-:W-:Y:S01]  /*cc80*/  LOP3.LUT R30, R31, 0x380, RZ, 0xc0, !PT ;  /* 0x000003801f1e7812 */ /* 0x000fe200078ec0ff */
[----:B------:R-:W-:Y:S01]  /*cc90*/  ULDC.64 UR6, c[0x0][0xb70] ;  /* 0x0002dc0000067ab9 */ /* 0x000fe20000000a00 */
[----:B------:R-:W-:Y:S01]  /*cca0*/  SHF.R.U64 R26, R26, 0x3, RZ ;  /* 0x000000031a1a7819 */ /* 0x000fe200000012ff */
[----:B------:R-:W-:Y:S01]  /*ccb0*/  UIMAD.WIDE.U32 UR8, UR43, UR6, URZ ;  /* 0x000000062b0872a5 */ /* 0x000fe2000f8e003f */
[----:B------:R-:W-:Y:S01]  /*ccc0*/  SHF.R.U64 R30, R30, 0x3, RZ ;  /* 0x000000031e1e7819 */ /* 0x000fe200000012ff */
[----:B------:R-:W-:Y:S01]  /*ccd0*/  UIMAD UR5, UR5, UR6, URZ ;  /* 0x00000006050572a4 */ /* 0x000fe2000f8e023f */
[----:B------:R-:W-:Y:S01]  /*cce0*/  LOP3.LUT R26, R26, R27, RZ, 0x3c, !PT ;  /* 0x0000001b1a1a7212 */ /* 0x000fe200078e3cff */
[--C-:B------:R-:W-:Y:S01]  /*ccf0*/  IMAD.X R27, RZ, RZ, R19.reuse, P0 ;  /* 0x000000ffff1b7224 */ /* 0x100fe200000e0613 */
[----:B------:R-:W-:Y:S01]  /*cd00*/  IADD3 R3, P0, R18, 0x8020, RZ ;  /* 0x0000802012037810 */ /* 0x000fe20007f1e0ff */
[----:B------:R-:W-:Y:S01]  /*cd10*/  ULDC UR6, c[0x0][0xa88] ;  /* 0x0002a20000067ab9 */ /* 0x000fe20000000800 */
[----:B------:R-:W-:Y:S01]  /*cd20*/  LOP3.LUT R30, R30, R31, RZ, 0x3c, !PT ;  /* 0x0000001f1e1e7212 */ /* 0x000fe200078e3cff */
[----:B------:R-:W-:Y:S01]  /*cd30*/  IMAD.X R31, RZ, RZ, R19, P1 ;  /* 0x000000ffff1f7224 */ /* 0x000fe200008e0613 */
[----:B------:R-:W-:Y:S01]  /*cd40*/  IADD3 R7, P1, R18, 0x8040, RZ ;  /* 0x0000804012077810 */ /* 0x000fe20007f3e0ff */
[----:B------:R-:W-:Y:S01]  /*cd50*/  UIMAD UR5, UR43, UR7, UR5 ;  /* 0x000000072b0572a4 */ /* 0x000fe2000f8e0205 */
[----:B------:R-:W-:-:S02]  /*cd60*/  LOP3.LUT R28, R3, 0x380, RZ, 0xc0, !PT ;  /* 0x00000380031c7812 */ /* 0x000fc400078ec0ff */
[----:B------:R-:W-:Y:S01]  /*cd70*/  IADD3 R11, P6, R18, 0x20, RZ ;  /* 0x00000020120b7810 */ /* 0x000fe20007fde0ff */
[----:B------:R-:W-:Y:S01]  /*cd80*/  UIADD3 UR5, UR9, UR5, URZ ;  /* 0x0000000509057290 */ /* 0x000fe2000fffe03f */
[----:B------:R-:W-:Y:S02]  /*cd90*/  LOP3.LUT R48, R7, 0x380, RZ, 0xc0, !PT ;  /* 0x0000038007307812 */ /* 0x000fe400078ec0ff */
[----:B------:R-:W-:Y:S02]  /*cda0*/  SHF.R.U64 R28, R28, 0x3, RZ ;  /* 0x000000031c1c7819 */ /* 0x000fe400000012ff */
[----:B------:R-:W-:Y:S02]  /*cdb0*/  LOP3.LUT R10, R11, 0x380, RZ, 0xc0, !PT ;  /* 0x000003800b0a7812 */ /* 0x000fe400078ec0ff */
[----:B------:R-:W-:Y:S02]  /*cdc0*/  IADD3 R35, P2, R18, 0x4000, RZ ;  /* 0x0000400012237810 */ /* 0x000fe40007f5e0ff */
[----:B------:R-:W-:-:S02]  /*cdd0*/  SHF.R.U64 R48, R48, 0x3, RZ ;  /* 0x0000000330307819 */ /* 0x000fc400000012ff */
[----:B------:R-:W-:Y:S02]  /*cde0*/  LOP3.LUT R28, R28, R3, RZ, 0x3c, !PT ;  /* 0x000000031c1c7212 */ /* 0x000fe400078e3cff */
[----:B------:R-:W-:Y:S02]  /*cdf0*/  LOP3.LUT R59, R18, 0x380, RZ, 0xc0, !PT ;  /* 0x00000380123b7812 */ /* 0x000fe400078ec0ff */
[----:B------:R-:W-:Y:S02]  /*ce00*/  SHF.R.S32.HI R3, RZ, 0x1f, R202 ;  /* 0x0000001fff037819 */ /* 0x000fe400000114ca */
[----:B------:R-:W-:Y:S02]  /*ce10*/  SHF.R.U64 R10, R10, 0x3, RZ ;  /* 0x000000030a0a7819 */ /* 0x000fe400000012ff */
[----:B------:R-:W-:Y:S02]  /*ce20*/  LOP3.LUT R34, R35, 0x380, RZ, 0xc0, !PT ;  /* 0x0000038023227812 */ /* 0x000fe400078ec0ff */
[----:B------:R-:W-:-:S02]  /*ce30*/  LOP3.LUT R48, R48, R7, RZ, 0x3c, !PT ;  /* 0x0000000730307212 */ /* 0x000fc400078e3cff */
[----:B------:R-:W-:Y:S02]  /*ce40*/  SHF.R.U64 R59, R59, 0x3, RZ ;  /* 0x000000033b3b7819 */ /* 0x000fe400000012ff */
[----:B------:R-:W-:Y:S02]  /*ce50*/  LEA.HI R7, R3, R202, RZ, 0x7 ;  /* 0x000000ca03077211 */ /* 0x000fe400078f38ff */
[----:B------:R-:W-:Y:S01]  /*ce60*/  LOP3.LUT R10, R10, R11, RZ, 0x3c, !PT ;  /* 0x0000000b0a0a7212 */ /* 0x000fe200078e3cff */
[----:B------:R-:W-:Y:S01]  /*ce70*/  IMAD.X R11, RZ, RZ, R19, P6 ;  /* 0x000000ffff0b7224 */ /* 0x000fe200030e0613 */
[----:B------:R-:W-:Y:S02]  /*ce80*/  IADD3 R39, P3, R18, 0x4020, RZ ;  /* 0x0000402012277810 */ /* 0x000fe40007f7e0ff */
[----:B------:R-:W-:Y:S02]  /*ce90*/  SHF.R.U64 R34, R34, 0x3, RZ ;  /* 0x0000000322227819 */ /* 0x000fe400000012ff */
[----:B------:R-:W-:-:S02]  /*cea0*/  IADD3 R41, P4, R18, 0x4040, RZ ;  /* 0x0000404012297810 */ /* 0x000fc40007f9e0ff */
[C---:B------:R-:W-:Y:S02]  /*ceb0*/  IADD3 R43, P5, R18.reuse, 0x4060, RZ ;  /* 0x00004060122b7810 */ /* 0x040fe40007fbe0ff */
[----:B------:R-:W-:Y:S02]  /*cec0*/  IADD3 R47, P6, R18, 0x8000, RZ ;  /* 0x00008000122f7810 */ /* 0x000fe40007fde0ff */
[----:B------:R-:W-:Y:S01]  /*ced0*/  LOP3.LUT R58, R59, R18, RZ, 0x3c, !PT ;  /* 0x000000123b3a7212 */ /* 0x000fe200078e3cff */
[--C-:B------:R-:W-:Y:S01]  /*cee0*/  IMAD.MOV.U32 R59, RZ, RZ, R19.reuse ;  /* 0x000000ffff3b7224 */ /* 0x100fe200078e0013 */
[----:B------:R-:W-:Y:S02]  /*cef0*/  LOP3.LUT R7, R7, 0xffffff80, RZ, 0xc0, !PT ;  /* 0xffffff8007077812 */ /* 0x000fe400078ec0ff */
[----:B------:R-:W-:Y:S02]  /*cf00*/  LOP3.LUT R38, R39, 0x380, RZ, 0xc0, !PT ;  /* 0x0000038027267812 */ /* 0x000fe400078ec0ff */
[----:B------:R-:W-:Y:S01]  /*cf10*/  LOP3.LUT R34, R34, R35, RZ, 0x3c, !PT ;  /* 0x0000002322227212 */ /* 0x000fe200078e3cff */
[----:B------:R-:W-:Y:S01]  /*cf20*/  IMAD.X R35, RZ, RZ, R19, P2 ;  /* 0x000000ffff237224 */ /* 0x000fe200010e0613 */
[----:B------:R-:W-:Y:S01]  /*cf30*/  LOP3.LUT R40, R41, 0x380, RZ, 0xc0, !PT ;  /* 0x0000038029287812 */ /* 0x000fe200078ec0ff */
[----:B------:R-:W-:Y:S01]  /*cf40*/  IMAD.IADD R22, R202, 0x1, -R7 ;  /* 0x00000001ca167824 */ /* 0x000fe200078e0a07 */
[----:B------:R-:W-:-:S02]  /*cf50*/  LOP3.LUT R42, R43, 0x380, RZ, 0xc0, !PT ;  /* 0x000003802b2a7812 */ /* 0x000fc400078ec0ff */
[----:B------:R-:W-:Y:S02]  /*cf60*/  LOP3.LUT R46, R47, 0x380, RZ, 0xc0, !PT ;  /* 0x000003802f2e7812 */ /* 0x000fe400078ec0ff */
[----:B------:R-:W-:Y:S02]  /*cf70*/  SHF.R.U64 R38, R38, 0x3, RZ ;  /* 0x0000000326267819 */ /* 0x000fe400000012ff */
[----:B------:R-:W-:Y:S02]  /*cf80*/  SHF.R.U64 R40, R40, 0x3, RZ ;  /* 0x0000000328287819 */ /* 0x000fe400000012ff */
[----:B------:R-:W-:Y:S02]  /*cf90*/  MOV R59, R58 ;  /* 0x0000003a003b7202 */ /* 0x000fe40000000f00 */
[----:B------:R-:W-:Y:S02]  /*cfa0*/  F2FP.BF16.F32.PACK_AB R4, R25, R4 ;  /* 0x000000041904723e */ /* 0x000fe400000010ff */
[----:B------:R-:W-:-:S02]  /*cfb0*/  F2FP.BF16.F32.PACK_AB R5, R172, R5 ;  /* 0x00000005ac05723e */ /* 0x000fc400000010ff */
[----:B------:R-:W-:Y:S01]  /*cfc0*/  F2FP.BF16.F32.PACK_AB R6, R29, R6 ;  /* 0x000000061d06723e */ /* 0x000fe200000010ff */
[--C-:B------:R-:W-:Y:S01]  /*cfd0*/  IMAD.X R29, RZ, RZ, R19.reuse, P0 ;  /* 0x000000ffff1d7224 */ /* 0x100fe200000e0613 */
[----:B------:R-:W-:Y:S01]  /*cfe0*/  F2FP.BF16.F32.PACK_AB R7, R170, R49 ;  /* 0x00000031aa07723e */ /* 0x000fe200000010ff */
[--C-:B------:R-:W-:Y:S01]  /*cff0*/  IMAD.X R49, RZ, RZ, R19.reuse, P1 ;  /* 0x000000ffff317224 */ /* 0x100fe200008e0613 */
[----:B------:R-:W-:Y:S02]  /*d000*/  SHF.R.U64 R42, R42, 0x3, RZ ;  /* 0x000000032a2a7819 */ /* 0x000fe400000012ff */
[----:B------:R-:W-:Y:S01]  /*d010*/  SHF.R.U64 R46, R46, 0x3, RZ ;  /* 0x000000032e2e7819 */ /* 0x000fe200000012ff */
[----:B------:R1:W-:Y:S01]  /*d020*/  STSM.16.M88.4 [R59], R4 ;  /* 0x000000043b007844 */ /* 0x0003e20000000200 */
[----:B------:R-:W-:Y:S01]  /*d030*/  MOV R34, R34 ;  /* 0x0000002200227202 */ /* 0x000fe20000000f00 */
[----:B------:R-:W-:Y:S01]  /*d040*/  VIADD R35, R201, UR42 ;  /* 0x0000002ac9237c36 */ /* 0x000fe20008000000 */
[----:B------:R-:W-:Y:S01]  /*d050*/  LOP3.LUT R38, R38, R39, RZ, 0x3c, !PT ;  /* 0x0000002726267212 */ /* 0x000fe200078e3cff */
[--C-:B------:R-:W-:Y:S01]  /*d060*/  IMAD.X R39, RZ, RZ, R19.reuse, P3 ;  /* 0x000000ffff277224 */ /* 0x100fe200018e0613 */
[----:B------:R-:W-:Y:S01]  /*d070*/  LOP3.LUT R40, R40, R41, RZ, 0x3c, !PT ;  /* 0x0000002928287212 */ /* 0x000fe200078e3cff */
[----:B------:R-:W-:Y:S01]  /*d080*/  IMAD.X R41, RZ, RZ, R19, P4 ;  /* 0x000000ffff297224 */ /* 0x000fe200020e0613 */
[----:B------:R-:W-:-:S02]  /*d090*/  IADD3 R51, P2, R18, 0x8060, RZ ;  /* 0x0000806012337810 */ /* 0x000fc40007f5e0ff */
[----:B------:R-:W-:Y:S01]  /*d0a0*/  LOP3.LUT R42, R42, R43, RZ, 0x3c, !PT ;  /* 0x0000002b2a2a7212 */ /* 0x000fe200078e3cff */
[--C-:B------:R-:W-:Y:S01]  /*d0b0*/  IMAD.X R43, RZ, RZ, R19.reuse, P5 ;  /* 0x000000ffff2b7224 */ /* 0x100fe200028e0613 */
[----:B------:R-:W-:Y:S01]  /*d0c0*/  LOP3.LUT R46, R46, R47, RZ, 0x3c, !PT ;  /* 0x0000002f2e2e7212 */ /* 0x000fe200078e3cff */
[----:B------:R-:W-:Y:S01]  /*d0d0*/  IMAD.X R47, RZ, RZ, R19, P6 ;  /* 0x000000ffff2f7224 */ /* 0x000fe200030e0613 */
[C---:B------:R-:W-:Y:S02]  /*d0e0*/  IADD3 R53, P3, R18.reuse, 0xc000, RZ ;  /* 0x0000c00012357810 */ /* 0x040fe40007f7e0ff */
[C---:B------:R-:W-:Y:S01]  /*d0f0*/  IADD3 R55, P4, R18.reuse, 0xc020, RZ ;  /* 0x0000c02012377810 */ /* 0x040fe20007f9e0ff */
[----:B-1----:R-:W-:Y:S01]  /*d100*/  VIADD R4, R35, 0x8 ;  /* 0x0000000823047836 */ /* 0x002fe20000000000 */
[C---:B------:R-:W-:Y:S02]  /*d110*/  IADD3 R57, P5, R18.reuse, 0xc040, RZ ;  /* 0x0000c04012397810 */ /* 0x040fe40007fbe0ff */
[----:B------:R-:W-:-:S02]  /*d120*/  IADD3 R17, P6, R18, 0xc060, RZ ;  /* 0x0000c06012117810 */ /* 0x000fc40007fde0ff */
[----:B------:R-:W-:Y:S02]  /*d130*/  LOP3.LUT P0, RZ, R22, 0x3, RZ, 0xc0, !PT ;  /* 0x0000000316ff7812 */ /* 0x000fe4000780c0ff */
[----:B------:R-:W-:Y:S01]  /*d140*/  LOP3.LUT R50, R51, 0x380, RZ, 0xc0, !PT ;  /* 0x0000038033327812 */ /* 0x000fe200078ec0ff */
[----:B------:R-:W-:Y:S01]  /*d150*/  IMAD.X R59, RZ, RZ, R19, P6 ;  /* 0x000000ffff3b7224 */ /* 0x000fe200030e0613 */
[----:B------:R-:W-:Y:S02]  /*d160*/  LOP3.LUT R52, R53, 0x380, RZ, 0xc0, !PT ;  /* 0x0000038035347812 */ /* 0x000fe400078ec0ff */
[----:B------:R-:W-:Y:S02]  /*d170*/  LOP3.LUT R54, R55, 0x380, RZ, 0xc0, !PT ;  /* 0x0000038037367812 */ /* 0x000fe400078ec0ff */
[----:B------:R-:W-:Y:S02]  /*d180*/  LOP3.LUT R56, R57, 0x380, RZ, 0xc0, !PT ;  /* 0x0000038039387812 */ /* 0x000fe400078ec0ff */
[----:B------:R-:W-:-:S02]  /*d190*/  LOP3.LUT R58, R17, 0x380, RZ, 0xc0, !PT ;  /* 0x00000380113a7812 */ /* 0x000fc400078ec0ff */
[----:B------:R-:W-:Y:S02]  /*d1a0*/  ISETP.GE.OR P1, PT, R4, UR6, P0 ;  /* 0x0000000604007c0c */ /* 0x000fe40008726670 */
[----:B------:R-:W-:Y:S02]  /*d1b0*/  SHF.R.U64 R50, R50, 0x3, RZ ;  /* 0x0000000332327819 */ /* 0x000fe400000012ff */
[----:B------:R-:W-:Y:S02]  /*d1c0*/  MOV R94, R10 ;  /* 0x0000000a005e7202 */ /* 0x000fe40000000f00 */
[----:B------:R-:W-:Y:S02]  /*d1d0*/  F2FP.BF16.F32.PACK_AB R4, R33, R32 ;  /* 0x000000202104723e */ /* 0x000fe400000010ff */
[----:B------:R-:W-:Y:S02]  /*d1e0*/  F2FP.BF16.F32.PACK_AB R5, R171, R158 ;  /* 0x0000009eab05723e */ /* 0x000fe400000010ff */
[----:B------:R-:W-:-:S02]  /*d1f0*/  F2FP.BF16.F32.PACK_AB R6, R37, R36 ;  /* 0x000000242506723e */ /* 0x000fc400000010ff */
[----:B------:R-:W-:Y:S02]  /*d200*/  F2FP.BF16.F32.PACK_AB R7, R168, R157 ;  /* 0x0000009da807723e */ /* 0x000fe400000010ff */
[----:B------:R-:W-:Y:S02]  /*d210*/  F2FP.BF16.F32.PACK_AB R8, R8, R9 ;  /* 0x000000090808723e */ /* 0x000fe400000010ff */
[----:B------:R-:W-:Y:S01]  /*d220*/  SHF.R.U64 R52, R52, 0x3, RZ ;  /* 0x0000000334347819 */ /* 0x000fe200000012ff */
[----:B------:R1:W-:Y:S01]  /*d230*/  STSM.16.M88.4 [R94], R4 ;  /* 0x000000045e007844 */ /* 0x0003e20000000200 */
[----:B------:R-:W-:Y:S02]  /*d240*/  MOV R87, R26 ;  /* 0x0000001a00577202 */ /* 0x000fe40000000f00 */
[----:B------:R-:W-:Y:S02]  /*d250*/  MOV R22, R30 ;  /* 0x0000001e00167202 */ /* 0x000fe40000000f00 */
[----:B------:R-:W-:Y:S01]  /*d260*/  F2FP.BF16.F32.PACK_AB R9, R169, R156 ;  /* 0x0000009ca909723e */ /* 0x000fe200000010ff */
[----:B------:R-:W1:Y:S01]  /*d270*/  LDC.64 R30, c[0x0][0xb78] ;  /* 0x0002de00ff1e7b82 */ /* 0x000e620000000a00 */
[----:B------:R-:W-:-:S02]  /*d280*/  F2FP.BF16.F32.PACK_AB R10, R45, R44 ;  /* 0x0000002c2d0a723e */ /* 0x000fc400000010ff */
[----:B------:R-:W-:Y:S02]  /*d290*/  F2FP.BF16.F32.PACK_AB R11, R166, R155 ;  /* 0x0000009ba60b723e */ /* 0x000fe400000010ff */
[----:B------:R-:W-:Y:S02]  /*d2a0*/  F2FP.BF16.F32.PACK_AB R12, R12, R13 ;  /* 0x0000000d0c0c723e */ /* 0x000fe400000010ff */
[----:B------:R-:W-:Y:S01]  /*d2b0*/  F2FP.BF16.F32.PACK_AB R14, R14, R15 ;  /* 0x0000000f0e0e723e */ /* 0x000fe200000010ff */
[----:B------:R-:W-:Y:S01]  /*d2c0*/  STSM.16.M88.4 [R87], R8 ;  /* 0x0000000857007844 */ /* 0x000fe20000000200 */
[----:B------:R-:W-:Y:S02]  /*d2d0*/  SHF.R.U64 R54, R54, 0x3, RZ ;  /* 0x0000000336367819 */ /* 0x000fe400000012ff */
[----:B------:R-:W-:Y:S02]  /*d2e0*/  F2FP.BF16.F32.PACK_AB R13, R167, R154 ;  /* 0x0000009aa70d723e */ /* 0x000fe400000010ff */
[----:B------:R-:W-:-:S02]  /*d2f0*/  F2FP.BF16.F32.PACK_AB R15, R164, R153 ;  /* 0x00000099a40f723e */ /* 0x000fc400000010ff */
[----:B------:R-:W-:Y:S02]  /*d300*/  F2FP.BF16.F32.PACK_AB R64, R65, R64 ;  /* 0x000000404140723e */ /* 0x000fe400000010ff */
[----:B------:R-:W-:Y:S01]  /*d310*/  SHF.R.U64 R56, R56, 0x3, RZ ;  /* 0x0000000338387819 */ /* 0x000fe200000012ff */
[----:B------:R-:W-:Y:S01]  /*d320*/  STSM.16.M88.4 [R22], R12 ;  /* 0x0000000c16007844 */ /* 0x000fe20000000200 */
[----:B------:R-:W-:Y:S02]  /*d330*/  SHF.R.U64 R58, R58, 0x3, RZ ;  /* 0x000000033a3a7819 */ /* 0x000fe400000012ff */
[----:B------:R-:W-:Y:S02]  /*d340*/  F2FP.BF16.F32.PACK_AB R24, R24, R21 ;  /* 0x000000151818723e */ /* 0x000fe400000010ff */
[----:B------:R-:W-:Y:S02]  /*d350*/  F2FP.BF16.F32.PACK_AB R25, R165, R152 ;  /* 0x00000098a519723e */ /* 0x000fe400000010ff */
[----:B------:R-:W-:-:S02]  /*d360*/  F2FP.BF16.F32.PACK_AB R26, R61, R60 ;  /* 0x0000003c3d1a723e */ /* 0x000fc400000010ff */
[----:B------:R-:W-:Y:S02]  /*d370*/  F2FP.BF16.F32.PACK_AB R27, R163, R62 ;  /* 0x0000003ea31b723e */ /* 0x000fe400000010ff */
[----:B------:R-:W-:Y:S02]  /*d380*/  F2FP.BF16.F32.PACK_AB R65, R161, R66 ;  /* 0x00000042a141723e */ /* 0x000fe400000010ff */
[----:B------:R-:W-:Y:S01]  /*d390*/  F2FP.BF16.F32.PACK_AB R72, R73, R72 ;  /* 0x000000484948723e */ /* 0x000fe200000010ff */
[----:B------:R-:W-:Y:S01]  /*d3a0*/  STSM.16.M88.4 [R34], R24 ;  /* 0x0000001822007844 */ /* 0x000fe20000000200 */
[----:B------:R-:W-:Y:S01]  /*d3b0*/  LOP3.LUT R50, R50, R51, RZ, 0x3c, !PT ;  /* 0x0000003332327212 */ /* 0x000fe200078e3cff */
[----:B------:R-:W-:Y:S01]  /*d3c0*/  IMAD.X R51, RZ, RZ, R19, P2 ;  /* 0x000000ffff337224 */ /* 0x000fe200010e0613 */
[----:B------:R-:W-:Y:S02]  /*d3d0*/  MOV R38, R38 ;  /* 0x0000002600267202 */ /* 0x000fe40000000f00 */
        /* <DEDUP_REMOVED lines=23> */
[----:B------:R-:W-:Y:S02]  /*d550*/  LOP3.LUT R58, R58, R17, RZ, 0x3c, !PT ;  /* 0x000000113a3a7212 */ /* 0x000fe400078e3cff */
[----:B------:R-:W-:-:S02]  /*d560*/  MOV R46, R46 ;  /* 0x0000002e002e7202 */ /* 0x000fc40000000f00 */
[----:B------:R-:W-:Y:S02]  /*d570*/  F2FP.BF16.F32.PACK_AB R90, R93, R92 ;  /* 0x0000005c5d5a723e */ /* 0x000fe400000010ff */
[----:B------:R-:W-:Y:S02]  /*d580*/  F2FP.BF16.F32.PACK_AB R91, R78, R91 ;  /* 0x0000005b4e5b723e */ /* 0x000fe400000010ff */
[----:B------:R-:W-:Y:S02]  /*d590*/  F2FP.BF16.F32.PACK_AB R97, R63, R98 ;  /* 0x000000623f61723e */ /* 0x000fe400000010ff */
[----:B------:R-:W-:Y:S01]  /*d5a0*/  F2FP.BF16.F32.PACK_AB R104, R105, R104 ;  /* 0x000000686968723e */ /* 0x000fe200000010ff */
[----:B------:R-:W-:Y:S01]  /*d5b0*/  STSM.16.M88.4 [R46], R88 ;  /* 0x000000582e007844 */ /* 0x000fe20000000200 */
[----:B------:R-:W-:Y:S01]  /*d5c0*/  MOV R17, R28 ;  /* 0x0000001c00117202 */ /* 0x000fe20000000f00 */
[----:B------:R-:W-:Y:S01]  /*d5d0*/  IMAD.U32 R29, RZ, RZ, UR9 ;  /* 0x00000009ff1d7e24 */ /* 0x000fe2000f8e00ff */
[----:B------:R-:W-:Y:S01]  /*d5e0*/  F2FP.BF16.F32.PACK_AB R98, R101, R100 ;  /* 0x000000646562723e */ /* 0x000fe200000010ff */
[----:B------:R-:W-:Y:S01]  /*d5f0*/  IMAD.U32 R29, RZ, RZ, UR5 ;  /* 0x00000005ff1d7e24 */ /* 0x000fe2000f8e00ff */
[----:B------:R-:W-:Y:S01]  /*d600*/  F2FP.BF16.F32.PACK_AB R99, R70, R99 ;  /* 0x000000634663723e */ /* 0x000fe200000010ff */
[----:B------:R-:W-:Y:S01]  /*d610*/  USHF.R.S32.HI UR5, URZ, 0x1f, UR44 ;  /* 0x0000001f3f057899 */ /* 0x000fe2000801142c */
[----:B------:R-:W-:Y:S01]  /*d620*/  F2FP.BF16.F32.PACK_AB R105, R107, R106 ;  /* 0x0000006a6b69723e */ /* 0x000fe200000010ff */
[----:B------:R-:W-:Y:S01]  /*d630*/  IMAD.U32 R28, RZ, RZ, UR8 ;  /* 0x00000008ff1c7e24 */ /* 0x000fe2000f8e00ff */
[----:B------:R-:W-:Y:S01]  /*d640*/  F2FP.BF16.F32.PACK_AB R112, R113, R112 ;  /* 0x000000707170723e */ /* 0x000fe200000010ff */
[----:B------:R-:W-:Y:S01]  /*d650*/  STSM.16.M88.4 [R17], R96 ;  /* 0x0000006011007844 */ /* 0x000fe20000000200 */
[----:B------:R-:W-:Y:S01]  /*d660*/  MOV R48, R48 ;  /* 0x0000003000307202 */ /* 0x000fe20000000f00 */
[C---:B-1----:R-:W-:Y:S01]  /*d670*/  IMAD R4, R30.reuse, UR5, RZ ;  /* 0x000000051e047c24 */ /* 0x042fe2000f8e02ff */
[----:B------:R-:W-:Y:S01]  /*d680*/  F2FP.BF16.F32.PACK_AB R106, R109, R108 ;  /* 0x0000006c6d6a723e */ /* 0x000fe200000010ff */
[----:B------:R-:W-:Y:S01]  /*d690*/  IMAD.WIDE.U32 R28, R30, UR44, R28 ;  /* 0x0000002c1e1c7c25 */ /* 0x000fe2000f8e001c */
[----:B------:R-:W-:-:S02]  /*d6a0*/  F2FP.BF16.F32.PACK_AB R107, R111, R110 ;  /* 0x0000006e6f6b723e */ /* 0x000fc400000010ff */
[----:B------:R-:W-:Y:S01]  /*d6b0*/  F2FP.BF16.F32.PACK_AB R113, R115, R114 ;  /* 0x000000727371723e */ /* 0x000fe200000010ff */
[----:B------:R-:W-:Y:S01]  /*d6c0*/  IMAD R4, R31, UR44, R4 ;  /* 0x0000002c1f047c24 */ /* 0x000fe2000f8e0204 */
[----:B------:R-:W-:Y:S01]  /*d6d0*/  F2FP.BF16.F32.PACK_AB R120, R121, R120 ;  /* 0x000000787978723e */ /* 0x000fe200000010ff */
[----:B------:R-:W-:Y:S01]  /*d6e0*/  STSM.16.M88.4 [R48], R104 ;  /* 0x0000006830007844 */ /* 0x000fe20000000200 */
[----:B------:R-:W-:Y:S02]  /*d6f0*/  MOV R50, R50 ;  /* 0x0000003200327202 */ /* 0x000fe40000000f00 */
[----:B------:R-:W-:Y:S02]  /*d700*/  F2FP.BF16.F32.PACK_AB R114, R117, R116 ;  /* 0x000000747572723e */ /* 0x000fe400000010ff */
[----:B------:R-:W-:Y:S02]  /*d710*/  F2FP.BF16.F32.PACK_AB R115, R119, R118 ;  /* 0x000000767773723e */ /* 0x000fe400000010ff */
[----:B------:R-:W-:-:S02]  /*d720*/  F2FP.BF16.F32.PACK_AB R121, R123, R122 ;  /* 0x0000007a7b79723e */ /* 0x000fc400000010ff */
[----:B------:R-:W-:Y:S01]  /*d730*/  F2FP.BF16.F32.PACK_AB R128, R129, R128 ;  /* 0x000000808180723e */ /* 0x000fe200000010ff */
[----:B------:R-:W-:Y:S01]  /*d740*/  STSM.16.M88.4 [R50], R112 ;  /* 0x0000007032007844 */ /* 0x000fe20000000200 */
[----:B------:R-:W-:Y:S02]  /*d750*/  MOV R52, R52 ;  /* 0x0000003400347202 */ /* 0x000fe40000000f00 */
        /* <DEDUP_REMOVED lines=15> */
[----:B------:R-:W-:Y:S01]  /*d850*/  MOV R58, R58 ;  /* 0x0000003a003a7202 */ /* 0x000fe20000000f00 */
[----:B------:R-:W-:Y:S01]  /*d860*/  STSM.16.M88.4 [R56], R136 ;  /* 0x0000008838007844 */ /* 0x000fe20000000200 */
[----:B------:R-:W-:Y:S02]  /*d870*/  F2FP.BF16.F32.PACK_AB R146, R149, R148 ;  /* 0x000000949592723e */ /* 0x000fe400000010ff */
[----:B------:R-:W-:Y:S02]  /*d880*/  F2FP.BF16.F32.PACK_AB R147, R151, R150 ;  /* 0x000000969793723e */ /* 0x000fe400000010ff */
[----:B------:R-:W-:-:S02]  /*d890*/  LEA.HI R3, R3, R202, RZ, 0x5 ;  /* 0x000000ca03037211 */ /* 0x000fc400078f28ff */
[----:B------:R-:W-:Y:S01]  /*d8a0*/  SHF.R.S32.HI R5, RZ, 0x1f, R35 ;  /* 0x0000001fff057819 */ /* 0x000fe20000011423 */
[----:B------:R-:W-:Y:S01]  /*d8b0*/  STSM.16.M88.4 [R58], R144 ;  /* 0x000000903a007844 */ /* 0x000fe20000000200 */
[----:B------:R-:W-:Y:S02]  /*d8c0*/  SHF.R.S32.HI R3, RZ, 0x5, R3 ;  /* 0x00000005ff037819 */ /* 0x000fe40000011403 */
[C---:B------:R-:W-:Y:S01]  /*d8d0*/  IADD3 R6, P2, R35.reuse, R28, RZ ;  /* 0x0000001c23067210 */ /* 0x040fe20007f5e0ff */
[----:B------:R-:W-:Y:S01]  /*d8e0*/  @!PT LDS RZ, [RZ] ;  /* 0x00000000fffff984 */ /* 0x000fe20000000800 */
[----:B------:R-:W-:Y:S01]  /*d8f0*/  @!PT LDS RZ, [RZ] ;  /* 0x00000000fffff984 */ /* 0x000fe20000000800 */
[----:B------:R-:W-:Y:S01]  /*d900*/  @!PT LDS RZ, [RZ] ;  /* 0x00000000fffff984 */ /* 0x000fe20000000800 */
[----:B------:R-:W-:Y:S01]  /*d910*/  @!PT LDS RZ, [RZ] ;  /* 0x00000000fffff984 */ /* 0x000fe20000000800 */
[----:B------:R1:W-:Y:S06]  /*d920*/  MEMBAR.ALL.CTA ;  /* 0x0000000000007992 */ /* 0x0003ec0000008000 */
[----:B-1----:R-:W1:Y:S02]  /*d930*/  FENCE.VIEW.ASYNC.S ;  /* 0x00000000000073c6 */ /* 0x002e640000000000 */
[----:B-1----:R-:W-:Y:S06]  /*d940*/  BAR.ARV 0x1, 0x120 ;  /* 0x0044800000007b1d */ /* 0x002fec0000002000 */
[----:B------:R-:W-:Y:S01]  /*d950*/  ISETP.GE.OR P0, PT, R35, UR6, P0 ;  /* 0x0000000623007c0c */ /* 0x000fe20008706670 */
[----:B------:R-:W-:Y:S01]  /*d960*/  ULDC.64 UR6, c[0x0][0xb40] ;  /* 0x0002d00000067ab9 */ /* 0x000fe20000000a00 */
[----:B------:R-:W1:Y:S01]  /*d970*/  SHFL.IDX PT, R3, R3, RZ, 0x1f ;  /* 0x00001fff03037589 */ /* 0x000e6200000e0000 */
[----:B------:R-:W-:-:S02]  /*d980*/  IADD3.X R5, R5, R29, R4, P2, !PT ;  /* 0x0000001d05057210 */ /* 0x000fc400017fe404 */
[----:B------:R-:W-:-:S04]  /*d990*/  LEA R4, P2, R6, UR6, 0x2 ;  /* 0x0000000606047c11 */ /* 0x000fc8000f8410ff */
        /* <DEDUP_REMOVED lines=35> */
.L_x_1381:
[----:B------:R-:W-:Y:S05]  /*dbd0*/  BSYNC B0 ;  /* 0x0000000000007941 */ /* 0x000fea0003800000 */
.L_x_1380:
[----:B------:R-:W-:Y:S05]  /*dbe0*/  BRA `(.L_x_1379) ;  /* 0x0000000800907947 */ /* 0x000fea0003800000 */
.L_x_1378:
[----:B------:R-:W1:Y:S01]  /*dbf0*/  LDC.64 R12, c[0x0][0xae0] ;  /* 0x0002b800ff0c7b82 */ /* 0x000e620000000a00 */
[----:B------:R-:W-:Y:S01]  /*dc00*/  SHF.R.S32.HI R3, RZ, 0x1f, R202 ;  /* 0x0000001fff037819 */ /* 0x000fe200000114ca */
[----:B------:R-:W-:Y:S01]  /*dc10*/  USHF.R.S32.HI UR5, URZ, 0x1f, UR43 ;  /* 0x0000001f3f057899 */ /* 0x000fe2000801142b */
[----:B------:R-:W-:Y:S01]  /*dc20*/  ISETP.GT.AND P0, PT, R202, 0x7f, PT ;  /* 0x0000007fca00780c */ /* 0x000fe20003f04270 */
[----:B------:R-:W-:Y:S01]  /*dc30*/  USHF.R.S32.HI UR6, URZ, 0x1f, UR44 ;  /* 0x0000001f3f067899 */ /* 0x000fe2000801142c */
[----:B------:R-:W-:Y:S01]  /*dc40*/  LEA.HI R17, R3, R202, RZ, 0x3 ;  /* 0x000000ca03117211 */ /* 0x000fe200078f18ff */
[----:B------:R-:W-:Y:S02]  /*dc50*/  BSSY B0, `(.L_x_1382) ;  /* 0x000001e000007945 */ /* 0x000fe40003800000 */
[----:B------:R-:W2:Y:S01]  /*dc60*/  LDC R11, c[0x0][0xdac] ;  /* 0x00036b00ff0b7b82 */ /* 0x000ea20000000800 */
[----:B------:R-:W-:-:S05]  /*dc70*/  LOP3.LUT R3, R17, 0x1ffffff8, RZ, 0xc0, !PT ;  /* 0x1ffffff811037812 */ /* 0x000fca00078ec0ff */
[----:B------:R-:W-:Y:S02]  /*dc80*/  IMAD.IADD R3, R202, 0x1, -R3 ;  /* 0x00000001ca037824 */ /* 0x000fe400078e0a03 */
[----:B------:R-:W3:Y:S02]  /*dc90*/  LDC.64 R14, c[0x0][0xae8] ;  /* 0x0002ba00ff0e7b82 */ /* 0x000ee40000000a00 */
[----:B------:R-:W-:-:S05]  /*dca0*/  IMAD.SHL.U32 R8, R3, 0x8, RZ ;  /* 0x0000000803087824 */ /* 0x000fca00078e00ff */
[----:B------:R-:W-:Y:S01]  /*dcb0*/  SHF.R.S32.HI R9, RZ, 0x1f, R8 ;  /* 0x0000001fff097819 */ /* 0x000fe20000011408 */
[----:B-1----:R-:W-:Y:S01]  /*dcc0*/  IMAD R10, R12, UR5, RZ ;  /* 0x000000050c0a7c24 */ /* 0x002fe2000f8e02ff */
[----:B------:R-:W-:Y:S06]  /*dcd0*/  @P0 BRA `(.L_x_1383) ;  /* 0x0000000000540947 */ /* 0x000fec0003800000 */
[----:B------:R-:W1:Y:S01]  /*dce0*/  S2R R0, SR_TID.X ;  /* 0x0000000000007919 */ /* 0x000e620000002100 */
[----:B------:R-:W-:Y:S01]  /*dcf0*/  ULDC UR7, c[0x0][0xa88] ;  /* 0x0002a20000077ab9 */ /* 0x000fe20000000800 */
[----:B-1----:R-:W-:-:S04]  /*dd00*/  IADD3 R4, R200, -0x80, R0 ;  /* 0xffffff80c8047810 */ /* 0x002fc80007ffe000 */
[----:B------:R-:W-:-:S13]  /*dd10*/  ISETP.GE.AND P0, PT, R4, UR7, PT ;  /* 0x0000000704007c0c */ /* 0x000fda000bf06270 */
[----:B------:R-:W-:Y:S05]  /*dd20*/  @P0 BRA `(.L_x_1383) ;  /* 0x0000000000400947 */ /* 0x000fea0003800000 */
[----:B------:R-:W1:Y:S01]  /*dd30*/  LDC.64 R6, c[0x0][0xb70] ;  /* 0x0002dc00ff067b82 */ /* 0x000e620000000a00 */
[----:B------:R-:W-:Y:S01]  /*dd40*/  SHF.R.S32.HI R5, RZ, 0x1f, R4 ;  /* 0x0000001fff057819 */ /* 0x000fe20000011404 */
[----:B------:R-:W-:-:S06]  /*dd50*/  ULDC.64 UR8, c[0x0][0xb40] ;  /* 0x0002d00000087ab9 */ /* 0x000fcc0000000a00 */
[----:B------:R-:W4:Y:S01]  /*dd60*/  LDC.64 R20, c[0x0][0xb78] ;  /* 0x0002de00ff147b82 */ /* 0x000f220000000a00 */
[C---:B-1----:R-:W-:Y:S02]  /*dd70*/  IMAD R0, R6.reuse, UR5, RZ ;  /* 0x0000000506007c24 */ /* 0x042fe4000f8e02ff */
[----:B------:R-:W-:-:S04]  /*dd80*/  IMAD.WIDE.U32 R4, R6, UR43, R4 ;  /* 0x0000002b06047c25 */ /* 0x000fc8000f8e0004 */
[----:B------:R-:W-:Y:S02]  /*dd90*/  IMAD R3, R7, UR43, R0 ;  /* 0x0000002b07037c24 */ /* 0x000fe4000f8e0200 */
[C---:B----4-:R-:W-:Y:S02]  /*dda0*/  IMAD R0, R20.reuse, UR6, RZ ;  /* 0x0000000614007c24 */ /* 0x050fe4000f8e02ff */
[----:B------:R-:W-:Y:S02]  /*ddb0*/  IMAD.IADD R5, R5, 0x1, R3 ;  /* 0x0000000105057824 */ /* 0x000fe400078e0203 */
[----:B------:R-:W-:Y:S02]  /*ddc0*/  IMAD R3, R21, UR44, R0 ;  /* 0x0000002c15037c24 */ /* 0x000fe4000f8e0200 */
[----:B------:R-:W-:-:S04]  /*ddd0*/  IMAD.WIDE.U32 R4, R20, UR44, R4 ;  /* 0x0000002c14047c25 */ /* 0x000fc8000f8e0004 */
[----:B------:R-:W-:Y:S01]  /*dde0*/  IMAD.IADD R3, R5, 0x1, R3 ;  /* 0x0000000105037824 */ /* 0x000fe200078e0203 */
[----:B------:R-:W-:-:S04]  /*ddf0*/  LEA R6, P0, R4, UR8, 0x2 ;  /* 0x0000000804067c11 */ /* 0x000fc8000f8010ff */
[----:B------:R-:W-:Y:S01]  /*de00*/  LEA.HI.X R7, R4, UR9, R3, 0x2, P0 ;  /* 0x0000000904077c11 */ /* 0x000fe200080f1403 */
[----:B------:R-:W-:-:S05]  /*de10*/  IMAD.MOV.U32 R3, RZ, RZ, -0x800000 ;  /* 0xff800000ff037424 */ /* 0x000fca00078e00ff */
[----:B------:R1:W-:Y:S03]  /*de20*/  STG.E desc[UR48][R6.64], R3 ;  /* 0x0000000306007986 */ /* 0x0003e6000c101930 */
.L_x_1383:
[----:B------:R-:W-:Y:S05]  /*de30*/  BSYNC B0 ;  /* 0x0000000000007941 */ /* 0x000fea0003800000 */
.L_x_1382:
[----:B------:R-:W-:Y:S01]  /*de40*/  ULDC UR5, c[0x0][0xa88] ;  /* 0x0002a20000057ab9 */ /* 0x000fe20000000800 */
[----:B------:R-:W-:Y:S01]  /*de50*/  SHF.R.S32.HI R4, RZ, 0x3, R17 ;  /* 0x00000003ff047819 */ /* 0x000fe20000011411 */
[----:B------:R-:W-:Y:S01]  /*de60*/  UIADD3 UR42, -UR42, UR5, URZ ;  /* 0x000000052a2a7290 */ /* 0x000fe2000fffe13f */
[----:B-1----:R-:W-:Y:S01]  /*de70*/  IMAD R3, R13, UR43, R10 ;  /* 0x0000002b0d037c24 */ /* 0x002fe2000f8e020a */
[----:B------:R-:W-:Y:S01]  /*de80*/  ULOP3.LUT UR41, URZ, UR41, URZ, 0x33, !UPT ;  /* 0x000000293f297292 */ /* 0x000fe2000f8e333f */
[----:B------:R-:W-:Y:S01]  /*de90*/  IMAD.WIDE.U32 R6, R12, UR43, R8 ;  /* 0x0000002b0c067c25 */ /* 0x000fe2000f8e0008 */
[----:B------:R-:W-:Y:S02]  /*dea0*/  BSSY B0, `(.L_x_1384) ;  /* 0x0000026000007945 */ /* 0x000fe40003800000 */
[C---:B------:R-:W-:Y:S01]  /*deb0*/  ISETP.GE.AND P2, PT, R4.reuse, UR42, PT ;  /* 0x0000002a04007c0c */ /* 0x040fe2000bf46270 */
[C---:B------:R-:W-:Y:S02]  /*dec0*/  VIADD R0, R4.reuse, 0x20 ;  /* 0x0000002004007836 */ /* 0x040fe40000000000 */
[----:B------:R-:W-:-:S02]  /*ded0*/  VIADD R5, R4, 0x40 ;  /* 0x0000004004057836 */ /* 0x000fc40000000000 */
[----:B------:R-:W-:Y:S01]  /*dee0*/  IMAD.IADD R7, R7, 0x1, R3 ;  /* 0x0000000107077824 */ /* 0x000fe200078e0203 */
[----:B------:R-:W-:Y:S01]  /*def0*/  ISETP.GE.AND P0, PT, R0, UR42, PT ;  /* 0x0000002a00007c0c */ /* 0x000fe2000bf06270 */
[C---:B---3--:R-:W-:Y:S01]  /*df00*/  IMAD R0, R14.reuse, UR6, RZ ;  /* 0x000000060e007c24 */ /* 0x048fe2000f8e02ff */
[----:B------:R-:W-:Y:S01]  /*df10*/  ISETP.GE.AND P1, PT, R5, UR42, PT ;  /* 0x0000002a05007c0c */ /* 0x000fe2000bf26270 */
[----:B--2---:R-:W-:Y:S01]  /*df20*/  VIADD R13, R11, UR41 ;  /* 0x000000290b0d7c36 */ /* 0x004fe20008000000 */
[----:B------:R-:W-:Y:S01]  /*df30*/  SHF.R.S32.HI R5, RZ, 0x1f, R4 ;  /* 0x0000001fff057819 */ /* 0x000fe20000011404 */
[----:B------:R-:W-:Y:S02]  /*df40*/  IMAD R3, R15, UR44, R0 ;  /* 0x0000002c0f037c24 */ /* 0x000fe4000f8e0200 */
[----:B------:R-:W-:-:S04]  /*df50*/  IMAD.WIDE.U32 R10, R14, UR44, R6 ;  /* 0x0000002c0e0a7c25 */ /* 0x000fc8000f8e0006 */
[----:B------:R-:W-:-:S04]  /*df60*/  IMAD.WIDE R6, R13, 0x80, R4 ;  /* 0x000000800d067825 */ /* 0x000fc800078e0204 */
[----:B------:R-:W-:Y:S02]  /*df70*/  VIADD R0, R4, 0x60 ;  /* 0x0000006004007836 */ /* 0x000fe40000000000 */
        /* <DEDUP_REMOVED lines=24> */
.L_x_1385:
[----:B------:R-:W-:Y:S05]  /*e100*/  BSYNC B0 ;  /* 0x0000000000007941 */ /* 0x000fea0003800000 */
.L_x_1384:
[----:B------:R-:W-:Y:S01]  /*e110*/  BSSY B0, `(.L_x_1386) ;  /* 0x000001b000007945 */ /* 0x000fe20003800000 */
[----:B------:R-:W-:-:S03]  /*e120*/  ISETP.GE.AND P2, PT, R0, UR42, PT ;  /* 0x0000002a00007c0c */ /* 0x000fc6000bf46270 */
        /* <DEDUP_REMOVED lines=18> */
[----:B-1----:R-:W-:Y:S01]  /*e250*/  LEA R14, P0, R4, UR6, 0x1 ;  /* 0x00000006040e7c11 */ /* 0x002fe2000f8008ff */
[----:B------:R-:W-:-:S05]  /*e260*/  IMAD.IADD R3, R5, 0x1, R3 ;  /* 0x0000000105037824 */ /* 0x000fca00078e0203 */
[----:B------:R-:W-:-:S05]  /*e270*/  LEA.HI.X R15, R4, UR7, R3, 0x1, P0 ;  /* 0x00000007040f7c11 */ /* 0x000fca00080f0c03 */
[----:B------:R2:W-:Y:S04]  /*e280*/  @!P3 STG.E.128 desc[UR48][R14.64], RZ ;  /* 0x000000ff0e00b986 */ /* 0x0005e8000c101d30 */
[----:B------:R2:W-:Y:S04]  /*e290*/  @!P4 STG.E.128 desc[UR48][R14.64+0x80], RZ ;  /* 0x000080ff0e00c986 */ /* 0x0005e8000c101d30 */
[----:B------:R2:W-:Y:S04]  /*e2a0*/  @!P5 STG.E.128 desc[UR48][R14.64+0x100], RZ ;  /* 0x000100ff0e00d986 */ /* 0x0005e8000c101d30 */
[----:B------:R2:W-:Y:S02]  /*e2b0*/  @!P6 STG.E.128 desc[UR48][R14.64+0x180], RZ ;  /* 0x000180ff0e00e986 */ /* 0x0005e4000c101d30 */
.L_x_1387:
[----:B------:R-:W-:Y:S05]  /*e2c0*/  BSYNC B0 ;  /* 0x0000000000007941 */ /* 0x000fea0003800000 */
.L_x_1386:
        /* <DEDUP_REMOVED lines=19> */
[----:B-12---:R-:W-:Y:S01]  /*e400*/  LEA R14, P0, R4, UR6, 0x1 ;  /* 0x00000006040e7c11 */ /* 0x006fe2000f8008ff */
[----:B------:R-:W-:-:S05]  /*e410*/  IMAD.IADD R3, R5, 0x1, R3 ;  /* 0x0000000105037824 */ /* 0x000fca00078e0203 */
[----:B------:R-:W-:-:S05]  /*e420*/  LEA.HI.X R15, R4, UR7, R3, 0x1, P0 ;  /* 0x00000007040f7c11 */ /* 0x000fca00080f0c03 */
[----:B------:R3:W-:Y:S04]  /*e430*/  @!P1 STG.E.128 desc[UR48][R14.64], RZ ;  /* 0x000000ff0e009986 */ /* 0x0007e8000c101d30 */
[----:B------:R3:W-:Y:S04]  /*e440*/  @!P3 STG.E.128 desc[UR48][R14.64+0x80], RZ ;  /* 0x000080ff0e00b986 */ /* 0x0007e8000c101d30 */
[----:B------:R3:W-:Y:S04]  /*e450*/  @!P4 STG.E.128 desc[UR48][R14.64+0x100], RZ ;  /* 0x000100ff0e00c986 */ /* 0x0007e8000c101d30 */
[----:B------:R3:W-:Y:S02]  /*e460*/  @!P5 STG.E.128 desc[UR48][R14.64+0x180], RZ ;  /* 0x000180ff0e00d986 */ /* 0x0007e4000c101d30 */
.L_x_1389:
[----:B------:R-:W-:Y:S05]  /*e470*/  BSYNC B0 ;  /* 0x0000000000007941 */ /* 0x000fea0003800000 */
.L_x_1388:
        /* <DEDUP_REMOVED lines=26> */
.L_x_1390:
[----:B------:R-:W-:Y:S05]  /*e620*/  BSYNC B0 ;  /* 0x0000000000007941 */ /* 0x000fea0003800000 */
.L_x_1379:
[----:B------:R-:W5:Y:S02]  /*e630*/  LDC R0, c[0x0][0xda8] ;  /* 0x00036a00ff007b82 */ /* 0x000f640000000800 */
[----:B-----5:R-:W-:-:S13]  /*e640*/  ISETP.LE.AND P0, PT, R0, UR4, PT ;  /* 0x0000000400007c0c */ /* 0x020fda000bf03270 */
[----:B------:R-:W-:Y:S05]  /*e650*/  @!P0 BRA `(.L_x_1391) ;  /* 0xffffff2400c48947 */ /* 0x000fea000383ffff */
[----:B------:R-:W-:Y:S05]  /*e660*/  EXIT ;  /* 0x000000000000794d */ /* 0x000fea0003800000 */
.L_x_1297:
[----:B------:R-:W-:-:S08]  /*e670*/  NOP ;  /* 0x0000000000007918 */ /* 0x000fd00000000000 */
[----:B------:R-:W1:-:S00]  /*e680*/  USETMAXREG.DEALLOC.CTAPOOL 0x18 ;  /* 0x00000018000079c8 */ /* 0x000e4000080e0500 */
[----:B-1----:R-:W-:-:S06]  /*e690*/  LOP3.LUT R0, R0, 0x3, RZ, 0xc0, !PT ;  /* 0x0000000300007812 */ /* 0x002fcc00078ec0ff */
[----:B------:R-:W1:Y:S02]  /*e6a0*/  SHFL.IDX PT, R0, R0, RZ, 0x1f ;  /* 0x00001fff00007589 */ /* 0x000e6400000e0000 */
[----:B-1----:R-:W-:-:S13]  /*e6b0*/  ISETP.NE.AND P0, PT, R0, RZ, PT ;  /* 0x000000ff0000720c */ /* 0x002fda0003f05270 */
[----:B------:R-:W-:Y:S05]  /*e6c0*/  @P0 EXIT ;  /* 0x000000000000094d */ /* 0x000fea0003800000 */
[----:B------:R-:W1:Y:S01]  /*e6d0*/  S2UR UR4, SR_CTAID.X ;  /* 0x00000000000479c3 */ /* 0x000e620000002500 */
[----:B------:R-:W-:Y:S01]  /*e6e0*/  UMOV UR45, URZ ;  /* 0x0000003f002d7c82 */ /* 0x000fe20008000000 */
[----:B------:R-:W-:Y:S02]  /*e6f0*/  IMAD.MOV.U32 R16, RZ, RZ, RZ ;  /* 0x000000ffff107224 */ /* 0x000fe400078e00ff */
[----:B------:R-:W-:-:S04]  /*e700*/  IMAD.MOV.U32 R17, RZ, RZ, 0x1 ;  /* 0x00000001ff117424 */ /* 0x000fc800078e00ff */
[----:B------:R-:W1:Y:S02]  /*e710*/  LDC R0, c[0x0][0xda8] ;  /* 0x00036a00ff007b82 */ /* 0x000e640000000800 */
[----:B-1----:R-:W-:-:S13]  /*e720*/  ISETP.LE.AND P0, PT, R0, UR4, PT ;  /* 0x0000000400007c0c */ /* 0x002fda000bf03270 */
[----:B------:R-:W-:Y:S05]  /*e730*/  @P0 BRA `(.L_x_1392) ;  /* 0x0000002800e40947 */ /* 0x000fea0003800000 */
[----:B------:R-:W1:Y:S01]  /*e740*/  S2R R2, SR_TID.X ;  /* 0x0000000000027919 */ /* 0x000e620000002100 */
[----:B------:R-:W-:Y:S01]  /*e750*/  IMAD.U32 R18, RZ, RZ, UR4 ;  /* 0x00000004ff127e24 */ /* 0x000fe2000f8e00ff */
[----:B------:R-:W-:Y:S01]  /*e760*/  ULDC UR44, c[0x0][0xc] ;  /* 0x00000300002c7ab9 */ /* 0x000fe20000000800 */
[----:B------:R-:W-:Y:S01]  /*e770*/  IMAD.MOV.U32 R17, RZ, RZ, 0x1 ;  /* 0x00000001ff117424 */ /* 0x000fe200078e00ff */
[----:B------:R-:W-:Y:S01]  /*e780*/  ULDC.64 UR46, c[0x0][0x198] ;  /* 0x00006600002e7ab9 */ /* 0x000fe20000000a00 */
[----:B------:R-:W-:Y:S01]  /*e790*/  IMAD.MOV.U32 R16, RZ, RZ, RZ ;  /* 0x000000ffff107224 */ /* 0x000fe200078e00ff */
[----:B------:R-:W-:Y:S01]  /*e7a0*/  UMOV UR45, URZ ;  /* 0x0000003f002d7c82 */ /* 0x000fe20008000000 */
[----:B-1----:R-:W-:-:S07]  /*e7b0*/  LOP3.LUT R19, R2, 0x1f, RZ, 0xc0, !PT ;  /* 0x0000001f02137812 */ /* 0x002fce00078ec0ff */
.L_x_1446:
[----:B------:R-:W-:Y:S01]  /*e7c0*/  ULDC UR9, c[0x0][0xdd0] ;  /* 0x0003740000097ab9 */ /* 0x000fe20000000800 */
[----:B------:R-:W1:Y:S01]  /*e7d0*/  LDC R0, c[0x0][0xde8] ;  /* 0x00037a00ff007b82 */ /* 0x000e620000000800 */
[C---:B------:R-:W-:Y:S01]  /*e7e0*/  R2UR UR10, R18.reuse ;  /* 0x00000000120a72ca */ /* 0x040fe200000e0000 */
[----:B------:R-:W-:Y:S01]  /*e7f0*/  UISETP.NE.AND UP0, UPT, UR9, 0x1, UPT ;  /* 0x000000010900788c */ /* 0x000fe2000bf05270 */
[----:B------:R-:W-:-:S10]  /*e800*/  R2UR UR8, R18 ;  /* 0x00000000120872ca */ /* 0x000fd400000e0000 */
[----:B------:R-:W-:Y:S01]  /*e810*/  @UP0 ULDC UR6, c[0x0][0xdd4] ;  /* 0x0003750000060ab9 */ /* 0x000fe20000000800 */
[----:B------:R-:W-:Y:S01]  /*e820*/  @UP0 ULDC UR11, c[0x0][0xdd8] ;  /* 0x00037600000b0ab9 */ /* 0x000fe20000000800 */
[----:B------:R-:W-:-:S04]  /*e830*/  UIMAD.WIDE.U32 UR6, UR10, UR6, URZ ;  /* 0x000000060a0672a5 */ /* 0x000fc8000f8e003f */
[----:B------:R-:W-:-:S04]  /*e840*/  @UP0 USHF.R.U32.HI UR10, URZ, UR11, UR7 ;  /* 0x0000000b3f0a0299 */ /* 0x000fc80008011607 */
[----:B------:R-:W-:Y:S02]  /*e850*/  UIADD3 UR6, -UR10, URZ, URZ ;  /* 0x0000003f0a067290 */ /* 0x000fe4000fffe13f */
[----:B-1----:R-:W-:Y:S02]  /*e860*/  ISETP.LE.AND P0, PT, R0, UR10, PT ;  /* 0x0000000a00007c0c */ /* 0x002fe4000bf03270 */
[----:B------:R-:W-:-:S11]  /*e870*/  UIMAD UR9, UR9, UR6, UR8 ;  /* 0x00000006090972a4 */ /* 0x000fd6000f8e0208 */
[----:B------:R-:W-:Y:S05]  /*e880*/  @!P0 BRA `(.L_x_1393) ;  /* 0x0000000000208947 */ /* 0x000fea0003800000 */
        /* <DEDUP_REMOVED lines=8> */
.L_x_1393:
[----:B------:R-:W-:Y:S01]  /*e910*/  ULDC UR11, c[0x0][0xdc4] ;  /* 0x00037100000b7ab9 */ /* 0x000fe20000000800 */
[----:B------:R-:W-:Y:S01]  /*e920*/  UMOV UR8, UR9 ;  /* 0x0000000900087c82 */ /* 0x000fe20008000000 */
[----:B------:R-:W-:-:S11]  /*e930*/  UISETP.NE.AND UP0, UPT, UR11, 0x1, UPT ;  /* 0x000000010b00788c */ /* 0x000fd6000bf05270 */
[----:B------:R-:W-:Y:S02]  /*e940*/  @UP0 ULDC.64 UR12, c[0x0][0xdc8] ;  /* 0x00037200000c0ab9 */ /* 0x000fe40000000a00 */
[----:B------:R-:W-:-:S04]  /*e950*/  UIMAD.WIDE.U32 UR6, UR9, UR12, URZ ;  /* 0x0000000c090672a5 */ /* 0x000fc8000f8e003f */
[----:B------:R-:W-:-:S04]  /*e960*/  @UP0 USHF.R.U32.HI UR8, URZ, UR13, UR7 ;  /* 0x0000000d3f080299 */ /* 0x000fc80008011607 */
[----:B------:R-:W-:-:S12]  /*e970*/  UIMAD UR6, UR8, UR11, URZ ;  /* 0x0000000b080672a4 */ /* 0x000fd8000f8e023f */
.L_x_1394:
[----:B------:R-:W-:Y:S01]  /*e980*/  ULDC.64 UR14, c[0x0][0x3f8] ;  /* 0x0000fe00000e7ab9 */ /* 0x000fe20000000a00 */
[----:B------:R-:W-:Y:S02]  /*e990*/  UIADD3 UR11, UR9, -UR6, URZ ;  /* 0x80000006090b7290 */ /* 0x000fe4000fffe03f */
[----:B------:R-:W-:Y:S02]  /*e9a0*/  UISETP.NE.U32.AND UP0, UPT, UR14, URZ, UPT ;  /* 0x0000003f0e00728c */ /* 0x000fe4000bf05070 */
[----:B------:R-:W-:Y:S01]  /*e9b0*/  ULOP3.LUT UR12, URZ, UR8, URZ, 0x33, !UPT ;  /* 0x000000083f0c7292 */ /* 0x000fe2000f8e333f */
[----:B------:R-:W-:Y:S01]  /*e9c0*/  ULDC UR14, c[0x0][0xdb8] ;  /* 0x00036e00000e7ab9 */ /* 0x000fe20000000800 */
[----:B------:R-:W-:Y:S01]  /*e9d0*/  ULDC.64 UR6, c[0x0][0x9e0] ;  /* 0x0002780000067ab9 */ /* 0x000fe20000000a00 */
[----:B------:R-:W-:Y:S02]  /*e9e0*/  UISETP.NE.AND UP1, UPT, UR14, 0x1, UPT ;  /* 0x000000010e00788c */ /* 0x000fe4000bf25270 */
[----:B------:R-:W-:Y:S01]  /*e9f0*/  UISETP.NE.AND.EX UP0, UPT, UR15, URZ, UPT, UP0 ;  /* 0x0000003f0f00728c */ /* 0x000fe2000bf05300 */
[----:B------:R-:W-:-:S02]  /*ea00*/  ULDC UR13, c[0x0][0xdc4] ;  /* 0x00037100000d7ab9 */ /* 0x000fc40000000800 */
[----:B------:R-:W-:Y:S01]  /*ea10*/  ULDC UR15, c[0x0][0xdac] ;  /* 0x00036b00000f7ab9 */ /* 0x000fe20000000800 */
[----:B------:R-:W-:Y:S02]  /*ea20*/  UISETP.GE.AND UP2, UPT, UR7, 0x1, UPT ;  /* 0x000000010700788c */ /* 0x000fe4000bf46270 */
[----:B------:R-:W-:Y:S02]  /*ea30*/  UIMAD UR13, UR10, UR13, UR11 ;  /* 0x0000000d0a0d72a4 */ /* 0x000fe4000f8e020b */
[----:B------:R-:W-:Y:S01]  /*ea40*/  UIADD3 UR12, UR12, UR15, URZ ;  /* 0x0000000f0c0c7290 */ /* 0x000fe2000fffe03f */
[----:B------:R-:W-:Y:S01]  /*ea50*/  @UP1 ULDC UR10, c[0x0][0xdbc] ;  /* 0x00036f00000a1ab9 */ /* 0x000fe20000000800 */
[----:B------:R-:W-:Y:S01]  /*ea60*/  PLOP3.LUT P1, PT, PT, PT, UP2, 0x80, 0x0 ;  /* 0x000000000000781c */ /* 0x000fe20003f2f028 */
[----:B------:R-:W-:Y:S02]  /*ea70*/  UIMAD.WIDE.U32 UR10, UR13, UR10, URZ ;  /* 0x0000000a0d0a72a5 */ /* 0x000fe4000f8e003f */
[----:B------:R-:W-:Y:S01]  /*ea80*/  USHF.L.U32 UR41, UR12, 0x7, URZ ;  /* 0x000000070c297899 */ /* 0x000fe2000800063f */
[----:B------:R-:W-:Y:S01]  /*ea90*/  ULDC UR16, c[0x0][0x404] ;  /* 0x0001010000107ab9 */ /* 0x000fe20000000800 */
[----:B------:R-:W-:Y:S01]  /*eaa0*/  ULDC UR9, c[0x0][0x288] ;  /* 0x0000a20000097ab9 */ /* 0x000fe20000000800 */
[----:B------:R-:W-:Y:S01]  /*eab0*/  @UP1 ULDC UR15, c[0x0][0xdc0] ;  /* 0x00037000000f1ab9 */ /* 0x000fe20000000800 */
[----:B------:R-:W-:Y:S01]  /*eac0*/  UMOV UR43, UR13 ;  /* 0x0000000d002b7c82 */ /* 0x000fe20008000000 */
[----:B------:R-:W-:-:S02]  /*ead0*/  USEL UR16, UR16, 0x1, UP0 ;  /* 0x0000000110107887 */ /* 0x000fc40008000000 */
[----:B------:R-:W-:Y:S02]  /*eae0*/  UIADD3 UR12, UR41, 0x80, -UR9 ;  /* 0x00000080290c7890 */ /* 0x000fe4000fffe809 */
[----:B------:R-:W-:Y:S01]  /*eaf0*/  @UP1 USHF.R.U32.HI UR43, URZ, UR15, UR11 ;  /* 0x0000000f3f2b1299 */ /* 0x000fe2000801160b */
[----:B------:R-:W-:Y:S02]  /*eb00*/  ULDC UR8, c[0x0][0x2e0] ;  /* 0x0000b80000087ab9 */ /* 0x000fe40000000800 */
[----:B------:R-:W-:Y:S02]  /*eb10*/  UIMAD UR10, UR16, UR8, UR12 ;  /* 0x00000008100a72a4 */ /* 0x000fe4000f8e020c */
[----:B------:R-:W-:Y:S02]  /*eb20*/  UIADD3 UR42, -UR43, URZ, URZ ;  /* 0x0000003f2b2a7290 */ /* 0x000fe4000fffe13f */
[----:B------:R-:W-:Y:S02]  /*eb30*/  UIADD3 UR6, UR10, UR6, URZ ;  /* 0x000000060a067290 */ /* 0x000fe4000fffe03f */
[----:B------:R-:W-:Y:S01]  /*eb40*/  UIMAD UR42, UR14, UR42, UR13 ;  /* 0x0000002a0e2a72a4 */ /* 0x000fe2000f8e020d */
[----:B------:R-:W-:Y:S11]  /*eb50*/  @!P1 BRA `(.L_x_1395) ;  /* 0x0000000000449947 */ /* 0x000ff60003800000 */
[----:B------:R-:W-:Y:S01]  /*eb60*/  ISETP.LT.AND P0, PT, RZ, UR10, PT ;  /* 0x0000000aff007c0c */ /* 0x000fe2000bf01270 */
[----:B------:R-:W-:-:S12]  /*eb70*/  UIADD3 UR12, UR10, -0x1, URZ ;  /* 0xffffffff0a0c7890 */ /* 0x000fd8000fffe03f */
[----:B------:R-:W-:Y:S05]  /*eb80*/  @P0 BRA `(.L_x_1396) ;  /* 0x00000000001c0947 */ /* 0x000fea0003800000 */
[----:B------:R-:W-:Y:S02]  /*eb90*/  UISETP.NE.AND UP0, UPT, UR7, 0x1, UPT ;  /* 0x000000010700788c */ /* 0x000fe4000bf05270 */
[----:B------:R-:W-:-:S09]  /*eba0*/  UIADD3 UR12, -UR10, URZ, URZ ;  /* 0x0000003f0a0c7290 */ /* 0x000fd2000fffe13f */
[----:B------:R-:W-:Y:S02]  /*ebb0*/  @UP0 ULDC.64 UR14, c[0x0][0x9e8] ;  /* 0x00027a00000e0ab9 */ /* 0x000fe40000000a00 */
[----:B------:R-:W-:-:S04]  /*ebc0*/  UIMAD.WIDE.U32 UR10, UR12, UR14, URZ ;  /* 0x0000000e0c0a72a5 */ /* 0x000fc8000f8e003f */
[----:B------:R-:W-:-:S04]  /*ebd0*/  @UP0 USHF.R.U32.HI UR12, URZ, UR15, UR11 ;  /* 0x0000000f3f0c0299 */ /* 0x000fc8000801160b */
[----:B------:R-:W-:Y:S01]  /*ebe0*/  ULOP3.LUT UR12, URZ, UR12, URZ, 0x33, !UPT ;  /* 0x0000000c3f0c7292 */ /* 0x000fe2000f8e333f */
[----:B------:R-:W-:Y:S11]  /*ebf0*/  BRA `(.L_x_1397) ;  /* 0x0000000000107947 */ /* 0x000ff60003800000 */
.L_x_1396:
[----:B------:R-:W-:-:S11]  /*ec00*/  UISETP.NE.AND UP0, UPT, UR7, 0x1, UPT ;  /* 0x000000010700788c */ /* 0x000fd6000bf05270 */
[----:B------:R-:W-:Y:S02]  /*ec10*/  @UP0 ULDC.64 UR14, c[0x0][0x9e8] ;  /* 0x00027a00000e0ab9 */ /* 0x000fe40000000a00 */
[----:B------:R-:W-:-:S04]  /*ec20*/  UIMAD.WIDE.U32 UR10, UR12, UR14, URZ ;  /* 0x0000000e0c0a72a5 */ /* 0x000fc8000f8e003f */
[----:B------:R-:W-:-:S12]  /*ec30*/  @UP0 USHF.R.U32.HI UR12, URZ, UR15, UR11 ;  /* 0x0000000f3f0c0299 */ /* 0x000fd8000801160b */
.L_x_1397:
[----:B------:R-:W-:-:S04]  /*ec40*/  UIMAD UR12, UR12, UR7, UR7 ;  /* 0x000000070c0c72a4 */ /* 0x000fc8000f8e0207 */
[----:B------:R-:W-:-:S04]  /*ec50*/  UISETP.LT.AND UP0, UPT, UR6, UR12, UPT ;  /* 0x0000000c0600728c */ /* 0x000fc8000bf01270 */
[----:B------:R-:W-:-:S12]  /*ec60*/  USEL UR6, UR6, UR12, UP0 ;  /* 0x0000000c06067287 */ /* 0x000fd80008000000 */
.L_x_1395:
[----:B------:R-:W-:Y:S02]  /*ec70*/  UIMAD UR10, UR16, UR8, 0x5f ;  /* 0x0000005f100a74a4 */ /* 0x000fe4000f8e0208 */
[----:B------:R-:W-:Y:S02]  /*ec80*/  UIADD3 UR12, UR6, 0x5f, URZ ;  /* 0x0000005f060c7890 */ /* 0x000fe4000fffe03f */
[----:B------:R-:W-:Y:S02]  /*ec90*/  UIMAD.WIDE UR10, UR10, 0x2aaaaaab, URZ ;  /* 0x2aaaaaab0a0a78a5 */ /* 0x000fe4000f8e023f */
[----:B------:R-:W-:Y:S02]  /*eca0*/  UIMAD.WIDE UR12, UR12, 0x2aaaaaab, URZ ;  /* 0x2aaaaaab0c0c78a5 */ /* 0x000fe4000f8e023f */
[----:B------:R-:W-:Y:S02]  /*ecb0*/  USHF.R.U32.HI UR6, URZ, 0x1f, UR11 ;  /* 0x0000001f3f067899 */ /* 0x000fe4000801160b */
[----:B------:R-:W-:-:S02]  /*ecc0*/  USHF.R.U32.HI UR10, URZ, 0x1f, UR13 ;  /* 0x0000001f3f0a7899 */ /* 0x000fc4000801160d */
[----:B------:R-:W-:Y:S02]  /*ecd0*/  UIADD3 UR9, UR41, -UR9, URZ ;  /* 0x8000000929097290 */ /* 0x000fe4000fffe03f */
[----:B------:R-:W-:Y:S02]  /*ece0*/  ULEA.HI.SX32 UR6, UR11, UR6, 0x1c ;  /* 0x000000060b067291 */ /* 0x000fe4000f8fe23f */
[----:B------:R-:W-:Y:S02]  /*ecf0*/  ULEA.HI.SX32 UR10, UR13, UR10, 0x1c ;  /* 0x0000000a0d0a7291 */ /* 0x000fe4000f8fe23f */
[----:B------:R-:W-:Y:S02]  /*ed00*/  UIMAD UR9, UR16, UR8, UR9 ;  /* 0x00000008100972a4 */ /* 0x000fe4000f8e0209 */
[----:B------:R-:W-:Y:S01]  /*ed10*/  UISETP.LT.AND UP0, UPT, UR6, UR10, UPT ;  /* 0x0000000a0600728c */ /* 0x000fe2000bf01270 */
[----:B------:R-:W-:Y:S02]  /*ed20*/  ULDC UR11, c[0x0][0x9dc] ;  /* 0x00027700000b7ab9 */ /* 0x000fe40000000800 */
[----:B------:R-:W-:-:S02]  /*ed30*/  UIADD3 UR11, UR9, -UR11, URZ ;  /* 0x8000000b090b7290 */ /* 0x000fc4000fffe03f */
[----:B------:R-:W-:Y:S01]  /*ed40*/  USEL UR39, UR6, UR10, UP0 ;  /* 0x0000000a06277287 */ /* 0x000fe20008000000 */
[----:B------:R-:W-:Y:S11]  /*ed50*/  @!P1 BRA `(.L_x_1398) ;  /* 0x0000000000489947 */ /* 0x000ff60003800000 */
[----:B------:R-:W-:Y:S02]  /*ed60*/  UMOV UR6, UR9 ;  /* 0x0000000900067c82 */ /* 0x000fe40008000000 */
[----:B------:R-:W-:-:S06]  /*ed70*/  UISETP.GT.AND UP0, UPT, UR6, -0x1, UPT ;  /* 0xffffffff0600788c */ /* 0x000fcc000bf04270 */
[----:B------:R-:W-:-:S13]  /*ed80*/  PLOP3.LUT P0, PT, PT, PT, UP0, 0x80, 0x0 ;  /* 0x000000000000781c */ /* 0x000fda0003f0f008 */
[----:B------:R-:W-:Y:S05]  /*ed90*/  @P0 BRA `(.L_x_1399) ;  /* 0x00000000001c0947 */ /* 0x000fea0003800000 */
[----:B------:R-:W-:Y:S02]  /*eda0*/  UISETP.NE.AND UP0, UPT, UR7, 0x1, UPT ;  /* 0x000000010700788c */ /* 0x000fe4000bf05270 */
[----:B------:R-:W-:-:S09]  /*edb0*/  ULOP3.LUT UR6, URZ, UR6, URZ, 0x33, !UPT ;  /* 0x000000063f067292 */ /* 0x000fd2000f8e333f */
[----:B------:R-:W-:Y:S02]  /*edc0*/  @UP0 ULDC.64 UR12, c[0x0][0x9e8] ;  /* 0x00027a00000c0ab9 */ /* 0x000fe40000000a00 */
[----:B------:R-:W-:-:S04]  /*edd0*/  UIMAD.WIDE.U32 UR8, UR6, UR12, URZ ;  /* 0x0000000c060872a5 */ /* 0x000fc8000f8e003f */
[----:B------:R-:W-:-:S04]  /*ede0*/  @UP0 USHF.R.U32.HI UR6, URZ, UR13, UR9 ;  /* 0x0000000d3f060299 */ /* 0x000fc80008011609 */
[----:B------:R-:W-:Y:S01]  /*edf0*/  ULOP3.LUT UR6, URZ, UR6, URZ, 0x33, !UPT ;  /* 0x000000063f067292 */ /* 0x000fe2000f8e333f */
[----:B------:R-:W-:Y:S11]  /*ee00*/  BRA `(.L_x_1400) ;  /* 0x0000000000107947 */ /* 0x000ff60003800000 */
.L_x_1399:
[----:B------:R-:W-:-:S11]  /*ee10*/  UISETP.NE.AND UP0, UPT, UR7, 0x1, UPT ;  /* 0x000000010700788c */ /* 0x000fd6000bf05270 */
[----:B------:R-:W-:Y:S02]  /*ee20*/  @UP0 ULDC.64 UR12, c[0x0][0x9e8] ;  /* 0x00027a00000c0ab9 */ /* 0x000fe40000000a00 */
[----:B------:R-:W-:-:S04]  /*ee30*/  UIMAD.WIDE.U32 UR8, UR6, UR12, URZ ;  /* 0x0000000c060872a5 */ /* 0x000fc8000f8e003f */
[----:B------:R-:W-:-:S12]  /*ee40*/  @UP0 USHF.R.U32.HI UR6, URZ, UR13, UR9 ;  /* 0x0000000d3f060299 */ /* 0x000fd80008011609 */
.L_x_1400:
[----:B------:R-:W-:-:S04]  /*ee50*/  UIMAD UR6, UR6, UR7, URZ ;  /* 0x00000007060672a4 */ /* 0x000fc8000f8e023f */
[----:B------:R-:W-:-:S04]  /*ee60*/  UISETP.LT.AND UP0, UPT, UR11, UR6, UPT ;  /* 0x000000060b00728c */ /* 0x000fc8000bf01270 */
[----:B------:R-:W-:-:S12]  /*ee70*/  USEL UR11, UR11, UR6, !UP0 ;  /* 0x000000060b0b7287 */ /* 0x000fd8000c000000 */
.L_x_1398:
[----:B------:R-:W-:Y:S01]  /*ee80*/  UIMAD.WIDE UR6, UR11, 0x2aaaaaab, URZ ;  /* 0x2aaaaaab0b0678a5 */ /* 0x000fe2000f8e023f */
[----:B------:R-:W-:Y:S03]  /*ee90*/  BSSY B6, `(.L_x_1401) ;  /* 0x0000234000067945 */ /* 0x000fe60003800000 */
[----:B------:R-:W-:-:S04]  /*eea0*/  USHF.R.U32.HI UR6, URZ, 0x1f, UR7 ;  /* 0x0000001f3f067899 */ /* 0x000fc80008011607 */
[----:B------:R-:W-:-:S04]  /*eeb0*/  ULEA.HI.SX32 UR6, UR7, UR6, 0x1c ;  /* 0x0000000607067291 */ /* 0x000fc8000f8fe23f */
[----:B------:R-:W-:-:S04]  /*eec0*/  UISETP.LT.AND UP0, UPT, URZ, UR6, UPT ;  /* 0x000000063f00728c */ /* 0x000fc8000bf01270 */
[----:B------:R-:W-:-:S04]  /*eed0*/  USEL UR38, URZ, UR6, !UP0 ;  /* 0x000000063f267287 */ /* 0x000fc8000c000000 */
[----:B------:R-:W-:-:S06]  /*eee0*/  UISETP.GT.AND UP0, UPT, UR39, UR38, UPT ;  /* 0x000000262700728c */ /* 0x000fcc000bf04270 */
[----:B------:R-:W-:-:S13]  /*eef0*/  PLOP3.LUT P0, PT, PT, PT, UP0, 0x80, 0x0 ;  /* 0x000000000000781c */ /* 0x000fda0003f0f008 */
[----:B------:R-:W-:Y:S05]  /*ef00*/  @P0 BRA `(.L_x_1402) ;  /* 0x0000000000400947 */ /* 0x000fea0003800000 */
[----:B------:R-:W-:Y:S01]  /*ef10*/  ISETP.NE.AND P0, PT, R19, RZ, PT ;  /* 0x000000ff1300720c */ /* 0x000fe20003f05270 */
[----:B------:R-:W-:-:S12]  /*ef20*/  IMAD.MOV.U32 R13, RZ, RZ, R18 ;  /* 0x000000ffff0d7224 */ /* 0x000fd800078e0012 */
[----:B------:R-:W-:Y:S05]  /*ef30*/  @P0 BRA `(.L_x_1403) ;  /* 0x0000002000a40947 */ /* 0x000fea0003800000 */
[----:B------:R-:W1:Y:S01]  /*ef40*/  S2R R5, SR_LANEID ;  /* 0x0000000000057919 */ /* 0x000e620000000000 */
[----:B------:R-:W-:Y:S01]  /*ef50*/  VOTEU.ANY UR6, UPT, PT ;  /* 0x0000000000067886 */ /* 0x000fe200038e0100 */
[----:B------:R-:W2:Y:S01]  /*ef60*/  LDC.64 R2, c[0x0][0xdf0] ;  /* 0x00037c00ff027b82 */ /* 0x000ea20000000a00 */
[----:B------:R-:W1:Y:S02]  /*ef70*/  FLO.U32 R0, UR6 ;  /* 0x0000000600007d00 */ /* 0x000e6400080e0000 */
[----:B-1----:R-:W-:-:S06]  /*ef80*/  ISETP.EQ.U32.AND P0, PT, R0, R5, PT ;  /* 0x000000050000720c */ /* 0x002fcc0003f02070 */
[----:B------:R-:W2:Y:S07]  /*ef90*/  POPC R5, UR6 ;  /* 0x0000000600057d09 */ /* 0x000eae0008000000 */
[----:B--2---:R-:W2:Y:S01]  /*efa0*/  @P0 ATOMG.E.ADD.STRONG.GPU PT, R3, desc[UR48][R2.64], R5 ;  /* 0x00000005020309a8 */ /* 0x004ea200081ee1f0 */
[----:B------:R-:W1:Y:S02]  /*efb0*/  S2R R4, SR_LTMASK ;  /* 0x0000000000047919 */ /* 0x000e640000003900 */
[----:B-1----:R-:W-:-:S04]  /*efc0*/  LOP3.LUT R4, R4, UR6, RZ, 0xc0, !PT ;  /* 0x0000000604047c12 */ /* 0x002fc8000f8ec0ff */
[----:B------:R-:W1:Y:S01]  /*efd0*/  POPC R13, R4 ;  /* 0x00000004000d7309 */ /* 0x000e620000000000 */
[----:B--2---:R-:W1:Y:S02]  /*efe0*/  SHFL.IDX PT, R0, R3, R0, 0x1f ;  /* 0x00001f0003007589 */ /* 0x004e6400000e0000 */
[----:B-1----:R-:W-:Y:S01]  /*eff0*/  IADD3 R13, R0, UR44, R13 ;  /* 0x0000002c000d7c10 */ /* 0x002fe2000fffe00d */
[----:B------:R-:W-:Y:S06]  /*f000*/  BRA `(.L_x_1403) ;  /* 0x0000002000707947 */ /* 0x000fec0003800000 */
.L_x_1402:
[----:B------:R-:W1:Y:S01]  /*f010*/  S2UR UR4, SR_CgaCtaId ;  /* 0x00000000000479c3 */ /* 0x000e620000008800 */
[----:B------:R-:W-:Y:S02]  /*f020*/  UMOV UR37, 0x400 ;  /* 0x0000040000257882 */ /* 0x000fe40000000000 */
[----:B-1----:R-:W-:-:S04]  /*f030*/  ULEA UR37, UR4, UR37, 0x18 ;  /* 0x0000002504257291 */ /* 0x002fc8000f8ec03f */
[----:B------:R-:W-:-:S04]  /*f040*/  UIADD3 UR4, UR37, 0x1c400, URZ ;  /* 0x0001c40025047890 */ /* 0x000fc8000fffe03f */
[----:B------:R-:W-:-:S06]  /*f050*/  ULOP3.LUT UP0, URZ, UR4, 0x3ff, URZ, 0xc0, !UPT ;  /* 0x000003ff043f7892 */ /* 0x000fcc000f80c03f */
[----:B------:R-:W-:-:S13]  /*f060*/  PLOP3.LUT P0, PT, PT, PT, UP0, 0x80, 0x0 ;  /* 0x000000000000781c */ /* 0x000fda0003f0f008 */
[----:B------:R-:W-:Y:S05]  /*f070*/  @!P0 BRA `(.L_x_1404) ;  /* 0x0000000000408947 */ /* 0x000fea0003800000 */
[----:B------:R-:W-:Y:S01]  /*f080*/  MOV R2, 0x0 ;  /* 0x0000000000027802 */ /* 0x000fe20000000f00 */
[----:B------:R-:W-:Y:S01]  /*f090*/  ULDC.64 UR6, c[0x4][0x90] ;  /* 0x0100240000067ab9 */ /* 0x000fe20000000a00 */
[----:B------:R-:W-:Y:S01]  /*f0a0*/  ULDC.64 UR8, c[0x4][0x98] ;  /* 0x0100260000087ab9 */ /* 0x000fe20000000a00 */
[----:B------:R-:W-:Y:S01]  /*f0b0*/  ULDC.64 UR4, c[0x4][0x8] ;  /* 0x0100020000047ab9 */ /* 0x000fe20000000a00 */
[----:B------:R-:W-:Y:S02]  /*f0c0*/  IMAD.U32 R4, RZ, RZ, UR6 ;  /* 0x00000006ff047e24 */ /* 0x000fe4000f8e00ff */
[----:B------:R-:W1:Y:S01]  /*f0d0*/  LDC.64 R2, c[0x4][R2] ;  /* 0x0100000002027b82 */ /* 0x000e620000000a00 */
        /* <DEDUP_REMOVED lines=9> */
[----:B-1----:R-:W-:Y:S05]  /*f170*/  CALL.ABS.NOINC R2 ;  /* 0x0000000002007343 */ /* 0x002fea0003c00000 */
.L_x_1404:
        /* <DEDUP_REMOVED lines=17> */
[----:B-1----:R-:W-:-:S07]  /*f290*/  IMAD.MOV.U32 R13, RZ, RZ, RZ ;  /* 0x000000ffff0d7224 */ /* 0x002fce00078e00ff */
[----:B------:R-:W-:-:S07]  /*f2a0*/  LEPC R20, `(.L_x_1406) ;  /* 0x000000001014794e */ /* 0x000fce0000000000 */
[----:B--2---:R-:W-:Y:S05]  /*f2b0*/  CALL.ABS.NOINC R2 ;  /* 0x0000000002007343 */ /* 0x004fea0003c00000 */
.L_x_1406:
        /* <DEDUP_REMOVED lines=16> */
.L_x_1405:
[----:B------:R-:W-:Y:S01]  /*f3c0*/  ULDC.64 UR4, c[0x0][0x9f8] ;  /* 0x00027e0000047ab9 */ /* 0x000fe20000000a00 */
[----:B------:R-:W-:Y:S01]  /*f3d0*/  IMAD.U32 R5, RZ, RZ, UR43 ;  /* 0x0000002bff057e24 */ /* 0x000fe2000f8e00ff */
[----:B------:R-:W-:Y:S01]  /*f3e0*/  ISETP.NE.U32.AND P0, PT, RZ, UR4, PT ;  /* 0x00000004ff007c0c */ /* 0x000fe2000bf05070 */
[----:B------:R-:W-:Y:S01]  /*f3f0*/  IMAD.U32 R6, RZ, RZ, UR43 ;  /* 0x0000002bff067e24 */ /* 0x000fe2000f8e00ff */
[----:B------:R-:W1:Y:S02]  /*f400*/  LDC R0, c[0x0][0x428] ;  /* 0x00010a00ff007b82 */ /* 0x000e640000000800 */
[----:B------:R-:W-:-:S13]  /*f410*/  ISETP.NE.AND.EX P0, PT, RZ, UR5, PT, P0 ;  /* 0x00000005ff007c0c */ /* 0x000fda000bf05300 */
[----:B------:R-:W2:Y:S02]  /*f420*/  @P0 LDC.64 R2, c[0x0][0x9f8] ;  /* 0x00027e00ff020b82 */ /* 0x000ea40000000a00 */
[----:B--2---:R-:W-:-:S05]  /*f430*/  @P0 IMAD.WIDE R2, R5, 0x4, R2 ;  /* 0x0000000405020825 */ /* 0x004fca00078e0202 */
[----:B------:R2:W3:Y:S01]  /*f440*/  @P0 LDG.E R6, desc[UR48][R2.64] ;  /* 0x0000003002060981 */ /* 0x0004e2000c1e1900 */
[----:B-1----:R-:W-:Y:S01]  /*f450*/  ISETP.NE.AND P0, PT, R0, 0x1, PT ;  /* 0x000000010000780c */ /* 0x002fe20003f05270 */
[----:B------:R-:W-:Y:S01]  /*f460*/  IMAD.U32 R0, RZ, RZ, UR42 ;  /* 0x0000002aff007e24 */ /* 0x000fe2000f8e00ff */
[----:B------:R-:W-:Y:S01]  /*f470*/  ISETP.NE.AND P1, PT, R19, RZ, PT ;  /* 0x000000ff1300720c */ /* 0x000fe20003f25270 */
[----:B------:R-:W-:Y:S01]  /*f480*/  UMOV UR40, URZ ;  /* 0x0000003f00287c82 */ /* 0x000fe20008000000 */
[----:B------:R-:W-:Y:S01]  /*f490*/  UMOV UR6, 0xffffffff ;  /* 0xffffffff00067882 */ /* 0x000fe20000000000 */
[----:B------:R-:W-:Y:S01]  /*f4a0*/  IMAD.U32 R10, RZ, RZ, UR39 ;  /* 0x00000027ff0a7e24 */ /* 0x000fe2000f8e00ff */
[----:B--2---:R-:W1:Y:S03]  /*f4b0*/  LDC.64 R2, c[0x0][0x3f8] ;  /* 0x0000fe00ff027b82 */ /* 0x004e660000000a00 */
[----:B------:R-:W-:-:S06]  /*f4c0*/  VIADD R10, R10, 0xffffffff ;  /* 0xffffffff0a0a7836 */ /* 0x000fcc0000000000 */
[----:B------:R-:W-:Y:S01]  /*f4d0*/  VOTEU.ALL UP1, P1 ;  /* 0x00000000003f7886 */ /* 0x000fe20000820000 */
[----:B------:R-:W2:Y:S04]  /*f4e0*/  @P0 LDC R4, c[0x0][0x42c] ;  /* 0x00010b00ff040b82 */ /* 0x000ea80000000800 */
[----:B------:R-:W-:-:S04]  /*f4f0*/  @!UP1 UIADD3 UR4, UP0, UR46, 0x270, URZ ;  /* 0x000002702e049890 */ /* 0x000fc8000ff1e03f */
[----:B------:R-:W-:Y:S01]  /*f500*/  @!UP1 UIADD3.X UR5, URZ, UR47, URZ, UP0, !UPT ;  /* 0x0000002f3f059290 */ /* 0x000fe200087fe43f */
[----:B------:R-:W4:Y:S08]  /*f510*/  @P0 LDC R5, c[0x0][0x430] ;  /* 0x00010c00ff050b82 */ /* 0x000f300000000800 */
[----:B------:R1:W-:Y:S01]  /*f520*/  @!UP1 UTMAPF.L2.4D [UR40], [UR4] ;  /* 0x00000028040095b8 */ /* 0x0003e20008018000 */
[----:B--2---:R-:W-:-:S05]  /*f530*/  @P0 IMAD.HI.U32 R4, R4, UR42, RZ ;  /* 0x0000002a04040c27 */ /* 0x004fca000f8e00ff */
[----:B----4-:R-:W-:Y:S02]  /*f540*/  @P0 SHF.R.U32.HI R0, RZ, R5, R4 ;  /* 0x00000005ff000219 */ /* 0x010fe40000011604 */
[----:B-1----:R-:W-:-:S04]  /*f550*/  ISETP.NE.U32.AND P0, PT, R2, RZ, PT ;  /* 0x000000ff0200720c */ /* 0x002fc80003f05070 */
[----:B------:R-:W-:-:S04]  /*f560*/  ISETP.NE.AND.EX P0, PT, R3, RZ, PT, P0 ;  /* 0x000000ff0300720c */ /* 0x000fc80003f05300 */
[----:B---3--:R-:W-:Y:S01]  /*f570*/  SEL R4, R6, RZ, !P0 ;  /* 0x000000ff06047207 */ /* 0x008fe20004000000 */
[----:B------:R-:W-:Y:S08]  /*f580*/  BRA.DIV UR6, `(.L_x_1407) ;  /* 0x0000002206e87947 */ /* 0x000ff0000b800000 */
.L_x_1458:
[----:B------:R-:W-:Y:S01]  /*f590*/  UMOV UR4, 0xffffffff ;  /* 0xffffffff00047882 */ /* 0x000fe20000000000 */
[----:B------:R-:W-:Y:S02]  /*f5a0*/  SHF.R.S32.HI R7, RZ, 0x1f, R6 ;  /* 0x0000001fff077819 */ /* 0x000fe40000011406 */
[----:B------:R-:W-:Y:S05]  /*f5b0*/  BRA.DIV UR4, `(.L_x_1408) ;  /* 0x0000002604087947 */ /* 0x000fea000b800000 */
[----:B------:R-:W-:-:S13]  /*f5c0*/  ELECT P6, URZ, PT ;  /* 0x00000000003f782f */ /* 0x000fda00038c0000 */
.L_x_1461:
[----:B------:R-:W-:Y:S05]  /*f5d0*/  @!P6 BRA `(.L_x_1409) ;  /* 0x0000000000c4e947 */ /* 0x000fea0003800000 */
[----:B------:R-:W-:Y:S01]  /*f5e0*/  IMAD.MOV.U32 R4, RZ, RZ, R6 ;  /* 0x000000ffff047224 */ /* 0x000fe200078e0006 */
[----:B------:R-:W-:Y:S06]  /*f5f0*/  @!P0 BRA `(.L_x_1410) ;  /* 0x0000000000488947 */ /* 0x000fec0003800000 */
        /* <DEDUP_REMOVED lines=14> */
[----:B------:R-:W-:-:S05]  /*f6e0*/  LEA.HI.X R9, R4, R3, R5, 0x2, P2 ;  /* 0x0000000304097211 */ /* 0x000fca00010f1405 */
[----:B------:R1:W5:Y:S01]  /*f6f0*/  LDG.E R4, desc[UR48][R8.64] ;  /* 0x0000003008047981 */ /* 0x000362000c1e1900 */
[----:B------:R-:W-:-:S04]  /*f700*/  IMAD.MOV R5, RZ, RZ, -R12 ;  /* 0x000000ffff057224 */ /* 0x000fc800078e0a0c */
[----:B------:R-:W-:-:S07]  /*f710*/  IMAD R10, R11, R5, R10 ;  /* 0x000000050b0a7224 */ /* 0x000fce00078e020a */
.L_x_1410:
[----:B------:R-:W2:Y:S01]  /*f720*/  S2R R5, SR_TID.X ;  /* 0x0000000000057919 */ /* 0x000ea20000002100 */
[----:B-1----:R-:W-:Y:S02]  /*f730*/  LEA R8, R16, UR37, 0x3 ;  /* 0x0000002510087c11 */ /* 0x002fe4000f8e18ff */
[----:B--2---:R-:W-:Y:S02]  /*f740*/  LOP3.LUT R9, R5, 0x7f, RZ, 0xc0, !PT ;  /* 0x0000007f05097812 */ /* 0x004fe400078ec0ff */
[----:B------:R-:W-:Y:S02]  /*f750*/  SHF.L.U32 R5, R17, 0x1f, RZ ;  /* 0x0000001f11057819 */ /* 0x000fe400000006ff */
[----:B------:R-:W-:Y:S02]  /*f760*/  ISETP.NE.AND P3, PT, R9, RZ, PT ;  /* 0x000000ff0900720c */ /* 0x000fe40003f65270 */
[----:B------:R-:W1:Y:S02]  /*f770*/  SYNCS.PHASECHK.TRANS64.TRYWAIT P2, [R8+URZ+0x22840], R5 ;  /* 0x02284005080075a7 */ /* 0x000e64000804017f */
[----:B-1----:R-:W-:Y:S09]  /*f780*/  @!P2 BRA `(.L_x_1411) ;  /* 0x0000002000b4a947 */ /* 0x002ff20003800000 */
.L_x_1462:
[----:B------:R-:W-:Y:S05]  /*f790*/  @P3 BRA `(.L_x_1412) ;  /* 0x0000000000143947 */ /* 0x000fea0003800000 */
[----:B------:R-:W-:Y:S01]  /*f7a0*/  ISETP.NE.AND P2, PT, R19, RZ, PT ;  /* 0x000000ff1300720c */ /* 0x000fe20003f45270 */
[----:B-1----:R-:W-:-:S04]  /*f7b0*/  IMAD.MOV.U32 R5, RZ, RZ, 0x3000 ;  /* 0x00003000ff057424 */ /* 0x002fc800078e00ff */
[----:B------:R2:W-:Y:S08]  /*f7c0*/  SYNCS.ARRIVE.TRANS64 RZ, [R8+URZ+0x22830], R5 ;  /* 0x0228300508ff79a7 */ /* 0x0005f0000800003f */
[----:B------:R-:W-:Y:S05]  /*f7d0*/  @!P2 BRA `(.L_x_1412) ;  /* 0x000000000004a947 */ /* 0x000fea0003800000 */
[----:B------:R-:W-:Y:S01]  /*f7e0*/  BPT.TRAP 0x1 ;  /* 0x000000040000795c */ /* 0x000fe20000300000 */
.L_x_1412:
        /* <DEDUP_REMOVED lines=8> */
[----:B-----5:R-:W-:Y:S01]  /*f870*/  R2UR UR13, R4 ;  /* 0x00000000040d72ca */ /* 0x020fe200000e0000 */
[----:B------:R-:W-:-:S04]  /*f880*/  UMOV UR10, URZ ;  /* 0x0000003f000a7c82 */ /* 0x000fc80008000000 */
[----:B------:R-:W-:Y:S02]  /*f890*/  UIMAD UR8, UR8, 0x3000, UR37 ;  /* 0x00003000080878a4 */ /* 0x000fe4000f8e0225 */
[----:B------:R-:W-:Y:S02]  /*f8a0*/  UIADD3 UR9, UR9, 0x22830, URZ ;  /* 0x0002283009097890 */ /* 0x000fe4000fffe03f */
[----:B------:R-:W-:Y:S02]  /*f8b0*/  UIMAD UR11, UR11, 0x60, URZ ;  /* 0x000000600b0b78a4 */ /* 0x000fe4000f8e023f */
[----:B------:R-:W-:-:S09]  /*f8c0*/  UIADD3 UR8, UR8, 0x1c400, URZ ;  /* 0x0001c40008087890 */ /* 0x000fd2000fffe03f */
[----:B------:R3:W-:Y:S02]  /*f8d0*/  UTMALDG.4D [UR8], [UR4], desc[UR6] ;  /* 0x00000608040075b4 */ /* 0x0007e40008019000 */
[----:B---3--:R-:W-:Y:S01]  /*f8e0*/  NOP ;  /* 0x0000000000007918 */ /* 0x008fe20000000000 */
.L_x_1409:
[----:B------:R-:W-:Y:S05]  /*f8f0*/  WARPSYNC.ALL ;  /* 0x0000000000007948 */ /* 0x000fea0003800000 */
[----:B------:R-:W-:Y:S01]  /*f900*/  BAR.SYNC.DEFER_BLOCKING 0x8, 0x120 ;  /* 0x0204800000007b1d */ /* 0x000fe20000010000 */
[----:B------:R-:W-:Y:S01]  /*f910*/  ELECT P2, URZ, PT ;  /* 0x00000000003f782f */ /* 0x000fe20003840000 */
[----:B------:R-:W-:Y:S02]  /*f920*/  UIADD3 UR45, UR45, 0x1, URZ ;  /* 0x000000012d2d7890 */ /* 0x000fe4000fffe03f */
[----:B------:R-:W-:Y:S02]  /*f930*/  UIADD3 UR6, UP0, UR46, 0x270, URZ ;  /* 0x000002702e067890 */ /* 0x000fe4000ff1e03f */
[----:B------:R-:W-:-:S02]  /*f940*/  ULEA.HI UR4, UR45, UR45, URZ, 0x1 ;  /* 0x0000002d2d047291 */ /* 0x000fc4000f8f083f */
[----:B------:R-:W-:Y:S02]  /*f950*/  UIADD3 UR8, UR37, 0x18400, URZ ;  /* 0x0001840025087890 */ /* 0x000fe4000fffe03f */
[----:B------:R-:W-:Y:S02]  /*f960*/  ULOP3.LUT UR4, UR4, 0xfffffffe, URZ, 0xc0, !UPT ;  /* 0xfffffffe04047892 */ /* 0x000fe4000f8ec03f */
[----:B------:R-:W-:Y:S02]  /*f970*/  UIADD3 UR9, UR37, 0x22800, URZ ;  /* 0x0002280025097890 */ /* 0x000fe4000fffe03f */
[----:B-12---:R-:W-:Y:S01]  /*f980*/  @P2 IMAD.MOV.U32 R5, RZ, RZ, 0x4000 ;  /* 0x00004000ff052424 */ /* 0x006fe200078e00ff */
[----:B------:R-:W-:Y:S02]  /*f990*/  UIADD3 UR4, UR45, -UR4, URZ ;  /* 0x800000042d047290 */ /* 0x000fe4000fffe03f */
[----:B------:R-:W-:Y:S01]  /*f9a0*/  UIADD3.X UR7, URZ, UR47, URZ, UP0, !UPT ;  /* 0x0000002f3f077290 */ /* 0x000fe200087fe43f */
[----:B------:R-:W-:Y:S01]  /*f9b0*/  UMOV UR11, UR41 ;  /* 0x00000029000b7c82 */ /* 0x000fe20008000000 */
[----:B------:R-:W-:Y:S01]  /*f9c0*/  UMOV UR12, UR42 ;  /* 0x0000002a000c7c82 */ /* 0x000fe20008000000 */
[----:B------:R-:W-:Y:S01]  /*f9d0*/  UMOV UR13, UR43 ;  /* 0x0000002b000d7c82 */ /* 0x000fe20008000000 */
[----:B------:R-:W-:Y:S01]  /*f9e0*/  UMOV UR5, 0x12f00000 ;  /* 0x12f0000000057882 */ /* 0x000fe20000000000 */
[----:B------:R-:W-:Y:S01]  /*f9f0*/  UMOV UR10, URZ ;  /* 0x0000003f000a7c82 */ /* 0x000fe20008000000 */
[----:B------:R1:W-:Y:S02]  /*fa00*/  @P2 SYNCS.ARRIVE.TRANS64 RZ, [UR37+0x22800], R5 ;  /* 0x02280005ffff29a7 */ /* 0x0003e40008000025 */
[----:B-1----:R-:W-:Y:S01]  /*fa10*/  IMAD.U32 R5, RZ, RZ, UR4 ;  /* 0x00000004ff057e24 */ /* 0x002fe2000f8e00ff */
[----:B------:R-:W-:-:S02]  /*fa20*/  UMOV UR4, 0x0 ;  /* 0x0000000000047882 */ /* 0x000fc40000000000 */
[----:B------:R1:W-:Y:S02]  /*fa30*/  UTMALDG.4D [UR8], [UR6], desc[UR4] ;  /* 0x00000408060075b4 */ /* 0x0003e40008019000 */
[----:B------:R-:W-:-:S04]  /*fa40*/  SHF.L.U32 R5, R5, 0x1f, RZ ;  /* 0x0000001f05057819 */ /* 0x000fc800000006ff */
[----:B------:R-:W2:Y:S02]  /*fa50*/  SYNCS.PHASECHK.TRANS64.TRYWAIT P2, [UR37+0x22820], R5 ;  /* 0x02282005ff0075a7 */ /* 0x000ea40008040165 */
[----:B-12---:R-:W-:Y:S05]  /*fa60*/  @!P2 BRA `(.L_x_1413) ;  /* 0x000000200010a947 */ /* 0x006fea0003800000 */
.L_x_1463:
[----:B------:R-:W-:Y:S01]  /*fa70*/  ULDC.64 UR4, c[0x0][0x408] ;  /* 0x0001020000047ab9 */ /* 0x000fe20000000a00 */
[----:B------:R-:W-:Y:S04]  /*fa80*/  BSSY B0, `(.L_x_1414) ;  /* 0x000002e000007945 */ /* 0x000fe80003800000 */
[----:B------:R-:W-:Y:S05]  /*fa90*/  @!P6 BRA `(.L_x_1415) ;  /* 0x0000000000b0e947 */ /* 0x000fea0003800000 */
[----:B-1----:R-:W1:Y:S01]  /*faa0*/  S2R R8, SR_TID.X ;  /* 0x0000000000087919 */ /* 0x002e620000002100 */
[----:B------:R-:W-:Y:S02]  /*fab0*/  SHF.L.U32 R5, R17, 0x1f, RZ ;  /* 0x0000001f11057819 */ /* 0x000fe400000006ff */
[----:B-1----:R-:W-:Y:S02]  /*fac0*/  LOP3.LUT R9, R8, 0x7f, RZ, 0xc0, !PT ;  /* 0x0000007f08097812 */ /* 0x002fe400078ec0ff */
[----:B------:R-:W-:Y:S02]  /*fad0*/  LEA R8, R16, UR37, 0x3 ;  /* 0x0000002510087c11 */ /* 0x000fe4000f8e18ff */
[----:B------:R-:W-:Y:S02]  /*fae0*/  ISETP.NE.AND P3, PT, R9, RZ, PT ;  /* 0x000000ff0900720c */ /* 0x000fe40003f65270 */
[----:B------:R-:W1:Y:S02]  /*faf0*/  SYNCS.PHASECHK.TRANS64.TRYWAIT P2, [R8+URZ+0x22860], R5 ;  /* 0x02286005080075a7 */ /* 0x000e64000804017f */
[----:B-1----:R-:W-:Y:S09]  /*fb00*/  @!P2 BRA `(.L_x_1416) ;  /* 0x000000200000a947 */ /* 0x002ff20003800000 */
.L_x_1464:
[----:B------:R-:W-:Y:S05]  /*fb10*/  @P3 BRA `(.L_x_1417) ;  /* 0x0000000000143947 */ /* 0x000fea0003800000 */
[----:B------:R-:W-:Y:S01]  /*fb20*/  ISETP.NE.AND P2, PT, R19, RZ, PT ;  /* 0x000000ff1300720c */ /* 0x000fe20003f45270 */
[----:B-1----:R-:W-:-:S04]  /*fb30*/  IMAD.MOV.U32 R5, RZ, RZ, 0xc000 ;  /* 0x0000c000ff057424 */ /* 0x002fc800078e00ff */
[----:B------:R2:W-:Y:S08]  /*fb40*/  SYNCS.ARRIVE.TRANS64 RZ, [R8+URZ+0x22850], R5 ;  /* 0x0228500508ff79a7 */ /* 0x0005f0000800003f */
[----:B------:R-:W-:Y:S05]  /*fb50*/  @!P2 BRA `(.L_x_1417) ;  /* 0x000000000004a947 */ /* 0x000fea0003800000 */
[----:B------:R-:W-:Y:S01]  /*fb60*/  BPT.TRAP 0x1 ;  /* 0x000000040000795c */ /* 0x000fe20000300000 */
.L_x_1417:
        /* <DEDUP_REMOVED lines=10> */
[----:B------:R-:W-:-:S03]  /*fc10*/  UMOV UR18, 0x40 ;  /* 0x0000004000127882 */ /* 0x000fc60000000000 */
[----:B------:R-:W-:Y:S02]  /*fc20*/  UIMAD UR16, UR16, 0xc000, UR37 ;  /* 0x0000c000101078a4 */ /* 0x000fe4000f8e0225 */
[----:B------:R-:W-:Y:S02]  /*fc30*/  UIMAD UR11, UR11, 0x60, URZ ;  /* 0x000000600b0b78a4 */ /* 0x000fe4000f8e023f */
[----:B------:R-:W-:Y:S02]  /*fc40*/  UIADD3 UR9, UR9, 0x22850, URZ ;  /* 0x0002285009097890 */ /* 0x000fe4000fffe03f */
[----:B------:R-:W-:Y:S02]  /*fc50*/  UIADD3 UR8, UR16, 0x400, URZ ;  /* 0x0000040010087890 */ /* 0x000fe4000fffe03f */
[----:B------:R-:W-:Y:S02]  /*fc60*/  UIADD3 UR17, UR16, 0x3400, URZ ;  /* 0x0000340010117890 */ /* 0x000fe4000fffe03f */
[----:B------:R-:W-:-:S02]  /*fc70*/  UIADD3 UR19, UR16, 0x6400, URZ ;  /* 0x0000640010137890 */ /* 0x000fc4000fffe03f */
[----:B------:R-:W-:-:S03]  /*fc80*/  UIADD3 UR20, UR16, 0x9400, URZ ;  /* 0x0000940010147890 */ /* 0x000fc6000fffe03f */
[----:B------:R3:W-:Y:S01]  /*fc90*/  UTMALDG.4D [UR8], [UR6], desc[UR14] ;  /* 0x00000e08060075b4 */ /* 0x0007e20008019000 */
[----:B------:R-:W-:Y:S01]  /*fca0*/  UMOV UR16, 0x80 ;  /* 0x0000008000107882 */ /* 0x000fe20000000000 */
[----:B---3--:R-:W-:Y:S01]  /*fcb0*/  UMOV UR8, UR17 ;  /* 0x0000001100087c82 */ /* 0x008fe20008000000 */
[----:B------:R-:W-:Y:S02]  /*fcc0*/  UMOV UR10, UR18 ;  /* 0x00000012000a7c82 */ /* 0x000fe40008000000 */
[----:B------:R3:W-:Y:S02]  /*fcd0*/  UTMALDG.4D [UR8], [UR6], desc[UR14] ;  /* 0x00000e08060075b4 */ /* 0x0007e40008019000 */
[----:B---3--:R-:W-:Y:S01]  /*fce0*/  UMOV UR8, UR19 ;  /* 0x0000001300087c82 */ /* 0x008fe20008000000 */
[----:B------:R-:W-:Y:S01]  /*fcf0*/  UMOV UR10, UR16 ;  /* 0x00000010000a7c82 */ /* 0x000fe20008000000 */
[----:B------:R-:W-:Y:S01]  /*fd00*/  UMOV UR16, 0xc0 ;  /* 0x000000c000107882 */ /* 0x000fe20000000000 */
[----:B------:R3:W-:Y:S02]  /*fd10*/  UTMALDG.4D [UR8], [UR6], desc[UR14] ;  /* 0x00000e08060075b4 */ /* 0x0007e40008019000 */
[----:B---3--:R-:W-:Y:S01]  /*fd20*/  UMOV UR8, UR20 ;  /* 0x0000001400087c82 */ /* 0x008fe20008000000 */
[----:B------:R-:W-:-:S02]  /*fd30*/  UMOV UR10, UR16 ;  /* 0x00000010000a7c82 */ /* 0x000fc40008000000 */
[----:B------:R3:W-:Y:S02]  /*fd40*/  UTMALDG.4D [UR8], [UR6], desc[UR14] ;  /* 0x00000e08060075b4 */ /* 0x0007e40008019000 */
[----:B---3--:R-:W-:Y:S01]  /*fd50*/  NOP ;  /* 0x0000000000007918 */ /* 0x008fe20000000000 */
.L_x_1415:
[----:B------:R-:W-:Y:S05]  /*fd60*/  BSYNC B0 ;  /* 0x0000000000007941 */ /* 0x000fea0003800000 */
.L_x_1414:
[----:B------:R-:W-:-:S04]  /*fd70*/  UIADD3 UR6, UR39, -0x2, URZ ;  /* 0xfffffffe27067890 */ /* 0x000fc8000fffe03f */
[----:B------:R-:W-:-:S06]  /*fd80*/  UISETP.GE.AND UP0, UPT, UR6, UR38, UPT ;  /* 0x000000260600728c */ /* 0x000fcc000bf06270 */
[----:B------:R-:W-:-:S13]  /*fd90*/  PLOP3.LUT P2, PT, PT, PT, UP0, 0x80, 0x0 ;  /* 0x000000000000781c */ /* 0x000fda0003f4f008 */
[----:B------:R-:W-:Y:S05]  /*fda0*/  @!P2 BRA `(.L_x_1418) ;  /* 0x0000001000b4a947 */ /* 0x000fea0003800000 */
[----:B-12---:R-:W-:Y:S01]  /*fdb0*/  IMAD R8, RZ, RZ, -UR39 ;  /* 0x80000027ff087e24 */ /* 0x006fe2000f8e02ff */
[----:B------:R-:W-:-:S04]  /*fdc0*/  LOP3.LUT R9, RZ, UR38, RZ, 0x33, !PT ;  /* 0x00000026ff097c12 */ /* 0x000fc8000f8e33ff */
[----:B------:R-:W-:Y:S01]  /*fdd0*/  VIADDMNMX R9, R8, 0x1, R9, !PT ;  /* 0x0000000108097846 */ /* 0x000fe20007800109 */
[----:B------:R-:W-:-:S04]  /*fde0*/  IMAD.U32 R8, RZ, RZ, UR6 ;  /* 0x00000006ff087e24 */ /* 0x000fc8000f8e00ff */
[----:B------:R-:W-:-:S05]  /*fdf0*/  VIADD R5, R9, UR39 ;  /* 0x0000002709057c36 */ /* 0x000fca0008000000 */
[----:B------:R-:W-:-:S04]  /*fe00*/  LOP3.LUT R5, R5, 0x1, RZ, 0xc0, !PT ;  /* 0x0000000105057812 */ /* 0x000fc800078ec0ff */
[----:B------:R-:W-:-:S13]  /*fe10*/  ISETP.NE.U32.AND P2, PT, R5, 0x1, PT ;  /* 0x000000010500780c */ /* 0x000fda0003f45070 */
[----:B------:R-:W-:Y:S05]  /*fe20*/  @P2 BRA `(.L_x_1419) ;  /* 0x00000004007c2947 */ /* 0x000fea0003800000 */
[----:B------:R-:W-:Y:S01]  /*fe30*/  VIADD R16, R16, 0x1 ;  /* 0x0000000110107836 */ /* 0x000fe20000000000 */
[----:B------:R-:W-:Y:S04]  /*fe40*/  BSSY B0, `(.L_x_1420) ;  /* 0x000005b000007945 */ /* 0x000fe80003800000 */
[----:B------:R-:W-:-:S04]  /*fe50*/  ISETP.NE.AND P2, PT, R16, 0x2, PT ;  /* 0x000000021000780c */ /* 0x000fc80003f45270 */
[----:B------:R-:W-:Y:S02]  /*fe60*/  SEL R10, RZ, 0x1, P2 ;  /* 0x00000001ff0a7807 */ /* 0x000fe40001000000 */
[----:B------:R-:W-:Y:S02]  /*fe70*/  SEL R16, R16, RZ, P2 ;  /* 0x000000ff10107207 */ /* 0x000fe40001000000 */
[----:B------:R-:W-:Y:S01]  /*fe80*/  LOP3.LUT R17, R17, R10, RZ, 0x3c, !PT ;  /* 0x0000000a11117212 */ /* 0x000fe200078e3cff */
[----:B------:R-:W-:Y:S06]  /*fe90*/  @!P6 BRA `(.L_x_1421) ;  /* 0x000000040054e947 */ /* 0x000fec0003800000 */
        /* <DEDUP_REMOVED lines=19> */
.L_x_1422:
[----:B-1----:R-:W1:Y:S01]  /*ffd0*/  S2R R2, SR_TID.X ;  /* 0x0000000000027919 */ /* 0x002e620000002100 */
[----:B------:R-:W-:Y:S02]  /*ffe0*/  SHF.L.U32 R3, R17, 0x1f, RZ ;  /* 0x0000001f11037819 */ /* 0x000fe400000006ff */
[----:B-1----:R-:W-:Y:S02]  /*fff0*/  LOP3.LUT R5, R2, 0x7f, RZ, 0xc0, !PT ;  /* 0x0000007f02057812 */ /* 0x002fe400078ec0ff */
[----:B------:R-:W-:Y:S02]  /*10000*/  LEA R2, R16, UR37, 0x3 ;  /* 0x0000002510027c11 */ /* 0x000fe4000f8e18ff */
[----:B------:R-:W-:Y:S02]  /*10010*/  ISETP.NE.AND P2, PT, R5, RZ, PT ;  /* 0x000000ff0500720c */ /* 0x000fe40003f45270 */
[----:B------:R-:W1:Y:S02]  /*10020*/  SYNCS.PHASECHK.TRANS64.TRYWAIT P3, [R2+URZ+0x22840], R3 ;  /* 0x02284003020075a7 */ /* 0x000e64000806017f */
[----:B-1----:R-:W-:Y:S09]  /*10030*/  @!P3 BRA `(.L_x_1423) ;  /* 0x0000001800c8b947 */ /* 0x002ff20003800000 */
.L_x_1465:
[----:B------:R-:W-:Y:S05]  /*10040*/  @P2 BRA `(.L_x_1424) ;  /* 0x0000000000142947 */ /* 0x000fea0003800000 */
[----:B------:R-:W-:Y:S01]  /*10050*/  ISETP.NE.AND P3, PT, R19, RZ, PT ;  /* 0x000000ff1300720c */ /* 0x000fe20003f65270 */
[----:B------:R-:W-:-:S04]  /*10060*/  IMAD.MOV.U32 R5, RZ, RZ, 0x3000 ;  /* 0x00003000ff057424 */ /* 0x000fc800078e00ff */
[----:B------:R2:W-:Y:S08]  /*10070*/  SYNCS.ARRIVE.TRANS64 RZ, [R2+URZ+0x22830], R5 ;  /* 0x0228300502ff79a7 */ /* 0x0005f0000800003f */
[----:B------:R-:W-:Y:S05]  /*10080*/  @!P3 BRA `(.L_x_1424) ;  /* 0x000000000004b947 */ /* 0x000fea0003800000 */
[----:B------:R-:W-:Y:S01]  /*10090*/  BPT.TRAP 0x1 ;  /* 0x000000040000795c */ /* 0x000fe20000300000 */
.L_x_1424:
[----:B------:R-:W-:Y:S01]  /*100a0*/  R2UR UR8, R16 ;  /* 0x00000000100872ca */ /* 0x000fe200000e0000 */
        /* <DEDUP_REMOVED lines=9> */
[----:B------:R-:W-:-:S03]  /*10140*/  UMOV UR10, URZ ;  /* 0x0000003f000a7c82 */ /* 0x000fc60008000000 */
[----:B------:R-:W-:Y:S02]  /*10150*/  UIMAD UR8, UR8, 0x3000, UR37 ;  /* 0x00003000080878a4 */ /* 0x000fe4000f8e0225 */
[----:B------:R-:W-:Y:S02]  /*10160*/  UIADD3 UR9, UR9, 0x22830, URZ ;  /* 0x0002283009097890 */ /* 0x000fe4000fffe03f */
[----:B------:R-:W-:-:S09]  /*10170*/  UIADD3 UR8, UR8, 0x1c400, URZ ;  /* 0x0001c40008087890 */ /* 0x000fd2000fffe03f */
[----:B------:R3:W-:Y:S01]  /*10180*/  UTMALDG.4D [UR8], [UR6], desc[UR14] ;  /* 0x00000e08060075b4 */ /* 0x0007e20008019000 */
[----:B------:R-:W4:Y:S02]  /*10190*/  SYNCS.PHASECHK.TRANS64.TRYWAIT P3, [R2+URZ+0x22860], R3 ;  /* 0x02286003020075a7 */ /* 0x000f24000806017f */
[----:B---34-:R-:W-:Y:S05]  /*101a0*/  @!P3 BRA `(.L_x_1425) ;  /* 0x000000180080b947 */ /* 0x018fea0003800000 */
.L_x_1466:
[----:B------:R-:W-:Y:S05]  /*101b0*/  @P2 BRA `(.L_x_1426) ;  /* 0x0000000000142947 */ /* 0x000fea0003800000 */
[----:B------:R-:W-:Y:S01]  /*101c0*/  ISETP.NE.AND P2, PT, R19, RZ, PT ;  /* 0x000000ff1300720c */ /* 0x000fe20003f45270 */
[----:B-1-3--:R-:W-:-:S04]  /*101d0*/  IMAD.MOV.U32 R3, RZ, RZ, 0xc000 ;  /* 0x0000c000ff037424 */ /* 0x00afc800078e00ff */
[----:B------:R4:W-:Y:S08]  /*101e0*/  SYNCS.ARRIVE.TRANS64 RZ, [R2+URZ+0x22850], R3 ;  /* 0x0228500302ff79a7 */ /* 0x0009f0000800003f */
[----:B------:R-:W-:Y:S05]  /*101f0*/  @!P2 BRA `(.L_x_1426) ;  /* 0x000000000004a947 */ /* 0x000fea0003800000 */
[----:B------:R-:W-:Y:S01]  /*10200*/  BPT.TRAP 0x1 ;  /* 0x000000040000795c */ /* 0x000fe20000300000 */
.L_x_1426:
        /* <DEDUP_REMOVED lines=12> */
[----:B------:R-:W-:Y:S02]  /*102d0*/  UIADD3 UR9, UR9, 0x22850, URZ ;  /* 0x0002285009097890 */ /* 0x000fe4000fffe03f */
[----:B------:R-:W-:Y:S02]  /*102e0*/  UIADD3 UR8, UR16, 0x400, URZ ;  /* 0x0000040010087890 */ /* 0x000fe4000fffe03f */
[----:B------:R-:W-:Y:S02]  /*102f0*/  UIADD3 UR17, UR16, 0x3400, URZ ;  /* 0x0000340010117890 */ /* 0x000fe4000fffe03f */
[----:B------:R-:W-:Y:S02]  /*10300*/  UIADD3 UR19, UR16, 0x6400, URZ ;  /* 0x0000640010137890 */ /* 0x000fe4000fffe03f */
[----:B------:R-:W-:-:S03]  /*10310*/  UIADD3 UR20, UR16, 0x9400, URZ ;  /* 0x0000940010147890 */ /* 0x000fc6000fffe03f */
[----:B------:R5:W-:Y:S01]  /*10320*/  UTMALDG.4D [UR8], [UR6], desc[UR14] ;  /* 0x00000e08060075b4 */ /* 0x000be20008019000 */
[----:B------:R-:W-:Y:S01]  /*10330*/  UMOV UR16, 0x80 ;  /* 0x0000008000107882 */ /* 0x000fe20000000000 */
[----:B-----5:R-:W-:Y:S01]  /*10340*/  UMOV UR8, UR17 ;  /* 0x0000001100087c82 */ /* 0x020fe20008000000 */
[----:B------:R-:W-:Y:S02]  /*10350*/  UMOV UR10, UR18 ;  /* 0x00000012000a7c82 */ /* 0x000fe40008000000 */
[----:B------:R5:W-:Y:S02]  /*10360*/  UTMALDG.4D [UR8], [UR6], desc[UR14] ;  /* 0x00000e08060075b4 */ /* 0x000be40008019000 */
[----:B-----5:R-:W-:Y:S01]  /*10370*/  UMOV UR8, UR19 ;  /* 0x0000001300087c82 */ /* 0x020fe20008000000 */
[----:B------:R-:W-:Y:S01]  /*10380*/  UMOV UR10, UR16 ;  /* 0x00000010000a7c82 */ /* 0x000fe20008000000 */
[----:B------:R-:W-:Y:S01]  /*10390*/  UMOV UR16, 0xc0 ;  /* 0x000000c000107882 */ /* 0x000fe20000000000 */
[----:B------:R5:W-:Y:S02]  /*103a0*/  UTMALDG.4D [UR8], [UR6], desc[UR14] ;  /* 0x00000e08060075b4 */ /* 0x000be40008019000 */
[----:B-----5:R-:W-:Y:S01]  /*103b0*/  UMOV UR8, UR20 ;  /* 0x0000001400087c82 */ /* 0x020fe20008000000 */
[----:B------:R-:W-:-:S02]  /*103c0*/  UMOV UR10, UR16 ;  /* 0x00000010000a7c82 */ /* 0x000fc40008000000 */
[----:B------:R1:W-:Y:S02]  /*103d0*/  UTMALDG.4D [UR8], [UR6], desc[UR14] ;  /* 0x00000e08060075b4 */ /* 0x0003e40008019000 */
[----:B-1----:R-:W-:Y:S01]  /*103e0*/  NOP ;  /* 0x0000000000007918 */ /* 0x002fe20000000000 */
.L_x_1421:
[----:B------:R-:W-:Y:S05]  /*103f0*/  BSYNC B0 ;  /* 0x0000000000007941 */ /* 0x000fea0003800000 */
.L_x_1420:
[----:B------:R-:W-:-:S06]  /*10400*/  UIADD3 UR6, UR39, -0x3, URZ ;  /* 0xfffffffd27067890 */ /* 0x000fcc000fffe03f */
[----:B------:R-:W-:-:S07]  /*10410*/  IMAD.U32 R8, RZ, RZ, UR6 ;  /* 0x00000006ff087e24 */ /* 0x000fce000f8e00ff */
.L_x_1419:
[----:B------:R-:W-:Y:S01]  /*10420*/  ULOP3.LUT UR6, URZ, UR39, URZ, 0x33, !UPT ;  /* 0x000000273f067292 */ /* 0x000fe2000f8e333f */
[----:B------:R-:W-:Y:S01]  /*10430*/  VIADD R9, R9, 0xfffffffe ;  /* 0xfffffffe09097836 */ /* 0x000fe20000000000 */
[----:B------:R-:W-:Y:S04]  /*10440*/  BSSY B0, `(.L_x_1418) ;  /* 0x00000c3000007945 */ /* 0x000fe80003800000 */
[----:B------:R-:W-:-:S13]  /*10450*/  ISETP.NE.AND P2, PT, R9, UR6, PT ;  /* 0x0000000609007c0c */ /* 0x000fda000bf45270 */
[----:B------:R-:W-:Y:S05]  /*10460*/  @!P2 BRA `(.L_x_1427) ;  /* 0x0000000c0000a947 */ /* 0x000fea0003800000 */
.L_x_1442:
[----:B------:R-:W-:Y:S01]  /*10470*/  VIADD R9, R16, 0x1 ;  /* 0x0000000110097836 */ /* 0x000fe20000000000 */
[----:B------:R-:W-:Y:S05]  /*10480*/  YIELD ;  /* 0x0000000000007946 */ /* 0x000fea0003800000 */
[----:B------:R-:W-:Y:S01]  /*10490*/  ISETP.NE.AND P2, PT, R9, 0x2, PT ;  /* 0x000000020900780c */ /* 0x000fe20003f45270 */
[----:B------:R-:W-:Y:S03]  /*104a0*/  BSSY B1, `(.L_x_1428) ;  /* 0x000005b000017945 */ /* 0x000fe60003800000 */
[----:B-1234-:R-:W-:-:S02]  /*104b0*/  SEL R2, RZ, 0x1, P2 ;  /* 0x00000001ff027807 */ /* 0x01efc40001000000 */
[----:B------:R-:W-:Y:S02]  /*104c0*/  SEL R9, R9, RZ, P2 ;  /* 0x000000ff09097207 */ /* 0x000fe40001000000 */
[----:B------:R-:W-:Y:S01]  /*104d0*/  LOP3.LUT R17, R17, R2, RZ, 0x3c, !PT ;  /* 0x0000000211117212 */ /* 0x000fe200078e3cff */
[----:B------:R-:W-:Y:S06]  /*104e0*/  @!P6 BRA `(.L_x_1429) ;  /* 0x000000040058e947 */ /* 0x000fec0003800000 */
[----:B------:R-:W-:Y:S01]  /*104f0*/  IMAD.MOV.U32 R10, RZ, RZ, R8 ;  /* 0x000000ffff0a7224 */ /* 0x000fe200078e0008 */
[----:B------:R-:W-:Y:S06]  /*10500*/  @!P0 BRA `(.L_x_1430) ;  /* 0x0000000000488947 */ /* 0x000fec0003800000 */
[----:B------:R-:W1:Y:S01]  /*10510*/  LDC R10, c[0x0][0x41c] ;  /* 0x00010700ff0a7b82 */ /* 0x000e620000000800 */
[----:B------:R-:W-:Y:S02]  /*10520*/  IMAD.MOV.U32 R11, RZ, RZ, R8 ;  /* 0x000000ffff0b7224 */ /* 0x000fe400078e0008 */
[----:B------:R-:W-:-:S04]  /*10530*/  IMAD R13, R7, UR4, RZ ;  /* 0x00000004070d7c24 */ /* 0x000fc8000f8e02ff */
[----:B------:R-:W-:Y:S01]  /*10540*/  IMAD R13, R6, UR5, R13 ;  /* 0x00000005060d7c24 */ /* 0x000fe2000f8e020d */
[----:B------:R-:W2:Y:S01]  /*10550*/  LDC.64 R4, c[0x0][0x3f8] ;  /* 0x0000fe00ff047b82 */ /* 0x000ea20000000a00 */
        /* <DEDUP_REMOVED lines=8> */
[----:B--2---:R-:W-:-:S04]  /*105e0*/  LEA R4, P2, R2, R4, 0x2 ;  /* 0x0000000402047211 */ /* 0x004fc800078410ff */
[----:B------:R-:W-:-:S05]  /*105f0*/  LEA.HI.X R5, R2, R5, R3, 0x2, P2 ;  /* 0x0000000502057211 */ /* 0x000fca00010f1403 */
[----:B------:R1:W5:Y:S01]  /*10600*/  LDG.E R4, desc[UR48][R4.64] ;  /* 0x0000003004047981 */ /* 0x000362000c1e1900 */
[----:B------:R-:W-:-:S04]  /*10610*/  IMAD.MOV R3, RZ, RZ, -R11 ;  /* 0x000000ffff037224 */ /* 0x000fc800078e0a0b */
[----:B------:R-:W-:-:S07]  /*10620*/  IMAD R10, R10, R3, R8 ;  /* 0x000000030a0a7224 */ /* 0x000fce00078e0208 */
.L_x_1430:
[----:B------:R-:W1:Y:S01]  /*10630*/  S2R R2, SR_TID.X ;  /* 0x0000000000027919 */ /* 0x000e620000002100 */
[----:B------:R-:W-:Y:S02]  /*10640*/  LEA R3, R9, UR37, 0x3 ;  /* 0x0000002509037c11 */ /* 0x000fe4000f8e18ff */
[----:B-1----:R-:W-:Y:S02]  /*10650*/  LOP3.LUT R5, R2, 0x7f, RZ, 0xc0, !PT ;  /* 0x0000007f02057812 */ /* 0x002fe400078ec0ff */
[----:B------:R-:W-:Y:S02]  /*10660*/  SHF.L.U32 R2, R17, 0x1f, RZ ;  /* 0x0000001f11027819 */ /* 0x000fe400000006ff */
[----:B------:R-:W-:Y:S02]  /*10670*/  ISETP.NE.AND P2, PT, R5, RZ, PT ;  /* 0x000000ff0500720c */ /* 0x000fe40003f45270 */
[----:B------:R-:W1:Y:S02]  /*10680*/  SYNCS.PHASECHK.TRANS64.TRYWAIT P3, [R3+URZ+0x22840], R2 ;  /* 0x02284002030075a7 */ /* 0x000e64000806017f */
[----:B-1----:R-:W-:Y:S09]  /*10690*/  @!P3 BRA `(.L_x_1431) ;  /* 0x000000140058b947 */ /* 0x002ff20003800000 */
.L_x_1467:
[----:B------:R-:W-:Y:S05]  /*106a0*/  @P2 BRA `(.L_x_1432) ;  /* 0x0000000000142947 */ /* 0x000fea0003800000 */
[----:B------:R-:W-:Y:S01]  /*106b0*/  ISETP.NE.AND P3, PT, R19, RZ, PT ;  /* 0x000000ff1300720c */ /* 0x000fe20003f65270 */
[----:B------:R-:W-:-:S04]  /*106c0*/  IMAD.MOV.U32 R12, RZ, RZ, 0x3000 ;  /* 0x00003000ff0c7424 */ /* 0x000fc800078e00ff */
[----:B------:R2:W-:Y:S08]  /*106d0*/  SYNCS.ARRIVE.TRANS64 RZ, [R3+URZ+0x22830], R12 ;  /* 0x0228300c03ff79a7 */ /* 0x0005f0000800003f */
[----:B------:R-:W-:Y:S05]  /*106e0*/  @!P3 BRA `(.L_x_1432) ;  /* 0x000000000004b947 */ /* 0x000fea0003800000 */
[----:B------:R-:W-:Y:S01]  /*106f0*/  BPT.TRAP 0x1 ;  /* 0x000000040000795c */ /* 0x000fe20000300000 */
.L_x_1432:
        /* <DEDUP_REMOVED lines=17> */
.L_x_1468:
[----:B------:R-:W-:Y:S05]  /*10810*/  @P2 BRA `(.L_x_1434) ;  /* 0x0000000000142947 */ /* 0x000fea0003800000 */
[----:B------:R-:W-:Y:S01]  /*10820*/  ISETP.NE.AND P2, PT, R19, RZ, PT ;  /* 0x000000ff1300720c */ /* 0x000fe20003f45270 */
[----:B-1-3--:R-:W-:-:S04]  /*10830*/  IMAD.MOV.U32 R2, RZ, RZ, 0xc000 ;  /* 0x0000c000ff027424 */ /* 0x00afc800078e00ff */
[----:B------:R4:W-:Y:S08]  /*10840*/  SYNCS.ARRIVE.TRANS64 RZ, [R3+URZ+0x22850], R2 ;  /* 0x0228500203ff79a7 */ /* 0x0009f0000800003f */
[----:B------:R-:W-:Y:S05]  /*10850*/  @!P2 BRA `(.L_x_1434) ;  /* 0x000000000004a947 */ /* 0x000fea0003800000 */
[----:B------:R-:W-:Y:S01]  /*10860*/  BPT.TRAP 0x1 ;  /* 0x000000040000795c */ /* 0x000fe20000300000 */
.L_x_1434:
        /* <DEDUP_REMOVED lines=17> */
[----:B------:R5:W-:Y:S02]  /*10980*/  UTMALDG.4D [UR8], [UR6], desc[UR14] ;  /* 0x00000e08060075b4 */ /* 0x000be40008019000 */
[----:B-----5:R-:W-:Y:S01]  /*10990*/  UMOV UR8, UR17 ;  /* 0x0000001100087c82 */ /* 0x020fe20008000000 */
[----:B------:R-:W-:Y:S01]  /*109a0*/  UMOV UR10, UR19 ;  /* 0x00000013000a7c82 */ /* 0x000fe20008000000 */
[----:B------:R-:W-:Y:S01]  /*109b0*/  UMOV UR17, 0x80 ;  /* 0x0000008000117882 */ /* 0x000fe20000000000 */
        /* <DEDUP_REMOVED lines=9> */
.L_x_1429:
[----:B------:R-:W-:Y:S05]  /*10a50*/  BSYNC B1 ;  /* 0x0000000000017941 */ /* 0x000fea0003800000 */
.L_x_1428:
[----:B------:R-:W-:Y:S01]  /*10a60*/  VIADD R9, R9, 0x1 ;  /* 0x0000000109097836 */ /* 0x000fe20000000000 */
[----:B------:R-:W-:Y:S04]  /*10a70*/  BSSY B1, `(.L_x_1435) ;  /* 0x000005c000017945 */ /* 0x000fe80003800000 */
[----:B------:R-:W-:-:S04]  /*10a80*/  ISETP.NE.AND P2, PT, R9, 0x2, PT ;  /* 0x000000020900780c */ /* 0x000fc80003f45270 */
[----:B---34-:R-:W-:Y:S02]  /*10a90*/  SEL R2, RZ, 0x1, P2 ;  /* 0x00000001ff027807 */ /* 0x018fe40001000000 */
[----:B------:R-:W-:Y:S01]  /*10aa0*/  SEL R16, R9, RZ, P2 ;  /* 0x000000ff09107207 */ /* 0x000fe20001000000 */
[----:B------:R-:W-:Y:S01]  /*10ab0*/  VIADD R9, R8, 0xffffffff ;  /* 0xffffffff08097836 */ /* 0x000fe20000000000 */
[----:B------:R-:W-:Y:S01]  /*10ac0*/  LOP3.LUT R17, R17, R2, RZ, 0x3c, !PT ;  /* 0x0000000211117212 */ /* 0x000fe200078e3cff */
[----:B------:R-:W-:Y:S06]  /*10ad0*/  @!P6 BRA `(.L_x_1436) ;  /* 0x000000040054e947 */ /* 0x000fec0003800000 */
[----:B------:R-:W-:Y:S01]  /*10ae0*/  IMAD.MOV.U32 R10, RZ, RZ, R9 ;  /* 0x000000ffff0a7224 */ /* 0x000fe200078e0009 */
[----:B------:R-:W-:Y:S06]  /*10af0*/  @!P0 BRA `(.L_x_1437) ;  /* 0x0000000000448947 */ /* 0x000fec0003800000 */
[----:B------:R-:W1:Y:S02]  /*10b00*/  LDC R11, c[0x0][0x41c] ;  /* 0x00010700ff0b7b82 */ /* 0x000e640000000800 */
[----:B-1----:R-:W-:-:S13]  /*10b10*/  ISETP.NE.AND P2, PT, R11, 0x1, PT ;  /* 0x000000010b00780c */ /* 0x002fda0003f45270 */
[----:B--2---:R-:W1:Y:S02]  /*10b20*/  @P2 LDC.64 R2, c[0x0][0x420] ;  /* 0x00010800ff022b82 */ /* 0x004e640000000a00 */
[----:B-1----:R-:W-:-:S04]  /*10b30*/  @P2 IMAD.HI.U32 R4, R10, R2, RZ ;  /* 0x000000020a042227 */ /* 0x002fc800078e00ff */
[----:B------:R-:W-:Y:S01]  /*10b40*/  IMAD.MOV.U32 R2, RZ, RZ, R10 ;  /* 0x000000ffff027224 */ /* 0x000fe200078e000a */
[----:B------:R-:W-:Y:S02]  /*10b50*/  @P2 SHF.R.U32.HI R2, RZ, R3, R4 ;  /* 0x00000003ff022219 */ /* 0x000fe40000011604 */
[----:B------:R-:W1:Y:S03]  /*10b60*/  LDC.64 R4, c[0x0][0x3f8] ;  /* 0x0000fe00ff047b82 */ /* 0x000e660000000a00 */
[----:B------:R-:W-:-:S04]  /*10b70*/  IMAD.MOV R3, RZ, RZ, -R2 ;  /* 0x000000ffff037224 */ /* 0x000fc800078e0a02 */
[----:B------:R-:W-:Y:S01]  /*10b80*/  IMAD R10, R11, R3, R10 ;  /* 0x000000030b0a7224 */ /* 0x000fe200078e020a */
[----:B------:R-:W-:Y:S01]  /*10b90*/  SHF.R.S32.HI R3, RZ, 0x1f, R2 ;  /* 0x0000001fff037819 */ /* 0x000fe20000011402 */
[----:B------:R-:W-:-:S04]  /*10ba0*/  IMAD R11, R7, UR4, RZ ;  /* 0x00000004070b7c24 */ /* 0x000fc8000f8e02ff */
[C---:B------:R-:W-:Y:S02]  /*10bb0*/  IMAD R11, R6.reuse, UR5, R11 ;  /* 0x00000005060b7c24 */ /* 0x040fe4000f8e020b */
[----:B------:R-:W-:-:S04]  /*10bc0*/  IMAD.WIDE.U32 R2, R6, UR4, R2 ;  /* 0x0000000406027c25 */ /* 0x000fc8000f8e0002 */
[----:B------:R-:W-:Y:S01]  /*10bd0*/  IMAD.IADD R3, R11, 0x1, R3 ;  /* 0x000000010b037824 */ /* 0x000fe200078e0203 */
[----:B-1----:R-:W-:-:S04]  /*10be0*/  LEA R4, P2, R2, R4, 0x2 ;  /* 0x0000000402047211 */ /* 0x002fc800078410ff */
[----:B------:R-:W-:-:S05]  /*10bf0*/  LEA.HI.X R5, R2, R5, R3, 0x2, P2 ;  /* 0x0000000502057211 */ /* 0x000fca00010f1403 */
[----:B------:R1:W5:Y:S04]  /*10c00*/  LDG.E R4, desc[UR48][R4.64] ;  /* 0x0000003004047981 */ /* 0x000368000c1e1900 */
.L_x_1437:
[----:B------:R-:W1:Y:S01]  /*10c10*/  S2R R2, SR_TID.X ;  /* 0x0000000000027919 */ /* 0x000e620000002100 */
[----:B--2---:R-:W-:Y:S02]  /*10c20*/  SHF.L.U32 R3, R17, 0x1f, RZ ;  /* 0x0000001f11037819 */ /* 0x004fe400000006ff */
[----:B-1----:R-:W-:Y:S02]  /*10c30*/  LOP3.LUT R5, R2, 0x7f, RZ, 0xc0, !PT ;  /* 0x0000007f02057812 */ /* 0x002fe400078ec0ff */
[----:B------:R-:W-:Y:S02]  /*10c40*/  LEA R2, R16, UR37, 0x3 ;  /* 0x0000002510027c11 */ /* 0x000fe4000f8e18ff */
[----:B------:R-:W-:Y:S02]  /*10c50*/  ISETP.NE.AND P2, PT, R5, RZ, PT ;  /* 0x000000ff0500720c */ /* 0x000fe40003f45270 */
[----:B------:R-:W1:Y:S02]  /*10c60*/  SYNCS.PHASECHK.TRANS64.TRYWAIT P3, [R2+URZ+0x22840], R3 ;  /* 0x02284003020075a7 */ /* 0x000e64000806017f */
[----:B-1----:R-:W-:Y:S09]  /*10c70*/  @!P3 BRA `(.L_x_1438) ;  /* 0x000000100008b947 */ /* 0x002ff20003800000 */
.L_x_1469:
[----:B------:R-:W-:Y:S05]  /*10c80*/  @P2 BRA `(.L_x_1439) ;  /* 0x0000000000142947 */ /* 0x000fea0003800000 */
[----:B------:R-:W-:Y:S01]  /*10c90*/  ISETP.NE.AND P3, PT, R19, RZ, PT ;  /* 0x000000ff1300720c */ /* 0x000fe20003f65270 */
[----:B------:R-:W-:-:S04]  /*10ca0*/  IMAD.MOV.U32 R5, RZ, RZ, 0x3000 ;  /* 0x00003000ff057424 */ /* 0x000fc800078e00ff */
[----:B------:R2:W-:Y:S08]  /*10cb0*/  SYNCS.ARRIVE.TRANS64 RZ, [R2+URZ+0x22830], R5 ;  /* 0x0228300502ff79a7 */ /* 0x0005f0000800003f */
[----:B------:R-:W-:Y:S05]  /*10cc0*/  @!P3 BRA `(.L_x_1439) ;  /* 0x000000000004b947 */ /* 0x000fea0003800000 */
[----:B------:R-:W-:Y:S01]  /*10cd0*/  BPT.TRAP 0x1 ;  /* 0x000000040000795c */ /* 0x000fe20000300000 */
.L_x_1439:
[----:B------:R-:W-:Y:S01]  /*10ce0*/  R2UR UR8, R16 ;  /* 0x00000000100872ca */ /* 0x000fe200000e0000 */
[----:B--2---:R-:W-:Y:S01]  /*10cf0*/  IMAD R5, R10, 0x60, RZ ;  /* 0x000000600a057824 */ /* 0x004fe200078e02ff */
        /* <DEDUP_REMOVED lines=13> */
[----:B------:R-:W3:Y:S02]  /*10dd0*/  SYNCS.PHASECHK.TRANS64.TRYWAIT P3, [R2+URZ+0x22860], R3 ;  /* 0x02286003020075a7 */ /* 0x000ee4000806017f */
[----:B--23--:R-:W-:Y:S05]  /*10de0*/  @!P3 BRA `(.L_x_1440) ;  /* 0x0000000c00c0b947 */ /* 0x00cfea0003800000 */
.L_x_1470:
[----:B------:R-:W-:Y:S05]  /*10df0*/  @P2 BRA `(.L_x_1441) ;  /* 0x0000000000142947 */ /* 0x000fea0003800000 */
[----:B------:R-:W-:Y:S01]  /*10e00*/  ISETP.NE.AND P2, PT, R19, RZ, PT ;  /* 0x000000ff1300720c */ /* 0x000fe20003f45270 */
[----:B-12---:R-:W-:-:S04]  /*10e10*/  IMAD.MOV.U32 R3, RZ, RZ, 0xc000 ;  /* 0x0000c000ff037424 */ /* 0x006fc800078e00ff */
[----:B------:R3:W-:Y:S08]  /*10e20*/  SYNCS.ARRIVE.TRANS64 RZ, [R2+URZ+0x22850], R3 ;  /* 0x0228500302ff79a7 */ /* 0x0007f0000800003f */
[----:B------:R-:W-:Y:S05]  /*10e30*/  @!P2 BRA `(.L_x_1441) ;  /* 0x000000000004a947 */ /* 0x000fea0003800000 */
[----:B------:R-:W-:Y:S01]  /*10e40*/  BPT.TRAP 0x1 ;  /* 0x000000040000795c */ /* 0x000fe20000300000 */
.L_x_1441:
        /* <DEDUP_REMOVED lines=19> */
[----:B----4-:R-:W-:Y:S01]  /*10f80*/  UMOV UR8, UR17 ;  /* 0x0000001100087c82 */ /* 0x010fe20008000000 */
[----:B------:R-:W-:Y:S02]  /*10f90*/  UMOV UR10, UR18 ;  /* 0x00000012000a7c82 */ /* 0x000fe40008000000 */
[----:B------:R4:W-:Y:S02]  /*10fa0*/  UTMALDG.4D [UR8], [UR6], desc[UR14] ;  /* 0x00000e08060075b4 */ /* 0x0009e40008019000 */
[----:B----4-:R-:W-:Y:S01]  /*10fb0*/  UMOV UR8, UR19 ;  /* 0x0000001300087c82 */ /* 0x010fe20008000000 */
[----:B------:R-:W-:Y:S01]  /*10fc0*/  UMOV UR10, UR16 ;  /* 0x00000010000a7c82 */ /* 0x000fe20008000000 */
[----:B------:R-:W-:Y:S01]  /*10fd0*/  UMOV UR16, 0xc0 ;  /* 0x000000c000107882 */ /* 0x000fe20000000000 */
[----:B------:R4:W-:Y:S02]  /*10fe0*/  UTMALDG.4D [UR8], [UR6], desc[UR14] ;  /* 0x00000e08060075b4 */ /* 0x0009e40008019000 */
[----:B----4-:R-:W-:Y:S01]  /*10ff0*/  UMOV UR8, UR20 ;  /* 0x0000001400087c82 */ /* 0x010fe20008000000 */
[----:B------:R-:W-:-:S02]  /*11000*/  UMOV UR10, UR16 ;  /* 0x00000010000a7c82 */ /* 0x000fc40008000000 */
[----:B------:R4:W-:Y:S02]  /*11010*/  UTMALDG.4D [UR8], [UR6], desc[UR14] ;  /* 0x00000e08060075b4 */ /* 0x0009e40008019000 */
[----:B----4-:R-:W-:Y:S01]  /*11020*/  NOP ;  /* 0x0000000000007918 */ /* 0x010fe20000000000 */
.L_x_1436:
[----:B------:R-:W-:Y:S05]  /*11030*/  BSYNC B1 ;  /* 0x0000000000017941 */ /* 0x000fea0003800000 */
.L_x_1435:
[----:B------:R-:W-:Y:S01]  /*11040*/  ISETP.GT.AND P2, PT, R9, UR38, PT ;  /* 0x0000002609007c0c */ /* 0x000fe2000bf44270 */
[----:B------:R-:W-:-:S12]  /*11050*/  VIADD R8, R8, 0xfffffffe ;  /* 0xfffffffe08087836 */ /* 0x000fd80000000000 */
[----:B------:R-:W-:Y:S05]  /*11060*/  @P2 BRA `(.L_x_1442) ;  /* 0xfffffff400002947 */ /* 0x000fea000383ffff */
.L_x_1427:
[----:B------:R-:W-:Y:S05]  /*11070*/  BSYNC B0 ;  /* 0x0000000000007941 */ /* 0x000fea0003800000 */
.L_x_1418:
[----:B------:R-:W-:Y:S01]  /*11080*/  VIADD R16, R16, 0x1 ;  /* 0x0000000110107836 */ /* 0x000fe20000000000 */
[----:B------:R-:W-:Y:S04]  /*11090*/  BSSY B0, `(.L_x_1443) ;  /* 0x0000011000007945 */ /* 0x000fe80003800000 */
[----:B------:R-:W-:-:S04]  /*110a0*/  ISETP.NE.AND P0, PT, R16, 0x2, PT ;  /* 0x000000021000780c */ /* 0x000fc80003f05270 */
[----:B------:R-:W-:-:S04]  /*110b0*/  SEL R0, RZ, 0x1, P0 ;  /* 0x00000001ff007807 */ /* 0x000fc80000000000 */
[----:B------:R-:W-:Y:S01]  /*110c0*/  LOP3.LUT R17, R17, R0, RZ, 0x3c, !PT ;  /* 0x0000000011117212 */ /* 0x000fe200078e3cff */
[----:B------:R-:W-:Y:S06]  /*110d0*/  @P1 BRA `(.L_x_1444) ;  /* 0x0000000000301947 */ /* 0x000fec0003800000 */
[----:B-12---:R-:W1:Y:S01]  /*110e0*/  S2R R5, SR_LANEID ;  /* 0x0000000000057919 */ /* 0x006e620000000000 */
[----:B------:R-:W-:Y:S01]  /*110f0*/  VOTEU.ANY UR6, UPT, PT ;  /* 0x0000000000067886 */ /* 0x000fe200038e0100 */
[----:B---34-:R-:W2:Y:S01]  /*11100*/  LDC.64 R2, c[0x0][0xdf0] ;  /* 0x00037c00ff027b82 */ /* 0x018ea20000000a00 */
        /* <DEDUP_REMOVED lines=8> */
[----:B-1----:R-:W-:-:S07]  /*11190*/  IADD3 R18, R0, UR44, R7 ;  /* 0x0000002c00127c10 */ /* 0x002fce000fffe007 */
.L_x_1444:
[----:B------:R-:W-:Y:S05]  /*111a0*/  BSYNC B0 ;  /* 0x0000000000007941 */ /* 0x000fea0003800000 */
.L_x_1443:
[----:B------:R-:W-:Y:S01]  /*111b0*/  SEL R16, R16, RZ, P0 ;  /* 0x000000ff10107207 */ /* 0x000fe20000000000 */
[----:B------:R-:W-:-:S07]  /*111c0*/  IMAD.MOV.U32 R13, RZ, RZ, R18 ;  /* 0x000000ffff0d7224 */ /* 0x000fce00078e0012 */
.L_x_1403:
[----:B------:R-:W-:Y:S05]  /*111d0*/  BSYNC B6 ;  /* 0x0000000000067941 */ /* 0x000fea0003800000 */
.L_x_1401:
[----:B------:R-:W-:-:S03]  /*111e0*/  UMOV UR6, 0xffffffff ;  /* 0xffffffff00067882 */ /* 0x000fc60000000000 */
[----:B------:R-:W-:Y:S05]  /*111f0*/  BRA.DIV UR6, `(.L_x_1445) ;  /* 0x0000000a06d07947 */ /* 0x000fea000b800000 */
[----:B------:R1:W1:Y:S02]  /*11200*/  SHFL.IDX PT, R14, R13, RZ, 0x1f ;  /* 0x00001fff0d0e7589 */ /* 0x00026400000e0000 */
.L_x_1473:
[----:B------:R-:W-:Y:S01]  /*11210*/  ISETP.NE.AND P0, PT, R19, RZ, PT ;  /* 0x000000ff1300720c */ /* 0x000fe20003f05270 */
[----:B------:R-:W-:Y:S05]  /*11220*/  WARPSYNC.ALL ;  /* 0x0000000000007948 */ /* 0x000fea0003800000 */
[----:B------:R-:W-:Y:S01]  /*11230*/  BAR.SYNC.DEFER_BLOCKING 0x4, 0x120 ;  /* 0x0104800000007b1d */ /* 0x000fe20000010000 */
[----:B-1----:R-:W-:-:S05]  /*11240*/  IMAD.MOV.U32 R18, RZ, RZ, R14 ;  /* 0x000000ffff127224 */ /* 0x002fca00078e000e */
[----:B------:R-:W-:Y:S01]  /*11250*/  ULDC UR6, c[0x0][0xda8] ;  /* 0x00036a0000067ab9 */ /* 0x000fe20000000800 */
[----:B------:R-:W-:Y:S01]  /*11260*/  @!P0 MOV R0, 0x400 ;  /* 0x0000040000008802 */ /* 0x000fe20000000f00 */
[----:B--234-:R-:W1:Y:S03]  /*11270*/  @!P0 S2R R3, SR_CgaCtaId ;  /* 0x0000000000038919 */ /* 0x01ce660000008800 */
[----:B-1----:R-:W-:-:S05]  /*11280*/  @!P0 LEA R0, R3, R0, 0x18 ;  /* 0x0000000003008211 */ /* 0x002fca00078ec0ff */
[----:B------:R1:W-:Y:S01]  /*11290*/  @!P0 STS [R0+0x228d0], R13 ;  /* 0x0228d00d00008388 */ /* 0x0003e20000000800 */
[----:B------:R-:W-:Y:S06]  /*112a0*/  BAR.ARV 0x5, 0x120 ;  /* 0x0144800000007b1d */ /* 0x000fec0000002000 */
[----:B------:R-:W-:-:S13]  /*112b0*/  ISETP.GE.AND P0, PT, R18, UR6, PT ;  /* 0x0000000612007c0c */ /* 0x000fda000bf06270 */
[----:B-1----:R-:W-:Y:S05]  /*112c0*/  @!P0 BRA `(.L_x_1446) ;  /* 0xffffffd4003c8947 */ /* 0x002fea000383ffff */
.L_x_1392:
[----:B------:R-:W1:Y:S01]  /*112d0*/  S2R R3, SR_CgaCtaId ;  /* 0x0000000000037919 */ /* 0x000e620000008800 */
[----:B------:R-:W-:Y:S01]  /*112e0*/  UIADD3 UR45, UR45, 0x1, URZ ;  /* 0x000000012d2d7890 */ /* 0x000fe2000fffe03f */
[----:B------:R-:W-:-:S03]  /*112f0*/  MOV R0, 0x400 ;  /* 0x0000040000007802 */ /* 0x000fc60000000f00 */
[----:B------:R-:W-:-:S04]  /*11300*/  ULEA.HI UR4, UR45, UR45, URZ, 0x1 ;  /* 0x0000002d2d047291 */ /* 0x000fc8000f8f083f */
[----:B------:R-:W-:-:S04]  /*11310*/  ULOP3.LUT UR4, UR4, 0xfffffffe, URZ, 0xc0, !UPT ;  /* 0xfffffffe04047892 */ /* 0x000fc8000f8ec03f */
[----:B------:R-:W-:Y:S01]  /*11320*/  UIADD3 UR4, UR45, -UR4, URZ ;  /* 0x800000042d047290 */ /* 0x000fe2000fffe03f */
[----:B-1----:R-:W-:-:S05]  /*11330*/  LEA R7, R3, R0, 0x18 ;  /* 0x0000000003077211 */ /* 0x002fca00078ec0ff */
[----:B------:R-:W-:-:S05]  /*11340*/  IMAD.U32 R0, RZ, RZ, UR4 ;  /* 0x00000004ff007e24 */ /* 0x000fca000f8e00ff */
[----:B------:R-:W-:-:S04]  /*11350*/  SHF.L.U32 R0, R0, 0x1f, RZ ;  /* 0x0000001f00007819 */ /* 0x000fc800000006ff */
[----:B------:R-:W1:Y:S02]  /*11360*/  SYNCS.PHASECHK.TRANS64.TRYWAIT P0, [R7+URZ+0x22820], R0 ;  /* 0x02282000070075a7 */ /* 0x000e64000800017f */
[----:B-1----:R-:W-:Y:S05]  /*11370*/  @!P0 BRA `(.L_x_1447) ;  /* 0x0000000800948947 */ /* 0x002fea0003800000 */
.L_x_1474:
[----:B------:R-:W2:Y:S02]  /*11380*/  S2R R2, SR_TID.X ;  /* 0x0000000000027919 */ /* 0x000ea40000002100 */
[----:B--2---:R-:W-:-:S04]  /*11390*/  SHF.R.U32.HI R2, RZ, 0x5, R2 ;  /* 0x00000005ff027819 */ /* 0x004fc80000011602 */
[----:B------:R-:W-:-:S05]  /*113a0*/  LOP3.LUT R2, R2, 0x3, RZ, 0xc0, !PT ;  /* 0x0000000302027812 */ /* 0x000fca00078ec0ff */
[----:B-1----:R-:W1:Y:S02]  /*113b0*/  SHFL.IDX PT, R0, R2, RZ, 0x1f ;  /* 0x00001fff02007589 */ /* 0x002e6400000e0000 */
[----:B-1----:R-:W-:-:S13]  /*113c0*/  ISETP.NE.AND P0, PT, R0, RZ, PT ;  /* 0x000000ff0000720c */ /* 0x002fda0003f05270 */
[----:B------:R-:W-:Y:S05]  /*113d0*/  @P0 EXIT ;  /* 0x000000000000094d */ /* 0x000fea0003800000 */
[----:B------:R-:W-:Y:S01]  /*113e0*/  ELECT P0, URZ, PT ;  /* 0x00000000003f782f */ /* 0x000fe20003800000 */
[----:B------:R-:W-:-:S12]  /*113f0*/  BSSY B0, `(.L_x_1448) ;  /* 0x0000020000007945 */ /* 0x000fd80003800000 */
[----:B------:R-:W-:Y:S05]  /*11400*/  @!P0 BRA `(.L_x_1449) ;  /* 0x0000000000788947 */ /* 0x000fea0003800000 */
[----:B------:R-:W-:-:S06]  /*11410*/  ULOP3.LUT UR4, UR36, 0x2, URZ, 0xfc, !UPT ;  /* 0x0000000224047892 */ /* 0x000fcc000f8efc3f */
[----:B------:R-:W-:-:S05]  /*11420*/  IMAD.U32 R0, RZ, RZ, UR4 ;  /* 0x00000004ff007e24 */ /* 0x000fca000f8e00ff */
[----:B------:R-:W-:-:S13]  /*11430*/  ISETP.NE.AND P2, PT, R0, 0x3, PT ;  /* 0x000000030000780c */ /* 0x000fda0003f45270 */
[----:B------:R-:W-:Y:S05]  /*11440*/  @!P2 BRA `(.L_x_1450) ;  /* 0x000000000004a947 */ /* 0x000fea0003800000 */
[----:B------:R-:W-:Y:S01]  /*11450*/  BPT.TRAP 0x1 ;  /* 0x000000040000795c */ /* 0x000fe20000300000 */
.L_x_1450:
[----:B------:R-:W-:Y:S01]  /*11460*/  VIADD R3, R7, 0x22840 ;  /* 0x0002284007037836 */ /* 0x000fe20000000000 */
[----:B------:R-:W-:Y:S01]  /*11470*/  SHF.L.U32 R4, R17, 0x1f, RZ ;  /* 0x0000001f11047819 */ /* 0x000fe200000006ff */
[C---:B------:R-:W-:Y:S02]  /*11480*/  VIADD R0, R16.reuse, 0x1 ;  /* 0x0000000110007836 */ /* 0x040fe40000000000 */
[----:B------:R-:W-:-:S03]  /*11490*/  IMAD R5, R16, 0x8, R3 ;  /* 0x0000000810057824 */ /* 0x000fc600078e0203 */
[----:B------:R-:W-:Y:S01]  /*114a0*/  ISETP.NE.AND P1, PT, R0, 0x2, PT ;  /* 0x000000020000780c */ /* 0x000fe20003f25270 */
[----:B------:R-:W1:Y:S03]  /*114b0*/  SYNCS.PHASECHK.TRANS64.TRYWAIT P0, [R5+URZ], R4 ;  /* 0x00000004050075a7 */ /* 0x000e66000800017f */
[----:B------:R-:W-:-:S04]  /*114c0*/  SEL R2, RZ, 0x1, P1 ;  /* 0x00000001ff027807 */ /* 0x000fc80000800000 */
[----:B------:R-:W-:Y:S02]  /*114d0*/  LOP3.LUT R17, R17, R2, RZ, 0x3c, !PT ;  /* 0x0000000211117212 */ /* 0x000fe400078e3cff */
[----:B------:R-:W-:Y:S02]  /*114e0*/  SEL R2, R0, RZ, P1 ;  /* 0x000000ff00027207 */ /* 0x000fe40000800000 */
[----:B------:R-:W-:-:S03]  /*114f0*/  SHF.L.U32 R0, R17, 0x1f, RZ ;  /* 0x0000001f11007819 */ /* 0x000fc600000006ff */
[----:B------:R-:W-:Y:S01]  /*11500*/  IMAD R3, R2, 0x8, R3 ;  /* 0x0000000802037824 */ /* 0x000fe200078e0203 */
[----:B-1----:R-:W-:Y:S06]  /*11510*/  @!P0 BRA `(.L_x_1451) ;  /* 0x0000000800408947 */ /* 0x002fec0003800000 */
.L_x_1475:
[----:B------:R-:W2:Y:S02]  /*11520*/  SYNCS.PHASECHK.TRANS64.TRYWAIT P0, [R3+URZ], R0 ;  /* 0x00000000030075a7 */ /* 0x000ea4000800017f */
[----:B--2---:R-:W-:Y:S05]  /*11530*/  @!P0 BRA `(.L_x_1452) ;  /* 0x00000008004c8947 */ /* 0x004fea0003800000 */
.L_x_1476:
[----:B------:R-:W-:Y:S05]  /*11540*/  @!P2 BRA `(.L_x_1453) ;  /* 0x000000000004a947 */ /* 0x000fea0003800000 */
[----:B------:R-:W-:Y:S01]  /*11550*/  BPT.TRAP 0x1 ;  /* 0x000000040000795c */ /* 0x000fe20000300000 */
.L_x_1453:
[----:B--2---:R-:W-:-:S04]  /*11560*/  VIADD R3, R7, 0x22860 ;  /* 0x0002286007037836 */ /* 0x004fc80000000000 */
[----:B-1----:R-:W-:-:S04]  /*11570*/  IMAD R5, R16, 0x8, R3 ;  /* 0x0000000810057824 */ /* 0x002fc800078e0203 */
[----:B------:R-:W1:Y:S02]  /*11580*/  SYNCS.PHASECHK.TRANS64.TRYWAIT P0, [R5+URZ], R4 ;  /* 0x00000004050075a7 */ /* 0x000e64000800017f */
[----:B-1----:R-:W-:Y:S05]  /*11590*/  @!P0 BRA `(.L_x_1454) ;  /* 0x0000000800488947 */ /* 0x002fea0003800000 */
.L_x_1477:
[----:B------:R-:W-:-:S07]  /*115a0*/  IMAD R3, R2, 0x8, R3 ;  /* 0x0000000802037824 */ /* 0x000fce00078e0203 */
.L_x_1455:
[----:B--2---:R2:W3:Y:S02]  /*115b0*/  SYNCS.PHASECHK.TRANS64.TRYWAIT P0, [R3+URZ], R0 ;  /* 0x00000000030075a7 */ /* 0x0044e4000800017f */
[----:B---3--:R-:W-:Y:S05]  /*115c0*/  @!P0 NANOSLEEP.SYNCS 0x989680 ;  /* 0x009896800000895d */ /* 0x008fea0003900000 */
[----:B------:R-:W3:Y:S02]  /*115d0*/  @!P0 SYNCS.PHASECHK.TRANS64 P0, [R3+URZ], R0 ;  /* 0x00000000030085a7 */ /* 0x000ee4000800007f */
[----:B---3--:R-:W-:Y:S05]  /*115e0*/  @!P0 BRA `(.L_x_1455) ;  /* 0xfffffffc00f08947 */ /* 0x008fea000383ffff */
.L_x_1449:
[----:B------:R-:W-:Y:S05]  /*115f0*/  BSYNC B0 ;  /* 0x0000000000007941 */ /* 0x000fea0003800000 */
.L_x_1448:
[----:B------:R-:W-:Y:S05]  /*11600*/  EXIT ;  /* 0x000000000000794d */ /* 0x000fea0003800000 */
.L_x_1309:
[----:B-1----:R-:W-:-:S04]  /*11610*/  IMAD.U32 R3, RZ, RZ, UR46 ;  /* 0x0000002eff037e24 */ /* 0x002fc8000f8e00ff */
[----:B------:R1:W2:Y:S03]  /*11620*/  SYNCS.PHASECHK.TRANS64.TRYWAIT P0, [R3+URZ+0x22800], R0 ;  /* 0x02280000030075a7 */ /* 0x0002a6000800017f */
[----:B--2---:R-:W-:Y:S05]  /*11630*/  @!P0 NANOSLEEP.SYNCS 0x989680 ;  /* 0x009896800000895d */ /* 0x004fea0003900000 */
[----:B------:R-:W2:Y:S02]  /*11640*/  @!P0 SYNCS.PHASECHK.TRANS64 P0, [R3+URZ+0x22800], R0 ;  /* 0x02280000030085a7 */ /* 0x000ea4000800007f */
[----:B--2---:R-:W-:Y:S05]  /*11650*/  @!P0 BRA `(.L_x_1309) ;  /* 0xfffffffc00ec8947 */ /* 0x004fea000383ffff */
[----:B------:R-:W-:Y:S05]  /*11660*/  BRA `(.L_x_1456) ;  /* 0xffffff0400347947 */ /* 0x000fea000383ffff */
.L_x_1313:
[----:B--2---:R-:W-:-:S04]  /*11670*/  IMAD.U32 R0, RZ, RZ, UR21 ;  /* 0x00000015ff007e24 */ /* 0x004fc8000f8e00ff */
[----:B------:R2:W3:Y:S03]  /*11680*/  SYNCS.PHASECHK.TRANS64.TRYWAIT P1, [R0+URZ+0x22830], R11 ;  /* 0x0228300b000075a7 */ /* 0x0004e6000802017f */
[----:B---3--:R-:W-:Y:S05]  /*11690*/  @!P1 NANOSLEEP.SYNCS 0x989680 ;  /* 0x009896800000995d */ /* 0x008fea0003900000 */
[----:B------:R-:W3:Y:S02]  /*116a0*/  @!P1 SYNCS.PHASECHK.TRANS64 P1, [R0+URZ+0x22830], R11 ;  /* 0x0228300b000095a7 */ /* 0x000ee4000802007f */
[----:B---3--:R-:W-:Y:S05]  /*116b0*/  @!P1 BRA `(.L_x_1313) ;  /* 0xfffffffc00ec9947 */ /* 0x008fea000383ffff */
[----:B------:R-:W-:Y:S05]  /*116c0*/  BRA `(.L_x_1312) ;  /* 0xffffff0400587947 */ /* 0x000fea000383ffff */
.L_x_1325:
[----:B---3--:R3:W4:Y:S02]  /*116d0*/  SYNCS.PHASECHK.TRANS64.TRYWAIT P1, [R8+URZ+0x22850], R11 ;  /* 0x0228500b080075a7 */ /* 0x008724000802017f */
[----:B----4-:R-:W-:Y:S05]  /*116e0*/  @!P1 NANOSLEEP.SYNCS 0x989680 ;  /* 0x009896800000995d */ /* 0x010fea0003900000 */
[----:B------:R-:W4:Y:S02]  /*116f0*/  @!P1 SYNCS.PHASECHK.TRANS64 P1, [R8+URZ+0x22850], R11 ;  /* 0x0228500b080095a7 */ /* 0x000f24000802007f */
[----:B----4-:R-:W-:Y:S05]  /*11700*/  @!P1 BRA `(.L_x_1325) ;  /* 0xfffffffc00f09947 */ /* 0x010fea000383ffff */
[----:B------:R-:W-:Y:S05]  /*11710*/  BRA `(.L_x_1324) ;  /* 0xffffff2400e07947 */ /* 0x000fea000383ffff */
.L_x_1333:
[----:B----4-:R-:W-:-:S04]  /*11720*/  IMAD.U32 R5, RZ, RZ, UR27 ;  /* 0x0000001bff057e24 */ /* 0x010fc8000f8e00ff */
[----:B------:R4:W1:Y:S03]  /*11730*/  SYNCS.PHASECHK.TRANS64.TRYWAIT P1, [R5+URZ+0x22830], R12 ;  /* 0x0228300c050075a7 */ /* 0x000866000802017f */
[----:B-1----:R-:W-:Y:S05]  /*11740*/  @!P1 NANOSLEEP.SYNCS 0x989680 ;  /* 0x009896800000995d */ /* 0x002fea0003900000 */
[----:B------:R-:W1:Y:S02]  /*11750*/  @!P1 SYNCS.PHASECHK.TRANS64 P1, [R5+URZ+0x22830], R12 ;  /* 0x0228300c050095a7 */ /* 0x000e64000802007f */
[----:B-1----:R-:W-:Y:S05]  /*11760*/  @!P1 BRA `(.L_x_1333) ;  /* 0xfffffffc00ec9947 */ /* 0x002fea000383ffff */
[----:B------:R-:W-:Y:S05]  /*11770*/  BRA `(.L_x_1332) ;  /* 0xffffff2c00507947 */ /* 0x000fea000383ffff */
.L_x_1345:
[----:B--2---:R2:W3:Y:S02]  /*11780*/  SYNCS.PHASECHK.TRANS64.TRYWAIT P1, [R11+URZ+0x22850], R12 ;  /* 0x0228500c0b0075a7 */ /* 0x0044e4000802017f */
[----:B---3--:R-:W-:Y:S05]  /*11790*/  @!P1 NANOSLEEP.SYNCS 0x989680 ;  /* 0x009896800000995d */ /* 0x008fea0003900000 */
[----:B------:R-:W3:Y:S02]  /*117a0*/  @!P1 SYNCS.PHASECHK.TRANS64 P1, [R11+URZ+0x22850], R12 ;  /* 0x0228500c0b0095a7 */ /* 0x000ee4000802007f */
[----:B---3--:R-:W-:Y:S05]  /*117b0*/  @!P1 BRA `(.L_x_1345) ;  /* 0xfffffffc00f09947 */ /* 0x008fea000383ffff */
[----:B------:R-:W-:Y:S05]  /*117c0*/  BRA `(.L_x_1344) ;  /* 0xffffff5800007947 */ /* 0x000fea000383ffff */
.L_x_1354:
[----:B--2---:R-:W-:-:S04]  /*117d0*/  IMAD.U32 R3, RZ, RZ, UR24 ;  /* 0x00000018ff037e24 */ /* 0x004fc8000f8e00ff */
[----:B------:R2:W3:Y:S03]  /*117e0*/  SYNCS.PHASECHK.TRANS64.TRYWAIT P2, [R3+URZ+0x22830], R8 ;  /* 0x02283008030075a7 */ /* 0x0004e6000804017f */
[----:B---3--:R-:W-:Y:S05]  /*117f0*/  @!P2 NANOSLEEP.SYNCS 0x989680 ;  /* 0x009896800000a95d */ /* 0x008fea0003900000 */
[----:B------:R-:W3:Y:S02]  /*11800*/  @!P2 SYNCS.PHASECHK.TRANS64 P2, [R3+URZ+0x22830], R8 ;  /* 0x022830080300a5a7 */ /* 0x000ee4000804007f */
[----:B---3--:R-:W-:Y:S05]  /*11810*/  @!P2 BRA `(.L_x_1354) ;  /* 0xfffffffc00eca947 */ /* 0x008fea000383ffff */
[----:B------:R-:W-:Y:S05]  /*11820*/  BRA `(.L_x_1353) ;  /* 0xffffff5c00847947 */ /* 0x000fea000383ffff */
.L_x_1358:
[----:B--2---:R2:W3:Y:S02]  /*11830*/  SYNCS.PHASECHK.TRANS64.TRYWAIT P2, [R183+URZ+0x22850], R8 ;  /* 0x02285008b70075a7 */ /* 0x0044e4000804017f */
[----:B---3--:R-:W-:Y:S05]  /*11840*/  @!P2 NANOSLEEP.SYNCS 0x989680 ;  /* 0x009896800000a95d */ /* 0x008fea0003900000 */
[----:B------:R-:W3:Y:S02]  /*11850*/  @!P2 SYNCS.PHASECHK.TRANS64 P2, [R183+URZ+0x22850], R8 ;  /* 0x02285008b700a5a7 */ /* 0x000ee4000804007f */
[----:B---3--:R-:W-:Y:S05]  /*11860*/  @!P2 BRA `(.L_x_1358) ;  /* 0xfffffffc00f0a947 */ /* 0x008fea000383ffff */
[----:B------:R-:W-:Y:S05]  /*11870*/  BRA `(.L_x_1357) ;  /* 0xffffff7400a47947 */ /* 0x000fea000383ffff */
.L_x_1364:
[----:B--2---:R-:W-:-:S04]  /*11880*/  IMAD.U32 R10, RZ, RZ, UR26 ;  /* 0x0000001aff0a7e24 */ /* 0x004fc8000f8e00ff */
[----:B------:R2:W3:Y:S03]  /*11890*/  SYNCS.PHASECHK.TRANS64.TRYWAIT P1, [R10+URZ+0x22830], R13 ;  /* 0x0228300d0a0075a7 */ /* 0x0004e6000802017f */
[----:B---3--:R-:W-:Y:S05]  /*118a0*/  @!P1 NANOSLEEP.SYNCS 0x989680 ;  /* 0x009896800000995d */ /* 0x008fea0003900000 */
[----:B------:R-:W3:Y:S02]  /*118b0*/  @!P1 SYNCS.PHASECHK.TRANS64 P1, [R10+URZ+0x22830], R13 ;  /* 0x0228300d0a0095a7 */ /* 0x000ee4000802007f */
[----:B---3--:R-:W-:Y:S05]  /*118c0*/  @!P1 BRA `(.L_x_1364) ;  /* 0xfffffffc00ec9947 */ /* 0x008fea000383ffff */
[----:B------:R-:W-:Y:S05]  /*118d0*/  BRA `(.L_x_1363) ;  /* 0xffffff7800a87947 */ /* 0x000fea000383ffff */
.L_x_1376:
[----:B--2---:R2:W3:Y:S02]  /*118e0*/  SYNCS.PHASECHK.TRANS64.TRYWAIT P1, [R12+URZ+0x22850], R13 ;  /* 0x0228500d0c0075a7 */ /* 0x0044e4000802017f */
[----:B---3--:R-:W-:Y:S05]  /*118f0*/  @!P1 NANOSLEEP.SYNCS 0x989680 ;  /* 0x009896800000995d */ /* 0x008fea0003900000 */
[----:B------:R-:W3:Y:S02]  /*11900*/  @!P1 SYNCS.PHASECHK.TRANS64 P1, [R12+URZ+0x22850], R13 ;  /* 0x0228500d0c0095a7 */ /* 0x000ee4000802007f */
[----:B---3--:R-:W-:Y:S05]  /*11910*/  @!P1 BRA `(.L_x_1376) ;  /* 0xfffffffc00f09947 */ /* 0x008fea000383ffff */
[----:B------:R-:W-:Y:S05]  /*11920*/  BRA `(.L_x_1375) ;  /* 0xffffffa400587947 */ /* 0x000fea000383ffff */
.L_x_1407:
[----:B------:R-:W1:Y:S01]  /*11930*/  S2R R7, SR_TID.X ;  /* 0x0000000000077919 */ /* 0x000e620000002100 */
[----:B------:R-:W-:Y:S02]  /*11940*/  IMAD.MOV.U32 R12, RZ, RZ, RZ ;  /* 0x000000ffff0c7224 */ /* 0x000fe400078e00ff */
[----:B------:R-:W-:Y:S02]  /*11950*/  IMAD.MOV.U32 R11, RZ, RZ, 0x1f ;  /* 0x0000001fff0b7424 */ /* 0x000fe400078e00ff */
[----:B------:R-:W-:Y:S01]  /*11960*/  IMAD.MOV.U32 R15, RZ, RZ, -0x1 ;  /* 0xffffffffff0f7424 */ /* 0x000fe200078e00ff */
[----:B-1----:R-:W-:-:S04]  /*11970*/  SHF.R.U32.HI R7, RZ, 0x5, R7 ;  /* 0x00000005ff077819 */ /* 0x002fc80000011607 */
[----:B------:R-:W-:-:S05]  /*11980*/  LOP3.LUT R7, R7, 0x3, RZ, 0xc0, !PT ;  /* 0x0000000307077812 */ /* 0x000fca00078ec0ff */
[----:B------:R-:W-:-:S07]  /*11990*/  IMAD.MOV.U32 R13, RZ, RZ, R7 ;  /* 0x000000ffff0d7224 */ /* 0x000fce00078e0007 */
[----:B------:R-:W-:Y:S05]  /*119a0*/  WARPSYNC.COLLECTIVE R15, `(.L_x_1457) ;  /* 0x000000000f087348 */ /* 0x000fea0003c00000 */
[----:B------:R1:W2:Y:S02]  /*119b0*/  SHFL.IDX P6, R14, R13, R12, R11 ;  /* 0x0000000c0d0e7389 */ /* 0x0002a400000c000b */
[----:B-12---:R-:W-:Y:S01]  /*119c0*/  ENDCOLLECTIVE ;  /* 0x000000000000791b */ /* 0x006fe20003800000 */
.L_x_1457:
[----:B------:R-:W-:Y:S05]  /*119d0*/  BRA `(.L_x_1458) ;  /* 0xffffffd800ec7947 */ /* 0x000fea000383ffff */
.L_x_1408:
[----:B------:R-:W-:Y:S01]  /*119e0*/  BSSY B0, `(.L_x_1459) ;  /* 0x0000006000007945 */ /* 0x000fe20003800000 */
[----:B------:R-:W-:-:S07]  /*119f0*/  IMAD.MOV.U32 R15, RZ, RZ, -0x1 ;  /* 0xffffffffff0f7424 */ /* 0x000fce00078e00ff */
[----:B------:R-:W-:Y:S05]  /*11a00*/  WARPSYNC.COLLECTIVE R15, `(.L_x_1460) ;  /* 0x000000000f0c7348 */ /* 0x000fea0003c00000 */
[----:B------:R-:W-:Y:S02]  /*11a10*/  ELECT P6, UR62, PT ;  /* 0x00000000003e782f */ /* 0x000fe400038c0000 */
[----:B------:R-:W-:Y:S01]  /*11a20*/  MOV R14, UR62 ;  /* 0x0000003e000e7c02 */ /* 0x000fe20008000f00 */
[----:B------:R-:W-:Y:S10]  /*11a30*/  ENDCOLLECTIVE ;  /* 0x000000000000791b */ /* 0x000ff40003800000 */
.L_x_1460:
[----:B------:R-:W-:Y:S05]  /*11a40*/  BSYNC B0 ;  /* 0x0000000000007941 */ /* 0x000fea0003800000 */
.L_x_1459:
[----:B------:R-:W-:Y:S05]  /*11a50*/  BRA `(.L_x_1461) ;  /* 0xffffffd800dc7947 */ /* 0x000fea000383ffff */
.L_x_1411:
[----:B-1----:R1:W2:Y:S02]  /*11a60*/  SYNCS.PHASECHK.TRANS64.TRYWAIT P2, [R8+URZ+0x22840], R5 ;  /* 0x02284005080075a7 */ /* 0x0022a4000804017f */
[----:B--2---:R-:W-:Y:S05]  /*11a70*/  @!P2 NANOSLEEP.SYNCS 0x989680 ;  /* 0x009896800000a95d */ /* 0x004fea0003900000 */
[----:B------:R-:W2:Y:S02]  /*11a80*/  @!P2 SYNCS.PHASECHK.TRANS64 P2, [R8+URZ+0x22840], R5 ;  /* 0x022840050800a5a7 */ /* 0x000ea4000804007f */
[----:B--2---:R-:W-:Y:S05]  /*11a90*/  @!P2 BRA `(.L_x_1411) ;  /* 0xfffffffc00f0a947 */ /* 0x004fea000383ffff */
[----:B------:R-:W-:Y:S05]  /*11aa0*/  BRA `(.L_x_1462) ;  /* 0xffffffdc00387947 */ /* 0x000fea000383ffff */
.L_x_1413:
[----:B-1----:R-:W-:-:S04]  /*11ab0*/  IMAD.U32 R8, RZ, RZ, UR37 ;  /* 0x00000025ff087e24 */ /* 0x002fc8000f8e00ff */
[----:B------:R1:W2:Y:S03]  /*11ac0*/  SYNCS.PHASECHK.TRANS64.TRYWAIT P2, [R8+URZ+0x22820], R5 ;  /* 0x02282005080075a7 */ /* 0x0002a6000804017f */
[----:B--2---:R-:W-:Y:S05]  /*11ad0*/  @!P2 NANOSLEEP.SYNCS 0x989680 ;  /* 0x009896800000a95d */ /* 0x004fea0003900000 */
[----:B------:R-:W2:Y:S02]  /*11ae0*/  @!P2 SYNCS.PHASECHK.TRANS64 P2, [R8+URZ+0x22820], R5 ;  /* 0x022820050800a5a7 */ /* 0x000ea4000804007f */
[----:B--2---:R-:W-:Y:S05]  /*11af0*/  @!P2 BRA `(.L_x_1413) ;  /* 0xfffffffc00eca947 */ /* 0x004fea000383ffff */
[----:B------:R-:W-:Y:S05]  /*11b00*/  BRA `(.L_x_1463) ;  /* 0xffffffdc00d87947 */ /* 0x000fea000383ffff */
.L_x_1416:
[----:B-1----:R1:W2:Y:S02]  /*11b10*/  SYNCS.PHASECHK.TRANS64.TRYWAIT P2, [R8+URZ+0x22860], R5 ;  /* 0x02286005080075a7 */ /* 0x0022a4000804017f */
[----:B--2---:R-:W-:Y:S05]  /*11b20*/  @!P2 NANOSLEEP.SYNCS 0x989680 ;  /* 0x009896800000a95d */ /* 0x004fea0003900000 */
[----:B------:R-:W2:Y:S02]  /*11b30*/  @!P2 SYNCS.PHASECHK.TRANS64 P2, [R8+URZ+0x22860], R5 ;  /* 0x022860050800a5a7 */ /* 0x000ea4000804007f */
[----:B--2---:R-:W-:Y:S05]  /*11b40*/  @!P2 BRA `(.L_x_1416) ;  /* 0xfffffffc00f0a947 */ /* 0x004fea000383ffff */
[----:B------:R-:W-:Y:S05]  /*11b50*/  BRA `(.L_x_1464) ;  /* 0xffffffdc00ec7947 */ /* 0x000fea000383ffff */
.L_x_1423:
[----:B-1----:R1:W2:Y:S02]  /*11b60*/  SYNCS.PHASECHK.TRANS64.TRYWAIT P3, [R2+URZ+0x22840], R3 ;  /* 0x02284003020075a7 */ /* 0x0022a4000806017f */
[----:B--2---:R-:W-:Y:S05]  /*11b70*/  @!P3 NANOSLEEP.SYNCS 0x989680 ;  /* 0x009896800000b95d */ /* 0x004fea0003900000 */
[----:B------:R-:W2:Y:S02]  /*11b80*/  @!P3 SYNCS.PHASECHK.TRANS64 P3, [R2+URZ+0x22840], R3 ;  /* 0x022840030200b5a7 */ /* 0x000ea4000806007f */
[----:B--2---:R-:W-:Y:S05]  /*11b90*/  @!P3 BRA `(.L_x_1423) ;  /* 0xfffffffc00f0b947 */ /* 0x004fea000383ffff */
[----:B------:R-:W-:Y:S05]  /*11ba0*/  BRA `(.L_x_1465) ;  /* 0xffffffe400247947 */ /* 0x000fea000383ffff */
.L_x_1425:
[----:B---3--:R3:W4:Y:S02]  /*11bb0*/  SYNCS.PHASECHK.TRANS64.TRYWAIT P3, [R2+URZ+0x22860], R3 ;  /* 0x02286003020075a7 */ /* 0x008724000806017f */
[----:B----4-:R-:W-:Y:S05]  /*11bc0*/  @!P3 NANOSLEEP.SYNCS 0x989680 ;  /* 0x009896800000b95d */ /* 0x010fea0003900000 */
[----:B------:R-:W4:Y:S02]  /*11bd0*/  @!P3 SYNCS.PHASECHK.TRANS64 P3, [R2+URZ+0x22860], R3 ;  /* 0x022860030200b5a7 */ /* 0x000f24000806007f */
[----:B----4-:R-:W-:Y:S05]  /*11be0*/  @!P3 BRA `(.L_x_1425) ;  /* 0xfffffffc00f0b947 */ /* 0x010fea000383ffff */
[----:B------:R-:W-:Y:S05]  /*11bf0*/  BRA `(.L_x_1466) ;  /* 0xffffffe4006c7947 */ /* 0x000fea000383ffff */
.L_x_1431:
[----:B-1----:R1:W2:Y:S02]  /*11c00*/  SYNCS.PHASECHK.TRANS64.TRYWAIT P3, [R3+URZ+0x22840], R2 ;  /* 0x02284002030075a7 */ /* 0x0022a4000806017f */
[----:B--2---:R-:W-:Y:S05]  /*11c10*/  @!P3 NANOSLEEP.SYNCS 0x989680 ;  /* 0x009896800000b95d */ /* 0x004fea0003900000 */
[----:B------:R-:W2:Y:S02]  /*11c20*/  @!P3 SYNCS.PHASECHK.TRANS64 P3, [R3+URZ+0x22840], R2 ;  /* 0x022840020300b5a7 */ /* 0x000ea4000806007f */
[----:B--2---:R-:W-:Y:S05]  /*11c30*/  @!P3 BRA `(.L_x_1431) ;  /* 0xfffffffc00f0b947 */ /* 0x004fea000383ffff */
[----:B------:R-:W-:Y:S05]  /*11c40*/  BRA `(.L_x_1467) ;  /* 0xffffffe800947947 */ /* 0x000fea000383ffff */
.L_x_1433:
[----:B---3--:R3:W4:Y:S02]  /*11c50*/  SYNCS.PHASECHK.TRANS64.TRYWAIT P3, [R3+URZ+0x22860], R2 ;  /* 0x02286002030075a7 */ /* 0x008724000806017f */
[----:B----4-:R-:W-:Y:S05]  /*11c60*/  @!P3 NANOSLEEP.SYNCS 0x989680 ;  /* 0x009896800000b95d */ /* 0x010fea0003900000 */
[----:B------:R-:W4:Y:S02]  /*11c70*/  @!P3 SYNCS.PHASECHK.TRANS64 P3, [R3+URZ+0x22860], R2 ;  /* 0x022860020300b5a7 */ /* 0x000f24000806007f */
[----:B----4-:R-:W-:Y:S05]  /*11c80*/  @!P3 BRA `(.L_x_1433) ;  /* 0xfffffffc00f0b947 */ /* 0x010fea000383ffff */
[----:B------:R-:W-:Y:S05]  /*11c90*/  BRA `(.L_x_1468) ;  /* 0xffffffe800dc7947 */ /* 0x000fea000383ffff */
.L_x_1438:
[----:B-1----:R1:W2:Y:S02]  /*11ca0*/  SYNCS.PHASECHK.TRANS64.TRYWAIT P3, [R2+URZ+0x22840], R3 ;  /* 0x02284003020075a7 */ /* 0x0022a4000806017f */
[----:B--2---:R-:W-:Y:S05]  /*11cb0*/  @!P3 NANOSLEEP.SYNCS 0x989680 ;  /* 0x009896800000b95d */ /* 0x004fea0003900000 */
[----:B------:R-:W2:Y:S02]  /*11cc0*/  @!P3 SYNCS.PHASECHK.TRANS64 P3, [R2+URZ+0x22840], R3 ;  /* 0x022840030200b5a7 */ /* 0x000ea4000806007f */
[----:B--2---:R-:W-:Y:S05]  /*11cd0*/  @!P3 BRA `(.L_x_1438) ;  /* 0xfffffffc00f0b947 */ /* 0x004fea000383ffff */
[----:B------:R-:W-:Y:S05]  /*11ce0*/  BRA `(.L_x_1469) ;  /* 0xffffffec00e47947 */ /* 0x000fea000383ffff */
.L_x_1440:
[----:B--2---:R2:W3:Y:S02]  /*11cf0*/  SYNCS.PHASECHK.TRANS64.TRYWAIT P3, [R2+URZ+0x22860], R3 ;  /* 0x02286003020075a7 */ /* 0x0044e4000806017f */
[----:B---3--:R-:W-:Y:S05]  /*11d00*/  @!P3 NANOSLEEP.SYNCS 0x989680 ;  /* 0x009896800000b95d */ /* 0x008fea0003900000 */
[----:B------:R-:W3:Y:S02]  /*11d10*/  @!P3 SYNCS.PHASECHK.TRANS64 P3, [R2+URZ+0x22860], R3 ;  /* 0x022860030200b5a7 */ /* 0x000ee4000806007f */
[----:B---3--:R-:W-:Y:S05]  /*11d20*/  @!P3 BRA `(.L_x_1440) ;  /* 0xfffffffc00f0b947 */ /* 0x008fea000383ffff */
[----:B------:R-:W-:Y:S05]  /*11d30*/  BRA `(.L_x_1470) ;  /* 0xfffffff0002c7947 */ /* 0x000fea000383ffff */
.L_x_1445:
[----:B------:R-:W-:Y:S01]  /*11d40*/  BSSY B0, `(.L_x_1471) ;  /* 0x0000007000007945 */ /* 0x000fe20003800000 */
[----:B--2---:R-:W-:Y:S02]  /*11d50*/  IMAD.MOV.U32 R12, RZ, RZ, RZ ;  /* 0x000000ffff0c7224 */ /* 0x004fe400078e00ff */
[----:B------:R-:W-:Y:S02]  /*11d60*/  IMAD.MOV.U32 R11, RZ, RZ, 0x1f ;  /* 0x0000001fff0b7424 */ /* 0x000fe400078e00ff */
[----:B------:R-:W-:-:S07]  /*11d70*/  IMAD.MOV.U32 R15, RZ, RZ, -0x1 ;  /* 0xffffffffff0f7424 */ /* 0x000fce00078e00ff */
[----:B-1-34-:R-:W-:Y:S05]  /*11d80*/  WARPSYNC.COLLECTIVE R15, `(.L_x_1472) ;  /* 0x000000000f087348 */ /* 0x01afea0003c00000 */
[----:B------:R2:W1:Y:S02]  /*11d90*/  SHFL.IDX P6, R14, R13, R12, R11 ;  /* 0x0000000c0d0e7389 */ /* 0x00046400000c000b */
[----:B-1234-:R-:W-:Y:S01]  /*11da0*/  ENDCOLLECTIVE ;  /* 0x000000000000791b */ /* 0x01efe20003800000 */
.L_x_1472:
[----:B------:R-:W-:Y:S05]  /*11db0*/  BSYNC B0 ;  /* 0x0000000000007941 */ /* 0x000fea0003800000 */
.L_x_1471:
[----:B------:R-:W-:Y:S05]  /*11dc0*/  BRA `(.L_x_1473) ;  /* 0xfffffff400107947 */ /* 0x000fea000383ffff */
.L_x_1447:
[----:B-1----:R1:W2:Y:S02]  /*11dd0*/  SYNCS.PHASECHK.TRANS64.TRYWAIT P0, [R7+URZ+0x22820], R0 ;  /* 0x02282000070075a7 */ /* 0x0022a4000800017f */
[----:B--2---:R-:W-:Y:S05]  /*11de0*/  @!P0 NANOSLEEP.SYNCS 0x989680 ;  /* 0x009896800000895d */ /* 0x004fea0003900000 */
[----:B------:R-:W2:Y:S02]  /*11df0*/  @!P0 SYNCS.PHASECHK.TRANS64 P0, [R7+URZ+0x22820], R0 ;  /* 0x02282000070085a7 */ /* 0x000ea4000800007f */
[----:B--2---:R-:W-:Y:S05]  /*11e00*/  @!P0 BRA `(.L_x_1447) ;  /* 0xfffffffc00f08947 */ /* 0x004fea000383ffff */
[----:B------:R-:W-:Y:S05]  /*11e10*/  BRA `(.L_x_1474) ;  /* 0xfffffff400587947 */ /* 0x000fea000383ffff */
.L_x_1451:
[----:B-1----:R1:W2:Y:S02]  /*11e20*/  SYNCS.PHASECHK.TRANS64.TRYWAIT P0, [R5+URZ], R4 ;  /* 0x00000004050075a7 */ /* 0x0022a4000800017f */
[----:B--2---:R-:W-:Y:S05]  /*11e30*/  @!P0 NANOSLEEP.SYNCS 0x989680 ;  /* 0x009896800000895d */ /* 0x004fea0003900000 */
[----:B------:R-:W2:Y:S02]  /*11e40*/  @!P0 SYNCS.PHASECHK.TRANS64 P0, [R5+URZ], R4 ;  /* 0x00000004050085a7 */ /* 0x000ea4000800007f */
[----:B--2---:R-:W-:Y:S05]  /*11e50*/  @!P0 BRA `(.L_x_1451) ;  /* 0xfffffffc00f08947 */ /* 0x004fea000383ffff */
[----:B------:R-:W-:Y:S05]  /*11e60*/  BRA `(.L_x_1475) ;  /* 0xfffffff400ac7947 */ /* 0x000fea000383ffff */
.L_x_1452:
[----:B--2---:R2:W3:Y:S02]  /*11e70*/  SYNCS.PHASECHK.TRANS64.TRYWAIT P0, [R3+URZ], R0 ;  /* 0x00000000030075a7 */ /* 0x0044e4000800017f */
[----:B---3--:R-:W-:Y:S05]  /*11e80*/  @!P0 NANOSLEEP.SYNCS 0x989680 ;  /* 0x009896800000895d */ /* 0x008fea0003900000 */
[----:B------:R-:W3:Y:S02]  /*11e90*/  @!P0 SYNCS.PHASECHK.TRANS64 P0, [R3+URZ], R0 ;  /* 0x00000000030085a7 */ /* 0x000ee4000800007f */
[----:B---3--:R-:W-:Y:S05]  /*11ea0*/  @!P0 BRA `(.L_x_1452) ;  /* 0xfffffffc00f08947 */ /* 0x008fea000383ffff */
[----:B------:R-:W-:Y:S05]  /*11eb0*/  BRA `(.L_x_1476) ;  /* 0xfffffff400a07947 */ /* 0x000fea000383ffff */
.L_x_1454:
[----:B-1----:R1:W2:Y:S02]  /*11ec0*/  SYNCS.PHASECHK.TRANS64.TRYWAIT P0, [R5+URZ], R4 ;  /* 0x00000004050075a7 */ /* 0x0022a4000800017f */
[----:B--2---:R-:W-:Y:S05]  /*11ed0*/  @!P0 NANOSLEEP.SYNCS 0x989680 ;  /* 0x009896800000895d */ /* 0x004fea0003900000 */
[----:B------:R-:W2:Y:S02]  /*11ee0*/  @!P0 SYNCS.PHASECHK.TRANS64 P0, [R5+URZ], R4 ;  /* 0x00000004050085a7 */ /* 0x000ea4000800007f */
[----:B--2---:R-:W-:Y:S05]  /*11ef0*/  @!P0 BRA `(.L_x_1454) ;  /* 0xfffffffc00f08947 */ /* 0x004fea000383ffff */
[----:B------:R-:W-:Y:S05]  /*11f00*/  BRA `(.L_x_1477) ;  /* 0xfffffff400a47947 */ /* 0x000fea000383ffff */
.L_x_1478:
        /* <DEDUP_REMOVED lines=15> */
.L_x_4720:


//--------------------- .text._ZN7cutlass13device_kernelIN5flash11enable_sm90INS1_16FlashAttnFwdSm90INS1_25CollectiveMainloopFwdSm90ILi2EN4cute5tupleIJNS5_1CILi1EEES8_S8_EEENS6_IJNS7_ILi128EEENS7_ILi96EEENS7_ILi64EEEEEELi256ENS_10bfloat16_tEfNS_4arch4Sm90ELb0ELb1ELb0ELb0ELb0ELb0ELb1ELb1ELb0ELb0ELb0ELb0EEENS1_21CollectiveEpilogueFwdINS6_IJSA_NS7_ILi256EEESB_EEES9_SE_SG_Li256ELb0ELb0ELb0ELb0EEENS1_30DynamicPersistentTileSchedulerILi256ELi32ELb0ELb0ELb1EEEEEEEEEvNT_6ParamsE --------------------------
	.section	.text._ZN7cutlass13device_kernelIN5flash11enable_sm90INS1_16FlashAttnFwdSm90INS1_25CollectiveMainloopFwdSm90ILi2EN4cute5tupleIJNS5_1CILi1EEES8_S8_EEENS6_IJNS7_ILi128EEENS7_ILi96EEENS7_ILi64EEEEEELi256ENS_10bfloat16_tEfNS_4arch4Sm90ELb0ELb1ELb0ELb0ELb0ELb0ELb1ELb1ELb0ELb0ELb0ELb0EEENS1_21CollectiveEpilogueFwdINS6_IJSA_NS7_ILi256EEESB_EEES9_SE_SG_Li256ELb0ELb0ELb0ELb0EEENS1_30DynamicPersistentTileSchedulerILi256ELi32ELb0ELb0ELb1EEEEEEEEEvNT_6ParamsE,"ax",@progbits
	.align	128
.text._ZN7cutlass13device_kernelIN5flash11enable_sm90INS1_16FlashAttnFwdSm90INS1_25CollectiveMainloopFwdSm90ILi2EN4cute5tupleIJNS5_1CILi1EEES8_S8_EEENS6_IJNS7_ILi128EEENS7_ILi96EEENS7_ILi64EEEEEELi256ENS_10bfloat16_tEfNS_4arch4Sm90ELb0ELb1ELb0ELb0ELb0ELb0ELb1ELb1ELb0ELb0ELb0ELb0EEENS1_21CollectiveEpilogueFwdINS6_IJSA_NS7_ILi256EEESB_EEES9_SE_SG_Li256ELb0ELb0ELb0ELb0EEENS1_30DynamicPersistentTileSchedulerILi256ELi32ELb0ELb0ELb1EEEEEEEEEvNT_6ParamsE:
        .type           _ZN7cutlass13device_kernelIN5flash11enable_sm90INS1_16FlashAttnFwdSm90INS1_25CollectiveMainloopFwdSm90ILi2EN4cute5tupleIJNS5_1CILi1EEES8_S8_EEENS6_IJNS7_ILi128EEENS7_ILi96EEENS7_ILi64EEEEEELi256ENS_10bfloat16_tEfNS_4arch4Sm90ELb0ELb1ELb0ELb0ELb0ELb0ELb1ELb1ELb0ELb0ELb0ELb0EEENS1_21CollectiveEpilogueFwdINS6_IJSA_NS7_ILi256EEESB_EEES9_SE_SG_Li256ELb0ELb0ELb0ELb0EEENS1_30DynamicPersistentTileSchedulerILi256ELi32ELb0ELb0ELb1EEEEEEEEEvNT_6ParamsE,@function
        .size           _ZN7cutlass13device_kernelIN5flash11enable_sm90INS1_16FlashAttnFwdSm90INS1_25CollectiveMainloopFwdSm90ILi2EN4cute5tupleIJNS5_1CILi1EEES8_S8_EEENS6_IJNS7_ILi128EEENS7_ILi96EEENS7_ILi64EEEEEELi256ENS_10bfloat16_tEfNS_4arch4Sm90ELb0ELb1ELb0ELb0ELb0ELb0ELb1ELb1ELb0ELb0ELb0ELb0EEENS1_21CollectiveEpilogueFwdINS6_IJSA_NS7_ILi256EEESB_EEES9_SE_SG_Li256ELb0ELb0ELb0ELb0EEENS1_30DynamicPersistentTileSchedulerILi256ELi32ELb0ELb0ELb1EEEEEEEEEvNT_6ParamsE,(.L_x_4721 - _ZN7cutlass13device_kernelIN5flash11enable_sm90INS1_16FlashAttnFwdSm90INS1_25CollectiveMainloopFwdSm90ILi2EN4cute5tupleIJNS5_1CILi1EEES8_S8_EEENS6_IJNS7_ILi128EEENS7_ILi96EEENS7_ILi64EEEEEELi256ENS_10bfloat16_tEfNS_4arch4Sm90ELb0ELb1ELb0ELb0ELb0ELb0ELb1ELb1ELb0ELb0ELb0ELb0EEENS1_21CollectiveEpilogueFwdINS6_IJSA_NS7_ILi256EEESB_EEES9_SE_SG_Li256ELb0ELb0ELb0ELb0EEENS1_30DynamicPersistentTileSchedulerILi256ELi32ELb0ELb0ELb1EEEEEEEEEvNT_6ParamsE)
        .other          _ZN7cutlass13device_kernelIN5flash11enable_sm90INS1_16FlashAttnFwdSm90INS1_25CollectiveMainloopFwdSm90ILi2EN4cute5tupleIJNS5_1CILi1EEES8_S8_EEENS6_IJNS7_ILi128EEENS7_ILi96EEENS7_ILi64EEEEEELi256ENS_10bfloat16_tEfNS_4arch4Sm90ELb0ELb1ELb0ELb0ELb0ELb0ELb1ELb1ELb0ELb0ELb0ELb0EEENS1_21CollectiveEpilogueFwdINS6_IJSA_NS7_ILi256EEESB_EEES9_SE_SG_Li256ELb0ELb0ELb0ELb0EEENS1_30DynamicPersistentTileSchedulerILi256ELi32ELb0ELb0ELb1EEEEEEEEEvNT_6ParamsE,@"STO_CUDA_ENTRY STV_DEFAULT"
_ZN7cutlass13device_kernelIN5flash11enable_sm90INS1_16FlashAttnFwdSm90INS1_25CollectiveMainloopFwdSm90ILi2EN4cute5tupleIJNS5_1CILi1EEES8_S8_EEENS6_IJNS7_ILi128EEENS7_ILi96EEENS7_ILi64EEEEEELi256ENS_10bfloat16_tEfNS_4arch4Sm90ELb0ELb1ELb0ELb0ELb0ELb0ELb1ELb1ELb0ELb0ELb0ELb0EEENS1_21CollectiveEpilogueFwdINS6_IJSA_NS7_ILi256EEESB_EEES9_SE_SG_Li256ELb0ELb0ELb0ELb0EEENS1_30DynamicPersistentTileSchedulerILi256ELi32ELb0ELb0ELb1EEEEEEEEEvNT_6ParamsE:
[----:B------:R-:W1:Y:S02]  /*0000*/  LDC R1, c[0x0][0x28] ;  /* 0x00000a00ff017b82 */ /* 0x000e640000000800 */
[----:B-1----:R-:W-:Y:S01]  /*0010*/  VIADD R1, R1, 0xfffffb90 ;  /* 0xfffffb9001017836 */ /* 0x002fe20000000000 */
[----:B------:R-:W1:Y:S01]  /*0020*/  S2R R3, SR_TID.X ;  /* 0x0000000000037919 */ /* 0x000e620000002100 */
[----:B------:R-:W-:Y:S01]  /*0030*/  ELECT P0, URZ, PT ;  /* 0x00000000003f782f */ /* 0x000fe20003800000 */
[----:B------:R-:W-:Y:S01]  /*0040*/  BSSY B0, `(.L_x_1479) ;  /* 0x000001b000007945 */ /* 0x000fe20003800000 */
[----:B------:R-:W-:Y:S02]  /*0050*/  ULDC UR4, c[0x0][0x20] ;  /* 0x0000080000047ab9 */ /* 0x000fe40000000800 */
[----:B------:R-:W-:Y:S01]  /*0060*/  IADD3 R16, P1, R1, UR4, RZ ;  /* 0x0000000401107c10 */ /* 0x000fe2000ff3e0ff */
[----:B------:R-:W-:-:S04]  /*0070*/  ULDC UR4, c[0x0][0x24] ;  /* 0x0000090000047ab9 */ /* 0x000fc80000000800 */
[----:B------:R-:W-:Y:S01]  /*0080*/  IMAD.X R17, RZ, RZ, UR4, P1 ;  /* 0x00000004ff117e24 */ /* 0x000fe200088e06ff */
        /* <DEDUP_REMOVED lines=22> */
.L_x_1480:
[----:B------:R-:W-:Y:S05]  /*01f0*/  BSYNC B0 ;  /* 0x0000000000007941 */ /* 0x000fea0003800000 */
.L_x_1479:
        /* <DEDUP_REMOVED lines=39> */
.L_x_1481:
        /* <DEDUP_REMOVED lines=22> */
.L_x_1482:
        /* <DEDUP_REMOVED lines=18> */
.L_x_1483:
        /* <DEDUP_REMOVED lines=22> */
.L_x_1484:
        /* <DEDUP_REMOVED lines=22> */
.L_x_1485:
[----:B------:R-:W-:Y:S01]  /*09b0*/  IADD3 R2, P0, R16, 0x70, RZ ;  /* 0x0000007010027810 */ /* 0x000fe20007f1e0ff */
[----:B------:R-:W-:Y:S01]  /*09c0*/  UMOV UR38, 0x1 ;  /* 0x0000000100267882 */ /* 0x000fe20000000000 */
[----:B------:R-:W-:Y:S01]  /*09d0*/  PLOP3.LUT P1, PT, PT, PT, UP0, 0x80, 0x0 ;  /* 0x000000000000781c */ /* 0x000fe20003f2f008 */
[----:B------:R-:W-:Y:S01]  /*09e0*/  NOP ;  /* 0x0000000000007918 */ /* 0x000fe20000000000 */
[----:B------:R-:W-:Y:S01]  /*09f0*/  USEL UR38, UR38, 0x2, !UP0 ;  /* 0x0000000226267887 */ /* 0x000fe2000c000000 */
[----:B------:R5:W-:Y:S01]  /*0a00*/  STL [R1+0x464], R2 ;  /* 0x0004640201007387 */ /* 0x000be20000100800 */
[----:B------:R-:W-:Y:S01]  /*0a10*/  ULDC.64 UR46, c[0x0][0x208] ;  /* 0x00008200002e7ab9 */ /* 0x000fe20000000a00 */
[----:B------:R-:W-:Y:S02]  /*0a20*/  IMAD.MOV.U32 R22, RZ, RZ, R16 ;  /* 0x000000ffff167224 */ /* 0x000fe400078e0010 */
[--C-:B------:R-:W-:Y:S02]  /*0a30*/  IMAD.MOV.U32 R23, RZ, RZ, R17.reuse ;  /* 0x000000ffff177224 */ /* 0x100fe400078e0011 */
[----:B-----5:R-:W-:-:S05]  /*0a40*/  IMAD.X R2, RZ, RZ, R17, P0 ;  /* 0x000000ffff027224 */ /* 0x020fca00000e0611 */
[----:B------:R1:W-:Y:S02]  /*0a50*/  STL [R1+0x460], R2 ;  /* 0x0004600201007387 */ /* 0x0003e40000100800 */
[----:B-1234-:R-:W-:Y:S06]  /*0a60*/  BAR.SYNC.DEFER_BLOCKING 0x0 ;  /* 0x0000000000007b1d */ /* 0x01efec0000010000 */
[----:B------:R-:W-:Y:S05]  /*0a70*/  @!P1 BRA `(.L_x_1486) ;  /* 0x000001f800409947 */ /* 0x000fea0003800000 */
.L_x_1487:
        /* <DEDUP_REMOVED lines=8> */
[----:B------:R-:W-:Y:S01]  /*0b00*/  ISETP.NE.AND P0, PT, R26, 0x1, PT ;  /* 0x000000011a00780c */ /* 0x000fe20003f05270 */
[----:B------:R2:W-:-:S12]  /*0b10*/  STL.64 [R1+0x210], RZ ;  /* 0x000210ff01007387 */ /* 0x0005d80000100a00 */
[----:B------:R-:W-:Y:S06]  /*0b20*/  @!P0 BAR.ARV 0x9, 0x100 ;  /* 0x0244000000008b1d */ /* 0x000fec0000002000 */
[C---:B------:R-:W-:Y:S02]  /*0b30*/  IADD3 R217, P1, R16.reuse, 0x210, RZ ;  /* 0x0000021010d97810 */ /* 0x040fe40007f3e0ff */
[----:B------:R-:W-:Y:S01]  /*0b40*/  IADD3 R219, P2, R16, 0x21c, RZ ;  /* 0x0000021c10db7810 */ /* 0x000fe20007f5e0ff */
[----:B------:R2:W-:Y:S01]  /*0b50*/  STL [R1+0x218], RZ ;  /* 0x000218ff01007387 */ /* 0x0005e20000100800 */
[----:B-1----:R-:W-:Y:S01]  /*0b60*/  ISETP.LE.AND P0, PT, R0, UR5, PT ;  /* 0x0000000500007c0c */ /* 0x002fe2000bf03270 */
[----:B------:R-:W-:-:S02]  /*0b70*/  IMAD.X R216, RZ, RZ, R17, P1 ;  /* 0x000000ffffd87224 */ /* 0x000fc400008e0611 */
[----:B------:R2:W-:Y:S01]  /*0b80*/  STL [R1+0x21c], RZ ;  /* 0x00021cff01007387 */ /* 0x0005e20000100800 */
[----:B------:R-:W-:-:S09]  /*0b90*/  IMAD.X R218, RZ, RZ, R17, P2 ;  /* 0x000000ffffda7224 */ /* 0x000fd200010e0611 */
[----:B--2---:R-:W-:Y:S05]  /*0ba0*/  @P0 EXIT ;  /* 0x000000000000094d */ /* 0x004fea0003800000 */
[----:B------:R-:W1:Y:S01]  /*0bb0*/  S2R R8, SR_TID.X ;  /* 0x0000000000087919 */ /* 0x000e620000002100 */
[----:B------:R-:W2:Y:S01]  /*0bc0*/  S2UR UR6, SR_CgaCtaId ;  /* 0x00000000000679c3 */ /* 0x000ea20000008800 */
[----:B------:R-:W-:Y:S01]  /*0bd0*/  UMOV UR50, 0x400 ;  /* 0x0000040000327882 */ /* 0x000fe20000000000 */
[----:B------:R-:W-:Y:S01]  /*0be0*/  IMAD.MOV.U32 R195, RZ, RZ, 0x2 ;  /* 0x00000002ffc37424 */ /* 0x000fe200078e00ff */
[C---:B------:R-:W-:Y:S01]  /*0bf0*/  IADD3 R203, -R26.reuse, 0xb, RZ ;  /* 0x0000000b1acb7810 */ /* 0x040fe20007ffe1ff */
[----:B------:R-:W-:Y:S01]  /*0c00*/  VIADD R208, R26, 0x8 ;  /* 0x000000081ad07836 */ /* 0x000fe20000000000 */
[----:B------:R-:W-:-:S03]  /*0c10*/  ULDC.64 UR36, c[0x0][0x198] ;  /* 0x0000660000247ab9 */ /* 0x000fc60000000a00 */
[----:B------:R-:W3:Y:S01]  /*0c20*/  S2UR UR4, SR_SWINHI ;  /* 0x00000000000479c3 */ /* 0x000ee20000002f00 */
[----:B--2---:R-:W-:Y:S01]  /*0c30*/  ULEA UR50, UR6, UR50, 0x18 ;  /* 0x0000003206327291 */ /* 0x004fe2000f8ec03f */
[----:B-1----:R-:W-:-:S06]  /*0c40*/  VIADD R197, R8, 0xffffff80 ;  /* 0xffffff8008c57836 */ /* 0x002fcc0000000000 */
[----:B------:R-:W-:Y:S01]  /*0c50*/  UMOV UR48, UR50 ;  /* 0x0000003200307c82 */ /* 0x000fe20008000000 */
[----:B---3--:R-:W-:Y:S01]  /*0c60*/  UMOV UR49, UR4 ;  /* 0x0000000400317c82 */ /* 0x008fe20008000000 */
[----:B------:R-:W-:Y:S01]  /*0c70*/  LOP3.LUT R8, R8, 0x7f, RZ, 0xc0, !PT ;  /* 0x0000007f08087812 */ /* 0x000fe200078ec0ff */
[----:B------:R-:W-:Y:S01]  /*0c80*/  UMOV UR4, UR5 ;  /* 0x0000000500047c82 */ /* 0x000fe20008000000 */
[----:B------:R-:W-:Y:S02]  /*0c90*/  SHF.R.S32.HI R0, RZ, 0x1f, R197 ;  /* 0x0000001fff007819 */ /* 0x000fe400000114c5 */
[----:B------:R-:W-:Y:S02]  /*0ca0*/  ISETP.NE.AND P0, PT, R8, RZ, PT ;  /* 0x000000ff0800720c */ /* 0x000fe40003f05270 */
[CC--:B------:R-:W-:Y:S02]  /*0cb0*/  LEA.HI R2, R0.reuse, R197.reuse, RZ, 0x4 ;  /* 0x000000c500027211 */ /* 0x0c0fe400078f20ff */
[----:B------:R-:W-:-:S02]  /*0cc0*/  LEA.HI R19, R0, R197, RZ, 0x7 ;  /* 0x000000c500137211 */ /* 0x000fc400078f38ff */
[----:B------:R-:W-:Y:S02]  /*0cd0*/  SHF.R.S32.HI R3, RZ, 0x4, R2 ;  /* 0x00000004ff037819 */ /* 0x000fe40000011402 */
[----:B------:R-:W-:Y:S02]  /*0ce0*/  LEA.HI R221, R0, R197, RZ, 0x5 ;  /* 0x000000c500dd7211 */ /* 0x000fe400078f28ff */
[C---:B------:R-:W-:Y:S02]  /*0cf0*/  LEA.HI R5, R2.reuse, R3, RZ, 0x1 ;  /* 0x0000000302057211 */ /* 0x040fe400078f08ff */
[----:B------:R-:W-:Y:S02]  /*0d00*/  LOP3.LUT R4, R2, 0x3fffff0, RZ, 0xc0, !PT ;  /* 0x03fffff002047812 */ /* 0x000fe400078ec0ff */
[----:B------:R-:W-:Y:S02]  /*0d10*/  LOP3.LUT R2, R19, 0xffffff80, RZ, 0xc0, !PT ;  /* 0xffffff8013027812 */ /* 0x000fe400078ec0ff */
[----:B------:R-:W-:Y:S01]  /*0d20*/  LOP3.LUT R6, R5, 0x1ffffffe, RZ, 0xc0, !PT ;  /* 0x1ffffffe05067812 */ /* 0x000fe200078ec0ff */
[C---:B------:R-:W-:Y:S01]  /*0d30*/  IMAD.IADD R4, R197.reuse, 0x1, -R4 ;  /* 0x00000001c5047824 */ /* 0x040fe200078e0a04 */
[----:B------:R-:W-:Y:S01]  /*0d40*/  SHF.R.S32.HI R221, RZ, 0x5, R221 ;  /* 0x00000005ffdd7819 */ /* 0x000fe200000114dd */
[----:B------:R-:W-:Y:S01]  /*0d50*/  IMAD.IADD R209, R197, 0x1, -R2 ;  /* 0x00000001c5d17824 */ /* 0x000fe200078e0a02 */
[----:B------:R-:W-:Y:S01]  /*0d60*/  SHF.R.S32.HI R220, RZ, 0x7, R19 ;  /* 0x00000007ffdc7819 */ /* 0x000fe20000011413 */
[----:B------:R-:W-:Y:S01]  /*0d70*/  IMAD.IADD R6, R3, 0x1, -R6 ;  /* 0x0000000103067824 */ /* 0x000fe200078e0a06 */
[----:B------:R-:W-:Y:S01]  /*0d80*/  LEA.HI R198, R0, R197, RZ, 0x3 ;  /* 0x000000c500c67211 */ /* 0x000fe200078f18ff */
[----:B------:R-:W-:Y:S01]  /*0d90*/  IMAD R3, R221, 0x10, R4 ;  /* 0x00000010dd037824 */ /* 0x000fe200078e0204 */
[----:B------:R-:W-:-:S02]  /*0da0*/  SHF.R.S32.HI R2, RZ, 0x1f, R209 ;  /* 0x0000001fff027819 */ /* 0x000fc400000114d1 */
[----:B------:R-:W-:Y:S01]  /*0db0*/  SEL R204, RZ, 0x1, P0 ;  /* 0x00000001ffcc7807 */ /* 0x000fe20000000000 */
[----:B------:R-:W-:Y:S01]  /*0dc0*/  IMAD R3, R3, 0x8, R6 ;  /* 0x0000000803037824 */ /* 0x000fe200078e0206 */
[CC--:B------:R-:W-:Y:S02]  /*0dd0*/  LEA.HI R27, R2.reuse, R209.reuse, RZ, 0x2 ;  /* 0x000000d1021b7211 */ /* 0x0c0fe400078f10ff */
[----:B------:R-:W-:Y:S01]  /*0de0*/  LEA.HI R2, R2, R209, RZ, 0x5 ;  /* 0x000000d102027211 */ /* 0x000fe200078f28ff */
[----:B------:R-:W-:Y:S01]  /*0df0*/  IMAD.SHL.U32 R194, R3, 0x8, RZ ;  /* 0x0000000803c27824 */ /* 0x000fe200078e00ff */
[--C-:B------:R-:W-:Y:S02]  /*0e00*/  SHF.R.S32.HI R3, RZ, 0x2, R27.reuse ;  /* 0x00000002ff037819 */ /* 0x100fe4000001141b */
[----:B------:R-:W-:Y:S01]  /*0e10*/  SHF.R.S32.HI R4, RZ, 0x1f, R27 ;  /* 0x0000001fff047819 */ /* 0x000fe2000001141b */
[----:B------:R-:W-:Y:S01]  /*0e20*/  IMAD.WIDE R194, R194, R195, UR48 ;  /* 0x00000030c2c27e25 */ /* 0x000fe2000f8e02c3 */
[----:B------:R-:W-:-:S02]  /*0e30*/  SHF.R.S32.HI R2, RZ, 0x5, R2 ;  /* 0x00000005ff027819 */ /* 0x000fc40000011402 */
[----:B------:R-:W-:Y:S02]  /*0e40*/  LEA.HI R4, R4, R3, RZ, 0x3 ;  /* 0x0000000304047211 */ /* 0x000fe400078f18ff */
[C---:B------:R-:W-:Y:S02]  /*0e50*/  IADD3 R9, P5, R194.reuse, 0x20, RZ ;  /* 0x00000020c2097810 */ /* 0x040fe40007fbe0ff */
[----:B------:R-:W-:Y:S02]  /*0e60*/  IADD3 R7, P6, R194, 0x40, RZ ;  /* 0x00000040c2077810 */ /* 0x000fe40007fde0ff */
[----:B------:R-:W-:Y:S02]  /*0e70*/  LOP3.LUT R4, R4, 0xfffffff8, RZ, 0xc0, !PT ;  /* 0xfffffff804047812 */ /* 0x000fe400078ec0ff */
[----:B------:R-:W-:Y:S02]  /*0e80*/  LOP3.LUT R6, R9, 0x380, RZ, 0xc0, !PT ;  /* 0x0000038009067812 */ /* 0x000fe400078ec0ff */
[----:B------:R-:W-:Y:S01]  /*0e90*/  LOP3.LUT R5, R7, 0x380, RZ, 0xc0, !PT ;  /* 0x0000038007057812 */ /* 0x000fe200078ec0ff */
[----:B------:R-:W-:Y:S01]  /*0ea0*/  IMAD.IADD R3, R3, 0x1, -R4 ;  /* 0x0000000103037824 */ /* 0x000fe200078e0a04 */
[----:B------:R-:W-:-:S02]  /*0eb0*/  SHF.R.U64 R6, R6, 0x3, RZ ;  /* 0x0000000306067819 */ /* 0x000fc400000012ff */
[----:B------:R-:W-:Y:S01]  /*0ec0*/  SHF.R.U64 R4, R5, 0x3, RZ ;  /* 0x0000000305047819 */ /* 0x000fe200000012ff */
[----:B------:R-:W-:Y:S01]  /*0ed0*/  IMAD R200, R2, 0x10, R3 ;  /* 0x0000001002c87824 */ /* 0x000fe200078e0203 */
[----:B------:R-:W-:Y:S01]  /*0ee0*/  IADD3 R11, P3, R194, 0x4020, RZ ;  /* 0x00004020c20b7810 */ /* 0x000fe20007f7e0ff */
[--C-:B------:R-:W-:Y:S01]  /*0ef0*/  IMAD.X R3, RZ, RZ, R195.reuse, P5 ;  /* 0x000000ffff037224 */ /* 0x100fe200028e06c3 */
[----:B------:R-:W-:Y:S01]  /*0f00*/  LOP3.LUT R2, R6, R9, RZ, 0x3c, !PT ;  /* 0x0000000906027212 */ /* 0x000fe200078e3cff */
[----:B------:R-:W-:Y:S01]  /*0f10*/  IMAD.X R5, RZ, RZ, R195, P6 ;  /* 0x000000ffff057224 */ /* 0x000fe200030e06c3 */
[----:B------:R-:W-:Y:S02]  /*0f20*/  LOP3.LUT R4, R4, R7, RZ, 0x3c, !PT ;  /* 0x0000000704047212 */ /* 0x000fe400078e3cff */
[C---:B------:R-:W-:Y:S02]  /*0f30*/  IADD3 R7, P1, R194.reuse, 0x60, RZ ;  /* 0x00000060c2077810 */ /* 0x040fe40007f3e0ff */
[----:B------:R-:W-:-:S02]  /*0f40*/  IADD3 R9, P2, R194, 0x4000, RZ ;  /* 0x00004000c2097810 */ /* 0x000fc40007f5e0ff */
[----:B------:R-:W-:Y:S02]  /*0f50*/  LOP3.LUT R10, R11, 0x380, RZ, 0xc0, !PT ;  /* 0x000003800b0a7812 */ /* 0x000fe400078ec0ff */
[----:B------:R-:W-:Y:S02]  /*0f60*/  LOP3.LUT R6, R7, 0x380, RZ, 0xc0, !PT ;  /* 0x0000038007067812 */ /* 0x000fe400078ec0ff */
[----:B------:R-:W-:Y:S02]  /*0f70*/  LOP3.LUT R8, R9, 0x380, RZ, 0xc0, !PT ;  /* 0x0000038009087812 */ /* 0x000fe400078ec0ff */
[----:B------:R-:W-:Y:S02]  /*0f80*/  SHF.R.U64 R10, R10, 0x3, RZ ;  /* 0x000000030a0a7819 */ /* 0x000fe400000012ff */
[----:B------:R-:W-:Y:S02]  /*0f90*/  SHF.R.U64 R6, R6, 0x3, RZ ;  /* 0x0000000306067819 */ /* 0x000fe400000012ff */
[----:B------:R-:W-:-:S02]  /*0fa0*/  SHF.R.U64 R8, R8, 0x3, RZ ;  /* 0x0000000308087819 */ /* 0x000fc400000012ff */
[----:B------:R-:W-:Y:S02]  /*0fb0*/  LOP3.LUT R10, R10, R11, RZ, 0x3c, !PT ;  /* 0x0000000b0a0a7212 */ /* 0x000fe400078e3cff */
[----:B------:R-:W-:Y:S02]  /*0fc0*/  IADD3 R11, P6, R194, 0x8000, RZ ;  /* 0x00008000c20b7810 */ /* 0x000fe40007fde0ff */
[----:B------:R-:W-:Y:S01]  /*0fd0*/  LOP3.LUT R6, R6, R7, RZ, 0x3c, !PT ;  /* 0x0000000706067212 */ /* 0x000fe200078e3cff */
[--C-:B------:R-:W-:Y:S01]  /*0fe0*/  IMAD.X R7, RZ, RZ, R195.reuse, P1 ;  /* 0x000000ffff077224 */ /* 0x100fe200008e06c3 */
[----:B------:R-:W-:Y:S01]  /*0ff0*/  LOP3.LUT R8, R8, R9, RZ, 0x3c, !PT ;  /* 0x0000000908087212 */ /* 0x000fe200078e3cff */
[----:B------:R-:W-:Y:S01]  /*1000*/  IMAD.X R9, RZ, RZ, R195, P2 ;  /* 0x000000ffff097224 */ /* 0x000fe200010e06c3 */
[----:B------:R-:W-:Y:S02]  /*1010*/  MOV R3, R2 ;  /* 0x0000000200037202 */ /* 0x000fe40000000f00 */
[----:B------:R-:W-:-:S02]  /*1020*/  MOV R2, R4 ;  /* 0x0000000400027202 */ /* 0x000fc40000000f00 */
[C---:B------:R-:W-:Y:S01]  /*1030*/  IADD3 R21, P1, R194.reuse, 0x8020, RZ ;  /* 0x00008020c2157810 */ /* 0x040fe20007f3e0ff */
[----:B------:R-:W-:Y:S01]  /*1040*/  STL [R1+0x46c], R3 ;  /* 0x00046c0301007387 */ /* 0x000fe20000100800 */
[C---:B------:R-:W-:Y:S02]  /*1050*/  IADD3 R25, P2, R194.reuse, 0x8040, RZ ;  /* 0x00008040c2197810 */ /* 0x040fe40007f5e0ff */
[C---:B------:R-:W-:Y:S01]  /*1060*/  IADD3 R13, P4, R194.reuse, 0x4040, RZ ;  /* 0x00004040c20d7810 */ /* 0x040fe20007f9e0ff */
[----:B------:R1:W-:Y:S01]  /*1070*/  STL [R1+0x468], R2 ;  /* 0x0004680201007387 */ /* 0x0003e20000100800 */
[----:B------:R-:W-:Y:S02]  /*1080*/  IADD3 R15, P5, R194, 0x4060, RZ ;  /* 0x00004060c20f7810 */ /* 0x000fe40007fbe0ff */
[----:B------:R-:W-:Y:S02]  /*1090*/  LOP3.LUT R18, R11, 0x380, RZ, 0xc0, !PT ;  /* 0x000003800b127812 */ /* 0x000fe400078ec0ff */
[----:B------:R-:W-:-:S02]  /*10a0*/  LOP3.LUT R20, R21, 0x380, RZ, 0xc0, !PT ;  /* 0x0000038015147812 */ /* 0x000fc400078ec0ff */
[----:B------:R-:W-:Y:S02]  /*10b0*/  LOP3.LUT R24, R25, 0x380, RZ, 0xc0, !PT ;  /* 0x0000038019187812 */ /* 0x000fe400078ec0ff */
[----:B------:R-:W-:Y:S02]  /*10c0*/  LOP3.LUT R12, R13, 0x380, RZ, 0xc0, !PT ;  /* 0x000003800d0c7812 */ /* 0x000fe400078ec0ff */
[----:B------:R-:W-:Y:S02]  /*10d0*/  LOP3.LUT R14, R15, 0x380, RZ, 0xc0, !PT ;  /* 0x000003800f0e7812 */ /* 0x000fe400078ec0ff */
[----:B------:R-:W-:Y:S02]  /*10e0*/  SHF.R.U64 R18, R18, 0x3, RZ ;  /* 0x0000000312127819 */ /* 0x000fe400000012ff */
[----:B-1----:R-:W-:Y:S01]  /*10f0*/  LEA.HI R2, R19, R220, RZ, 0x1 ;  /* 0x000000dc13027211 */ /* 0x002fe200078f08ff */
[----:B------:R-:W-:Y:S01]  /*1100*/  IMAD.X R19, RZ, RZ, R195, P6 ;  /* 0x000000ffff137224 */ /* 0x000fe200030e06c3 */
[----:B------:R-:W-:-:S02]  /*1110*/  SHF.R.U64 R20, R20, 0x3, RZ ;  /* 0x0000000314147819 */ /* 0x000fc400000012ff */
[----:B------:R-:W-:Y:S02]  /*1120*/  SHF.R.U64 R24, R24, 0x3, RZ ;  /* 0x0000000318187819 */ /* 0x000fe400000012ff */
[----:B------:R-:W-:Y:S02]  /*1130*/  SHF.R.U64 R12, R12, 0x3, RZ ;  /* 0x000000030c0c7819 */ /* 0x000fe400000012ff */
[----:B------:R-:W-:Y:S02]  /*1140*/  SHF.R.U64 R14, R14, 0x3, RZ ;  /* 0x000000030e0e7819 */ /* 0x000fe400000012ff */
[----:B------:R-:W-:Y:S01]  /*1150*/  LOP3.LUT R18, R18, R11, RZ, 0x3c, !PT ;  /* 0x0000000b12127212 */ /* 0x000fe200078e3cff */
[----:B------:R-:W-:Y:S01]  /*1160*/  IMAD.X R11, RZ, RZ, R195, P3 ;  /* 0x000000ffff0b7224 */ /* 0x000fe200018e06c3 */
[----:B------:R-:W-:Y:S02]  /*1170*/  LOP3.LUT R3, R2, 0x3fffffe, RZ, 0xc0, !PT ;  /* 0x03fffffe02037812 */ /* 0x000fe400078ec0ff */
[----:B------:R-:W-:-:S02]  /*1180*/  LOP3.LUT R2, R198, 0x1ffffff8, RZ, 0xc0, !PT ;  /* 0x1ffffff8c6027812 */ /* 0x000fc400078ec0ff */
[----:B------:R-:W-:Y:S01]  /*1190*/  LOP3.LUT R0, R27, 0x7ffffffc, RZ, 0xc0, !PT ;  /* 0x7ffffffc1b007812 */ /* 0x000fe200078ec0ff */
[----:B------:R-:W-:Y:S01]  /*11a0*/  IMAD.IADD R3, R220, 0x1, -R3 ;  /* 0x00000001dc037824 */ /* 0x000fe200078e0a03 */
        /* <DEDUP_REMOVED lines=8> */
[----:B------:R-:W-:Y:S01]  /*1230*/  MOV R232, R18 ;  /* 0x0000001200e87202 */ /* 0x000fe20000000f00 */
[----:B------:R-:W-:Y:S01]  /*1240*/  IMAD.IADD R2, R197, 0x1, -R2 ;  /* 0x00000001c5027824 */ /* 0x000fe200078e0a02 */
[C---:B------:R-:W-:Y:S01]  /*1250*/  IADD3 R18, P1, R16.reuse, 0x13c, RZ ;  /* 0x0000013c10127810 */ /* 0x040fe20007f3e0ff */
[----:B------:R-:W-:Y:S01]  /*1260*/  IMAD.IADD R0, R209, 0x1, -R0 ;  /* 0x00000001d1007824 */ /* 0x000fe200078e0a00 */
[----:B------:R-:W-:Y:S01]  /*1270*/  IADD3 R211, P2, R16, 0x220, RZ ;  /* 0x0000022010d37810 */ /* 0x000fe20007f5e0ff */
[----:B------:R-:W-:Y:S01]  /*1280*/  IMAD R200, R3, 0x40, R200 ;  /* 0x0000004003c87824 */ /* 0x000fe200078e02c8 */
[----:B------:R-:W-:Y:S01]  /*1290*/  MOV R237, R6 ;  /* 0x0000000600ed7202 */ /* 0x000fe20000000f00 */
[--C-:B------:R-:W-:Y:S01]  /*12a0*/  IMAD.X R165, RZ, RZ, R17.reuse, P1 ;  /* 0x000000ffffa57224 */ /* 0x100fe200008e0611 */
[----:B------:R-:W-:Y:S01]  /*12b0*/  MOV R236, R8 ;  /* 0x0000000800ec7202 */ /* 0x000fe20000000f00 */
[----:B------:R-:W-:Y:S01]  /*12c0*/  IMAD.X R210, RZ, RZ, R17, P2 ;  /* 0x000000ffffd27224 */ /* 0x000fe200010e0611 */
[----:B------:R-:W-:Y:S01]  /*12d0*/  MOV R235, R10 ;  /* 0x0000000a00eb7202 */ /* 0x000fe20000000f00 */
[----:B------:R-:W-:Y:S01]  /*12e0*/  IMAD.SHL.U32 R188, R2, 0x8, RZ ;  /* 0x0000000802bc7824 */ /* 0x000fe200078e00ff */
[----:B------:R-:W-:Y:S01]  /*12f0*/  MOV R234, R12 ;  /* 0x0000000c00ea7202 */ /* 0x000fe20000000f00 */
[----:B------:R-:W-:Y:S01]  /*1300*/  IMAD.SHL.U32 R201, R0, 0x2, RZ ;  /* 0x0000000200c97824 */ /* 0x000fe200078e00ff */
[----:B------:R-:W-:-:S02]  /*1310*/  MOV R233, R14 ;  /* 0x0000000e00e97202 */ /* 0x000fc40000000f00 */
[----:B------:R-:W-:Y:S02]  /*1320*/  MOV R231, R20 ;  /* 0x0000001400e77202 */ /* 0x000fe40000000f00 */
[----:B------:R-:W-:Y:S02]  /*1330*/  MOV R230, R24 ;  /* 0x0000001800e67202 */ /* 0x000fe40000000f00 */
[----:B------:R-:W-:-:S07]  /*1340*/  SHF.R.S32.HI R198, RZ, 0x3, R198 ;  /* 0x00000003ffc67819 */ /* 0x000fce00000114c6 */
.L_x_1606:
        /* <DEDUP_REMOVED lines=20> */
.L_x_1488:
[----:B------:R-:W-:Y:S01]  /*1490*/  ULDC UR6, c[0x0][0xec4] ;  /* 0x0003b10000067ab9 */ /* 0x000fe20000000800 */
[----:B------:R-:W-:Y:S01]  /*14a0*/  UMOV UR39, UR7 ;  /* 0x0000000700277c82 */ /* 0x000fe20008000000 */
[----:B------:R-:W-:-:S11]  /*14b0*/  UISETP.NE.AND UP0, UPT, UR6, 0x1, UPT ;  /* 0x000000010600788c */ /* 0x000fd6000bf05270 */
[----:B------:R-:W-:Y:S02]  /*14c0*/  @UP0 ULDC.64 UR10, c[0x0][0xec8] ;  /* 0x0003b200000a0ab9 */ /* 0x000fe40000000a00 */
[----:B------:R-:W-:-:S04]  /*14d0*/  UIMAD.WIDE.U32 UR4, UR7, UR10, URZ ;  /* 0x0000000a070472a5 */ /* 0x000fc8000f8e003f */
[----:B------:R-:W-:-:S04]  /*14e0*/  @UP0 USHF.R.U32.HI UR39, URZ, UR11, UR5 ;  /* 0x0000000b3f270299 */ /* 0x000fc80008011605 */
[----:B------:R-:W-:-:S12]  /*14f0*/  UIMAD UR4, UR39, UR6, URZ ;  /* 0x00000006270472a4 */ /* 0x000fd8000f8e023f */
.L_x_1489:
[----:B------:R-:W1:Y:S01]  /*1500*/  LDC R0, c[0x0][0xa80] ;  /* 0x0002a000ff007b82 */ /* 0x000e620000000800 */
[----:B------:R-:W-:Y:S01]  /*1510*/  ULOP3.LUT UR5, URZ, UR39, URZ, 0x33, !UPT ;  /* 0x000000273f057292 */ /* 0x000fe2000f8e333f */
[----:B------:R-:W-:Y:S01]  /*1520*/  IMAD.MOV.U32 R2, RZ, RZ, 0x3000 ;  /* 0x00003000ff027424 */ /* 0x000fe200078e00ff */
[----:B------:R-:W-:Y:S01]  /*1530*/  UIADD3 UR6, UP2, UR48, 0x32450, URZ ;  /* 0x0003245030067890 */ /* 0x000fe2000ff5e03f */
[----:B------:R-:W-:Y:S01]  /*1540*/  IMAD.U32 R3, RZ, RZ, UR38 ;  /* 0x00000026ff037e24 */ /* 0x000fe2000f8e00ff */
[----:B------:R-:W-:Y:S01]  /*1550*/  ULDC UR42, c[0x0][0xeac] ;  /* 0x0003ab00002a7ab9 */ /* 0x000fe20000000800 */
[----:B------:R-:W-:Y:S01]  /*1560*/  UIADD3 UR11, UP3, UR48, 0x32460, URZ ;  /* 0x00032460300b7890 */ /* 0x000fe2000ff7e03f */
[----:B------:R-:W-:Y:S01]  /*1570*/  IMAD.MOV.U32 R4, RZ, RZ, 0xc000 ;  /* 0x0000c000ff047424 */ /* 0x000fe200078e00ff */
[----:B------:R-:W-:Y:S01]  /*1580*/  UIADD3 UR42, UR5, UR42, URZ ;  /* 0x0000002a052a7290 */ /* 0x000fe2000fffe03f */
[----:B------:R-:W-:Y:S01]  /*1590*/  IMAD.U32 R8, RZ, RZ, UR6 ;  /* 0x00000006ff087e24 */ /* 0x000fe2000f8e00ff */
[----:B------:R-:W-:Y:S01]  /*15a0*/  UIADD3.X UR5, URZ, UR49, URZ, UP2, !UPT ;  /* 0x000000313f057290 */ /* 0x000fe200097fe43f */
[----:B------:R-:W-:Y:S01]  /*15b0*/  IMAD.U32 R5, RZ, RZ, UR38 ;  /* 0x00000026ff057e24 */ /* 0x000fe2000f8e00ff */
[----:B------:R-:W-:Y:S01]  /*15c0*/  UIADD3 UR9, UP0, UR48, 0x32430, URZ ;  /* 0x0003243030097890 */ /* 0x000fe2000ff1e03f */
[----:B------:R-:W-:Y:S01]  /*15d0*/  IMAD.MOV.U32 R6, RZ, RZ, R204 ;  /* 0x000000ffff067224 */ /* 0x000fe200078e00cc */
[----:B------:R-:W-:Y:S01]  /*15e0*/  UIADD3 UR10, UP1, UR48, 0x32440, URZ ;  /* 0x00032440300a7890 */ /* 0x000fe2000ff3e03f */
[----:B------:R-:W-:Y:S01]  /*15f0*/  IMAD.MOV.U32 R7, RZ, RZ, 0x100 ;  /* 0x00000100ff077424 */ /* 0x000fe200078e00ff */
[----:B------:R-:W-:Y:S01]  /*1600*/  UIADD3.X UR12, URZ, UR49, URZ, UP3, !UPT ;  /* 0x000000313f0c7290 */ /* 0x000fe20009ffe43f */
[----:B------:R-:W-:Y:S01]  /*1610*/  IMAD.U32 R9, RZ, RZ, UR5 ;  /* 0x00000005ff097e24 */ /* 0x000fe2000f8e00ff */
[----:B------:R-:W-:Y:S01]  /*1620*/  UIADD3.X UR5, URZ, UR49, URZ, UP0, !UPT ;  /* 0x000000313f057290 */ /* 0x000fe200087fe43f */
[----:B------:R2:W-:Y:S01]  /*1630*/  STL.64 [R1+0x18], R2 ;  /* 0x0000180201007387 */ /* 0x0005e20000100a00 */
[----:B------:R-:W-:Y:S01]  /*1640*/  UIADD3.X UR6, URZ, UR49, URZ, UP1, !UPT ;  /* 0x000000313f067290 */ /* 0x000fe20008ffe43f */
[----:B------:R-:W-:Y:S01]  /*1650*/  IMAD.U32 R10, RZ, RZ, UR11 ;  /* 0x0000000bff0a7e24 */ /* 0x000fe2000f8e00ff */
[----:B------:R-:W-:Y:S01]  /*1660*/  ULDC UR43, c[0x0][0xeb8] ;  /* 0x0003ae00002b7ab9 */ /* 0x000fe20000000800 */
[----:B------:R3:W-:Y:S01]  /*1670*/  STL.128 [R1+0x50], R4 ;  /* 0x0000500401007387 */ /* 0x0007e20000100c00 */
[----:B------:R-:W-:Y:S01]  /*1680*/  UISETP.NE.AND UP1, UPT, UR43, 0x1, UPT ;  /* 0x000000012b00788c */ /* 0x000fe2000bf25270 */
[----:B------:R-:W-:Y:S01]  /*1690*/  IMAD.MOV.U32 R205, RZ, RZ, 0x100 ;  /* 0x00000100ffcd7424 */ /* 0x000fe200078e00ff */
[----:B------:R-:W-:Y:S01]  /*16a0*/  UIADD3 UR7, UR7, -UR4, URZ ;  /* 0x8000000407077290 */ /* 0x000fe2000fffe03f */
[----:B------:R-:W-:Y:S01]  /*16b0*/  IMAD.MOV.U32 R206, RZ, RZ, 0x1 ;  /* 0x00000001ffce7424 */ /* 0x000fe200078e00ff */
[----:B-1----:R1:W-:Y:S01]  /*16c0*/  STL [R1+0x450], R0 ;  /* 0x0004500001007387 */ /* 0x0023e20000100800 */
[----:B------:R-:W-:Y:S01]  /*16d0*/  IMAD.MOV.U32 R207, RZ, RZ, RZ ;  /* 0x000000ffffcf7224 */ /* 0x000fe200078e00ff */
[----:B------:R-:W-:Y:S01]  /*16e0*/  ULDC UR40, c[0x0][0x404] ;  /* 0x0001010000287ab9 */ /* 0x000fe20000000800 */
[----:B--2---:R-:W-:Y:S01]  /*16f0*/  IMAD.U32 R2, RZ, RZ, UR10 ;  /* 0x0000000aff027e24 */ /* 0x004fe2000f8e00ff */
[----:B------:R-:W-:Y:S01]  /*1700*/  ULDC.64 UR10, c[0x0][0x3f8] ;  /* 0x0000fe00000a7ab9 */ /* 0x000fe20000000a00 */
[----:B------:R-:W-:Y:S01]  /*1710*/  IMAD.MOV.U32 R12, RZ, RZ, 0x1 ;  /* 0x00000001ff0c7424 */ /* 0x000fe200078e00ff */
[----:B------:R-:W-:Y:S01]  /*1720*/  UISETP.NE.U32.AND UP0, UPT, UR10, URZ, UPT ;  /* 0x0000003f0a00728c */ /* 0x000fe2000bf05070 */
[----:B------:R-:W-:Y:S01]  /*1730*/  IMAD.MOV.U32 R13, RZ, RZ, RZ ;  /* 0x000000ffff0d7224 */ /* 0x000fe200078e00ff */
[----:B------:R1:W-:Y:S01]  /*1740*/  STL.128 [R1+0x20], R204 ;  /* 0x000020cc01007387 */ /* 0x0003e20000100c00 */
[----:B------:R-:W-:Y:S01]  /*1750*/  IMAD.U32 R11, RZ, RZ, UR12 ;  /* 0x0000000cff0b7e24 */ /* 0x000fe2000f8e00ff */
[----:B------:R-:W-:Y:S01]  /*1760*/  UISETP.NE.AND.EX UP0, UPT, UR11, URZ, UPT, UP0 ;  /* 0x0000003f0b00728c */ /* 0x000fe2000bf05300 */
[----:B---3--:R-:W-:Y:S01]  /*1770*/  IMAD.U32 R6, RZ, RZ, UR42 ;  /* 0x0000002aff067e24 */ /* 0x008fe2000f8e00ff */
[----:B------:R1:W-:Y:S01]  /*1780*/  STL.64 [R1+0x60], R12 ;  /* 0x0000600c01007387 */ /* 0x0003e20000100a00 */
[----:B------:R-:W-:Y:S01]  /*1790*/  IMAD.U32 R4, RZ, RZ, UR9 ;  /* 0x00000009ff047e24 */ /* 0x000fe2000f8e00ff */
[----:B------:R-:W-:Y:S01]  /*17a0*/  ULDC UR11, c[0x0][0xec4] ;  /* 0x0003b100000b7ab9 */ /* 0x000fe20000000800 */
[----:B------:R-:W-:Y:S01]  /*17b0*/  IMAD.U32 R5, RZ, RZ, UR5 ;  /* 0x00000005ff057e24 */ /* 0x000fe2000f8e00ff */
[----:B------:R-:W-:Y:S01]  /*17c0*/  ULDC.64 UR4, c[0x0][0xad8] ;  /* 0x0002b60000047ab9 */ /* 0x000fe20000000a00 */
[----:B------:R-:W-:Y:S01]  /*17d0*/  IMAD.U32 R3, RZ, RZ, UR6 ;  /* 0x00000006ff037e24 */ /* 0x000fe2000f8e00ff */
[----:B------:R-:W-:Y:S01]  /*17e0*/  UISETP.GE.AND UP2, UPT, UR5, 0x1, UPT ;  /* 0x000000010500788c */ /* 0x000fe2000bf46270 */
[----:B------:R1:W-:Y:S01]  /*17f0*/  STL [R1+0x70], R6 ;  /* 0x0000700601007387 */ /* 0x0003e20000100800 */
[----:B------:R-:W-:Y:S01]  /*1800*/  UIMAD UR11, UR8, UR11, UR7 ;  /* 0x0000000b080b72a4 */ /* 0x000fe2000f8e0207 */
[C---:B------:R-:W-:Y:S01]  /*1810*/  IADD3 R36, P0, R16.reuse, 0x430, RZ ;  /* 0x0000043010247810 */ /* 0x040fe20007f1e0ff */
[----:B------:R-:W-:Y:S01]  /*1820*/  USHF.L.U32 UR42, UR42, 0x7, URZ ;  /* 0x000000072a2a7899 */ /* 0x000fe2000800063f */
[----:B------:R1:W-:Y:S01]  /*1830*/  STL.128 [R1+0x40], R8 ;  /* 0x0000400801007387 */ /* 0x0003e20000100c00 */
[----:B------:R-:W-:Y:S01]  /*1840*/  @UP1 ULDC UR8, c[0x0][0xebc] ;  /* 0x0003af0000081ab9 */ /* 0x000fe20000000800 */
[----:B------:R-:W-:Y:S01]  /*1850*/  USEL UR40, UR40, 0x1, UP0 ;  /* 0x0000000128287887 */ /* 0x000fe20008000000 */
[----:B------:R-:W-:Y:S01]  /*1860*/  PLOP3.LUT P2, PT, PT, PT, UP2, 0x80, 0x0 ;  /* 0x000000000000781c */ /* 0x000fe20003f4f028 */
[----:B------:R1:W-:Y:S01]  /*1870*/  STL.64 [R1+0x68], R10 ;  /* 0x0000680a01007387 */ /* 0x0003e20000100a00 */
[----:B------:R-:W-:Y:S01]  /*1880*/  UIMAD.WIDE.U32 UR8, UR11, UR8, URZ ;  /* 0x000000080b0872a5 */ /* 0x000fe2000f8e003f */
[----:B------:R-:W-:Y:S01]  /*1890*/  IADD3 R34, P1, R16, 0x38, RZ ;  /* 0x0000003810227810 */ /* 0x000fe20007f3e0ff */
[----:B------:R-:W-:Y:S01]  /*18a0*/  ULDC UR10, c[0x0][0x2e0] ;  /* 0x0000b800000a7ab9 */ /* 0x000fe20000000800 */
[----:B------:R1:W-:Y:S01]  /*18b0*/  STL.64 [R1+0x8], R4 ;  /* 0x0000080401007387 */ /* 0x0003e20000100a00 */
[----:B------:R-:W-:Y:S01]  /*18c0*/  ULDC UR6, c[0x0][0x288] ;  /* 0x0000a20000067ab9 */ /* 0x000fe20000000800 */
[----:B------:R-:W-:Y:S01]  /*18d0*/  @UP1 ULDC UR12, c[0x0][0xec0] ;  /* 0x0003b000000c1ab9 */ /* 0x000fe20000000800 */
[----:B------:R-:W-:Y:S01]  /*18e0*/  UMOV UR44, UR11 ;  /* 0x0000000b002c7c82 */ /* 0x000fe20008000000 */
[----:B------:R1:W-:Y:S01]  /*18f0*/  STL.64 [R1+0x10], R2 ;  /* 0x0000100201007387 */ /* 0x0003e20000100a00 */
[----:B------:R-:W-:Y:S01]  /*1900*/  UIADD3 UR7, UR42, 0x80, -UR6 ;  /* 0x000000802a077890 */ /* 0x000fe2000fffe806 */
[--C-:B------:R-:W-:Y:S01]  /*1910*/  IMAD.X R45, RZ, RZ, R17.reuse, P0 ;  /* 0x000000ffff2d7224 */ /* 0x100fe200000e0611 */
[----:B------:R-:W-:Y:S01]  /*1920*/  UIMAD UR40, UR40, UR10, URZ ;  /* 0x0000000a282872a4 */ /* 0x000fe2000f8e023f */
[----:B------:R1:W-:Y:S01]  /*1930*/  STL.64 [R1+0x30], R2 ;  /* 0x0000300201007387 */ /* 0x0003e20000100a00 */
[----:B------:R-:W-:Y:S01]  /*1940*/  @UP1 USHF.R.U32.HI UR44, URZ, UR12, UR9 ;  /* 0x0000000c3f2c1299 */ /* 0x000fe20008011609 */
[----:B------:R-:W-:Y:S01]  /*1950*/  IMAD.X R43, RZ, RZ, R17, P1 ;  /* 0x000000ffff2b7224 */ /* 0x000fe200008e0611 */
[----:B------:R-:W-:Y:S01]  /*1960*/  UIADD3 UR8, UR40, UR7, URZ ;  /* 0x0000000728087290 */ /* 0x000fe2000fffe03f */
[----:B------:R1:W-:Y:S01]  /*1970*/  STL.128 [R1+0x430], RZ ;  /* 0x000430ff01007387 */ /* 0x0003e20000100c00 */
[----:B------:R-:W-:-:S02]  /*1980*/  UIADD3 UR7, -UR44, URZ, URZ ;  /* 0x0000003f2c077290 */ /* 0x000fc4000fffe13f */
[----:B------:R-:W-:Y:S01]  /*1990*/  UIADD3 UR4, UR8, UR4, URZ ;  /* 0x0000000408047290 */ /* 0x000fe2000fffe03f */
[----:B------:R1:W-:Y:S01]  /*19a0*/  STL.128 [R1+0x440], RZ ;  /* 0x000440ff01007387 */ /* 0x0003e20000100c00 */
[----:B------:R-:W-:-:S03]  /*19b0*/  UIMAD UR43, UR43, UR7, UR11 ;  /* 0x000000072b2b72a4 */ /* 0x000fc6000f8e020b */
[----:B------:R1:W-:Y:S04]  /*19c0*/  STL.128 [R1+0x220], RZ ;  /* 0x000220ff01007387 */ /* 0x0003e80000100c00 */
        /* <DEDUP_REMOVED lines=31> */
[----:B------:R1:W-:Y:S04]  /*1bc0*/  STL.64 [R1], RZ ;  /* 0x000000ff01007387 */ /* 0x0003e80000100a00 */
[----:B------:R1:W-:Y:S01]  /*1bd0*/  STL.64 [R1+0x38], RZ ;  /* 0x000038ff01007387 */ /* 0x0003e20000100a00 */
[----:B------:R-:W-:Y:S05]  /*1be0*/  @!P2 BRA `(.L_x_1490) ;  /* 0x000000000044a947 */ /* 0x000fea0003800000 */
        /* <DEDUP_REMOVED lines=10> */
.L_x_1491:
[----:B------:R-:W-:-:S11]  /*1c90*/  UISETP.NE.AND UP0, UPT, UR5, 0x1, UPT ;  /* 0x000000010500788c */ /* 0x000fd6000bf05270 */
[----:B------:R-:W-:Y:S02]  /*1ca0*/  @UP0 ULDC.64 UR10, c[0x0][0xae0] ;  /* 0x0002b800000a0ab9 */ /* 0x000fe40000000a00 */
[----:B------:R-:W-:-:S04]  /*1cb0*/  UIMAD.WIDE.U32 UR8, UR7, UR10, URZ ;  /* 0x0000000a070872a5 */ /* 0x000fc8000f8e003f */
[----:B------:R-:W-:-:S12]  /*1cc0*/  @UP0 USHF.R.U32.HI UR7, URZ, UR11, UR9 ;  /* 0x0000000b3f070299 */ /* 0x000fd80008011609 */
.L_x_1492:
[----:B------:R-:W-:-:S04]  /*1cd0*/  UIMAD UR7, UR7, UR5, UR5 ;  /* 0x00000005070772a4 */ /* 0x000fc8000f8e0205 */
[----:B------:R-:W-:-:S04]  /*1ce0*/  UISETP.LT.AND UP0, UPT, UR4, UR7, UPT ;  /* 0x000000070400728c */ /* 0x000fc8000bf01270 */
[----:B------:R-:W-:-:S12]  /*1cf0*/  USEL UR4, UR4, UR7, UP0 ;  /* 0x0000000704047287 */ /* 0x000fd80008000000 */
.L_x_1490:
[----:B------:R-:W-:Y:S02]  /*1d00*/  UIADD3 UR8, UR40, 0x5f, URZ ;  /* 0x0000005f28087890 */ /* 0x000fe4000fffe03f */
[----:B------:R-:W-:Y:S02]  /*1d10*/  UIADD3 UR10, UR4, 0x5f, URZ ;  /* 0x0000005f040a7890 */ /* 0x000fe4000fffe03f */
[----:B------:R-:W-:Y:S02]  /*1d20*/  UIMAD.WIDE UR8, UR8, 0x2aaaaaab, URZ ;  /* 0x2aaaaaab080878a5 */ /* 0x000fe4000f8e023f */
[----:B------:R-:W-:Y:S02]  /*1d30*/  UIMAD.WIDE UR10, UR10, 0x2aaaaaab, URZ ;  /* 0x2aaaaaab0a0a78a5 */ /* 0x000fe4000f8e023f */
[----:B------:R-:W-:Y:S02]  /*1d40*/  USHF.R.U32.HI UR4, URZ, 0x1f, UR9 ;  /* 0x0000001f3f047899 */ /* 0x000fe40008011609 */
[----:B------:R-:W-:-:S02]  /*1d50*/  USHF.R.U32.HI UR7, URZ, 0x1f, UR11 ;  /* 0x0000001f3f077899 */ /* 0x000fc4000801160b */
[----:B------:R-:W-:Y:S02]  /*1d60*/  ULEA.HI.SX32 UR4, UR9, UR4, 0x1c ;  /* 0x0000000409047291 */ /* 0x000fe4000f8fe23f */
[----:B------:R-:W-:Y:S02]  /*1d70*/  ULEA.HI.SX32 UR7, UR11, UR7, 0x1c ;  /* 0x000000070b077291 */ /* 0x000fe4000f8fe23f */
[----:B------:R-:W-:Y:S02]  /*1d80*/  UIADD3 UR6, UR40, -UR6, UR42 ;  /* 0x8000000628067290 */ /* 0x000fe4000fffe02a */
[----:B------:R-:W-:Y:S01]  /*1d90*/  UISETP.LT.AND UP0, UPT, UR4, UR7, UPT ;  /* 0x000000070400728c */ /* 0x000fe2000bf01270 */
[----:B------:R-:W-:Y:S02]  /*1da0*/  ULDC UR8, c[0x0][0xad4] ;  /* 0x0002b50000087ab9 */ /* 0x000fe40000000800 */
[----:B------:R-:W-:Y:S02]  /*1db0*/  UIADD3 UR8, UR6, -UR8, URZ ;  /* 0x8000000806087290 */ /* 0x000fe4000fffe03f */
        /* <DEDUP_REMOVED lines=13> */
.L_x_1494:
[----:B------:R-:W-:-:S11]  /*1e90*/  UISETP.NE.AND UP0, UPT, UR5, 0x1, UPT ;  /* 0x000000010500788c */ /* 0x000fd6000bf05270 */
[----:B------:R-:W-:Y:S02]  /*1ea0*/  @UP0 ULDC.64 UR10, c[0x0][0xae0] ;  /* 0x0002b800000a0ab9 */ /* 0x000fe40000000a00 */
[----:B------:R-:W-:-:S04]  /*1eb0*/  UIMAD.WIDE.U32 UR6, UR4, UR10, URZ ;  /* 0x0000000a040672a5 */ /* 0x000fc8000f8e003f */
[----:B------:R-:W-:-:S12]  /*1ec0*/  @UP0 USHF.R.U32.HI UR4, URZ, UR11, UR7 ;  /* 0x0000000b3f040299 */ /* 0x000fd80008011607 */
.L_x_1495:
[----:B------:R-:W-:-:S04]  /*1ed0*/  UIMAD UR4, UR4, UR5, URZ ;  /* 0x00000005040472a4 */ /* 0x000fc8000f8e023f */
[----:B------:R-:W-:-:S04]  /*1ee0*/  UISETP.LT.AND UP0, UPT, UR8, UR4, UPT ;  /* 0x000000040800728c */ /* 0x000fc8000bf01270 */
[----:B------:R-:W-:-:S12]  /*1ef0*/  USEL UR8, UR8, UR4, !UP0 ;  /* 0x0000000408087287 */ /* 0x000fd8000c000000 */
.L_x_1493:
[----:B------:R-:W-:Y:S01]  /*1f00*/  UIMAD.WIDE UR4, UR8, 0x2aaaaaab, URZ ;  /* 0x2aaaaaab080478a5 */ /* 0x000fe2000f8e023f */
[----:B------:R-:W-:-:S03]  /*1f10*/  PLOP3.LUT P0, PT, PT, PT, PT, 0x80, 0x0 ;  /* 0x000000000000781c */ /* 0x000fc60003f0f070 */
[----:B------:R-:W-:-:S04]  /*1f20*/  USHF.R.U32.HI UR4, URZ, 0x1f, UR5 ;  /* 0x0000001f3f047899 */ /* 0x000fc80008011605 */
[----:B------:R-:W-:-:S04]  /*1f30*/  ULEA.HI.SX32 UR4, UR5, UR4, 0x1c ;  /* 0x0000000405047291 */ /* 0x000fc8000f8fe23f */
[----:B------:R-:W-:-:S04]  /*1f40*/  UISETP.LT.AND UP0, UPT, URZ, UR4, UPT ;  /* 0x000000043f00728c */ /* 0x000fc8000bf01270 */
[----:B------:R-:W-:-:S04]  /*1f50*/  USEL UR41, URZ, UR4, !UP0 ;  /* 0x000000043f297287 */ /* 0x000fc8000c000000 */
[----:B------:R-:W-:-:S06]  /*1f60*/  UISETP.GT.AND UP0, UPT, UR45, UR41, UPT ;  /* 0x000000292d00728c */ /* 0x000fcc000bf04270 */
[----:B------:R-:W-:-:S13]  /*1f70*/  PLOP3.LUT P1, PT, PT, PT, UP0, 0x80, 0x0 ;  /* 0x000000000000781c */ /* 0x000fda0003f2f008 */
[----:B------:R-:W-:Y:S05]  /*1f80*/  @!P1 BRA `(.L_x_1496) ;  /* 0x000001c800d89947 */ /* 0x000fea0003800000 */
[----:B-1----:R-:W1:Y:S01]  /*1f90*/  SHFL.IDX PT, R0, R220, RZ, 0x1f ;  /* 0x00001fffdc007589 */ /* 0x002e6200000e0000 */
[----:B------:R-:W-:Y:S01]  /*1fa0*/  UIADD3 UR6, UR50, 0x18400, URZ ;  /* 0x0001840032067890 */ /* 0x000fe2000fffe03f */
[----:B------:R-:W-:Y:S01]  /*1fb0*/  IMAD.MOV.U32 R12, RZ, RZ, 0x1 ;  /* 0x00000001ff0c7424 */ /* 0x000fe200078e00ff */
[----:B------:R-:W-:Y:S01]  /*1fc0*/  UIADD3 UR5, UR50, 0x400, URZ ;  /* 0x0000040032057890 */ /* 0x000fe2000fffe03f */
[----:B------:R-:W-:Y:S01]  /*1fd0*/  IMAD.MOV.U32 R4, RZ, RZ, 0x1 ;  /* 0x00000001ff047424 */ /* 0x000fe200078e00ff */
[----:B------:R-:W-:Y:S01]  /*1fe0*/  UIADD3 UR4, UR50, 0x1c400, URZ ;  /* 0x0001c40032047890 */ /* 0x000fe2000fffe03f */
[----:B------:R-:W-:Y:S01]  /*1ff0*/  IMAD.MOV.U32 R5, RZ, RZ, RZ ;  /* 0x000000ffff057224 */ /* 0x000fe200078e00ff */
[----:B------:R-:W-:Y:S01]  /*2000*/  USHF.R.U32.HI UR5, URZ, 0x4, UR5 ;  /* 0x000000043f057899 */ /* 0x000fe20008011605 */
[----:B------:R-:W-:Y:S01]  /*2010*/  IMAD.MOV.U32 R6, RZ, RZ, 0x1 ;  /* 0x00000001ff067424 */ /* 0x000fe200078e00ff */
[----:B------:R-:W-:Y:S01]  /*2020*/  USHF.R.U32.HI UR4, URZ, 0x4, UR4 ;  /* 0x000000043f047899 */ /* 0x000fe20008011604 */
[----:B------:R-:W-:Y:S01]  /*2030*/  IMAD.MOV.U32 R7, RZ, RZ, RZ ;  /* 0x000000ffff077224 */ /* 0x000fe200078e00ff */
[----:B------:R-:W-:Y:S01]  /*2040*/  ULOP3.LUT UR5, UR5, 0x3fff, URZ, 0xc0, !UPT ;  /* 0x00003fff05057892 */ /* 0x000fe2000f8ec03f */
[----:B------:R-:W-:Y:S01]  /*2050*/  IMAD.MOV.U32 R13, RZ, RZ, RZ ;  /* 0x000000ffff0d7224 */ /* 0x000fe200078e00ff */
[----:B------:R-:W-:Y:S01]  /*2060*/  ULOP3.LUT UR4, UR4, 0x3fff, URZ, 0xc0, !UPT ;  /* 0x00003fff04047892 */ /* 0x000fe2000f8ec03f */
[----:B------:R-:W-:Y:S01]  /*2070*/  IMAD.MOV.U32 R9, RZ, RZ, 0x40000040 ;  /* 0x40000040ff097424 */ /* 0x000fe200078e00ff */
[----:B------:R-:W-:Y:S01]  /*2080*/  ULOP3.LUT UR7, UR5, 0x3000000, URZ, 0xfc, !UPT ;  /* 0x0300000005077892 */ /* 0x000fe2000f8efc3f */
[----:B------:R2:W-:Y:S01]  /*2090*/  STL.128 [R1+0x80], R4 ;  /* 0x0000800401007387 */ /* 0x0005e20000100c00 */
[----:B------:R-:W-:Y:S01]  /*20a0*/  ULOP3.LUT UR4, UR4, 0x10000, URZ, 0xfc, !UPT ;  /* 0x0001000004047892 */ /* 0x000fe2000f8efc3f */
[----:B------:R-:W-:Y:S01]  /*20b0*/  IMAD.MOV.U32 R11, RZ, RZ, 0x40000040 ;  /* 0x40000040ff0b7424 */ /* 0x000fe200078e00ff */
[----:B------:R-:W-:Y:S01]  /*20c0*/  ULOP3.LUT UR5, UR5, 0x10000, URZ, 0xfc, !UPT ;  /* 0x0001000005057892 */ /* 0x000fe2000f8efc3f */
[----:B------:R3:W-:Y:S01]  /*20d0*/  STL.64 [R1+0x90], R12 ;  /* 0x0000900c01007387 */ /* 0x0007e20000100a00 */
[----:B------:R-:W-:Y:S01]  /*20e0*/  IMAD.U32 R10, RZ, RZ, UR7 ;  /* 0x00000007ff0a7e24 */ /* 0x000fe2000f8e00ff */
[----:B------:R-:W-:Y:S01]  /*20f0*/  IADD3 R29, P5, R16, 0xa0, RZ ;  /* 0x000000a0101d7810 */ /* 0x000fe20007fbe0ff */
[----:B------:R-:W-:Y:S01]  /*2100*/  IMAD.U32 R8, RZ, RZ, UR4 ;  /* 0x00000004ff087e24 */ /* 0x000fe2000f8e00ff */
[----:B-1----:R-:W-:Y:S01]  /*2110*/  LEA.HI R2, R0, R0, RZ, 0x1 ;  /* 0x0000000000027211 */ /* 0x002fe200078f08ff */
[----:B------:R-:W-:Y:S01]  /*2120*/  IMAD.U32 R14, RZ, RZ, UR5 ;  /* 0x00000005ff0e7e24 */ /* 0x000fe2000f8e00ff */
[----:B------:R-:W-:Y:S01]  /*2130*/  ULOP3.LUT UP0, URZ, UR6, 0x1bf, URZ, 0xc0, !UPT ;  /* 0x000001bf063f7892 */ /* 0x000fe2000f80c03f */
[----:B------:R-:W-:Y:S01]  /*2140*/  IMAD.MOV.U32 R15, RZ, RZ, 0x40000040 ;  /* 0x40000040ff0f7424 */ /* 0x000fe200078e00ff */
[----:B------:R-:W-:Y:S01]  /*2150*/  LOP3.LUT R3, R2, 0x7fffe, RZ, 0xc0, !PT ;  /* 0x0007fffe02037812 */ /* 0x000fe200078ec0ff */
[----:B------:R1:W-:Y:S01]  /*2160*/  STL.128 [R1+0xa0], R8 ;  /* 0x0000a00801007387 */ /* 0x0003e20000100c00 */
[----:B------:R-:W-:Y:S01]  /*2170*/  IMAD.X R44, RZ, RZ, R17, P5 ;  /* 0x000000ffff2c7224 */ /* 0x000fe200028e0611 */
[----:B------:R-:W-:Y:S01]  /*2180*/  IADD3 R32, P1, R16, 0x118, RZ ;  /* 0x0000011810207810 */ /* 0x000fe20007f3e0ff */
[----:B--2---:R-:W-:Y:S01]  /*2190*/  IMAD.MOV.U32 R5, RZ, RZ, 0x40000040 ;  /* 0x40000040ff057424 */ /* 0x004fe200078e00ff */
[----:B------:R1:W-:Y:S01]  /*21a0*/  STL.64 [R1+0x78], RZ ;  /* 0x000078ff01007387 */ /* 0x0003e20000100a00 */
[----:B------:R-:W-:Y:S01]  /*21b0*/  IMAD.IADD R3, R0, 0x1, -R3 ;  /* 0x0000000100037824 */ /* 0x000fe200078e0a03 */
[----:B------:R-:W-:Y:S01]  /*21c0*/  PLOP3.LUT P5, PT, PT, PT, UP0, 0x80, 0x0 ;  /* 0x000000000000781c */ /* 0x000fe20003faf008 */
[----:B---3--:R-:W-:Y:S01]  /*21d0*/  IMAD.MOV.U32 R13, RZ, RZ, 0x40000040 ;  /* 0x40000040ff0d7424 */ /* 0x008fe200078e00ff */
[----:B------:R1:W-:Y:S01]  /*21e0*/  STL.128 [R1+0xb0], RZ ;  /* 0x0000b0ff01007387 */ /* 0x0003e20000100c00 */
[C---:B------:R-:W-:Y:S01]  /*21f0*/  IADD3 R30, P6, R16.reuse, 0x110, RZ ;  /* 0x00000110101e7810 */ /* 0x040fe20007fde0ff */
[--C-:B------:R-:W-:Y:S01]  /*2200*/  IMAD.X R33, RZ, RZ, R17.reuse, P1 ;  /* 0x000000ffff217224 */ /* 0x100fe200008e0611 */
[----:B------:R-:W-:Y:S01]  /*2210*/  LEA R3, R3, UR6, 0xd ;  /* 0x0000000603037c11 */ /* 0x000fe2000f8e68ff */
[----:B------:R1:W-:Y:S01]  /*2220*/  STL.128 [R1+0xc0], RZ ;  /* 0x0000c0ff01007387 */ /* 0x0003e20000100c00 */
[C---:B------:R-:W-:Y:S01]  /*2230*/  IADD3 R27, P0, R16.reuse, 0x98, RZ ;  /* 0x00000098101b7810 */ /* 0x040fe20007f1e0ff */
[----:B------:R-:W-:Y:S01]  /*2240*/  IMAD.X R39, RZ, RZ, R17, P6 ;  /* 0x000000ffff277224 */ /* 0x000fe200030e0611 */
[----:B------:R-:W-:Y:S01]  /*2250*/  SHF.R.U32.HI R0, RZ, 0x4, R3 ;  /* 0x00000004ff007819 */ /* 0x000fe20000011603 */
[----:B------:R-:W-:Y:S01]  /*2260*/  VIADD R2, R3, 0xa000 ;  /* 0x0000a00003027836 */ /* 0x000fe20000000000 */
[----:B------:R1:W-:Y:S01]  /*2270*/  STL.128 [R1+0xd0], RZ ;  /* 0x0000d0ff01007387 */ /* 0x0003e20000100c00 */
[----:B------:R-:W-:Y:S01]  /*2280*/  IADD3 R26, P4, R16, 0x90, RZ ;  /* 0x00000090101a7810 */ /* 0x000fe20007f9e0ff */
[--C-:B------:R-:W-:Y:S01]  /*2290*/  IMAD.X R42, RZ, RZ, R17.reuse, P0 ;  /* 0x000000ffff2a7224 */ /* 0x100fe200000e0611 */
[----:B------:R-:W-:Y:S01]  /*22a0*/  LOP3.LUT R0, R0, 0x3fff, RZ, 0xc0, !PT ;  /* 0x00003fff00007812 */ /* 0x000fe200078ec0ff */
[----:B------:R1:W-:Y:S01]  /*22b0*/  STL.128 [R1+0xe0], RZ ;  /* 0x0000e0ff01007387 */ /* 0x0003e20000100c00 */
[----:B------:R-:W-:Y:S01]  /*22c0*/  SHF.R.U32.HI R2, RZ, 0x4, R2 ;  /* 0x00000004ff027819 */ /* 0x000fe20000011602 */
[----:B------:R-:W-:Y:S01]  /*22d0*/  IMAD.X R37, RZ, RZ, R17, P4 ;  /* 0x000000ffff257224 */ /* 0x000fe200020e0611 */
[----:B------:R-:W-:Y:S01]  /*22e0*/  LOP3.LUT R4, R0, 0x10000, RZ, 0xfc, !PT ;  /* 0x0001000000047812 */ /* 0x000fe200078efcff */
[----:B------:R1:W-:Y:S01]  /*22f0*/  STL.128 [R1+0xf0], RZ ;  /* 0x0000f0ff01007387 */ /* 0x0003e20000100c00 */
[----:B------:R-:W-:-:S02]  /*2300*/  LOP3.LUT R2, R2, 0x3fff, RZ, 0xc0, !PT ;  /* 0x00003fff02027812 */ /* 0x000fc400078ec0ff */
[----:B------:R-:W-:Y:S01]  /*2310*/  IADD3 R28, P3, R16, 0x88, RZ ;  /* 0x00000088101c7810 */ /* 0x000fe20007f7e0ff */
[----:B------:R1:W-:Y:S01]  /*2320*/  STL.64 [R1+0x98], R4 ;  /* 0x0000980401007387 */ /* 0x0003e20000100a00 */
[----:B------:R-:W-:Y:S02]  /*2330*/  LOP3.LUT R2, R2, 0x10000, RZ, 0xfc, !PT ;  /* 0x0001000002027812 */ /* 0x000fe400078efcff */
[C---:B------:R-:W-:Y:S01]  /*2340*/  IADD3 R19, P2, R16.reuse, 0x80, RZ ;  /* 0x0000008010137810 */ /* 0x040fe20007f5e0ff */
[----:B------:R1:W-:Y:S01]  /*2350*/  STL.128 [R1+0x100], RZ ;  /* 0x000100ff01007387 */ /* 0x0003e20000100c00 */
[C---:B------:R-:W-:Y:S01]  /*2360*/  IADD3 R24, P1, R16.reuse, 0x78, RZ ;  /* 0x0000007810187810 */ /* 0x040fe20007f3e0ff */
[----:B------:R-:W-:Y:S01]  /*2370*/  IMAD.MOV.U32 R12, RZ, RZ, R2 ;  /* 0x000000ffff0c7224 */ /* 0x000fe200078e0002 */
[----:B------:R-:W-:Y:S01]  /*2380*/  IADD3 R35, P6, R16, 0xb0, RZ ;  /* 0x000000b010237810 */ /* 0x000fe20007fde0ff */
[--C-:B------:R-:W-:Y:S02]  /*2390*/  IMAD.X R41, RZ, RZ, R17.reuse, P3 ;  /* 0x000000ffff297224 */ /* 0x100fe400018e0611 */
[--C-:B------:R-:W-:Y:S01]  /*23a0*/  IMAD.X R38, RZ, RZ, R17.reuse, P2 ;  /* 0x000000ffff267224 */ /* 0x100fe200010e0611 */
[----:B------:R1:W-:Y:S01]  /*23b0*/  STL.128 [R1+0x110], R12 ;  /* 0x0001100c01007387 */ /* 0x0003e20000100c00 */
[----:B------:R-:W-:-:S02]  /*23c0*/  IMAD.X R25, RZ, RZ, R17, P1 ;  /* 0x000000ffff197224 */ /* 0x000fc400008e0611 */
[----:B------:R-:W-:Y:S01]  /*23d0*/  IMAD.X R40, RZ, RZ, R17, P6 ;  /* 0x000000ffff287224 */ /* 0x000fe200030e0611 */
[----:B------:R-:W-:Y:S06]  /*23e0*/  @!P5 BRA `(.L_x_1497) ;  /* 0x000000000040d947 */ /* 0x000fec0003800000 */
[----:B------:R-:W-:Y:S01]  /*23f0*/  MOV R0, 0x0 ;  /* 0x0000000000007802 */ /* 0x000fe20000000f00 */
[----:B------:R-:W-:Y:S01]  /*2400*/  ULDC.64 UR4, c[0x4][0x90] ;  /* 0x0100240000047ab9 */ /* 0x000fe20000000a00 */
[----:B------:R-:W-:Y:S01]  /*2410*/  ULDC.64 UR6, c[0x4][0x28] ;  /* 0x01000a0000067ab9 */ /* 0x000fe20000000a00 */
[----:B-1----:R-:W-:Y:S01]  /*2420*/  IMAD.U32 R4, RZ, RZ, UR4 ;  /* 0x00000004ff047e24 */ /* 0x002fe2000f8e00ff */
        /* <DEDUP_REMOVED lines=12> */
.L_x_1497:
[----:B------:R-:W2:Y:S01]  /*24f0*/  S2R R20, SR_TID.X ;  /* 0x0000000000147919 */ /* 0x000ea20000002100 */
[----:B-1----:R-:W1:Y:S01]  /*2500*/  LDC.64 R10, c[0x0][0x428] ;  /* 0x00010a00ff0a7b82 */ /* 0x002e620000000a00 */
[----:B------:R-:W-:Y:S01]  /*2510*/  IADD3 R8, P0, R16, 0x120, RZ ;  /* 0x0000012010087810 */ /* 0x000fe20007f1e0ff */
[----:B------:R-:W-:Y:S01]  /*2520*/  ULDC UR4, c[0x0][0x20] ;  /* 0x0000080000047ab9 */ /* 0x000fe20000000800 */
[----:B------:R-:W-:Y:S01]  /*2530*/  IMAD.U32 R7, RZ, RZ, UR40 ;  /* 0x00000028ff077e24 */ /* 0x000fe2000f8e00ff */
[----:B------:R-:W-:Y:S01]  /*2540*/  STL.64 [R1+0x130], R24 ;  /* 0x0001301801007387 */ /* 0x000fe20000100a00 */
[----:B------:R-:W-:Y:S02]  /*2550*/  VIADD R6, R18, -UR4 ;  /* 0x8000000412067c36 */ /* 0x000fe40008000000 */
[----:B------:R-:W-:Y:S01]  /*2560*/  IMAD.X R9, RZ, RZ, R17, P0 ;  /* 0x000000ffff097224 */ /* 0x000fe200000e0611 */
[----:B------:R-:W3:Y:S01]  /*2570*/  LDC R15, c[0x0][0xad4] ;  /* 0x0002b500ff0f7b82 */ /* 0x000ee20000000800 */
[----:B------:R-:W-:Y:S04]  /*2580*/  STL.64 [R1+0x120], R200 ;  /* 0x000120c801007387 */ /* 0x000fe80000100a00 */
[----:B------:R-:W-:Y:S03]  /*2590*/  STL.64 [R1+0x128], R8 ;  /* 0x0001280801007387 */ /* 0x000fe60000100a00 */
[----:B------:R-:W4:Y:S01]  /*25a0*/  LDC R13, c[0x0][0x430] ;  /* 0x00010c00ff0d7b82 */ /* 0x000f220000000800 */
[----:B------:R-:W-:Y:S04]  /*25b0*/  STL.U8 [R1+0x138], RZ ;  /* 0x000138ff01007387 */ /* 0x000fe80000100000 */
[----:B------:R5:W-:Y:S03]  /*25c0*/  STL [R6+0x8], R7 ;  /* 0x0000080706007387 */ /* 0x000be60000100800 */
[----:B------:R-:W5:Y:S01]  /*25d0*/  LDC.64 R4, c[0x0][0xad8] ;  /* 0x0002b600ff047b82 */ /* 0x000f620000000a00 */
[----:B-1----:R-:W-:Y:S04]  /*25e0*/  STL [R6+0x24], R10 ;  /* 0x0000240a06007387 */ /* 0x002fe80000100800 */
[----:B------:R-:W-:Y:S01]  /*25f0*/  STL [R6+0x28], R11 ;  /* 0x0000280b06007387 */ /* 0x000fe20000100800 */
[----:B--2---:R-:W-:-:S02]  /*2600*/  VIADD R197, R20, 0xffffff80 ;  /* 0xffffff8014c57836 */ /* 0x004fc40000000000 */
[----:B------:R-:W1:Y:S01]  /*2610*/  LDC.64 R2, c[0x0][0xae0] ;  /* 0x0002b800ff027b82 */ /* 0x000e620000000a00 */
[----:B---3--:R-:W-:Y:S04]  /*2620*/  STL [R6+0xc], R15 ;  /* 0x00000c0f06007387 */ /* 0x008fe80000100800 */
[----:B------:R-:W-:Y:S03]  /*2630*/  STL [R6+0x14], RZ ;  /* 0x000014ff06007387 */ /* 0x000fe60000100800 */
[----:B------:R-:W2:Y:S01]  /*2640*/  LDC R0, c[0x0][0x288] ;  /* 0x0000a200ff007b82 */ /* 0x000ea20000000800 */
[----:B----4-:R-:W-:Y:S04]  /*2650*/  STL [R6+0x2c], R13 ;  /* 0x00002c0d06007387 */ /* 0x010fe80000100800 */
[----:B------:R-:W-:Y:S04]  /*2660*/  STL [R6], R197 ;  /* 0x000000c506007387 */ /* 0x000fe80000100800 */
[----:B-----5:R-:W-:Y:S04]  /*2670*/  STL [R6+0x10], R4 ;  /* 0x0000100406007387 */ /* 0x020fe80000100800 */
[----:B------:R-:W-:Y:S04]  /*2680*/  STL [R6+0x18], R5 ;  /* 0x0000180506007387 */ /* 0x000fe80000100800 */
[----:B-1----:R-:W-:Y:S04]  /*2690*/  STL [R6+0x1c], R2 ;  /* 0x00001c0206007387 */ /* 0x002fe80000100800 */
[----:B------:R-:W-:Y:S04]  /*26a0*/  STL [R6+0x20], R3 ;  /* 0x0000200306007387 */ /* 0x000fe80000100800 */
[----:B--2---:R1:W-:Y:S04]  /*26b0*/  STL [R6+0x4], R0 ;  /* 0x0000040006007387 */ /* 0x0043e80000100800 */
[----:B------:R-:W1:Y:S01]  /*26c0*/  LDL R7, [R1+0x21c] ;  /* 0x00021c0001077983 */ /* 0x000e620000100800 */
[----:B------:R-:W-:Y:S03]  /*26d0*/  BSSY B0, `(.L_x_1498) ;  /* 0x0000008000007945 */ /* 0x000fe60003800000 */
[----:B------:R2:W-:Y:S01]  /*26e0*/  STL.U8 [R1+0x16c], RZ ;  /* 0x00016cff01007387 */ /* 0x0005e20000100000 */
[----:B-1----:R-:W-:-:S04]  /*26f0*/  LEA.HI R0, R7, R7, RZ, 0x1 ;  /* 0x0000000707007211 */ /* 0x002fc800078f08ff */
[----:B------:R-:W-:-:S05]  /*2700*/  LOP3.LUT R0, R0, 0xfffffffe, RZ, 0xc0, !PT ;  /* 0xfffffffe00007812 */ /* 0x000fca00078ec0ff */
[----:B------:R-:W-:-:S05]  /*2710*/  IMAD.IADD R0, R7, 0x1, -R0 ;  /* 0x0000000107007824 */ /* 0x000fca00078e0a00 */
[----:B------:R-:W-:-:S04]  /*2720*/  SHF.L.U32 R0, R0, 0x1f, RZ ;  /* 0x0000001f00007819 */ /* 0x000fc800000006ff */
[----:B------:R-:W1:Y:S02]  /*2730*/  SYNCS.PHASECHK.TRANS64.TRYWAIT P0, [UR50+0x32400], R0 ;  /* 0x03240000ff0075a7 */ /* 0x000e640008000172 */
[----:B-12---:R-:W-:Y:S05]  /*2740*/  @!P0 BRA `(.L_x_1499) ;  /* 0x0000020c00b48947 */ /* 0x006fea0003800000 */
.L_x_1673:
[----:B------:R-:W-:Y:S05]  /*2750*/  BSYNC B0 ;  /* 0x0000000000007941 */ /* 0x000fea0003800000 */
.L_x_1498:
[----:B------:R-:W2:Y:S04]  /*2760*/  LDL R31, [R1+0x1c] ;  /* 0x00001c00011f7983 */ /* 0x000ea80000100800 */
[----:B------:R3:W5:Y:S01]  /*2770*/  LDL.64 R24, [R1+0x210] ;  /* 0x0002100001187983 */ /* 0x0007620000100a00 */
[----:B------:R-:W-:Y:S01]  /*2780*/  IMAD.U32 R8, RZ, RZ, UR48 ;  /* 0x00000030ff087e24 */ /* 0x000fe2000f8e00ff */
[C---:B-1----:R-:W-:Y:S01]  /*2790*/  IADD3 R0, P2, R16.reuse, 0x420, RZ ;  /* 0x0000042010007810 */ /* 0x042fe20007f5e0ff */
[----:B------:R-:W-:Y:S01]  /*27a0*/  IMAD.U32 R9, RZ, RZ, UR49 ;  /* 0x00000031ff097e24 */ /* 0x000fe2000f8e00ff */
[----:B------:R-:W-:Y:S01]  /*27b0*/  IADD3 R20, P1, R16, 0x128, RZ ;  /* 0x0000012810147810 */ /* 0x000fe20007f3e0ff */
[----:B------:R-:W-:Y:S01]  /*27c0*/  IMAD.MOV.U32 R10, RZ, RZ, R219 ;  /* 0x000000ffff0a7224 */ /* 0x000fe200078e00db */
[----:B------:R-:W-:Y:S05]  /*27d0*/  WARPSYNC.ALL ;  /* 0x0000000000007948 */ /* 0x000fea0003800000 */
[----:B------:R-:W-:Y:S01]  /*27e0*/  IMAD.MOV.U32 R11, RZ, RZ, R218 ;  /* 0x000000ffff0b7224 */ /* 0x000fe200078e00da */
[----:B------:R-:W-:Y:S01]  /*27f0*/  BSSY B0, `(.L_x_1500) ;  /* 0x0000037000007945 */ /* 0x000fe20003800000 */
[----:B------:R-:W-:-:S02]  /*2800*/  IMAD.MOV.U32 R14, RZ, RZ, R19 ;  /* 0x000000ffff0e7224 */ /* 0x000fc400078e0013 */
[----:B------:R-:W-:Y:S01]  /*2810*/  IMAD.MOV.U32 R15, RZ, RZ, R38 ;  /* 0x000000ffff0f7224 */ /* 0x000fe200078e0026 */
[----:B------:R1:W-:Y:S01]  /*2820*/  STL.128 [R1+0x1a0], R8 ;  /* 0x0001a00801007387 */ /* 0x0003e20000100c00 */
[----:B------:R-:W-:Y:S02]  /*2830*/  IMAD.MOV.U32 R12, RZ, RZ, R217 ;  /* 0x000000ffff0c7224 */ /* 0x000fe400078e00d9 */
[----:B------:R-:W-:Y:S02]  /*2840*/  IMAD.MOV.U32 R13, RZ, RZ, R216 ;  /* 0x000000ffff0d7224 */ /* 0x000fe400078e00d8 */
[--C-:B------:R-:W-:Y:S02]  /*2850*/  IMAD.X R7, RZ, RZ, R17.reuse, P2 ;  /* 0x000000ffff077224 */ /* 0x100fe400010e0611 */
[----:B------:R-:W-:Y:S01]  /*2860*/  IMAD.X R21, RZ, RZ, R17, P1 ;  /* 0x000000ffff157224 */ /* 0x000fe200008e0611 */
[----:B------:R4:W-:Y:S01]  /*2870*/  STL.128 [R1+0x170], R12 ;  /* 0x0001700c01007387 */ /* 0x0009e20000100c00 */
[----:B------:R-:W-:Y:S01]  /*2880*/  IMAD.MOV.U32 R38, RZ, RZ, R20 ;  /* 0x000000ffff267224 */ /* 0x000fe200078e0014 */
[----:B------:R-:W-:Y:S01]  /*2890*/  IADD3 R20, P1, R16, 0x138, RZ ;  /* 0x0000013810147810 */ /* 0x000fe20007f3e0ff */
[----:B-1----:R-:W-:-:S02]  /*28a0*/  IMAD.MOV.U32 R8, RZ, RZ, R34 ;  /* 0x000000ffff087224 */ /* 0x002fc400078e0022 */
[----:B------:R-:W-:Y:S02]  /*28b0*/  IMAD.MOV.U32 R9, RZ, RZ, R43 ;  /* 0x000000ffff097224 */ /* 0x000fe400078e002b */
[----:B------:R-:W-:Y:S01]  /*28c0*/  IMAD.MOV.U32 R10, RZ, RZ, R26 ;  /* 0x000000ffff0a7224 */ /* 0x000fe200078e001a */
[----:B------:R3:W-:Y:S01]  /*28d0*/  BAR.SYNC.DEFER_BLOCKING R208, 0x100 ;  /* 0x000400d00000751d */ /* 0x0007e20000010000 */
[----:B------:R-:W-:Y:S01]  /*28e0*/  IMAD.MOV.U32 R11, RZ, RZ, R37 ;  /* 0x000000ffff0b7224 */ /* 0x000fe200078e0025 */
[----:B------:R-:W-:Y:S01]  /*28f0*/  IADD3 R26, P0, R16, 0x16c, RZ ;  /* 0x0000016c101a7810 */ /* 0x000fe20007f1e0ff */
[----:B----4-:R-:W-:Y:S02]  /*2900*/  IMAD.MOV.U32 R12, RZ, RZ, R27 ;  /* 0x000000ffff0c7224 */ /* 0x010fe400078e001b */
[----:B------:R-:W-:Y:S02]  /*2910*/  IMAD.MOV.U32 R13, RZ, RZ, R42 ;  /* 0x000000ffff0d7224 */ /* 0x000fe400078e002a */
[----:B------:R-:W-:Y:S01]  /*2920*/  IMAD.X R27, RZ, RZ, R17, P0 ;  /* 0x000000ffff1b7224 */ /* 0x000fe200000e0611 */
[----:B------:R1:W-:Y:S01]  /*2930*/  STL.128 [R1+0x1b0], R8 ;  /* 0x0001b00801007387 */ /* 0x0003e20000100c00 */
[----:B------:R-:W-:-:S02]  /*2940*/  IMAD.MOV.U32 R14, RZ, RZ, R29 ;  /* 0x000000ffff0e7224 */ /* 0x000fc400078e001d */
[----:B------:R-:W-:Y:S02]  /*2950*/  IMAD.MOV.U32 R15, RZ, RZ, R44 ;  /* 0x000000ffff0f7224 */ /* 0x000fe400078e002c */
[----:B------:R-:W-:-:S03]  /*2960*/  IMAD.MOV.U32 R37, RZ, RZ, R45 ;  /* 0x000000ffff257224 */ /* 0x000fc600078e002d */
[----:B------:R-:W-:Y:S01]  /*2970*/  STL.128 [R1+0x190], R12 ;  /* 0x0001900c01007387 */ /* 0x000fe20000100c00 */
[----:B-1----:R-:W-:Y:S02]  /*2980*/  IMAD.MOV.U32 R8, RZ, RZ, R30 ;  /* 0x000000ffff087224 */ /* 0x002fe400078e001e */
[----:B------:R-:W-:Y:S02]  /*2990*/  IMAD.MOV.U32 R9, RZ, RZ, R39 ;  /* 0x000000ffff097224 */ /* 0x000fe400078e0027 */
[----:B------:R-:W-:Y:S02]  /*29a0*/  IMAD.MOV.U32 R10, RZ, RZ, R32 ;  /* 0x000000ffff0a7224 */ /* 0x000fe400078e0020 */
[----:B------:R-:W-:Y:S02]  /*29b0*/  IMAD.MOV.U32 R11, RZ, RZ, R33 ;  /* 0x000000ffff0b7224 */ /* 0x000fe400078e0021 */
[----:B------:R-:W-:Y:S02]  /*29c0*/  IMAD.MOV.U32 R39, RZ, RZ, R21 ;  /* 0x000000ffff277224 */ /* 0x000fe400078e0015 */
[----:B------:R-:W-:Y:S01]  /*29d0*/  IMAD.X R21, RZ, RZ, R17, P1 ;  /* 0x000000ffff157224 */ /* 0x000fe200008e0611 */
[----:B------:R1:W-:Y:S04]  /*29e0*/  STL.128 [R1+0x1c0], R8 ;  /* 0x0001c00801007387 */ /* 0x0003e80000100c00 */
[----:B------:R-:W-:Y:S04]  /*29f0*/  STL.128 [R1+0x1e0], R36 ;  /* 0x0001e02401007387 */ /* 0x000fe80000100c00 */
[----:B------:R-:W-:Y:S01]  /*2a00*/  STL.128 [R1+0x180], R20 ;  /* 0x0001801401007387 */ /* 0x000fe20000100c00 */
[----:B-1----:R-:W-:-:S02]  /*2a10*/  IMAD.MOV.U32 R10, RZ, RZ, R26 ;  /* 0x000000ffff0a7224 */ /* 0x002fc400078e001a */
[----:B------:R-:W-:Y:S02]  /*2a20*/  IMAD.MOV.U32 R11, RZ, RZ, R27 ;  /* 0x000000ffff0b7224 */ /* 0x000fe400078e001b */
[----:B------:R-:W-:Y:S01]  /*2a30*/  IMAD.MOV.U32 R8, RZ, RZ, R0 ;  /* 0x000000ffff087224 */ /* 0x000fe200078e0000 */
[----:B------:R-:W-:Y:S01]  /*2a40*/  IADD3 R0, P0, R16, 0xa8, RZ ;  /* 0x000000a810007810 */ /* 0x000fe20007f1e0ff */
[----:B------:R-:W-:-:S04]  /*2a50*/  IMAD.MOV.U32 R9, RZ, RZ, R7 ;  /* 0x000000ffff097224 */ /* 0x000fc800078e0007 */
[----:B------:R-:W-:Y:S01]  /*2a60*/  IMAD.X R7, RZ, RZ, R17, P0 ;  /* 0x000000ffff077224 */ /* 0x000fe200000e0611 */
[----:B------:R1:W-:Y:S02]  /*2a70*/  STL.128 [R1+0x1d0], R8 ;  /* 0x0001d00801007387 */ /* 0x0003e40000100c00 */
[----:B-1----:R-:W-:Y:S02]  /*2a80*/  IMAD.MOV.U32 R10, RZ, RZ, R28 ;  /* 0x000000ffff0a7224 */ /* 0x002fe400078e001c */
[----:B------:R-:W-:Y:S02]  /*2a90*/  IMAD.MOV.U32 R11, RZ, RZ, R41 ;  /* 0x000000ffff0b7224 */ /* 0x000fe400078e0029 */
[----:B------:R-:W-:Y:S02]  /*2aa0*/  IMAD.MOV.U32 R8, RZ, RZ, R211 ;  /* 0x000000ffff087224 */ /* 0x000fe400078e00d3 */
[----:B------:R-:W-:-:S05]  /*2ab0*/  IMAD.MOV.U32 R9, RZ, RZ, R210 ;  /* 0x000000ffff097224 */ /* 0x000fca00078e00d2 */
[----:B------:R1:W-:Y:S02]  /*2ac0*/  STL.128 [R1+0x1f0], R8 ;  /* 0x0001f00801007387 */ /* 0x0003e40000100c00 */
[----:B-1----:R-:W-:Y:S02]  /*2ad0*/  IMAD.MOV.U32 R8, RZ, RZ, R35 ;  /* 0x000000ffff087224 */ /* 0x002fe400078e0023 */
[----:B------:R-:W-:Y:S02]  /*2ae0*/  IMAD.MOV.U32 R9, RZ, RZ, R40 ;  /* 0x000000ffff097224 */ /* 0x000fe400078e0028 */
[----:B------:R-:W-:Y:S02]  /*2af0*/  IMAD.MOV.U32 R10, RZ, RZ, R0 ;  /* 0x000000ffff0a7224 */ /* 0x000fe400078e0000 */
[----:B------:R-:W-:-:S05]  /*2b00*/  IMAD.MOV.U32 R11, RZ, RZ, R7 ;  /* 0x000000ffff0b7224 */ /* 0x000fca00078e0007 */
[----:B------:R3:W-:Y:S01]  /*2b10*/  STL.128 [R1+0x200], R8 ;  /* 0x0002000801007387 */ /* 0x0007e20000100c00 */
[----:B--2---:R-:W-:-:S04]  /*2b20*/  LOP3.LUT R0, R31, 0x1, RZ, 0xfc, !PT ;  /* 0x000000011f007812 */ /* 0x004fc800078efcff */
[----:B------:R-:W-:-:S13]  /*2b30*/  ISETP.NE.AND P1, PT, R0, 0x3, PT ;  /* 0x000000030000780c */ /* 0x000fda0003f25270 */
[----:B---3--:R-:W-:Y:S05]  /*2b40*/  @!P1 BRA `(.L_x_1501) ;  /* 0x0000000000049947 */ /* 0x008fea0003800000 */
[----:B------:R-:W-:Y:S01]  /*2b50*/  BPT.TRAP 0x1 ;  /* 0x000000040000795c */ /* 0x000fe20000300000 */
.L_x_1501:
[----:B------:R-:W-:Y:S05]  /*2b60*/  BSYNC B0 ;  /* 0x0000000000007941 */ /* 0x000fea0003800000 */
.L_x_1500:
[----:B------:R-:W2:Y:S01]  /*2b70*/  LDL.64 R8, [R1+0x8] ;  /* 0x0000080001087983 */ /* 0x000ea20000100a00 */
[----:B-----5:R-:W-:Y:S01]  /*2b80*/  SHF.L.U32 R25, R25, 0x1f, RZ ;  /* 0x0000001f19197819 */ /* 0x020fe200000006ff */
[----:B------:R-:W-:Y:S01]  /*2b90*/  BSSY B0, `(.L_x_1502) ;  /* 0x0000006000007945 */ /* 0x000fe20003800000 */
[----:B--2---:R-:W-:-:S05]  /*2ba0*/  MOV R7, R8 ;  /* 0x0000000800077202 */ /* 0x004fca0000000f00 */
[----:B------:R-:W-:-:S04]  /*2bb0*/  IMAD R24, R24, 0x8, R7 ;  /* 0x0000000818187824 */ /* 0x000fc800078e0207 */
[----:B------:R1:W2:Y:S01]  /*2bc0*/  SYNCS.PHASECHK.TRANS64.TRYWAIT P0, [R24+URZ], R25 ;  /* 0x00000019180075a7 */ /* 0x0002a2000800017f */
[----:B------:R-:W-:Y:S05]  /*2bd0*/  @!P1 BRA `(.L_x_1503) ;  /* 0x0000000000049947 */ /* 0x000fea0003800000 */
[----:B------:R-:W-:Y:S01]  /*2be0*/  BPT.TRAP 0x1 ;  /* 0x000000040000795c */ /* 0x000fe20000300000 */
.L_x_1503:
[----:B------:R-:W-:Y:S05]  /*2bf0*/  BSYNC B0 ;  /* 0x0000000000007941 */ /* 0x000fea0003800000 */
.L_x_1502:
[----:B------:R-:W-:Y:S04]  /*2c00*/  BSSY B0, `(.L_x_1504) ;  /* 0x0000004000007945 */ /* 0x000fe80003800000 */
[----:B--2---:R-:W-:Y:S05]  /*2c10*/  @P0 BRA `(.L_x_1505) ;  /* 0x0000000000080947 */ /* 0x004fea0003800000 */
[----:B------:R-:W2:Y:S02]  /*2c20*/  SYNCS.PHASECHK.TRANS64.TRYWAIT P0, [R24+URZ], R25 ;  /* 0x00000019180075a7 */ /* 0x000ea4000800017f */
[----:B--2---:R-:W-:Y:S05]  /*2c30*/  @!P0 BRA `(.L_x_1506) ;  /* 0x0000020800908947 */ /* 0x004fea0003800000 */
.L_x_1505:
[----:B------:R-:W-:Y:S05]  /*2c40*/  BSYNC B0 ;  /* 0x0000000000007941 */ /* 0x000fea0003800000 */
.L_x_1504:
[----:B------:R-:W3:Y:S04]  /*2c50*/  LDL R13, [R1+0x210] ;  /* 0x00021000010d7983 */ /* 0x000ee80000100800 */
[----:B------:R-:W3:Y:S01]  /*2c60*/  LDL.64 R8, [R1+0xa0] ;  /* 0x0000a00001087983 */ /* 0x000ee20000100a00 */
[----:B------:R-:W-:Y:S05]  /*2c70*/  WARPSYNC.ALL ;  /* 0x0000000000007948 */ /* 0x000fea0003800000 */
[----:B-12---:R-:W2:Y:S04]  /*2c80*/  LDL.64 R24, [R1+0x98] ;  /* 0x0000980001187983 */ /* 0x006ea80000100a00 */
[----:B------:R-:W4:Y:S04]  /*2c90*/  LDL.64 R10, [R1+0x98] ;  /* 0x00009800010a7983 */ /* 0x000f280000100a00 */
[----:B------:R-:W5:Y:S01]  /*2ca0*/  LDL.64 R14, [R1+0x98] ;  /* 0x00009800010e7983 */ /* 0x000f620000100a00 */
[----:B---3--:R-:W-:-:S03]  /*2cb0*/  IMAD R8, R13, 0x300, R8 ;  /* 0x000003000d087824 */ /* 0x008fc600078e0208 */
[----:B------:R-:W3:Y:S01]  /*2cc0*/  LDL.64 R20, [R1+0x98] ;  /* 0x0000980001147983 */ /* 0x000ee20000100a00 */
[----:B------:R-:W-:Y:S02]  /*2cd0*/  R2UR UR7, R9 ;  /* 0x00000000090772ca */ /* 0x000fe400000e0000 */
[C---:B------:R-:W-:Y:S01]  /*2ce0*/  R2UR UR6, R8.reuse ;  /* 0x00000000080672ca */ /* 0x040fe200000e0000 */
[----:B------:R-:W3:Y:S01]  /*2cf0*/  LDL R7, [R1+0x21c] ;  /* 0x00021c0001077983 */ /* 0x000ee20000100800 */
[----:B------:R-:W-:Y:S01]  /*2d00*/  VIADD R12, R8, 0x2 ;  /* 0x00000002080c7836 */ /* 0x000fe20000000000 */
[----:B------:R-:W-:Y:S01]  /*2d10*/  BSSY B0, `(.L_x_1507) ;  /* 0x000002e000007945 */ /* 0x000fe20003800000 */
[----:B------:R-:W-:Y:S01]  /*2d20*/  IMAD.MOV.U32 R13, RZ, RZ, R9 ;  /* 0x000000ffff0d7224 */ /* 0x000fe200078e0009 */
[----:B------:R1:W-:Y:S01]  /*2d30*/  STL [R1+0x80], RZ ;  /* 0x000080ff01007387 */ /* 0x0003e20000100800 */
[----:B--2---:R-:W-:Y:S02]  /*2d40*/  R2UR UR4, R24 ;  /* 0x00000000180472ca */ /* 0x004fe400000e0000 */
[----:B------:R-:W-:-:S02]  /*2d50*/  R2UR UR5, R25 ;  /* 0x00000000190572ca */ /* 0x000fc400000e0000 */
[----:B------:R-:W-:Y:S01]  /*2d60*/  WARPGROUP.ARRIVE ;  /* 0x00000000000079c5 */ /* 0x000fe20000000000 */
[----:B----4-:R-:W-:Y:S02]  /*2d70*/  VIADD R10, R10, 0x2 ;  /* 0x000000020a0a7836 */ /* 0x010fe40000000000 */
[----:B-----5:R-:W-:Y:S02]  /*2d80*/  VIADD R14, R14, 0x4 ;  /* 0x000000040e0e7836 */ /* 0x020fe40000000000 */
[----:B---3--:R-:W-:-:S06]  /*2d90*/  VIADD R20, R20, 0x6 ;  /* 0x0000000614147836 */ /* 0x008fcc0000000000 */
[----:B------:R-:W-:Y:S01]  /*2da0*/  HGMMA.64x96x16.F32.BF16 R24, gdesc[UR4], RZ, !UPT, gsb0 ;  /* 0x01600000041879f0 */ /* 0x000fe2000c0018ff */
[----:B------:R-:W-:Y:S02]  /*2db0*/  R2UR UR6, R12 ;  /* 0x000000000c0672ca */ /* 0x000fe400000e0000 */
[----:B------:R-:W-:Y:S02]  /*2dc0*/  R2UR UR7, R13 ;  /* 0x000000000d0772ca */ /* 0x000fe400000e0000 */
[----:B------:R-:W-:Y:S01]  /*2dd0*/  R2UR UR4, R10 ;  /* 0x000000000a0472ca */ /* 0x000fe200000e0000 */
[C---:B------:R-:W-:Y:S01]  /*2de0*/  VIADD R10, R8.reuse, 0x4 ;  /* 0x00000004080a7836 */ /* 0x040fe20000000000 */
[----:B------:R-:W-:Y:S01]  /*2df0*/  R2UR UR5, R11 ;  /* 0x000000000b0572ca */ /* 0x000fe200000e0000 */
[----:B------:R-:W-:Y:S01]  /*2e00*/  IMAD.MOV.U32 R11, RZ, RZ, R9 ;  /* 0x000000ffff0b7224 */ /* 0x000fe200078e0009 */
[----:B------:R-:W-:Y:S01]  /*2e10*/  LEA.HI R0, R7, R7, RZ, 0x1 ;  /* 0x0000000707007211 */ /* 0x000fe200078f08ff */
[----:B------:R-:W-:Y:S01]  /*2e20*/  VIADD R8, R8, 0x6 ;  /* 0x0000000608087836 */ /* 0x000fe20000000000 */
[----:B------:R-:W-:-:S02]  /*2e30*/  WARPGROUP.DEPBAR.LE gsb0, 0x0 ;  /* 0x00008000000079c5 */ /* 0x000fc40000010000 */
[----:B------:R-:W-:-:S07]  /*2e40*/  WARPGROUP.ARRIVE ;  /* 0x00000000000079c5 */ /* 0x000fce0000000000 */
        /* <DEDUP_REMOVED lines=11> */
[----:B------:R-:W-:Y:S02]  /*2f00*/  R2UR UR5, R21 ;  /* 0x00000000150572ca */ /* 0x000fe400000e0000 */
[----:B------:R-:W-:Y:S01]  /*2f10*/  LOP3.LUT R8, R0, 0xfffffffe, RZ, 0xc0, !PT ;  /* 0xfffffffe00087812 */ /* 0x000fe200078ec0ff */
[----:B------:R-:W-:-:S04]  /*2f20*/  IMAD.MOV.U32 R0, RZ, RZ, 0x1 ;  /* 0x00000001ff007424 */ /* 0x000fc800078e00ff */
[----:B------:R-:W-:Y:S01]  /*2f30*/  IMAD.IADD R7, R7, 0x1, -R8 ;  /* 0x0000000107077824 */ /* 0x000fe200078e0a08 */
[----:B------:R1:W-:Y:S04]  /*2f40*/  STL [R1+0x80], R0 ;  /* 0x0000800001007387 */ /* 0x0003e80000100800 */
[----:B------:R-:W-:Y:S01]  /*2f50*/  SHF.L.U32 R7, R7, 0x1f, RZ ;  /* 0x0000001f07077819 */ /* 0x000fe200000006ff */
[----:B------:R1:W-:Y:S04]  /*2f60*/  STL [R1+0x80], R0 ;  /* 0x0000800001007387 */ /* 0x0003e80000100800 */
[----:B------:R1:W-:Y:S04]  /*2f70*/  STL [R1+0x80], R0 ;  /* 0x0000800001007387 */ /* 0x0003e80000100800 */
[----:B------:R1:W-:Y:S01]  /*2f80*/  STL [R1+0x80], R0 ;  /* 0x0000800001007387 */ /* 0x0003e20000100800 */
[----:B------:R-:W-:-:S02]  /*2f90*/  WARPGROUP.DEPBAR.LE gsb0, 0x0 ;  /* 0x00008000000079c5 */ /* 0x000fc40000010000 */
[----:B------:R-:W-:-:S06]  /*2fa0*/  WARPGROUP.ARRIVE ;  /* 0x00000000000079c5 */ /* 0x000fcc0000000000 */
[----:B------:R-:W-:Y:S03]  /*2fb0*/  HGMMA.64x96x16.F32.BF16 R24, gdesc[UR4], R24, gsb0 ;  /* 0x01600000041879f0 */ /* 0x000fe60008001818 */
[----:B------:R-:W-:Y:S02]  /*2fc0*/  WARPGROUP.DEPBAR.LE gsb0, 0x0 ;  /* 0x00008000000079c5 */ /* 0x000fe40000010000 */
[----:B------:R-:W2:Y:S02]  /*2fd0*/  SYNCS.PHASECHK.TRANS64.TRYWAIT P0, [UR50+0x32410], R7 ;  /* 0x03241007ff0075a7 */ /* 0x000ea40008000172 */
[----:B-12---:R-:W-:Y:S05]  /*2fe0*/  @!P0 BRA `(.L_x_1508) ;  /* 0x0000020400b88947 */ /* 0x006fea0003800000 */
.L_x_1674:
[----:B------:R-:W-:Y:S05]  /*2ff0*/  BSYNC B0 ;  /* 0x0000000000007941 */ /* 0x000fea0003800000 */
.L_x_1507:
[----:B-1----:R-:W2:Y:S04]  /*3000*/  LDL R7, [R1+0x54] ;  /* 0x0000540001077983 */ /* 0x002ea80000100800 */
[----:B------:R1:W5:Y:S01]  /*3010*/  LDL.64 R8, [R1+0x210] ;  /* 0x0002100001087983 */ /* 0x0003620000100a00 */
[----:B------:R-:W-:Y:S01]  /*3020*/  BSSY B0, `(.L_x_1509) ;  /* 0x0000005000007945 */ /* 0x000fe20003800000 */
[----:B--2---:R-:W-:-:S04]  /*3030*/  LOP3.LUT R7, R7, 0x1, RZ, 0xfc, !PT ;  /* 0x0000000107077812 */ /* 0x004fc800078efcff */
[----:B------:R-:W-:-:S13]  /*3040*/  ISETP.NE.AND P1, PT, R7, 0x3, PT ;  /* 0x000000030700780c */ /* 0x000fda0003f25270 */
[----:B-1----:R-:W-:Y:S05]  /*3050*/  @!P1 BRA `(.L_x_1510) ;  /* 0x0000000000049947 */ /* 0x002fea0003800000 */
[----:B------:R-:W-:Y:S01]  /*3060*/  BPT.TRAP 0x1 ;  /* 0x000000040000795c */ /* 0x000fe20000300000 */
.L_x_1510:
[----:B------:R-:W-:Y:S05]  /*3070*/  BSYNC B0 ;  /* 0x0000000000007941 */ /* 0x000fea0003800000 */
.L_x_1509:
        /* <DEDUP_REMOVED lines=8> */
.L_x_1512:
[----:B------:R-:W-:Y:S05]  /*3100*/  BSYNC B0 ;  /* 0x0000000000007941 */ /* 0x000fea0003800000 */
.L_x_1511:
[----:B------:R-:W-:Y:S04]  /*3110*/  BSSY B0, `(.L_x_1513) ;  /* 0x0000004000007945 */ /* 0x000fe80003800000 */
[----:B--2---:R-:W-:Y:S05]  /*3120*/  @P0 BRA `(.L_x_1514) ;  /* 0x0000000000080947 */ /* 0x004fea0003800000 */
[----:B------:R-:W2:Y:S02]  /*3130*/  SYNCS.PHASECHK.TRANS64.TRYWAIT P0, [R8+URZ], R9 ;  /* 0x00000009080075a7 */ /* 0x000ea4000800017f */
[----:B--2---:R-:W-:Y:S05]  /*3140*/  @!P0 BRA `(.L_x_1515) ;  /* 0x0000020400788947 */ /* 0x004fea0003800000 */
.L_x_1514:
[----:B------:R-:W-:Y:S05]  /*3150*/  BSYNC B0 ;  /* 0x0000000000007941 */ /* 0x000fea0003800000 */
.L_x_1513:
[----:B------:R-:W3:Y:S04]  /*3160*/  LDL R19, [R1+0x210] ;  /* 0x0002100001137983 */ /* 0x000ee80000100800 */
[----:B-12---:R-:W3:Y:S04]  /*3170*/  LDL.64 R8, [R1+0x118] ;  /* 0x0001180001087983 */ /* 0x006ee80000100a00 */
[----:B------:R-:W2:Y:S04]  /*3180*/  LDL R7, [R1+0x90] ;  /* 0x0000900001077983 */ /* 0x000ea80000100800 */
[----:B------:R-:W4:Y:S04]  /*3190*/  LDL.64 R10, [R1+0x110] ;  /* 0x00011000010a7983 */ /* 0x000f280000100a00 */
[----:B------:R-:W5:Y:S04]  /*31a0*/  LDL.64 R12, [R1+0x110] ;  /* 0x00011000010c7983 */ /* 0x000f680000100a00 */
[----:B------:R-:W5:Y:S04]  /*31b0*/  LDL.64 R14, [R1+0x110] ;  /* 0x00011000010e7983 */ /* 0x000f680000100a00 */
[----:B------:R-:W5:Y:S01]  /*31c0*/  LDL.64 R20, [R1+0x110] ;  /* 0x0001100001147983 */ /* 0x000f620000100a00 */
[----:B------:R-:W-:Y:S05]  /*31d0*/  WARPSYNC.ALL ;  /* 0x0000000000007948 */ /* 0x000fea0003800000 */
[----:B------:R-:W-:Y:S01]  /*31e0*/  WARPGROUP.ARRIVE ;  /* 0x00000000000079c5 */ /* 0x000fe20000000000 */
[----:B------:R-:W5:Y:S01]  /*31f0*/  LDL.64 R72, [R1+0x110] ;  /* 0x0001100001487983 */ /* 0x000f620000100a00 */
[----:B---3--:R-:W-:Y:S01]  /*3200*/  IMAD R8, R19, 0xc00, R8 ;  /* 0x00000c0013087824 */ /* 0x008fe200078e0208 */
[----:B------:R-:W-:-:S02]  /*3210*/  R2UR UR7, R9 ;  /* 0x00000000090772ca */ /* 0x000fc400000e0000 */
[----:B--2---:R-:W-:Y:S02]  /*3220*/  ISETP.NE.U32.AND P0, PT, R7, RZ, PT ;  /* 0x000000ff0700720c */ /* 0x004fe40003f05070 */
[----:B------:R-:W-:Y:S02]  /*3230*/  R2UR UR6, R8 ;  /* 0x00000000080672ca */ /* 0x000fe400000e0000 */
[----:B----4-:R-:W-:Y:S02]  /*3240*/  R2UR UR4, R10 ;  /* 0x000000000a0472ca */ /* 0x010fe400000e0000 */
[----:B------:R-:W-:-:S07]  /*3250*/  R2UR UR5, R11 ;  /* 0x000000000b0572ca */ /* 0x000fce00000e0000 */
[----:B------:R-:W-:-:S06]  /*3260*/  VOTEU.ANY UP0, P0 ;  /* 0x00000000003f7886 */ /* 0x000fcc0000000100 */
[----:B------:R-:W-:Y:S01]  /*3270*/  HGMMA.64x96x16.F32.BF16 R24, gdesc[UR4], R24, UP0, gsb0 ;  /* 0x01600000041879f0 */ /* 0x000fe2000b801818 */
[----:B-----5:R-:W-:Y:S02]  /*3280*/  VIADD R12, R12, 0x2 ;  /* 0x000000020c0c7836 */ /* 0x020fe40000000000 */
[----:B------:R-:W-:Y:S02]  /*3290*/  VIADD R10, R8, 0x2 ;  /* 0x00000002080a7836 */ /* 0x000fe40000000000 */
[----:B------:R-:W-:Y:S01]  /*32a0*/  IMAD.MOV.U32 R11, RZ, RZ, R9 ;  /* 0x000000ffff0b7224 */ /* 0x000fe200078e0009 */
[----:B------:R-:W-:Y:S02]  /*32b0*/  R2UR UR4, R12 ;  /* 0x000000000c0472ca */ /* 0x000fe400000e0000 */
[----:B------:R-:W-:Y:S02]  /*32c0*/  R2UR UR6, R10 ;  /* 0x000000000a0672ca */ /* 0x000fe400000e0000 */
[----:B------:R-:W-:-:S02]  /*32d0*/  R2UR UR7, R11 ;  /* 0x000000000b0772ca */ /* 0x000fc400000e0000 */
[----:B------:R-:W-:Y:S02]  /*32e0*/  R2UR UR5, R13 ;  /* 0x000000000d0572ca */ /* 0x000fe400000e0000 */
[----:B------:R-:W2:Y:S01]  /*32f0*/  LDL.64 R12, [R1+0x110] ;  /* 0x00011000010c7983 */ /* 0x000ea20000100a00 */
[----:B------:R-:W-:Y:S02]  /*3300*/  WARPGROUP.DEPBAR.LE gsb0, 0x0 ;  /* 0x00008000000079c5 */ /* 0x000fe40000010000 */
[----:B------:R-:W-:-:S08]  /*3310*/  WARPGROUP.ARRIVE ;  /* 0x00000000000079c5 */ /* 0x000fd00000000000 */
[----:B------:R-:W-:Y:S01]  /*3320*/  HGMMA.64x96x16.F32.BF16 R24, gdesc[UR4], R24, gsb0 ;  /* 0x01600000041879f0 */ /* 0x000fe20008001818 */
[----:B------:R-:W-:Y:S02]  /*3330*/  VIADD R14, R14, 0x4 ;  /* 0x000000040e0e7836 */ /* 0x000fe40000000000 */
[----:B------:R-:W-:Y:S02]  /*3340*/  VIADD R10, R8, 0x4 ;  /* 0x00000004080a7836 */ /* 0x000fe40000000000 */
[----:B------:R-:W-:Y:S01]  /*3350*/  IMAD.MOV.U32 R11, RZ, RZ, R9 ;  /* 0x000000ffff0b7224 */ /* 0x000fe200078e0009 */
[----:B------:R-:W-:Y:S02]  /*3360*/  R2UR UR4, R14 ;  /* 0x000000000e0472ca */ /* 0x000fe400000e0000 */
[----:B------:R-:W-:Y:S02]  /*3370*/  R2UR UR6, R10 ;  /* 0x000000000a0672ca */ /* 0x000fe400000e0000 */
[----:B------:R-:W-:-:S02]  /*3380*/  R2UR UR7, R11 ;  /* 0x000000000b0772ca */ /* 0x000fc400000e0000 */
[----:B------:R-:W-:Y:S02]  /*3390*/  R2UR UR5, R15 ;  /* 0x000000000f0572ca */ /* 0x000fe400000e0000 */
[----:B------:R-:W3:Y:S01]  /*33a0*/  LDL.64 R14, [R1+0x110] ;  /* 0x00011000010e7983 */ /* 0x000ee20000100a00 */
        /* <DEDUP_REMOVED lines=10> */
[----:B------:R-:W4:Y:S01]  /*3450*/  LDL.64 R20, [R1+0x110] ;  /* 0x0001100001147983 */ /* 0x000f220000100a00 */
        /* <DEDUP_REMOVED lines=10> */
[----:B------:R-:W5:Y:S01]  /*3500*/  LDL.64 R72, [R1+0x110] ;  /* 0x0001100001487983 */ /* 0x000f620000100a00 */
[----:B------:R-:W-:Y:S02]  /*3510*/  WARPGROUP.DEPBAR.LE gsb0, 0x0 ;  /* 0x00008000000079c5 */ /* 0x000fe40000010000 */
[----:B------:R-:W-:-:S08]  /*3520*/  WARPGROUP.ARRIVE ;  /* 0x00000000000079c5 */ /* 0x000fd00000000000 */
[----:B------:R-:W-:Y:S01]  /*3530*/  HGMMA.64x96x16.F32.BF16 R24, gdesc[UR4], R24, gsb0 ;  /* 0x01600000041879f0 */ /* 0x000fe20008001818 */
[----:B--2---:R-:W-:Y:S02]  /*3540*/  VIADD R12, R12, 0x402 ;  /* 0x000004020c0c7836 */ /* 0x004fe40000000000 */
        /* <DEDUP_REMOVED lines=10> */
[----:B---3--:R-:W-:Y:S02]  /*35f0*/  VIADD R14, R14, 0x404 ;  /* 0x000004040e0e7836 */ /* 0x008fe40000000000 */
        /* <DEDUP_REMOVED lines=10> */
[----:B----4-:R-:W-:Y:S02]  /*36a0*/  VIADD R20, R20, 0x406 ;  /* 0x0000040614147836 */ /* 0x010fe40000000000 */
        /* <DEDUP_REMOVED lines=10> */
[----:B-----5:R-:W-:Y:S02]  /*3750*/  VIADD R72, R72, 0x800 ;  /* 0x0000080048487836 */ /* 0x020fe40000000000 */
        /* <DEDUP_REMOVED lines=49> */
[----:B------:R-:W-:Y:S01]  /*3a70*/  R2UR UR5, R73 ;  /* 0x00000000490572ca */ /* 0x000fe200000e0000 */
[----:B------:R-:W1:Y:S01]  /*3a80*/  S2R R74, SR_TID.X ;  /* 0x00000000004a7919 */ /* 0x000e620000002100 */
[----:B--2---:R-:W-:Y:S01]  /*3a90*/  VIADD R12, R12, 0xc02 ;  /* 0x00000c020c0c7836 */ /* 0x004fe20000000000 */
[----:B------:R-:W-:Y:S02]  /*3aa0*/  WARPGROUP.DEPBAR.LE gsb0, 0x0 ;  /* 0x00008000000079c5 */ /* 0x000fe40000010000 */
[----:B------:R-:W-:-:S08]  /*3ab0*/  WARPGROUP.ARRIVE ;  /* 0x00000000000079c5 */ /* 0x000fd00000000000 */
[----:B------:R-:W-:Y:S01]  /*3ac0*/  HGMMA.64x96x16.F32.BF16 R24, gdesc[UR4], R24, gsb0 ;  /* 0x01600000041879f0 */ /* 0x000fe20008001818 */
[----:B-1----:R-:W-:Y:S01]  /*3ad0*/  LOP3.LUT P1, RZ, R74, 0x7f, RZ, 0xc0, !PT ;  /* 0x0000007f4aff7812 */ /* 0x002fe2000782c0ff */
[----:B------:R-:W-:Y:S02]  /*3ae0*/  VIADD R10, R8, 0x902 ;  /* 0x00000902080a7836 */ /* 0x000fe40000000000 */
[----:B------:R-:W-:-:S10]  /*3af0*/  IMAD.MOV.U32 R11, RZ, RZ, R9 ;  /* 0x000000ffff0b7224 */ /* 0x000fd400078e0009 */
[----:B------:R-:W2:Y:S04]  /*3b00*/  @!P1 LDL.64 R74, [R1+0x30] ;  /* 0x00003000014a9983 */ /* 0x000ea80000100a00 */
[----:B------:R-:W5:Y:S01]  /*3b10*/  @!P1 LDL R7, [R1+0x210] ;  /* 0x0002100001079983 */ /* 0x000f620000100800 */
[----:B------:R-:W-:Y:S02]  /*3b20*/  R2UR UR6, R10 ;  /* 0x000000000a0672ca */ /* 0x000fe400000e0000 */
[----:B------:R-:W-:Y:S02]  /*3b30*/  R2UR UR7, R11 ;  /* 0x000000000b0772ca */ /* 0x000fe400000e0000 */
[----:B------:R-:W-:Y:S02]  /*3b40*/  R2UR UR4, R12 ;  /* 0x000000000c0472ca */ /* 0x000fe400000e0000 */
[----:B------:R-:W-:Y:S01]  /*3b50*/  R2UR UR5, R13 ;  /* 0x000000000d0572ca */ /* 0x000fe200000e0000 */
[----:B------:R-:W-:-:S02]  /*3b60*/  WARPGROUP.DEPBAR.LE gsb0, 0x0 ;  /* 0x00008000000079c5 */ /* 0x000fc40000010000 */
[----:B------:R-:W-:-:S10]  /*3b70*/  WARPGROUP.ARRIVE ;  /* 0x00000000000079c5 */ /* 0x000fd40000000000 */
[----:B------:R-:W-:Y:S01]  /*3b80*/  HGMMA.64x96x16.F32.BF16 R24, gdesc[UR4], R24, gsb0 ;  /* 0x01600000041879f0 */ /* 0x000fe20008001818 */
[----:B---3--:R-:W-:Y:S02]  /*3b90*/  VIADD R14, R14, 0xc04 ;  /* 0x00000c040e0e7836 */ /* 0x008fe40000000000 */
[----:B------:R-:W-:Y:S02]  /*3ba0*/  VIADD R10, R8, 0x904 ;  /* 0x00000904080a7836 */ /* 0x000fe40000000000 */
[----:B------:R-:W-:Y:S01]  /*3bb0*/  IMAD.MOV.U32 R11, RZ, RZ, R9 ;  /* 0x000000ffff0b7224 */ /* 0x000fe200078e0009 */
[----:B------:R-:W-:Y:S02]  /*3bc0*/  R2UR UR4, R14 ;  /* 0x000000000e0472ca */ /* 0x000fe400000e0000 */
[----:B------:R-:W-:Y:S02]  /*3bd0*/  R2UR UR6, R10 ;  /* 0x000000000a0672ca */ /* 0x000fe400000e0000 */
[----:B------:R-:W-:-:S02]  /*3be0*/  R2UR UR7, R11 ;  /* 0x000000000b0772ca */ /* 0x000fc400000e0000 */
[----:B------:R-:W-:Y:S01]  /*3bf0*/  R2UR UR5, R15 ;  /* 0x000000000f0572ca */ /* 0x000fe200000e0000 */
[----:B------:R-:W-:Y:S01]  /*3c00*/  VIADD R8, R8, 0x906 ;  /* 0x0000090608087836 */ /* 0x000fe20000000000 */
[----:B------:R-:W-:Y:S02]  /*3c10*/  WARPGROUP.DEPBAR.LE gsb0, 0x0 ;  /* 0x00008000000079c5 */ /* 0x000fe40000010000 */
[----:B------:R-:W-:-:S09]  /*3c20*/  WARPGROUP.ARRIVE ;  /* 0x00000000000079c5 */ /* 0x000fd20000000000 */
[----:B------:R-:W-:Y:S01]  /*3c30*/  HGMMA.64x96x16.F32.BF16 R24, gdesc[UR4], R24, gsb0 ;  /* 0x01600000041879f0 */ /* 0x000fe20008001818 */
[----:B----4-:R-:W-:Y:S01]  /*3c40*/  VIADD R20, R20, 0xc06 ;  /* 0x00000c0614147836 */ /* 0x010fe20000000000 */
[----:B------:R-:W-:Y:S02]  /*3c50*/  R2UR UR6, R8 ;  /* 0x00000000080672ca */ /* 0x000fe400000e0000 */
[----:B------:R-:W-:Y:S02]  /*3c60*/  R2UR UR7, R9 ;  /* 0x00000000090772ca */ /* 0x000fe400000e0000 */
[----:B------:R-:W-:Y:S02]  /*3c70*/  R2UR UR4, R20 ;  /* 0x00000000140472ca */ /* 0x000fe400000e0000 */
[----:B------:R-:W-:Y:S01]  /*3c80*/  R2UR UR5, R21 ;  /* 0x00000000150572ca */ /* 0x000fe200000e0000 */
[----:B------:R1:W-:Y:S04]  /*3c90*/  STL [R1+0x90], R0 ;  /* 0x0000900001007387 */ /* 0x0003e80000100800 */
[----:B------:R1:W-:Y:S01]  /*3ca0*/  STL [R1+0x90], R0 ;  /* 0x0000900001007387 */ /* 0x0003e20000100800 */
[----:B------:R-:W-:-:S02]  /*3cb0*/  WARPGROUP.DEPBAR.LE gsb0, 0x0 ;  /* 0x00008000000079c5 */ /* 0x000fc40000010000 */
[----:B------:R-:W-:-:S06]  /*3cc0*/  WARPGROUP.ARRIVE ;  /* 0x00000000000079c5 */ /* 0x000fcc0000000000 */
[----:B------:R-:W-:Y:S01]  /*3cd0*/  HGMMA.64x96x16.F32.BF16 R24, gdesc[UR4], R24, gsb0 ;  /* 0x01600000041879f0 */ /* 0x000fe20008001818 */
[----:B--2---:R-:W-:Y:S01]  /*3ce0*/  @!P1 MOV R74, R74 ;  /* 0x0000004a004a9202 */ /* 0x004fe20000000f00 */
[----:B------:R1:W-:Y:S04]  /*3cf0*/  STL [R1+0x90], R0 ;  /* 0x0000900001007387 */ /* 0x0003e80000100800 */
[----:B------:R1:W-:Y:S01]  /*3d00*/  STL [R1+0x90], R0 ;  /* 0x0000900001007387 */ /* 0x0003e20000100800 */
[----:B-----5:R-:W-:-:S03]  /*3d10*/  @!P1 IMAD R7, R7, 0x8, R74 ;  /* 0x0000000807079824 */ /* 0x020fc600078e024a */
[----:B------:R1:W-:Y:S04]  /*3d20*/  STL [R1+0x90], R0 ;  /* 0x0000900001007387 */ /* 0x0003e80000100800 */
[----:B------:R1:W-:Y:S04]  /*3d30*/  STL [R1+0x90], R0 ;  /* 0x0000900001007387 */ /* 0x0003e80000100800 */
[----:B------:R1:W-:Y:S04]  /*3d40*/  STL [R1+0x90], R0 ;  /* 0x0000900001007387 */ /* 0x0003e80000100800 */
[----:B------:R1:W-:Y:S01]  /*3d50*/  STL [R1+0x90], R0 ;  /* 0x0000900001007387 */ /* 0x0003e20000100800 */
[----:B------:R-:W-:-:S03]  /*3d60*/  @!P1 PRMT R7, RZ, 0x654, R7 ;  /* 0x00000654ff079816 */ /* 0x000fc60000000007 */
[----:B------:R1:W-:Y:S04]  /*3d70*/  STL [R1+0x90], R0 ;  /* 0x0000900001007387 */ /* 0x0003e80000100800 */
[----:B------:R1:W-:Y:S04]  /*3d80*/  STL [R1+0x90], R0 ;  /* 0x0000900001007387 */ /* 0x0003e80000100800 */
[----:B------:R1:W-:Y:S04]  /*3d90*/  STL [R1+0x90], R0 ;  /* 0x0000900001007387 */ /* 0x0003e80000100800 */
[----:B------:R1:W-:Y:S04]  /*3da0*/  STL [R1+0x90], R0 ;  /* 0x0000900001007387 */ /* 0x0003e80000100800 */
[----:B------:R1:W-:Y:S04]  /*3db0*/  STL [R1+0x90], R0 ;  /* 0x0000900001007387 */ /* 0x0003e80000100800 */
[----:B------:R1:W-:Y:S04]  /*3dc0*/  STL [R1+0x90], R0 ;  /* 0x0000900001007387 */ /* 0x0003e80000100800 */
[----:B------:R1:W-:Y:S04]  /*3dd0*/  STL [R1+0x90], R0 ;  /* 0x0000900001007387 */ /* 0x0003e80000100800 */
[----:B------:R1:W-:Y:S01]  /*3de0*/  STL [R1+0x90], R0 ;  /* 0x0000900001007387 */ /* 0x0003e20000100800 */
[----:B------:R-:W-:-:S02]  /*3df0*/  WARPGROUP.DEPBAR.LE gsb0, 0x0 ;  /* 0x00008000000079c5 */ /* 0x000fc40000010000 */
[----:B------:R1:W-:Y:S06]  /*3e00*/  BAR.ARV R203, 0x100 ;  /* 0x000400cb0000751d */ /* 0x0003ec0000002000 */
[----:B------:R2:W-:Y:S01]  /*3e10*/  @!P1 SYNCS.ARRIVE.TRANS64.RED.A1T0 RZ, [R7+URZ], RZ ;  /* 0x000000ff07ff99a7 */ /* 0x0005e2000810043f */
[----:B------:R-:W3:Y:S04]  /*3e20*/  LDL R15, [R1+0x70] ;  /* 0x00007000010f7983 */ /* 0x000ee80000100800 */
[----:B------:R-:W4:Y:S04]  /*3e30*/  LDL R11, [R6+0x8] ;  /* 0x00000800060b7983 */ /* 0x000f280000100800 */
[----:B--2---:R-:W2:Y:S04]  /*3e40*/  LDL R7, [R6] ;  /* 0x0000000006077983 */ /* 0x004ea80000100800 */
[----:B------:R-:W5:Y:S04]  /*3e50*/  LDL R19, [R6+0x18] ;  /* 0x0000180006137983 */ /* 0x000f680000100800 */
[----:B------:R-:W5:Y:S04]  /*3e60*/  LDL R12, [R6+0x4] ;  /* 0x00000400060c7983 */ /* 0x000f680000100800 */
[----:B------:R-:W5:Y:S04]  /*3e70*/  LDL R13, [R6+0xc] ;  /* 0x00000c00060d7983 */ /* 0x000f680000100800 */
[----:B------:R-:W5:Y:S04]  /*3e80*/  LDL R9, [R6+0x10] ;  /* 0x0000100006097983 */ /* 0x000f680000100800 */
[----:B------:R-:W5:Y:S01]  /*3e90*/  LDL R14, [R6+0x14] ;  /* 0x00001400060e7983 */ /* 0x000f620000100800 */
[----:B------:R-:W-:-:S02]  /*3ea0*/  UMOV UR4, 0xffffffa0 ;  /* 0xffffffa000047882 */ /* 0x000fc40000000000 */
[----:B------:R-:W-:Y:S01]  /*3eb0*/  UIMAD UR4, UR45, UR4, 0x60 ;  /* 0x000000602d0474a4 */ /* 0x000fe2000f8e0204 */
[----:B------:R-:W-:Y:S01]  /*3ec0*/  LOP3.LUT R166, R166, 0xffefffff, RZ, 0xc0, !PT ;  /* 0xffefffffa6a67812 */ /* 0x000fe200078ec0ff */
[----:B------:R-:W-:Y:S03]  /*3ed0*/  BSSY B0, `(.L_x_1516) ;  /* 0x000003f000007945 */ /* 0x000fe60003800000 */
[----:B------:R-:W-:Y:S02]  /*3ee0*/  @P1 LOP3.LUT R166, R166, 0x100000, RZ, 0xfc, !PT ;  /* 0x00100000a6a61812 */ /* 0x000fe400078efcff */
[----:B--2---:R-:W-:-:S04]  /*3ef0*/  SHF.R.S32.HI R8, RZ, 0x1f, R7 ;  /* 0x0000001fff087819 */ /* 0x004fc80000011407 */
[----:B------:R-:W-:-:S04]  /*3f00*/  LEA.HI R8, R8, R7, RZ, 0x7 ;  /* 0x0000000708087211 */ /* 0x000fc800078f38ff */
[----:B------:R-:W-:-:S05]  /*3f10*/  LOP3.LUT R10, R8, 0xffffff80, RZ, 0xc0, !PT ;  /* 0xffffff80080a7812 */ /* 0x000fca00078ec0ff */
[----:B------:R-:W-:-:S05]  /*3f20*/  IMAD.IADD R10, R7, 0x1, -R10 ;  /* 0x00000001070a7824 */ /* 0x000fca00078e0a0a */
[----:B------:R-:W-:-:S04]  /*3f30*/  SHF.R.S32.HI R21, RZ, 0x1f, R10 ;  /* 0x0000001fff157819 */ /* 0x000fc8000001140a */
[CC--:B------:R-:W-:Y:S02]  /*3f40*/  LEA.HI R20, R21.reuse, R10.reuse, RZ, 0x2 ;  /* 0x0000000a15147211 */ /* 0x0c0fe400078f10ff */
[----:B------:R-:W-:Y:S02]  /*3f50*/  LEA.HI R21, R21, R10, RZ, 0x5 ;  /* 0x0000000a15157211 */ /* 0x000fe400078f28ff */
[--C-:B------:R-:W-:Y:S02]  /*3f60*/  SHF.R.S32.HI R72, RZ, 0x2, R20.reuse ;  /* 0x00000002ff487819 */ /* 0x100fe40000011414 */
[----:B------:R-:W-:Y:S02]  /*3f70*/  SHF.R.S32.HI R7, RZ, 0x1f, R20 ;  /* 0x0000001fff077819 */ /* 0x000fe40000011414 */
[----:B------:R-:W-:Y:S02]  /*3f80*/  SHF.R.S32.HI R74, RZ, 0x5, R21 ;  /* 0x00000005ff4a7819 */ /* 0x000fe40000011415 */
[----:B------:R-:W-:-:S02]  /*3f90*/  LEA.HI R73, R7, R72, RZ, 0x3 ;  /* 0x0000004807497211 */ /* 0x000fc400078f18ff */
[----:B------:R-:W-:Y:S01]  /*3fa0*/  SHF.R.S32.HI R7, RZ, 0x7, R8 ;  /* 0x00000007ff077819 */ /* 0x000fe20000011408 */
[----:B---3--:R-:W-:Y:S01]  /*3fb0*/  IMAD R74, R15, 0x8, R74 ;  /* 0x000000080f4a7824 */ /* 0x008fe200078e024a */
[----:B------:R-:W-:Y:S01]  /*3fc0*/  LOP3.LUT R21, R20, 0x7ffffffc, RZ, 0xc0, !PT ;  /* 0x7ffffffc14157812 */ /* 0x000fe200078ec0ff */
[----:B----4-:R-:W-:Y:S01]  /*3fd0*/  VIADD R15, R11, UR4 ;  /* 0x000000040b0f7c36 */ /* 0x010fe20008000000 */
[----:B------:R-:W-:Y:S02]  /*3fe0*/  LOP3.LUT R73, R73, 0xfffffff8, RZ, 0xc0, !PT ;  /* 0xfffffff849497812 */ /* 0x000fe400078ec0ff */
[----:B------:R-:W-:Y:S01]  /*3ff0*/  LEA.HI R8, R8, R7, RZ, 0x1 ;  /* 0x0000000708087211 */ /* 0x000fe200078f08ff */
[----:B------:R-:W-:Y:S01]  /*4000*/  IMAD.IADD R21, R10, 0x1, -R21 ;  /* 0x000000010a157824 */ /* 0x000fe200078e0a15 */
[----:B-----5:R-:W-:Y:S01]  /*4010*/  ISETP.GE.AND P0, PT, R19, 0x1, PT ;  /* 0x000000011300780c */ /* 0x020fe20003f06270 */
[----:B------:R-:W-:Y:S01]  /*4020*/  IMAD.IADD R73, R72, 0x1, -R73 ;  /* 0x0000000148497824 */ /* 0x000fe200078e0a49 */
[----:B------:R-:W-:-:S02]  /*4030*/  LOP3.LUT R8, R8, 0x3fffffe, RZ, 0xc0, !PT ;  /* 0x03fffffe08087812 */ /* 0x000fc400078ec0ff */
[----:B------:R-:W-:Y:S01]  /*4040*/  IADD3 R10, -R12, 0x1, R15 ;  /* 0x000000010c0a7810 */ /* 0x000fe20007ffe10f */
[----:B------:R-:W-:Y:S01]  /*4050*/  IMAD.U32 R73, R74, 0x10, R73 ;  /* 0x000000104a497824 */ /* 0x000fe200078e0049 */
[----:B------:R-:W-:Y:S01]  /*4060*/  LOP3.LUT R13, RZ, R13, RZ, 0x33, !PT ;  /* 0x0000000dff0d7212 */ /* 0x000fe200078e33ff */
[----:B------:R-:W-:Y:S02]  /*4070*/  IMAD.IADD R8, R7, 0x1, -R8 ;  /* 0x0000000107087824 */ /* 0x000fe400078e0a08 */
[C---:B------:R-:W-:Y:S02]  /*4080*/  IMAD R10, R21.reuse, -0x2, R10 ;  /* 0xfffffffe150a7824 */ /* 0x040fe400078e020a */
[----:B------:R-:W-:Y:S02]  /*4090*/  IMAD R20, R21, -0x2, R15 ;  /* 0xfffffffe15147824 */ /* 0x000fe400078e020f */
[----:B------:R-:W-:Y:S02]  /*40a0*/  IMAD R73, R8, 0x40, R73 ;  /* 0x0000004008497824 */ /* 0x000fe400078e0249 */
[----:B------:R-:W-:-:S02]  /*40b0*/  IMAD.IADD R15, R10, 0x1, R9 ;  /* 0x000000010a0f7824 */ /* 0x000fc400078e0209 */
[----:B------:R-:W-:Y:S02]  /*40c0*/  IMAD.U32 R8, RZ, RZ, UR4 ;  /* 0x00000004ff087e24 */ /* 0x000fe4000f8e00ff */
[----:B------:R-:W-:Y:S02]  /*40d0*/  IMAD.IADD R72, R10, 0x1, R13 ;  /* 0x000000010a487824 */ /* 0x000fe400078e020d */
[----:B------:R-:W-:Y:S01]  /*40e0*/  VIADD R14, R14, UR4 ;  /* 0x000000040e0e7c36 */ /* 0x000fe20008000000 */
[----:B------:R-:W-:Y:S01]  /*40f0*/  VIADDMNMX R10, R73, R15, R20, PT ;  /* 0x0000000f490a7246 */ /* 0x000fe20003800114 */
[----:B------:R-:W-:Y:S02]  /*4100*/  IMAD R21, R21, -0x2, R8 ;  /* 0xfffffffe15157824 */ /* 0x000fe400078e0208 */
[----:B------:R-:W-:Y:S01]  /*4110*/  IMAD.IADD R7, R72, 0x1, R73 ;  /* 0x0000000148077824 */ /* 0x000fe200078e0249 */
[----:B-1----:R-:W-:Y:S06]  /*4120*/  @!P0 BRA `(.L_x_1517) ;  /* 0x0000000000648947 */ /* 0x002fec0003800000 */
[----:B------:R-:W-:Y:S01]  /*4130*/  IADD3 R8, R73, R11, -R12 ;  /* 0x0000000b49087210 */ /* 0x000fe20007ffe80c */
[----:B------:R-:W-:Y:S03]  /*4140*/  BSSY B1, `(.L_x_1518) ;  /* 0x0000014000017945 */ /* 0x000fe60003800000 */
[----:B------:R-:W-:-:S13]  /*4150*/  ISETP.GT.AND P0, PT, R8, -0x1, PT ;  /* 0xffffffff0800780c */ /* 0x000fda0003f04270 */
[----:B------:R-:W-:Y:S05]  /*4160*/  @P0 BRA `(.L_x_1519) ;  /* 0x00000000002c0947 */ /* 0x000fea0003800000 */
[----:B------:R-:W-:Y:S01]  /*4170*/  ISETP.NE.AND P0, PT, R19, 0x1, PT ;  /* 0x000000011300780c */ /* 0x000fe20003f05270 */
[----:B------:R-:W-:Y:S01]  /*4180*/  BSSY B2, `(.L_x_1520) ;  /* 0x0000007000027945 */ /* 0x000fe20003800000 */
[----:B------:R-:W-:-:S11]  /*4190*/  LOP3.LUT R8, RZ, R8, RZ, 0x33, !PT ;  /* 0x00000008ff087212 */ /* 0x000fd600078e33ff */
[----:B------:R-:W-:Y:S05]  /*41a0*/  @!P0 BRA `(.L_x_1521) ;  /* 0x0000000000108947 */ /* 0x000fea0003800000 */
[----:B------:R-:W2:Y:S04]  /*41b0*/  LDL R9, [R6+0x1c] ;  /* 0x00001c0006097983 */ /* 0x000ea80000100800 */
[----:B------:R-:W3:Y:S01]  /*41c0*/  LDL R13, [R6+0x20] ;  /* 0x00002000060d7983 */ /* 0x000ee20000100800 */
[----:B--2---:R-:W-:-:S05]  /*41d0*/  IMAD.HI.U32 R8, R8, R9, RZ ;  /* 0x0000000908087227 */ /* 0x004fca00078e00ff */
[----:B---3--:R-:W-:-:S07]  /*41e0*/  SHF.R.U32.HI R8, RZ, R13, R8 ;  /* 0x0000000dff087219 */ /* 0x008fce0000011608 */
.L_x_1521:
[----:B------:R-:W-:Y:S05]  /*41f0*/  BSYNC B2 ;  /* 0x0000000000027941 */ /* 0x000fea0003800000 */
.L_x_1520:
[----:B------:R-:W-:Y:S01]  /*4200*/  LOP3.LUT R8, RZ, R8, RZ, 0x33, !PT ;  /* 0x00000008ff087212 */ /* 0x000fe200078e33ff */
[----:B------:R-:W-:Y:S06]  /*4210*/  BRA `(.L_x_1522) ;  /* 0x0000000000187947 */ /* 0x000fec0003800000 */
.L_x_1519:
[----:B------:R-:W-:-:S13]  /*4220*/  ISETP.NE.AND P0, PT, R19, 0x1, PT ;  /* 0x000000011300780c */ /* 0x000fda0003f05270 */
[----:B------:R-:W-:Y:S05]  /*4230*/  @!P0 BRA `(.L_x_1522) ;  /* 0x0000000000108947 */ /* 0x000fea0003800000 */
[----:B------:R-:W2:Y:S04]  /*4240*/  LDL R9, [R6+0x1c] ;  /* 0x00001c0006097983 */ /* 0x000ea80000100800 */
[----:B------:R-:W3:Y:S01]  /*4250*/  LDL R13, [R6+0x20] ;  /* 0x00002000060d7983 */ /* 0x000ee20000100800 */
[----:B--2---:R-:W-:-:S05]  /*4260*/  IMAD.HI.U32 R8, R8, R9, RZ ;  /* 0x0000000908087227 */ /* 0x004fca00078e00ff */
[----:B---3--:R-:W-:-:S07]  /*4270*/  SHF.R.U32.HI R8, RZ, R13, R8 ;  /* 0x0000000dff087219 */ /* 0x008fce0000011608 */
.L_x_1522:
[----:B------:R-:W-:Y:S05]  /*4280*/  BSYNC B1 ;  /* 0x0000000000017941 */ /* 0x000fea0003800000 */
.L_x_1518:
[----:B------:R-:W-:-:S05]  /*4290*/  IMAD R8, R19, R8, R21 ;  /* 0x0000000813087224 */ /* 0x000fca00078e0215 */
[----:B------:R-:W-:Y:S02]  /*42a0*/  VIMNMX R7, R7, R8, !PT ;  /* 0x0000000807077248 */ /* 0x000fe40007fe0100 */
[----:B------:R-:W-:-:S07]  /*42b0*/  VIADDMNMX R10, R8, R19, R10, PT ;  /* 0x00000013080a7246 */ /* 0x000fce000380010a */
.L_x_1517:
[----:B------:R-:W-:Y:S05]  /*42c0*/  BSYNC B0 ;  /* 0x0000000000007941 */ /* 0x000fea0003800000 */
.L_x_1516:
[C---:B------:R-:W-:Y:S01]  /*42d0*/  ISETP.GE.AND P0, PT, R14.reuse, 0x2, PT ;  /* 0x000000020e00780c */ /* 0x040fe20003f06270 */
[----:B------:R-:W-:Y:S01]  /*42e0*/  VIADD R73, R73, 0x8 ;  /* 0x0000000849497836 */ /* 0x000fe20000000000 */
[C---:B------:R-:W-:Y:S01]  /*42f0*/  ISETP.GE.AND P4, PT, R14.reuse, 0xa, PT ;  /* 0x0000000a0e00780c */ /* 0x040fe20003f86270 */
[----:B------:R-:W-:Y:S01]  /*4300*/  BSSY B0, `(.L_x_1523) ;  /* 0x000008e000007945 */ /* 0x000fe20003800000 */
[C---:B------:R-:W-:Y:S02]  /*4310*/  ISETP.GT.AND P2, PT, R7.reuse, 0x1, !P0 ;  /* 0x000000010700780c */ /* 0x040fe40004744270 */
[----:B------:R-:W-:Y:S02]  /*4320*/  ISETP.GE.AND P1, PT, R14, 0x9, PT ;  /* 0x000000090e00780c */ /* 0x000fe40003f26270 */
[----:B------:R-:W-:Y:S02]  /*4330*/  ISETP.LT.OR P2, PT, R10, 0x2, P2 ;  /* 0x000000020a00780c */ /* 0x000fe40001741670 */
[----:B------:R-:W-:-:S02]  /*4340*/  ISETP.GT.AND P3, PT, R7, 0x8, !P1 ;  /* 0x000000080700780c */ /* 0x000fc40004f64270 */
[----:B------:R-:W-:Y:S02]  /*4350*/  FSEL R178, R25, -INF , !P2 ;  /* 0xff80000019b27808 */ /* 0x000fe40005000000 */
[----:B------:R-:W-:Y:S02]  /*4360*/  ISETP.GT.AND P2, PT, R7, 0x9, !P4 ;  /* 0x000000090700780c */ /* 0x000fe40006744270 */
[----:B------:R-:W-:Y:S02]  /*4370*/  P2R R25, PR, RZ, 0x10 ;  /* 0x00000010ff197803 */ /* 0x000fe40000000000 */
        /* <DEDUP_REMOVED lines=82> */
[----:B------:R-:W-:Y:S02]  /*48a0*/  P2R R28, PR, RZ, 0x10 ;  /* 0x00000010ff1c7803 */ /* 0x000fe40000000000 */
        /* <DEDUP_REMOVED lines=14> */
[----:B------:R-:W-:-:S04]  /*4990*/  ISETP.GT.AND P6, PT, R7, RZ, !P5 ;  /* 0x000000ff0700720c */ /* 0x000fc80006fc4270 */
[----:B------:R-:W-:-:S04]  /*49a0*/  ISETP.LT.OR P6, PT, R10, 0x1, P6 ;  /* 0x000000010a00780c */ /* 0x000fc800037c1670 */
[----:B------:R-:W-:Y:S02]  /*49b0*/  FSEL R61, R24, -INF , !P6 ;  /* 0xff800000183d7808 */ /* 0x000fe40007000000 */
[----:B------:R-:W-:-:S04]  /*49c0*/  ISETP.GE.AND P6, PT, R14, 0x5a, PT ;  /* 0x0000005a0e00780c */ /* 0x000fc80003fc6270 */
[----:B------:R-:W-:Y:S02]  /*49d0*/  P2R R14, PR, RZ, 0x40 ;  /* 0x00000040ff0e7803 */ /* 0x000fe40000000000 */
[----:B------:R-:W-:Y:S01]  /*49e0*/  ISETP.GT.AND P6, PT, R7, 0x59, !P6 ;  /* 0x000000590700780c */ /* 0x000fe200077c4270 */
[----:B------:R-:W-:-:S03]  /*49f0*/  IMAD.IADD R7, R72, 0x1, R73 ;  /* 0x0000000148077824 */ /* 0x000fc600078e0249 */
[----:B------:R-:W-:Y:S02]  /*4a00*/  ISETP.LT.OR P6, PT, R10, 0x5a, P6 ;  /* 0x0000005a0a00780c */ /* 0x000fe400037c1670 */
[----:B------:R-:W-:Y:S02]  /*4a10*/  VIADDMNMX R10, R73, R15, R20, PT ;  /* 0x0000000f490a7246 */ /* 0x000fe40003800114 */
[----:B------:R-:W-:Y:S02]  /*4a20*/  FSEL R177, R69, -INF , !P6 ;  /* 0xff80000045b17808 */ /* 0x000fe40007000000 */
[----:B------:R-:W-:-:S13]  /*4a30*/  ISETP.GE.AND P6, PT, R19, 0x1, PT ;  /* 0x000000011300780c */ /* 0x000fda0003fc6270 */
[----:B------:R-:W-:Y:S05]  /*4a40*/  @!P6 BRA `(.L_x_1524) ;  /* 0x000000000064e947 */ /* 0x000fea0003800000 */
        /* <DEDUP_REMOVED lines=12> */
.L_x_1528:
[----:B------:R-:W-:Y:S05]  /*4b10*/  BSYNC B2 ;  /* 0x0000000000027941 */ /* 0x000fea0003800000 */
.L_x_1527:
[----:B------:R-:W-:Y:S01]  /*4b20*/  LOP3.LUT R12, RZ, R12, RZ, 0x33, !PT ;  /* 0x0000000cff0c7212 */ /* 0x000fe200078e33ff */
[----:B------:R-:W-:Y:S06]  /*4b30*/  BRA `(.L_x_1529) ;  /* 0x0000000000187947 */ /* 0x000fec0003800000 */
.L_x_1526:
[----:B------:R-:W-:-:S13]  /*4b40*/  ISETP.NE.AND P6, PT, R19, 0x1, PT ;  /* 0x000000011300780c */ /* 0x000fda0003fc5270 */
[----:B------:R-:W-:Y:S05]  /*4b50*/  @!P6 BRA `(.L_x_1529) ;  /* 0x000000000010e947 */ /* 0x000fea0003800000 */
[----:B------:R-:W2:Y:S04]  /*4b60*/  LDL R11, [R6+0x1c] ;  /* 0x00001c00060b7983 */ /* 0x000ea80000100800 */
[----:B------:R-:W3:Y:S01]  /*4b70*/  LDL R13, [R6+0x20] ;  /* 0x00002000060d7983 */ /* 0x000ee20000100800 */
[----:B--2---:R-:W-:-:S05]  /*4b80*/  IMAD.HI.U32 R12, R12, R11, RZ ;  /* 0x0000000b0c0c7227 */ /* 0x004fca00078e00ff */
[----:B---3--:R-:W-:-:S07]  /*4b90*/  SHF.R.U32.HI R12, RZ, R13, R12 ;  /* 0x0000000dff0c7219 */ /* 0x008fce000001160c */
.L_x_1529:
[----:B------:R-:W-:Y:S05]  /*4ba0*/  BSYNC B1 ;  /* 0x0000000000017941 */ /* 0x000fea0003800000 */
.L_x_1525:
[----:B------:R-:W-:-:S05]  /*4bb0*/  IMAD R12, R19, R12, R21 ;  /* 0x0000000c130c7224 */ /* 0x000fca00078e0215 */
[----:B------:R-:W-:Y:S02]  /*4bc0*/  VIADDMNMX R10, R12, R19, R10, PT ;  /* 0x000000130c0a7246 */ /* 0x000fe4000380010a */
[----:B------:R-:W-:-:S07]  /*4bd0*/  VIMNMX R7, R7, R12, !PT ;  /* 0x0000000c07077248 */ /* 0x000fce0007fe0100 */
.L_x_1524:
[----:B------:R-:W-:Y:S05]  /*4be0*/  BSYNC B0 ;  /* 0x0000000000007941 */ /* 0x000fea0003800000 */
.L_x_1523:
[C---:B------:R-:W-:Y:S01]  /*4bf0*/  ISETP.GT.AND P0, PT, R7.reuse, 0x1, !P0 ;  /* 0x000000010700780c */ /* 0x040fe20004704270 */
[----:B------:R-:W2:Y:S01]  /*4c00*/  LDL R222, [R1+0x228] ;  /* 0x0002280001de7983 */ /* 0x000ea20000100800 */
[----:B------:R-:W-:Y:S02]  /*4c10*/  ISETP.GT.AND P1, PT, R7, 0x8, !P1 ;  /* 0x000000080700780c */ /* 0x000fe40004f24270 */
[C---:B------:R-:W-:Y:S01]  /*4c20*/  ISETP.LT.OR P0, PT, R10.reuse, 0x2, P0 ;  /* 0x000000020a00780c */ /* 0x040fe20000701670 */
[----:B------:R-:W3:Y:S01]  /*4c30*/  LDL R224, [R1+0x22c] ;  /* 0x00022c0001e07983 */ /* 0x000ee20000100800 */
[----:B------:R-:W-:Y:S02]  /*4c40*/  ISETP.LT.OR P1, PT, R10, 0x9, P1 ;  /* 0x000000090a00780c */ /* 0x000fe40000f21670 */
[----:B------:R-:W-:Y:S01]  /*4c50*/  FSEL R53, R27, -INF , !P0 ;  /* 0xff8000001b357808 */ /* 0x000fe20004000000 */
[----:B------:R-:W4:Y:S01]  /*4c60*/  LDL R20, [R1+0x450] ;  /* 0x0004500001147983 */ /* 0x000f220000100800 */
[----:B------:R-:W-:-:S02]  /*4c70*/  ISETP.NE.AND P0, PT, R25, RZ, PT ;  /* 0x000000ff1900720c */ /* 0x000fc40003f05270 */
[----:B------:R-:W-:Y:S01]  /*4c80*/  FSEL R49, R30, -INF , !P1 ;  /* 0xff8000001e317808 */ /* 0x000fe20004800000 */
[----:B------:R-:W5:Y:S01]  /*4c90*/  LDL R21, [R1+0x234] ;  /* 0x0002340001157983 */ /* 0x000f620000100800 */
[----:B------:R-:W-:Y:S02]  /*4ca0*/  ISETP.GT.AND P0, PT, R7, 0x9, !P0 ;  /* 0x000000090700780c */ /* 0x000fe40004704270 */
[----:B------:R-:W-:Y:S01]  /*4cb0*/  ISETP.NE.AND P1, PT, R32, RZ, PT ;  /* 0x000000ff2000720c */ /* 0x000fe20003f25270 */
[----:B------:R-:W4:Y:S01]  /*4cc0*/  LDL R15, [R1+0x210] ;  /* 0x00021000010f7983 */ /* 0x000f220000100800 */
[----:B------:R-:W-:Y:S02]  /*4cd0*/  ISETP.LT.OR P0, PT, R10, 0xa, P0 ;  /* 0x0000000a0a00780c */ /* 0x000fe40000701670 */
[----:B------:R-:W-:Y:S01]  /*4ce0*/  ISETP.NE.AND P6, PT, R36, RZ, PT ;  /* 0x000000ff2400720c */ /* 0x000fe20003fc5270 */
[----:B------:R-:W4:Y:S01]  /*4cf0*/  LDL R156, [R1+0x224] ;  /* 0x00022400019c7983 */ /* 0x000f220000100800 */
[----:B------:R-:W-:-:S02]  /*4d00*/  FSEL R45, R31, -INF , !P0 ;  /* 0xff8000001f2d7808 */ /* 0x000fc40004000000 */
[----:B------:R-:W-:Y:S01]  /*4d10*/  ISETP.NE.AND P0, PT, R28, RZ, PT ;  /* 0x000000ff1c00720c */ /* 0x000fe20003f05270 */
[----:B------:R-:W4:Y:S01]  /*4d20*/  LDL R25, [R1+0x238] ;  /* 0x0002380001197983 */ /* 0x000f220000100800 */
[C---:B------:R-:W-:Y:S02]  /*4d30*/  ISETP.GT.AND P5, PT, R7.reuse, RZ, !P5 ;  /* 0x000000ff0700720c */ /* 0x040fe40006fa4270 */
[----:B------:R-:W-:Y:S01]  /*4d40*/  ISETP.GT.AND P0, PT, R7, 0x10, !P0 ;  /* 0x000000100700780c */ /* 0x000fe20004704270 */
[----:B------:R-:W4:Y:S01]  /*4d50*/  LDL R116, [R1+0x220] ;  /* 0x0002200001747983 */ /* 0x000f220000100800 */
[C---:B------:R-:W-:Y:S02]  /*4d60*/  ISETP.LT.OR P5, PT, R10.reuse, 0x1, P5 ;  /* 0x000000010a00780c */ /* 0x040fe40002fa1670 */
[----:B------:R-:W-:Y:S01]  /*4d70*/  ISETP.LT.OR P0, PT, R10, 0x11, P0 ;  /* 0x000000110a00780c */ /* 0x000fe20000701670 */
[----:B------:R-:W4:Y:S01]  /*4d80*/  LDL R118, [R1+0x230] ;  /* 0x0002300001767983 */ /* 0x000f220000100800 */
[----:B------:R-:W-:-:S02]  /*4d90*/  FSEL R83, R26, -INF , !P5 ;  /* 0xff8000001a537808 */ /* 0x000fc40006800000 */
[----:B------:R-:W-:Y:S01]  /*4da0*/  FSEL R191, R34, -INF , !P0 ;  /* 0xff80000022bf7808 */ /* 0x000fe20004000000 */
[----:B------:R-:W4:Y:S01]  /*4db0*/  LDL R27, [R1+0x23c] ;  /* 0x00023c00011b7983 */ /* 0x000f220000100800 */
[----:B------:R-:W-:Y:S02]  /*4dc0*/  ISETP.NE.AND P0, PT, R29, RZ, PT ;  /* 0x000000ff1d00720c */ /* 0x000fe40003f05270 */
[----:B------:R-:W-:Y:S01]  /*4dd0*/  FMNMX.FTZ R11, R61, R178, !PT ;  /* 0x000000b23d0b7209 */ /* 0x000fe20007810000 */
[----:B------:R-:W4:Y:S01]  /*4de0*/  LDL R120, [R1+0x240] ;  /* 0x0002400001787983 */ /* 0x000f220000100800 */
[----:B------:R-:W-:Y:S02]  /*4df0*/  ISETP.GT.AND P0, PT, R7, 0x11, !P0 ;  /* 0x000000110700780c */ /* 0x000fe40004704270 */
[----:B------:R-:W-:Y:S01]  /*4e00*/  FMNMX.FTZ R6, R83, R53, !PT ;  /* 0x0000003553067209 */ /* 0x000fe20007810000 */
[----:B------:R-:W4:Y:S01]  /*4e10*/  LDL R29, [R1+0x244] ;  /* 0x00024400011d7983 */ /* 0x000f220000100800 */
[----:B------:R-:W-:-:S02]  /*4e20*/  ISETP.LT.OR P0, PT, R10, 0x12, P0 ;  /* 0x000000120a00780c */ /* 0x000fc40000701670 */
[----:B------:R-:W-:Y:S01]  /*4e30*/  FMNMX.FTZ R11, R154, R11, !PT ;  /* 0x0000000b9a0b7209 */ /* 0x000fe20007810000 */
[----:B------:R-:W4:Y:S01]  /*4e40*/  LDL R31, [R1+0x248] ;  /* 0x00024800011f7983 */ /* 0x000f220000100800 */
[----:B------:R-:W-:Y:S02]  /*4e50*/  FSEL R196, R35, -INF , !P0 ;  /* 0xff80000023c47808 */ /* 0x000fe40004000000 */
[----:B------:R-:W-:Y:S01]  /*4e60*/  ISETP.GT.AND P0, PT, R7, 0x18, !P1 ;  /* 0x000000180700780c */ /* 0x000fe20004f04270 */
[----:B------:R-:W4:Y:S01]  /*4e70*/  LDL R122, [R1+0x250] ;  /* 0x00025000017a7983 */ /* 0x000f220000100800 */
[----:B------:R-:W-:Y:S02]  /*4e80*/  FMNMX.FTZ R6, R49, R6, !PT ;  /* 0x0000000631067209 */ /* 0x000fe40007810000 */
[----:B------:R-:W-:Y:S01]  /*4e90*/  ISETP.LT.OR P0, PT, R10, 0x19, P0 ;  /* 0x000000190a00780c */ /* 0x000fe20000701670 */
[----:B------:R-:W4:Y:S01]  /*4ea0*/  LDL R35, [R1+0x258] ;  /* 0x0002580001237983 */ /* 0x000f220000100800 */
[----:B------:R-:W-:-:S02]  /*4eb0*/  FMNMX.FTZ R11, R152, R11, !PT ;  /* 0x0000000b980b7209 */ /* 0x000fc40007810000 */
        /* <DEDUP_REMOVED lines=30> */
[----:B------:R-:W-:Y:S01]  /*50a0*/  ISETP.NE.AND P0, PT, R40, RZ, PT ;  /* 0x000000ff2800720c */ /* 0x000fe20003f05270 */
[----:B------:R-:W4:Y:S01]  /*50b0*/  LDL R43, [R1+0x26c] ;  /* 0x00026c00012b7983 */ /* 0x000f220000100800 */
[----:B------:R-:W-:Y:S02]  /*50c0*/  FMNMX.FTZ R6, R213, R6, !PT ;  /* 0x00000006d5067209 */ /* 0x000fe40007810000 */
[----:B------:R-:W-:Y:S01]  /*50d0*/  ISETP.GT.AND P0, PT, R7, 0x28, !P0 ;  /* 0x000000280700780c */ /* 0x000fe20004704270 */
[----:B------:R-:W4:Y:S01]  /*50e0*/  LDL R132, [R1+0x2a0] ;  /* 0x0002a00001847983 */ /* 0x000f220000100800 */
[----:B------:R-:W-:-:S02]  /*50f0*/  FMNMX.FTZ R12, R162, R13, !PT ;  /* 0x0000000da20c7209 */ /* 0x000fc40007810000 */
[----:B------:R-:W-:Y:S01]  /*5100*/  ISETP.LT.OR P0, PT, R10, 0x29, P0 ;  /* 0x000000290a00780c */ /* 0x000fe20000701670 */
[----:B------:R-:W4:Y:S01]  /*5110*/  LDL R73, [R1+0x2a8] ;  /* 0x0002a80001497983 */ /* 0x000f220000100800 */
[----:B------:R-:W-:Y:S02]  /*5120*/  FMNMX.FTZ R11, R183, R6, !PT ;  /* 0x00000006b70b7209 */ /* 0x000fe40007810000 */
[----:B------:R-:W-:Y:S01]  /*5130*/  FSEL R192, R46, -INF , !P0 ;  /* 0xff8000002ec07808 */ /* 0x000fe20004000000 */
[----:B------:R-:W4:Y:S01]  /*5140*/  LDL R134, [R1+0x2b0] ;  /* 0x0002b00001867983 */ /* 0x000f220000100800 */
[----:B------:R-:W-:Y:S02]  /*5150*/  ISETP.NE.AND P0, PT, R41, RZ, PT ;  /* 0x000000ff2900720c */ /* 0x000fe40003f05270 */
[----:B------:R-:W-:Y:S01]  /*5160*/  FMNMX.FTZ R13, R167, R12, !PT ;  /* 0x0000000ca70d7209 */ /* 0x000fe20007810000 */
[----:B------:R-:W4:Y:S01]  /*5170*/  LDL R41, [R1+0x268] ;  /* 0x0002680001297983 */ /* 0x000f220000100800 */
[----:B------:R-:W-:-:S02]  /*5180*/  ISETP.GT.AND P0, PT, R7, 0x29, !P0 ;  /* 0x000000290700780c */ /* 0x000fc40004704270 */
[----:B------:R-:W-:Y:S01]  /*5190*/  FMNMX.FTZ R11, R186, R11, !PT ;  /* 0x0000000bba0b7209 */ /* 0x000fe20007810000 */
[----:B------:R-:W4:Y:S01]  /*51a0*/  LDL R77, [R1+0x2b4] ;  /* 0x0002b400014d7983 */ /* 0x000f220000100800 */
[----:B------:R-:W-:Y:S02]  /*51b0*/  ISETP.LT.OR P0, PT, R10, 0x2a, P0 ;  /* 0x0000002a0a00780c */ /* 0x000fe40000701670 */
[----:B------:R-:W-:Y:S01]  /*51c0*/  FMNMX.FTZ R6, R170, R13, !PT ;  /* 0x0000000daa067209 */ /* 0x000fe20007810000 */
[----:B------:R-:W4:Y:S01]  /*51d0*/  LDL R79, [R1+0x2b8] ;  /* 0x0002b800014f7983 */ /* 0x000f220000100800 */
[----:B------:R-:W-:Y:S02]  /*51e0*/  FSEL R202, R47, -INF , !P0 ;  /* 0xff8000002fca7808 */ /* 0x000fe40004000000 */
[----:B------:R-:W-:Y:S01]  /*51f0*/  ISETP.NE.AND P0, PT, R44, RZ, PT ;  /* 0x000000ff2c00720c */ /* 0x000fe20003f05270 */
[----:B------:R-:W4:Y:S01]  /*5200*/  LDL R47, [R1+0x274] ;  /* 0x00027400012f7983 */ /* 0x000f220000100800 */
[----:B------:R-:W-:-:S02]  /*5210*/  FMNMX.FTZ R11, R192, R11, !PT ;  /* 0x0000000bc00b7209 */ /* 0x000fc40007810000 */
[----:B------:R-:W-:Y:S01]  /*5220*/  ISETP.GT.AND P0, PT, R7, 0x30, !P0 ;  /* 0x000000300700780c */ /* 0x000fe20004704270 */
[----:B------:R-:W4:Y:S01]  /*5230*/  LDL R81, [R1+0x2bc] ;  /* 0x0002bc0001517983 */ /* 0x000f220000100800 */
[----:B------:R-:W-:Y:S02]  /*5240*/  FMNMX.FTZ R6, R173, R6, !PT ;  /* 0x00000006ad067209 */ /* 0x000fe40007810000 */
[----:B------:R-:W-:Y:S01]  /*5250*/  ISETP.LT.OR P0, PT, R10, 0x31, P0 ;  /* 0x000000310a00780c */ /* 0x000fe20000701670 */
[----:B------:R-:W4:Y:S01]  /*5260*/  LDL R136, [R1+0x2c0] ;  /* 0x0002c00001887983 */ /* 0x000f220000100800 */
[----:B------:R-:W-:Y:S02]  /*5270*/  ISETP.NE.AND P1, PT, R75, RZ, PT ;  /* 0x000000ff4b00720c */ /* 0x000fe40003f25270 */
[----:B------:R-:W-:Y:S01]  /*5280*/  FSEL R180, R50, -INF , !P0 ;  /* 0xff80000032b47808 */ /* 0x000fe20004000000 */
[----:B------:R-:W4:Y:S01]  /*5290*/  LDL R75, [R1+0x2ac] ;  /* 0x0002ac00014b7983 */ /* 0x000f220000100800 */
[----:B------:R-:W-:-:S02]  /*52a0*/  ISETP.NE.AND P0, PT, R48, RZ, PT ;  /* 0x000000ff3000720c */ /* 0x000fc40003f05270 */
[----:B------:R-:W-:Y:S01]  /*52b0*/  FMNMX.FTZ R11, R202, R11, !PT ;  /* 0x0000000bca0b7209 */ /* 0x000fe20007810000 */
[----:B------:R-:W4:Y:S01]  /*52c0*/  LDL R85, [R1+0x2c4] ;  /* 0x0002c40001557983 */ /* 0x000f220000100800 */
[----:B------:R-:W-:Y:S02]  /*52d0*/  ISETP.GT.AND P0, PT, R7, 0x31, !P0 ;  /* 0x000000310700780c */ /* 0x000fe40004704270 */
[----:B------:R-:W-:Y:S01]  /*52e0*/  FMNMX.FTZ R6, R159, R6, !PT ;  /* 0x000000069f067209 */ /* 0x000fe20007810000 */
[----:B------:R-:W4:Y:S01]  /*52f0*/  LDL R87, [R1+0x2c8] ;  /* 0x0002c80001577983 */ /* 0x000f220000100800 */
[----:B------:R-:W-:Y:S02]  /*5300*/  ISETP.LT.OR P0, PT, R10, 0x32, P0 ;  /* 0x000000320a00780c */ /* 0x000fe40000701670 */
[----:B------:R-:W-:Y:S01]  /*5310*/  FMNMX.FTZ R11, R180, R11, !PT ;  /* 0x0000000bb40b7209 */ /* 0x000fe20007810000 */
[----:B------:R-:W4:Y:S01]  /*5320*/  LDL R89, [R1+0x2cc] ;  /* 0x0002cc0001597983 */ /* 0x000f220000100800 */
[----:B------:R-:W-:-:S02]  /*5330*/  FSEL R182, R51, -INF , !P0 ;  /* 0xff80000033b67808 */ /* 0x000fc40004000000 */
[----:B------:R-:W-:Y:S01]  /*5340*/  ISETP.NE.AND P0, PT, R74, RZ, PT ;  /* 0x000000ff4a00720c */ /* 0x000fe20003f05270 */
[----:B------:R-:W4:Y:S01]  /*5350*/  LDL R51, [R1+0x278] ;  /* 0x0002780001337983 */ /* 0x000f220000100800 */
[----:B------:R-:W-:Y:S02]  /*5360*/  FMNMX.FTZ R6, R161, R6, !PT ;  /* 0x00000006a1067209 */ /* 0x000fe40007810000 */
[----:B------:R-:W-:Y:S01]  /*5370*/  ISETP.GT.AND P0, PT, R7, 0x38, !P0 ;  /* 0x000000380700780c */ /* 0x000fe20004704270 */
[----:B------:R-:W4:Y:S01]  /*5380*/  LDL R138, [R1+0x2d0] ;  /* 0x0002d000018a7983 */ /* 0x000f220000100800 */
[----:B------:R-:W-:Y:S02]  /*5390*/  ISETP.NE.AND P6, PT, R56, RZ, PT ;  /* 0x000000ff3800720c */ /* 0x000fe40003fc5270 */
        /* <DEDUP_REMOVED lines=23> */
[----:B------:R-:W-:Y:S02]  /*5510*/  ISETP.GT.AND P0, PT, R7, 0x41, !P6 ;  /* 0x000000410700780c */ /* 0x000fe40007704270 */
[----:B------:R-:W-:Y:S01]  /*5520*/  FMNMX.FTZ R13, R158, R13, !PT ;  /* 0x0000000d9e0d7209 */ /* 0x000fe20007810000 */
[----:B------:R-:W4:Y:S01]  /*5530*/  LDL R101, [R1+0x2ec] ;  /* 0x0002ec0001657983 */ /* 0x000f220000100800 */
[----:B------:R-:W-:Y:S02]  /*5540*/  ISETP.LT.OR P0, PT, R10, 0x42, P0 ;  /* 0x000000420a00780c */ /* 0x000fe40000701670 */
[----:B------:R-:W-:Y:S01]  /*5550*/  ISETP.NE.AND P1, PT, R60, RZ, PT ;  /* 0x000000ff3c00720c */ /* 0x000fe20003f25270 */
[----:B------:R-:W4:Y:S01]  /*5560*/  LDL R142, [R1+0x2f0] ;  /* 0x0002f000018e7983 */ /* 0x000f220000100800 */
[----:B------:R-:W-:-:S02]  /*5570*/  ISETP.NE.AND P6, PT, R14, RZ, PT ;  /* 0x000000ff0e00720c */ /* 0x000fc40003fc5270 */
[----:B------:R-:W-:Y:S01]  /*5580*/  FSEL R185, R59, -INF , !P0 ;  /* 0xff8000003bb97808 */ /* 0x000fe20004000000 */
[----:B------:R-:W4:Y:S01]  /*5590*/  LDL R14, [R1+0x354] ;  /* 0x00035400010e7983 */ /* 0x000f220000100800 */
[----:B------:R-:W-:Y:S02]  /*55a0*/  ISETP.GT.AND P0, PT, R7, 0x48, !P5 ;  /* 0x000000480700780c */ /* 0x000fe40006f04270 */
[----:B------:R-:W-:Y:S01]  /*55b0*/  FMNMX.FTZ R6, R181, R6, !PT ;  /* 0x00000006b5067209 */ /* 0x000fe20007810000 */
[----:B------:R-:W4:Y:S01]  /*55c0*/  LDL R59, [R1+0x288] ;  /* 0x00028800013b7983 */ /* 0x000f220000100800 */
[----:B------:R-:W-:Y:S02]  /*55d0*/  FMNMX.FTZ R13, R160, R13, !PT ;  /* 0x0000000da00d7209 */ /* 0x000fe40007810000 */
[C---:B------:R-:W-:Y:S01]  /*55e0*/  ISETP.GT.AND P1, PT, R7.reuse, 0x49, !P1 ;  /* 0x000000490700780c */ /* 0x040fe20004f24270 */
[----:B------:R-:W4:Y:S01]  /*55f0*/  LDL R103, [R1+0x2f4] ;  /* 0x0002f40001677983 */ /* 0x000f220000100800 */
[----:B------:R-:W-:-:S02]  /*5600*/  ISETP.GT.AND P2, PT, R7, 0x50, !P2 ;  /* 0x000000500700780c */ /* 0x000fc40005744270 */
[C---:B------:R-:W-:Y:S01]  /*5610*/  ISETP.GT.AND P3, PT, R7.reuse, 0x51, !P3 ;  /* 0x000000510700780c */ /* 0x040fe20005f64270 */
[----:B------:R-:W4:Y:S01]  /*5620*/  LDL R105, [R1+0x2f8] ;  /* 0x0002f80001697983 */ /* 0x000f220000100800 */
[C---:B------:R-:W-:Y:S02]  /*5630*/  ISETP.GT.AND P4, PT, R7.reuse, 0x58, !P4 ;  /* 0x000000580700780c */ /* 0x040fe40006784270 */
[----:B------:R-:W-:Y:S01]  /*5640*/  ISETP.GT.AND P5, PT, R7, 0x59, !P6 ;  /* 0x000000590700780c */ /* 0x000fe200077a4270 */
[----:B------:R-:W4:Y:S01]  /*5650*/  LDL R107, [R1+0x2fc] ;  /* 0x0002fc00016b7983 */ /* 0x000f220000100800 */
[----:B------:R-:W-:Y:S02]  /*5660*/  ISETP.LT.OR P0, PT, R10, 0x49, P0 ;  /* 0x000000490a00780c */ /* 0x000fe40000701670 */
[----:B------:R-:W-:Y:S01]  /*5670*/  FMNMX.FTZ R7, R185, R6, !PT ;  /* 0x00000006b9077209 */ /* 0x000fe20007810000 */
[----:B------:R-:W4:Y:S01]  /*5680*/  LDL R144, [R1+0x300] ;  /* 0x0003000001907983 */ /* 0x000f220000100800 */
[----:B------:R-:W-:-:S02]  /*5690*/  FMNMX.FTZ R6, R164, R13, !PT ;  /* 0x0000000da4067209 */ /* 0x000fc40007810000 */
[----:B------:R-:W-:Y:S01]  /*56a0*/  FSEL R190, R62, -INF , !P0 ;  /* 0xff8000003ebe7808 */ /* 0x000fe20004000000 */
[----:B------:R-:W4:Y:S01]  /*56b0*/  LDL R109, [R1+0x304] ;  /* 0x00030400016d7983 */ /* 0x000f220000100800 */
[----:B------:R-:W-:Y:S02]  /*56c0*/  FMNMX.FTZ R6, R169, R6, !PT ;  /* 0x00000006a9067209 */ /* 0x000fe40007810000 */
[----:B------:R-:W-:Y:S01]  /*56d0*/  FMNMX.FTZ R12, R190, R7, !PT ;  /* 0x00000007be0c7209 */ /* 0x000fe20007810000 */
[----:B------:R-:W4:Y:S01]  /*56e0*/  LDL R111, [R1+0x308] ;  /* 0x00030800016f7983 */ /* 0x000f220000100800 */
[C---:B------:R-:W-:Y:S02]  /*56f0*/  ISETP.LT.OR P1, PT, R10.reuse, 0x4a, P1 ;  /* 0x0000004a0a00780c */ /* 0x040fe40000f21670 */
[----:B------:R-:W-:Y:S01]  /*5700*/  FMNMX.FTZ R7, R171, R6, !PT ;  /* 0x00000006ab077209 */ /* 0x000fe20007810000 */
[----:B------:R-:W4:Y:S01]  /*5710*/  LDL R113, [R1+0x30c] ;  /* 0x00030c0001717983 */ /* 0x000f220000100800 */
[----:B------:R-:W-:-:S02]  /*5720*/  ISETP.LT.OR P2, PT, R10, 0x51, P2 ;  /* 0x000000510a00780c */ /* 0x000fc40001741670 */
[----:B------:R-:W-:Y:S01]  /*5730*/  FSEL R193, R63, -INF , !P1 ;  /* 0xff8000003fc17808 */ /* 0x000fe20004800000 */
[----:B------:R-:W4:Y:S01]  /*5740*/  LDL R146, [R1+0x310] ;  /* 0x0003100001927983 */ /* 0x000f220000100800 */
[----:B------:R-:W-:Y:S02]  /*5750*/  FMNMX.FTZ R6, R172, R7, !PT ;  /* 0x00000007ac067209 */ /* 0x000fe40007810000 */
[----:B------:R-:W-:Y:S01]  /*5760*/  ISETP.LT.OR P3, PT, R10, 0x52, P3 ;  /* 0x000000520a00780c */ /* 0x000fe20001f61670 */
[----:B------:R-:W4:Y:S01]  /*5770*/  LDL R63, [R1+0x28c] ;  /* 0x00028c00013f7983 */ /* 0x000f220000100800 */
[----:B------:R-:W-:Y:S02]  /*5780*/  FSEL R205, R66, -INF , !P2 ;  /* 0xff80000042cd7808 */ /* 0x000fe40005000000 */
[----:B------:R-:W-:Y:S01]  /*5790*/  FMNMX.FTZ R12, R193, R12, !PT ;  /* 0x0000000cc10c7209 */ /* 0x000fe20007810000 */
[----:B------:R-:W4:Y:S01]  /*57a0*/  LDL R115, [R1+0x314] ;  /* 0x0003140001737983 */ /* 0x000f220000100800 */
[----:B------:R-:W-:-:S02]  /*57b0*/  FMNMX.FTZ R6, R175, R6, !PT ;  /* 0x00000006af067209 */ /* 0x000fc40007810000 */
[C---:B------:R-:W-:Y:S01]  /*57c0*/  ISETP.LT.OR P4, PT, R10.reuse, 0x59, P4 ;  /* 0x000000590a00780c */ /* 0x040fe20002781670 */
[----:B------:R-:W4:Y:S01]  /*57d0*/  LDL R117, [R1+0x318] ;  /* 0x0003180001757983 */ /* 0x000f220000100800 */
[----:B------:R-:W-:Y:S02]  /*57e0*/  ISETP.LT.OR P5, PT, R10, 0x5a, P5 ;  /* 0x0000005a0a00780c */ /* 0x000fe40002fa1670 */
[----:B------:R-:W-:Y:S01]  /*57f0*/  FSEL R206, R67, -INF , !P3 ;  /* 0xff80000043ce7808 */ /* 0x000fe20005800000 */
[----:B------:R-:W4:Y:S01]  /*5800*/  LDL R119, [R1+0x31c] ;  /* 0x00031c0001777983 */ /* 0x000f220000100800 */
[----:B------:R-:W-:Y:S02]  /*5810*/  FMNMX.FTZ R11, R205, R12, !PT ;  /* 0x0000000ccd0b7209 */ /* 0x000fe40007810000 */
[----:B------:R-:W-:Y:S01]  /*5820*/  FMNMX.FTZ R10, R177, R6, !PT ;  /* 0x00000006b10a7209 */ /* 0x000fe20007810000 */
[----:B------:R-:W4:Y:S01]  /*5830*/  LDL R67, [R1+0x298] ;  /* 0x0002980001437983 */ /* 0x000f220000100800 */
[----:B------:R-:W-:-:S02]  /*5840*/  FSEL R212, R70, -INF , !P4 ;  /* 0xff80000046d47808 */ /* 0x000fc40006000000 */
[----:B------:R-:W-:Y:S01]  /*5850*/  FMNMX.FTZ R11, R206, R11, !PT ;  /* 0x0000000bce0b7209 */ /* 0x000fe20007810000 */
[----:B------:R-:W1:Y:S01]  /*5860*/  SHFL.BFLY PT, R7, R10, 0x2, 0x1f ;  /* 0x0c401f000a077f89 */ /* 0x000e6200000e0000 */
[----:B------:R-:W-:Y:S02]  /*5870*/  FSEL R215, R71, -INF , !P5 ;  /* 0xff80000047d77808 */ /* 0x000fe40006800000 */
[----:B------:R-:W-:Y:S01]  /*5880*/  FMNMX.FTZ R12, R212, R11, !PT ;  /* 0x0000000bd40c7209 */ /* 0x000fe20007810000 */
[----:B------:R-:W4:Y:S03]  /*5890*/  LDL R71, [R1+0x2a4] ;  /* 0x0002a40001477983 */ /* 0x000f260000100800 */
[----:B------:R-:W-:Y:S01]  /*58a0*/  FMNMX.FTZ R11, R215, R12, !PT ;  /* 0x0000000cd70b7209 */ /* 0x000fe20007810000 */
[----:B------:R-:W4:Y:S04]  /*58b0*/  LDL R148, [R1+0x320] ;  /* 0x0003200001947983 */ /* 0x000f280000100800 */
[----:B------:R-:W-:Y:S04]  /*58c0*/  STL.64 [R1+0x430], R10 ;  /* 0x0004300a01007387 */ /* 0x000fe80000100a00 */
[----:B------:R-:W5:Y:S04]  /*58d0*/  LDL R19, [R1+0x434] ;  /* 0x0004340001137983 */ /* 0x000f680000100800 */
[----:B------:R-:W4:Y:S01]  /*58e0*/  LDL R121, [R1+0x324] ;  /* 0x0003240001797983 */ /* 0x000f220000100800 */
[----:B-1----:R-:W-:-:S03]  /*58f0*/  FMNMX.FTZ R12, R10, R7, !PT ;  /* 0x000000070a0c7209 */ /* 0x002fc60007810000 */
[----:B------:R-:W4:Y:S04]  /*5900*/  LDL R123, [R1+0x328] ;  /* 0x00032800017b7983 */ /* 0x000f280000100800 */
[----:B------:R-:W1:Y:S04]  /*5910*/  SHFL.BFLY PT, R13, R12, 0x1, 0x1f ;  /* 0x0c201f000c0d7f89 */ /* 0x000e6800000e0000 */
[----:B------:R-:W4:Y:S04]  /*5920*/  LDL.64 R6, [R1+0xa8] ;  /* 0x0000a80001067983 */ /* 0x000f280000100a00 */
[----:B------:R-:W4:Y:S04]  /*5930*/  LDL R125, [R1+0x32c] ;  /* 0x00032c00017d7983 */ /* 0x000f280000100800 */
[----:B------:R-:W4:Y:S04]  /*5940*/  LDL R150, [R1+0x330] ;  /* 0x0003300001967983 */ /* 0x000f280000100800 */
[----:B------:R-:W4:Y:S04]  /*5950*/  LDL R127, [R1+0x334] ;  /* 0x00033400017f7983 */ /* 0x000f280000100800 */
[----:B------:R-:W4:Y:S01]  /*5960*/  LDL R129, [R1+0x338] ;  /* 0x0003380001817983 */ /* 0x000f220000100800 */
[----:B-1----:R-:W-:-:S03]  /*5970*/  FMNMX.FTZ R12, R12, R13, !PT ;  /* 0x0000000d0c0c7209 */ /* 0x002fc60007810000 */
[----:B------:R-:W4:Y:S04]  /*5980*/  LDL R110, [R1+0x33c] ;  /* 0x00033c00016e7983 */ /* 0x000f280000100800 */
[----:B------:R1:W-:Y:S04]  /*5990*/  STL [R1+0x430], R12 ;  /* 0x0004300c01007387 */ /* 0x0003e80000100800 */
[----:B------:R-:W4:Y:S04]  /*59a0*/  LDL R157, [R1+0x430] ;  /* 0x00043000019d7983 */ /* 0x000f280000100800 */
[----:B------:R-:W4:Y:S04]  /*59b0*/  LDL R13, [R1+0x24c] ;  /* 0x00024c00010d7983 */ /* 0x000f280000100800 */
[----:B-1----:R-:W4:Y:S04]  /*59c0*/  LDL R12, [R1+0x3c0] ;  /* 0x0003c000010c7983 */ /* 0x002f280000100800 */
[----:B------:R-:W4:Y:S04]  /*59d0*/  LDL R112, [R1+0x340] ;  /* 0x0003400001707983 */ /* 0x000f280000100800 */
        /* <DEDUP_REMOVED lines=44> */
[----:B--2---:R1:W-:Y:S04]  /*5ca0*/  STL [R1+0x228], R222 ;  /* 0x000228de01007387 */ /* 0x0043e80000100800 */
[----:B---3--:R2:W-:Y:S04]  /*5cb0*/  STL [R1+0x22c], R224 ;  /* 0x00022ce001007387 */ /* 0x0085e80000100800 */
[----:B------:R-:W3:Y:S04]  /*5cc0*/  LDL R226, [R1+0x400] ;  /* 0x0004000001e27983 */ /* 0x000ee80000100800 */
[----:B------:R-:W3:Y:S04]  /*5cd0*/  LDL R227, [R1+0x404] ;  /* 0x0004040001e37983 */ /* 0x000ee80000100800 */
[----:B------:R-:W3:Y:S04]  /*5ce0*/  LDL R228, [R1+0x408] ;  /* 0x0004080001e47983 */ /* 0x000ee80000100800 */
[----:B------:R-:W3:Y:S04]  /*5cf0*/  LDL R229, [R1+0x40c] ;  /* 0x00040c0001e57983 */ /* 0x000ee80000100800 */
[----:B-1----:R-:W3:Y:S04]  /*5d00*/  LDL R222, [R1+0x410] ;  /* 0x0004100001de7983 */ /* 0x002ee80000100800 */
[----:B------:R-:W3:Y:S04]  /*5d10*/  LDL R223, [R1+0x414] ;  /* 0x0004140001df7983 */ /* 0x000ee80000100800 */
[----:B--2---:R-:W2:Y:S04]  /*5d20*/  LDL R224, [R1+0x418] ;  /* 0x0004180001e07983 */ /* 0x004ea80000100800 */
[----:B------:R-:W2:Y:S04]  /*5d30*/  LDL R225, [R1+0x41c] ;  /* 0x00041c0001e17983 */ /* 0x000ea80000100800 */
[----:B-----5:R-:W1:Y:S02]  /*5d40*/  SHFL.BFLY PT, R10, R19, 0x2, 0x1f ;  /* 0x0c401f00130a7f89 */ /* 0x020e6400000e0000 */
[----:B-1----:R-:W-:-:S05]  /*5d50*/  FMNMX.FTZ R11, R10, R19, !PT ;  /* 0x000000130a0b7209 */ /* 0x002fca0007810000 */
[----:B------:R-:W1:Y:S04]  /*5d60*/  SHFL.BFLY PT, R10, R11, 0x1, 0x1f ;  /* 0x0c201f000b0a7f89 */ /* 0x000e6800000e0000 */
[----:B------:R5:W-:Y:S01]  /*5d70*/  STL [R1+0x234], R21 ;  /* 0x0002341501007387 */ /* 0x000be20000100800 */
[----:B----4-:R-:W-:Y:S01]  /*5d80*/  FSETP.NEU.FTZ.AND P0, PT, R157, -INF , PT ;  /* 0xff8000009d00780b */ /* 0x010fe20003f1d000 */
[----:B------:R-:W-:-:S05]  /*5d90*/  FMUL.FTZ R157, R20, R157 ;  /* 0x0000009d149d7220 */ /* 0x000fca0000410000 */
[----:B------:R-:W-:Y:S02]  /*5da0*/  FSEL R157, R157, RZ, P0 ;  /* 0x000000ff9d9d7208 */ /* 0x000fe40000000000 */
[----:B-1----:R-:W-:-:S03]  /*5db0*/  FMNMX.FTZ R10, R11, R10, !PT ;  /* 0x0000000a0b0a7209 */ /* 0x002fc60007810000 */
[-CC-:B-----5:R-:W-:Y:S01]  /*5dc0*/  FFMA.FTZ R21, R178, R20.reuse, -R157.reuse ;  /* 0x00000014b2157223 */ /* 0x1a0fe2000001089d */
[C---:B------:R-:W-:Y:S01]  /*5dd0*/  FSETP.NEU.FTZ.AND P0, PT, R10.reuse, -INF , PT ;  /* 0xff8000000a00780b */ /* 0x040fe20003f1d000 */
[-C--:B------:R-:W-:Y:S01]  /*5de0*/  FMUL.FTZ R178, R10, R20.reuse ;  /* 0x000000140ab27220 */ /* 0x080fe20000410000 */
[-CC-:B------:R-:W-:Y:S01]  /*5df0*/  FFMA.FTZ R11, R154, R20.reuse, -R157.reuse ;  /* 0x000000149a0b7223 */ /* 0x180fe2000001089d */
[----:B------:R1:W-:Y:S03]  /*5e00*/  STL [R1+0x354], R14 ;  /* 0x0003540e01007387 */ /* 0x0003e60000100800 */
[----:B------:R-:W-:Y:S01]  /*5e10*/  FSEL R178, R178, RZ, P0 ;  /* 0x000000ffb2b27208 */ /* 0x000fe20000000000 */
[----:B------:R-:W-:Y:S01]  /*5e20*/  IMAD R6, R15, 0xc00, R6 ;  /* 0x00000c000f067824 */ /* 0x000fe200078e0206 */
[----:B------:R4:W-:Y:S01]  /*5e30*/  STL [R1+0x224], R156 ;  /* 0x0002249c01007387 */ /* 0x0009e20000100800 */
[----:B------:R-:W-:-:S02]  /*5e40*/  FFMA.FTZ R19, R152, R20, -R157 ;  /* 0x0000001498137223 */ /* 0x000fc4000001089d */
[-CC-:B------:R-:W-:Y:S01]  /*5e50*/  FFMA.FTZ R15, R83, R20.reuse, -R178.reuse ;  /* 0x00000014530f7223 */ /* 0x180fe200000108b2 */
[----:B------:R5:W-:Y:S01]  /*5e60*/  STL [R1+0x24c], R13 ;  /* 0x00024c0d01007387 */ /* 0x000be20000100800 */
[----:B-1----:R1:W-:Y:S03]  /*5e70*/  MUFU.EX2 R14, R11 ;  /* 0x0000000b000e7308 */ /* 0x0023e60000000800 */
[----:B------:R5:W-:Y:S01]  /*5e80*/  STL [R1+0x238], R25 ;  /* 0x0002381901007387 */ /* 0x000be20000100800 */
[-C--:B----4-:R-:W-:Y:S01]  /*5e90*/  FFMA.FTZ R156, R61, R20.reuse, -R157 ;  /* 0x000000143d9c7223 */ /* 0x090fe2000001089d */
[-CC-:B-1----:R-:W-:Y:S01]  /*5ea0*/  FFMA.FTZ R11, R53, R20.reuse, -R178.reuse ;  /* 0x00000014350b7223 */ /* 0x182fe200000108b2 */
[-CC-:B-----5:R-:W-:Y:S01]  /*5eb0*/  FFMA.FTZ R13, R49, R20.reuse, -R178.reuse ;  /* 0x00000014310d7223 */ /* 0x1a0fe200000108b2 */
[----:B------:R-:W-:Y:S01]  /*5ec0*/  FFMA.FTZ R25, R45, R20, -R178 ;  /* 0x000000142d197223 */ /* 0x000fe200000108b2 */
[----:B------:R1:W-:Y:S02]  /*5ed0*/  STL [R1+0x3c0], R12 ;  /* 0x0003c00c01007387 */ /* 0x0003e40000100800 */
[----:B------:R-:W-:Y:S08]  /*5ee0*/  MUFU.EX2 R156, R156 ;  /* 0x0000009c009c7308 */ /* 0x000ff00000000800 */
[----:B------:R-:W4:Y:S08]  /*5ef0*/  MUFU.EX2 R21, R21 ;  /* 0x0000001500157308 */ /* 0x000f300000000800 */
[----:B------:R-:W5:Y:S08]  /*5f00*/  MUFU.EX2 R19, R19 ;  /* 0x0000001300137308 */ /* 0x000f700000000800 */
[----:B------:R-:W-:Y:S08]  /*5f10*/  MUFU.EX2 R15, R15 ;  /* 0x0000000f000f7308 */ /* 0x000ff00000000800 */
[----:B------:R-:W5:Y:S08]  /*5f20*/  MUFU.EX2 R11, R11 ;  /* 0x0000000b000b7308 */ /* 0x000f700000000800 */
[----:B------:R-:W-:Y:S08]  /*5f30*/  MUFU.EX2 R13, R13 ;  /* 0x0000000d000d7308 */ /* 0x000ff00000000800 */
[----:B-1----:R-:W1:Y:S01]  /*5f40*/  MUFU.EX2 R12, R25 ;  /* 0x00000019000c7308 */ /* 0x002e620000000800 */
[----:B------:R5:W-:Y:S01]  /*5f50*/  STL [R1+0x26c], R43 ;  /* 0x00026c2b01007387 */ /* 0x000be20000100800 */
[----:B------:R-:W-:-:S02]  /*5f60*/  R2UR UR6, R6 ;  /* 0x00000000060672ca */ /* 0x000fc400000e0000 */
[----:B------:R-:W-:Y:S01]  /*5f70*/  R2UR UR7, R7 ;  /* 0x00000000070772ca */ /* 0x000fe200000e0000 */
[----:B------:R1:W-:Y:S01]  /*5f80*/  STL [R1+0x3cc], R42 ;  /* 0x0003cc2a01007387 */ /* 0x0003e20000100800 */
[----:B----4-:R-:W-:Y:S02]  /*5f90*/  F2FP.BF16.F32.PACK_AB R152, R21, R156 ;  /* 0x0000009c1598723e */ /* 0x010fe400000010ff */
[----:B-----5:R-:W-:Y:S01]  /*5fa0*/  F2FP.BF16.F32.PACK_AB R154, R19, R14 ;  /* 0x0000000e139a723e */ /* 0x020fe200000010ff */
[----:B------:R-:W-:Y:S01]  /*5fb0*/  IMAD.MOV.U32 R43, RZ, RZ, R7 ;  /* 0x000000ffff2b7224 */ /* 0x000fe200078e0007 */
[----:B------:R-:W-:Y:S01]  /*5fc0*/  F2FP.BF16.F32.PACK_AB R153, R11, R15 ;  /* 0x0000000f0b99723e */ /* 0x000fe200000010ff */
[----:B-1----:R-:W-:Y:S01]  /*5fd0*/  VIADD R42, R6, 0x80 ;  /* 0x00000080062a7836 */ /* 0x002fe20000000000 */
[----:B------:R-:W-:Y:S01]  /*5fe0*/  F2FP.BF16.F32.PACK_AB R155, R12, R13 ;  /* 0x0000000d0c9b723e */ /* 0x000fe200000010ff */
[----:B------:R-:W-:Y:S01]  /*5ff0*/  STL [R1+0x220], R116 ;  /* 0x0002207401007387 */ /* 0x000fe20000100800 */
[----:B------:R-:W-:-:S02]  /*6000*/  R2UR UR11, R43 ;  /* 0x000000002b0b72ca */ /* 0x000fc400000e0000 */
[----:B------:R-:W-:Y:S01]  /*6010*/  R2UR UR10, R42 ;  /* 0x000000002a0a72ca */ /* 0x000fe200000e0000 */
[----:B------:R-:W-:Y:S04]  /*6020*/  STL [R1+0x230], R118 ;  /* 0x0002307601007387 */ /* 0x000fe80000100800 */
        /* <DEDUP_REMOVED lines=106> */
[----:B------:R1:W-:Y:S01]  /*66d0*/  STL [R1+0x3fc], R28 ;  /* 0x0003fc1c01007387 */ /* 0x0003e20000100800 */
[----:B------:R4:W-:Y:S06]  /*66e0*/  BAR.SYNC.DEFER_BLOCKING R208, 0x100 ;  /* 0x000400d00000751d */ /* 0x0009ec0000010000 */
[----:B-1----:R-:W-:-:S06]  /*66f0*/  WARPGROUP.ARRIVE ;  /* 0x00000000000079c5 */ /* 0x002fcc0000000000 */
[----:B------:R-:W-:Y:S01]  /*6700*/  HGMMA.64x256x16.F32.BF16 R24, R152, gdesc[UR4].tnspB, RZ, !UPT, gsb0 ;  /* 0x43e0000498187df0 */ /* 0x000fe2000c0018ff */
[----:B------:R1:W-:Y:S01]  /*6710*/  STL [R1+0x3f4], R214 ;  /* 0x0003f4d601007387 */ /* 0x0003e20000100800 */
[-CC-:B------:R-:W-:Y:S01]  /*6720*/  FFMA.FTZ R179, R8, R20.reuse, -R157.reuse ;  /* 0x0000001408b37223 */ /* 0x180fe2000001089d */
[-CC-:B------:R-:W-:Y:S01]  /*6730*/  FFMA.FTZ R174, R174, R20.reuse, -R157.reuse ;  /* 0x00000014aeae7223 */ /* 0x180fe2000001089d */
[-CC-:B------:R-:W-:Y:S01]  /*6740*/  FFMA.FTZ R176, R176, R20.reuse, -R157.reuse ;  /* 0x00000014b0b07223 */ /* 0x180fe2000001089d */
[-CC-:B------:R-:W-:Y:S01]  /*6750*/  FFMA.FTZ R191, R191, R20.reuse, -R178.reuse ;  /* 0x00000014bfbf7223 */ /* 0x180fe200000108b2 */
[-CC-:B------:R-:W-:Y:S01]  /*6760*/  FFMA.FTZ R196, R196, R20.reuse, -R178.reuse ;  /* 0x00000014c4c47223 */ /* 0x180fe200000108b2 */
[-CC-:B------:R-:W-:Y:S01]  /*6770*/  FFMA.FTZ R207, R207, R20.reuse, -R178.reuse ;  /* 0x00000014cfcf7223 */ /* 0x180fe200000108b2 */
[-CC-:B------:R-:W-:Y:S01]  /*6780*/  FFMA.FTZ R213, R213, R20.reuse, -R178.reuse ;  /* 0x00000014d5d57223 */ /* 0x180fe200000108b2 */
[-CC-:B-1----:R-:W-:Y:S01]  /*6790*/  FFMA.FTZ R214, R9, R20.reuse, -R157.reuse ;  /* 0x0000001409d67223 */ /* 0x182fe2000001089d */
[----:B------:R-:W-:Y:S08]  /*67a0*/  MUFU.EX2 R179, R179 ;  /* 0x000000b300b37308 */ /* 0x000ff00000000800 */
[----:B------:R-:W1:Y:S08]  /*67b0*/  MUFU.EX2 R214, R214 ;  /* 0x000000d600d67308 */ /* 0x000e700000000800 */
[----:B------:R-:W-:Y:S08]  /*67c0*/  MUFU.EX2 R174, R174 ;  /* 0x000000ae00ae7308 */ /* 0x000ff00000000800 */
[----:B------:R-:W5:Y:S08]  /*67d0*/  MUFU.EX2 R176, R176 ;  /* 0x000000b000b07308 */ /* 0x000f700000000800 */
[----:B------:R-:W-:Y:S08]  /*67e0*/  MUFU.EX2 R191, R191 ;  /* 0x000000bf00bf7308 */ /* 0x000ff00000000800 */
[----:B------:R-:W4:Y:S08]  /*67f0*/  MUFU.EX2 R196, R196 ;  /* 0x000000c400c47308 */ /* 0x000f300000000800 */
[----:B------:R-:W-:Y:S08]  /*6800*/  MUFU.EX2 R207, R207 ;  /* 0x000000cf00cf7308 */ /* 0x000ff00000000800 */
[----:B------:R-:W4:Y:S01]  /*6810*/  MUFU.EX2 R213, R213 ;  /* 0x000000d500d57308 */ /* 0x000f220000000800 */
[----:B---3--:R-:W-:Y:S04]  /*6820*/  STL [R1+0x400], R226 ;  /* 0x000400e201007387 */ /* 0x008fe80000100800 */
[----:B------:R-:W-:Y:S04]  /*6830*/  STL [R1+0x404], R227 ;  /* 0x000404e301007387 */ /* 0x000fe80000100800 */
[----:B------:R-:W-:Y:S04]  /*6840*/  STL [R1+0x408], R228 ;  /* 0x000408e401007387 */ /* 0x000fe80000100800 */
[----:B------:R-:W-:Y:S04]  /*6850*/  STL [R1+0x40c], R229 ;  /* 0x00040ce501007387 */ /* 0x000fe80000100800 */
[----:B------:R-:W-:Y:S04]  /*6860*/  STL [R1+0x410], R222 ;  /* 0x000410de01007387 */ /* 0x000fe80000100800 */
[----:B------:R-:W-:Y:S04]  /*6870*/  STL [R1+0x414], R223 ;  /* 0x000414df01007387 */ /* 0x000fe80000100800 */
[----:B--2---:R-:W-:Y:S04]  /*6880*/  STL [R1+0x418], R224 ;  /* 0x000418e001007387 */ /* 0x004fe80000100800 */
[----:B------:R-:W-:Y:S01]  /*6890*/  STL [R1+0x41c], R225 ;  /* 0x00041ce101007387 */ /* 0x000fe20000100800 */
[-CC-:B------:R-:W-:Y:S01]  /*68a0*/  FFMA.FTZ R162, R162, R20.reuse, -R157.reuse ;  /* 0x00000014a2a27223 */ /* 0x180fe2000001089d */
[-CC-:B------:R-:W-:Y:S01]  /*68b0*/  FFMA.FTZ R167, R167, R20.reuse, -R157.reuse ;  /* 0x00000014a7a77223 */ /* 0x180fe2000001089d */
[-CC-:B------:R-:W-:Y:S01]  /*68c0*/  FFMA.FTZ R170, R170, R20.reuse, -R157.reuse ;  /* 0x00000014aaaa7223 */ /* 0x180fe2000001089d */
[-C--:B------:R-:W-:Y:S01]  /*68d0*/  FFMA.FTZ R173, R173, R20.reuse, -R157 ;  /* 0x00000014adad7223 */ /* 0x080fe2000001089d */
[-CC-:B------:R-:W-:Y:S01]  /*68e0*/  FFMA.FTZ R183, R183, R20.reuse, -R178.reuse ;  /* 0x00000014b7b77223 */ /* 0x180fe200000108b2 */
[-CC-:B------:R-:W-:Y:S01]  /*68f0*/  FFMA.FTZ R186, R186, R20.reuse, -R178.reuse ;  /* 0x00000014baba7223 */ /* 0x180fe200000108b2 */
[-CC-:B------:R-:W-:Y:S01]  /*6900*/  FFMA.FTZ R192, R192, R20.reuse, -R178.reuse ;  /* 0x00000014c0c07223 */ /* 0x180fe200000108b2 */
[----:B------:R-:W-:Y:S01]  /*6910*/  FFMA.FTZ R202, R202, R20, -R178 ;  /* 0x00000014caca7223 */ /* 0x000fe200000108b2 */
[----:B------:R-:W-:Y:S01]  /*6920*/  MUFU.EX2 R162, R162 ;  /* 0x000000a200a27308 */ /* 0x000fe20000000800 */
[----:B------:R-:W-:-:S02]  /*6930*/  WARPGROUP.DEPBAR.LE gsb0, 0x0 ;  /* 0x00008000000079c5 */ /* 0x000fc40000010000 */
[----:B-1----:R-:W-:Y:S02]  /*6940*/  F2FP.BF16.F32.PACK_AB R152, R214, R179 ;  /* 0x000000b3d698723e */ /* 0x002fe400000010ff */
[----:B-----5:R-:W-:Y:S02]  /*6950*/  F2FP.BF16.F32.PACK_AB R154, R176, R174 ;  /* 0x000000aeb09a723e */ /* 0x020fe400000010ff */
[----:B----4-:R-:W-:Y:S02]  /*6960*/  F2FP.BF16.F32.PACK_AB R153, R196, R191 ;  /* 0x000000bfc499723e */ /* 0x010fe400000010ff */
[----:B------:R-:W-:Y:S01]  /*6970*/  F2FP.BF16.F32.PACK_AB R155, R213, R207 ;  /* 0x000000cfd59b723e */ /* 0x000fe200000010ff */
[----:B------:R-:W-:Y:S04]  /*6980*/  STL.128 [R1+0x220], R24 ;  /* 0x0002201801007387 */ /* 0x000fe80000100c00 */
        /* <DEDUP_REMOVED lines=30> */
[----:B------:R1:W-:Y:S02]  /*6b70*/  STL.128 [R1+0x410], R148 ;  /* 0x0004109401007387 */ /* 0x0003e40000100c00 */
[----:B-1----:R-:W-:-:S06]  /*6b80*/  WARPGROUP.ARRIVE ;  /* 0x00000000000079c5 */ /* 0x002fcc0000000000 */
[----:B------:R-:W-:Y:S01]  /*6b90*/  HGMMA.64x256x16.F32.BF16 R24, R152, gdesc[UR8].tnspB, R24, gsb0 ;  /* 0x43e0000898187df0 */ /* 0x000fe20008001818 */
[----:B------:R-:W1:Y:S08]  /*6ba0*/  MUFU.EX2 R167, R167 ;  /* 0x000000a700a77308 */ /* 0x000e700000000800 */
[----:B------:R-:W-:Y:S08]  /*6bb0*/  MUFU.EX2 R170, R170 ;  /* 0x000000aa00aa7308 */ /* 0x000ff00000000800 */
[----:B------:R-:W2:Y:S08]  /*6bc0*/  MUFU.EX2 R173, R173 ;  /* 0x000000ad00ad7308 */ /* 0x000eb00000000800 */
[----:B------:R-:W-:Y:S08]  /*6bd0*/  MUFU.EX2 R183, R183 ;  /* 0x000000b700b77308 */ /* 0x000ff00000000800 */
[----:B------:R-:W3:Y:S08]  /*6be0*/  MUFU.EX2 R186, R186 ;  /* 0x000000ba00ba7308 */ /* 0x000ef00000000800 */
[----:B------:R-:W-:Y:S08]  /*6bf0*/  MUFU.EX2 R192, R192 ;  /* 0x000000c000c07308 */ /* 0x000ff00000000800 */
[----:B------:R-:W4:Y:S01]  /*6c00*/  MUFU.EX2 R202, R202 ;  /* 0x000000ca00ca7308 */ /* 0x000f220000000800 */
[----:B------:R-:W-:-:S02]  /*6c10*/  VIADD R8, R6, 0x100 ;  /* 0x0000010006087836 */ /* 0x000fc40000000000 */
[----:B------:R-:W-:-:S03]  /*6c20*/  IMAD.MOV.U32 R9, RZ, RZ, R7 ;  /* 0x000000ffff097224 */ /* 0x000fc600078e0007 */
[----:B------:R-:W-:Y:S02]  /*6c30*/  R2UR UR6, R8 ;  /* 0x00000000080672ca */ /* 0x000fe400000e0000 */
[----:B------:R-:W-:Y:S01]  /*6c40*/  R2UR UR7, R9 ;  /* 0x00000000090772ca */ /* 0x000fe200000e0000 */
        /* <DEDUP_REMOVED lines=8> */
[----:B------:R-:W-:Y:S08]  /*6cd0*/  MUFU.EX2 R159, R159 ;  /* 0x0000009f009f7308 */ /* 0x000ff00000000800 */
[----:B------:R-:W5:Y:S08]  /*6ce0*/  MUFU.EX2 R161, R161 ;  /* 0x000000a100a17308 */ /* 0x000f700000000800 */
[----:B------:R-:W-:Y:S08]  /*6cf0*/  MUFU.EX2 R163, R163 ;  /* 0x000000a300a37308 */ /* 0x000ff00000000800 */
[----:B------:R-:W5:Y:S08]  /*6d00*/  MUFU.EX2 R168, R168 ;  /* 0x000000a800a87308 */ /* 0x000f700000000800 */
[----:B------:R-:W-:Y:S08]  /*6d10*/  MUFU.EX2 R180, R180 ;  /* 0x000000b400b47308 */ /* 0x000ff00000000800 */
[----:B------:R-:W5:Y:S01]  /*6d20*/  MUFU.EX2 R182, R182 ;  /* 0x000000b600b67308 */ /* 0x000f620000000800 */
[----:B------:R-:W-:-:S02]  /*6d30*/  WARPGROUP.DEPBAR.LE gsb0, 0x0 ;  /* 0x00008000000079c5 */ /* 0x000fc40000010000 */
[----:B-1----:R-:W-:Y:S02]  /*6d40*/  F2FP.BF16.F32.PACK_AB R152, R167, R162 ;  /* 0x000000a2a798723e */ /* 0x002fe400000010ff */
[----:B--2---:R-:W-:Y:S02]  /*6d50*/  F2FP.BF16.F32.PACK_AB R154, R173, R170 ;  /* 0x000000aaad9a723e */ /* 0x004fe400000010ff */
[----:B---3--:R-:W-:Y:S02]  /*6d60*/  F2FP.BF16.F32.PACK_AB R153, R186, R183 ;  /* 0x000000b7ba99723e */ /* 0x008fe400000010ff */
[----:B----4-:R-:W-:Y:S01]  /*6d70*/  F2FP.BF16.F32.PACK_AB R155, R202, R192 ;  /* 0x000000c0ca9b723e */ /* 0x010fe200000010ff */
        /* <DEDUP_REMOVED lines=34> */
[----:B------:R-:W-:Y:S08]  /*6fa0*/  MUFU.EX2 R184, R184 ;  /* 0x000000b800b87308 */ /* 0x000ff00000000800 */
[----:B------:R-:W1:Y:S01]  /*6fb0*/  MUFU.EX2 R187, R187 ;  /* 0x000000bb00bb7308 */ /* 0x000e620000000800 */
        /* <DEDUP_REMOVED lines=9> */
[----:B------:R-:W-:Y:S02]  /*7050*/  IMAD.MOV.U32 R9, RZ, RZ, R7 ;  /* 0x000000ffff097224 */ /* 0x000fe400078e0007 */
[-CC-:B------:R-:W-:Y:S01]  /*7060*/  FFMA.FTZ R190, R190, R20.reuse, -R178.reuse ;  /* 0x00000014bebe7223 */ /* 0x180fe200000108b2 */
[-CC-:B------:R-:W-:Y:S01]  /*7070*/  FFMA.FTZ R193, R193, R20.reuse, -R178.reuse ;  /* 0x00000014c1c17223 */ /* 0x180fe200000108b2 */
[-CC-:B------:R-:W-:Y:S01]  /*7080*/  FFMA.FTZ R171, R171, R20.reuse, -R157.reuse ;  /* 0x00000014abab7223 */ /* 0x180fe2000001089d */
[-C--:B------:R-:W-:Y:S01]  /*7090*/  FFMA.FTZ R175, R175, R20.reuse, -R157 ;  /* 0x00000014afaf7223 */ /* 0x080fe2000001089d */
[-CC-:B------:R-:W-:Y:S01]  /*70a0*/  FFMA.FTZ R205, R205, R20.reuse, -R178.reuse ;  /* 0x00000014cdcd7223 */ /* 0x180fe200000108b2 */
[-CC-:B------:R-:W-:Y:S01]  /*70b0*/  FFMA.FTZ R206, R206, R20.reuse, -R178.reuse ;  /* 0x00000014cece7223 */ /* 0x180fe200000108b2 */
[----:B------:R-:W-:Y:S01]  /*70c0*/  FFMA.FTZ R212, R212, R20, -R178 ;  /* 0x00000014d4d47223 */ /* 0x000fe200000108b2 */
[----:B------:R-:W-:Y:S08]  /*70d0*/  MUFU.EX2 R158, R158 ;  /* 0x0000009e009e7308 */ /* 0x000ff00000000800 */
[----:B------:R-:W2:Y:S08]  /*70e0*/  MUFU.EX2 R160, R160 ;  /* 0x000000a000a07308 */ /* 0x000eb00000000800 */
[----:B------:R-:W-:Y:S08]  /*70f0*/  MUFU.EX2 R164, R164 ;  /* 0x000000a400a47308 */ /* 0x000ff00000000800 */
[----:B------:R-:W3:Y:S08]  /*7100*/  MUFU.EX2 R169, R169 ;  /* 0x000000a900a97308 */ /* 0x000ef00000000800 */
[----:B------:R-:W-:Y:S01]  /*7110*/  MUFU.EX2 R181, R181 ;  /* 0x000000b500b57308 */ /* 0x000fe20000000800 */
[----:B------:R-:W-:Y:S01]  /*7120*/  VIADD R8, R6, 0x200 ;  /* 0x0000020006087836 */ /* 0x000fe20000000000 */
[----:B------:R-:W-:-:S02]  /*7130*/  WARPGROUP.DEPBAR.LE gsb0, 0x0 ;  /* 0x00008000000079c5 */ /* 0x000fc40000010000 */
[----:B-----5:R-:W-:Y:S02]  /*7140*/  F2FP.BF16.F32.PACK_AB R152, R161, R159 ;  /* 0x0000009fa198723e */ /* 0x020fe400000010ff */
[----:B------:R-:W-:Y:S02]  /*7150*/  F2FP.BF16.F32.PACK_AB R154, R168, R163 ;  /* 0x000000a3a89a723e */ /* 0x000fe400000010ff */
[----:B------:R-:W-:Y:S02]  /*7160*/  F2FP.BF16.F32.PACK_AB R153, R182, R180 ;  /* 0x000000b4b699723e */ /* 0x000fe400000010ff */
[----:B-1----:R-:W-:Y:S01]  /*7170*/  F2FP.BF16.F32.PACK_AB R155, R187, R184 ;  /* 0x000000b8bb9b723e */ /* 0x002fe200000010ff */
        /* <DEDUP_REMOVED lines=34> */
[----:B------:R-:W-:Y:S02]  /*73a0*/  R2UR UR7, R9 ;  /* 0x00000000090772ca */ /* 0x000fe400000e0000 */
[----:B------:R-:W-:Y:S01]  /*73b0*/  MUFU.EX2 R9, R193 ;  /* 0x000000c100097308 */ /* 0x000fe20000000800 */
[----:B------:R-:W-:Y:S01]  /*73c0*/  R2UR UR6, R8 ;  /* 0x00000000080672ca */ /* 0x000fe200000e0000 */
[----:B------:R-:W-:-:S06]  /*73d0*/  FADD.FTZ R21, R156, R21 ;  /* 0x000000159c157221 */ /* 0x000fcc0000010000 */
[----:B------:R-:W-:Y:S08]  /*73e0*/  MUFU.EX2 R8, R171 ;  /* 0x000000ab00087308 */ /* 0x000ff00000000800 */
[----:B------:R-:W-:Y:S08]  /*73f0*/  MUFU.EX2 R175, R175 ;  /* 0x000000af00af7308 */ /* 0x000ff00000000800 */
[----:B------:R-:W-:Y:S08]  /*7400*/  MUFU.EX2 R205, R205 ;  /* 0x000000cd00cd7308 */ /* 0x000ff00000000800 */
[----:B------:R-:W-:Y:S08]  /*7410*/  MUFU.EX2 R206, R206 ;  /* 0x000000ce00ce7308 */ /* 0x000ff00000000800 */
[----:B------:R-:W-:Y:S01]  /*7420*/  MUFU.EX2 R212, R212 ;  /* 0x000000d400d47308 */ /* 0x000fe20000000800 */
[----:B------:R-:W-:Y:S01]  /*7430*/  VIADD R6, R6, 0x280 ;  /* 0x0000028006067836 */ /* 0x000fe20000000000 */
[----:B------:R-:W-:-:S02]  /*7440*/  WARPGROUP.DEPBAR.LE gsb0, 0x0 ;  /* 0x00008000000079c5 */ /* 0x000fc40000010000 */
[-CC-:B------:R-:W-:Y:S01]  /*7450*/  FFMA.FTZ R152, R185, R20.reuse, -R178.reuse ;  /* 0x00000014b9987223 */ /* 0x180fe200000108b2 */
[-CC-:B------:R-:W-:Y:S01]  /*7460*/  FFMA.FTZ R185, R172, R20.reuse, -R157.reuse ;  /* 0x00000014acb97223 */ /* 0x180fe2000001089d */
[-C--:B------:R-:W-:Y:S01]  /*7470*/  FFMA.FTZ R157, R177, R20.reuse, -R157 ;  /* 0x00000014b19d7223 */ /* 0x080fe2000001089d */
[----:B------:R-:W-:Y:S01]  /*7480*/  FFMA.FTZ R178, R215, R20, -R178 ;  /* 0x00000014d7b27223 */ /* 0x000fe200000108b2 */
[----:B------:R2:W1:Y:S08]  /*7490*/  MUFU.EX2 R172, R152 ;  /* 0x0000009800ac7308 */ /* 0x0004700000000800 */
[----:B------:R-:W4:Y:S01]  /*74a0*/  MUFU.EX2 R20, R190 ;  /* 0x000000be00147308 */ /* 0x000f220000000800 */
[----:B--2---:R-:W-:-:S02]  /*74b0*/  F2FP.BF16.F32.PACK_AB R152, R160, R158 ;  /* 0x0000009ea098723e */ /* 0x004fc400000010ff */
[----:B---3--:R-:W-:Y:S01]  /*74c0*/  F2FP.BF16.F32.PACK_AB R154, R169, R164 ;  /* 0x000000a4a99a723e */ /* 0x008fe200000010ff */
[----:B------:R-:W-:Y:S01]  /*74d0*/  STL.128 [R1+0x220], R24 ;  /* 0x0002201801007387 */ /* 0x000fe20000100c00 */
[----:B-1----:R-:W-:-:S03]  /*74e0*/  F2FP.BF16.F32.PACK_AB R153, R172, R181 ;  /* 0x000000b5ac99723e */ /* 0x002fc600000010ff */
[----:B------:R-:W-:Y:S04]  /*74f0*/  STL.128 [R1+0x230], R28 ;  /* 0x0002301c01007387 */ /* 0x000fe80000100c00 */
[----:B------:R-:W-:Y:S01]  /*7500*/  STL.128 [R1+0x240], R32 ;  /* 0x0002402001007387 */ /* 0x000fe20000100c00 */
[----:B----4-:R-:W-:-:S03]  /*7510*/  F2FP.BF16.F32.PACK_AB R155, R9, R20 ;  /* 0x00000014099b723e */ /* 0x010fc600000010ff */
        /* <DEDUP_REMOVED lines=33> */
[----:B------:R-:W-:-:S02]  /*7730*/  R2UR UR6, R6 ;  /* 0x00000000060672ca */ /* 0x000fc400000e0000 */
[----:B------:R-:W-:Y:S01]  /*7740*/  R2UR UR7, R7 ;  /* 0x00000000070772ca */ /* 0x000fe200000e0000 */
[----:B------:R-:W2:Y:S02]  /*7750*/  S2R R227, SR_TID.X ;  /* 0x0000000000e37919 */ /* 0x000ea40000002100 */
[----:B--2---:R-:W-:-:S13]  /*7760*/  LOP3.LUT P6, RZ, R227, 0x7f, RZ, 0xc0, !PT ;  /* 0x0000007fe3ff7812 */ /* 0x004fda00078cc0ff */
[----:B------:R-:W2:Y:S01]  /*7770*/  @!P6 LDL.64 R6, [R1+0x68] ;  /* 0x000068000106e983 */ /* 0x000ea20000100a00 */
[----:B------:R-:W-:Y:S02]  /*7780*/  WARPGROUP.DEPBAR.LE gsb0, 0x0 ;  /* 0x00008000000079c5 */ /* 0x000fe40000010000 */
[----:B------:R-:W-:Y:S01]  /*7790*/  FADD.FTZ R152, R14, R21 ;  /* 0x000000150e987221 */ /* 0x000fe20000010000 */
[----:B------:R-:W-:Y:S02]  /*77a0*/  FADD.FTZ R14, R15, R11 ;  /* 0x0000000b0f0e7221 */ /* 0x000fe40000010000 */
[----:B------:R-:W3:Y:S01]  /*77b0*/  MUFU.EX2 R11, R178 ;  /* 0x000000b2000b7308 */ /* 0x000ee20000000800 */
[----:B------:R-:W-:Y:S01]  /*77c0*/  FADD.FTZ R152, R19, R152 ;  /* 0x0000009813987221 */ /* 0x000fe20000010000 */
[----:B-1----:R-:W-:Y:S02]  /*77d0*/  F2FP.BF16.F32.PACK_AB R154, R156, R175 ;  /* 0x000000af9c9a723e */ /* 0x002fe400000010ff */
[----:B------:R-:W-:Y:S01]  /*77e0*/  F2FP.BF16.F32.PACK_AB R153, R206, R205 ;  /* 0x000000cdce99723e */ /* 0x000fe200000010ff */
[----:B------:R-:W-:Y:S01]  /*77f0*/  FADD.FTZ R179, R179, R152 ;  /* 0x00000098b3b37221 */ /* 0x000fe20000010000 */
[----:B------:R-:W-:Y:S01]  /*7800*/  F2FP.BF16.F32.PACK_AB R152, R185, R8 ;  /* 0x00000008b998723e */ /* 0x000fe200000010ff */
[----:B------:R-:W-:Y:S04]  /*7810*/  STL.128 [R1+0x220], R24 ;  /* 0x0002201801007387 */ /* 0x000fe80000100c00 */
[----:B------:R-:W-:Y:S01]  /*7820*/  STL.128 [R1+0x230], R28 ;  /* 0x0002301c01007387 */ /* 0x000fe20000100c00 */
[----:B---3--:R-:W-:-:S03]  /*7830*/  F2FP.BF16.F32.PACK_AB R155, R11, R212 ;  /* 0x000000d40b9b723e */ /* 0x008fc600000010ff */
        /* <DEDUP_REMOVED lines=32> */
[----:B------:R-:W-:-:S04]  /*7a40*/  FADD.FTZ R13, R13, R14 ;  /* 0x0000000e0d0d7221 */ /* 0x000fc80000010000 */
[----:B------:R-:W-:Y:S02]  /*7a50*/  FADD.FTZ R190, R12, R13 ;  /* 0x0000000d0cbe7221 */ /* 0x000fe40000010000 */
[----:B------:R-:W3:Y:S02]  /*7a60*/  @!P6 LDL R13, [R1+0x210] ;  /* 0x00021000010de983 */ /* 0x000ee40000100800 */
        /* <DEDUP_REMOVED lines=11> */
[----:B------:R-:W-:Y:S02]  /*7b20*/  WARPGROUP.DEPBAR.LE gsb0, 0x0 ;  /* 0x00008000000079c5 */ /* 0x000fe40000010000 */
        /* <DEDUP_REMOVED lines=24> */
[----:B------:R1:W-:Y:S04]  /*7cb0*/  STL.128 [R1+0x3a0], R120 ;  /* 0x0003a07801007387 */ /* 0x0003e80000100c00 */
[----:B------:R-:W-:Y:S04]  /*7cc0*/  STL.128 [R1+0x3b0], R124 ;  /* 0x0003b07c01007387 */ /* 0x000fe80000100c00 */
[----:B------:R-:W-:Y:S04]  /*7cd0*/  STL.128 [R1+0x3c0], R128 ;  /* 0x0003c08001007387 */ /* 0x000fe80000100c00 */
[----:B------:R-:W-:Y:S04]  /*7ce0*/  STL.128 [R1+0x3d0], R132 ;  /* 0x0003d08401007387 */ /* 0x000fe80000100c00 */
[----:B------:R-:W-:Y:S01]  /*7cf0*/  STL.128 [R1+0x3e0], R136 ;  /* 0x0003e08801007387 */ /* 0x000fe20000100c00 */
[----:B------:R-:W-:Y:S01]  /*7d00*/  FADD.FTZ R170, R170, R167 ;  /* 0x000000a7aaaa7221 */ /* 0x000fe20000010000 */
[----:B------:R-:W-:Y:S01]  /*7d10*/  FADD.FTZ R183, R192, R183 ;  /* 0x000000b7c0b77221 */ /* 0x000fe20000010000 */
[----:B--2---:R-:W-:Y:S01]  /*7d20*/  @!P6 MOV R6, R6 ;  /* 0x000000060006e202 */ /* 0x004fe20000000f00 */
[----:B------:R-:W-:Y:S01]  /*7d30*/  STL.128 [R1+0x3f0], R140 ;  /* 0x0003f08c01007387 */ /* 0x000fe20000100c00 */
[----:B-1----:R-:W1:Y:S03]  /*7d40*/  LDC R123, c[0x0][0x288] ;  /* 0x0000a200ff7b7b82 */ /* 0x002e660000000800 */
[----:B------:R-:W-:Y:S04]  /*7d50*/  STL.128 [R1+0x400], R144 ;  /* 0x0004009001007387 */ /* 0x000fe80000100c00 */
[----:B------:R2:W-:Y:S04]  /*7d60*/  STL.128 [R1+0x410], R148 ;  /* 0x0004109401007387 */ /* 0x0005e80000100c00 */
[----:B------:R-:W4:Y:S04]  /*7d70*/  LDL R171, [R1+0x220] ;  /* 0x0002200001ab7983 */ /* 0x000f280000100800 */
[----:B------:R-:W5:Y:S04]  /*7d80*/  LDL R155, [R1+0x224] ;  /* 0x00022400019b7983 */ /* 0x000f680000100800 */
        /* <DEDUP_REMOVED lines=60> */
[----:B--2---:R-:W2:Y:S04]  /*8150*/  LDL R150, [R1+0x318] ;  /* 0x0003180001967983 */ /* 0x004ea80000100800 */
[----:B------:R-:W2:Y:S04]  /*8160*/  LDL R148, [R1+0x31c] ;  /* 0x00031c0001947983 */ /* 0x000ea80000100800 */
        /* <DEDUP_REMOVED lines=63> */
[----:B------:R-:W2:Y:S01]  /*8560*/  LDL R14, [R1+0x41c] ;  /* 0x00041c00010e7983 */ /* 0x000ea20000100800 */
        /* <DEDUP_REMOVED lines=22> */
[----:B---3--:R-:W-:Y:S02]  /*86d0*/  @!P6 IMAD R13, R13, 0x8, R6 ;  /* 0x000000080d0de824 */ /* 0x008fe400078e0206 */
[----:B------:R-:W-:Y:S01]  /*86e0*/  FADD.FTZ R175, R175, R8 ;  /* 0x00000008afaf7221 */ /* 0x000fe20000010000 */
[----:B------:R-:W-:Y:S01]  /*86f0*/  FADD.FTZ R212, R212, R205 ;  /* 0x000000cdd4d47221 */ /* 0x000fe20000010000 */
[----:B------:R-:W-:Y:S02]  /*8700*/  STL [R1+0x88], RZ ;  /* 0x000088ff01007387 */ /* 0x000fe40000100800 */
[----:B------:R-:W-:Y:S01]  /*8710*/  FADD.FTZ R156, R156, R175 ;  /* 0x000000af9c9c7221 */ /* 0x000fe20000010000 */
[----:B------:R-:W-:Y:S01]  /*8720*/  FADD.FTZ R157, R11, R212 ;  /* 0x000000d40b9d7221 */ /* 0x000fe20000010000 */
[----:B------:R-:W-:Y:S01]  /*8730*/  STL [R1+0x88], R0 ;  /* 0x0000880001007387 */ /* 0x000fe20000100800 */
[----:B------:R-:W-:-:S03]  /*8740*/  @!P6 PRMT R13, RZ, 0x654, R13 ;  /* 0x00000654ff0de816 */ /* 0x000fc6000000000d */
[----:B------:R-:W-:Y:S04]  /*8750*/  STL [R1+0x88], R0 ;  /* 0x0000880001007387 */ /* 0x000fe80000100800 */
[----:B------:R-:W-:Y:S04]  /*8760*/  STL [R1+0x88], R0 ;  /* 0x0000880001007387 */ /* 0x000fe80000100800 */
[----:B------:R-:W-:Y:S04]  /*8770*/  STL [R1+0x88], R0 ;  /* 0x0000880001007387 */ /* 0x000fe80000100800 */
[----:B------:R-:W-:Y:S04]  /*8780*/  STL [R1+0x88], R0 ;  /* 0x0000880001007387 */ /* 0x000fe80000100800 */
[----:B------:R3:W-:Y:S04]  /*8790*/  STL [R1+0x88], R0 ;  /* 0x0000880001007387 */ /* 0x0007e80000100800 */
[----:B------:R1:W-:Y:S04]  /*87a0*/  STL [R1+0x434], R10 ;  /* 0x0004340a01007387 */ /* 0x0003e80000100800 */
[----:B------:R1:W-:Y:S04]  /*87b0*/  STL.64 [R1+0x440], R156 ;  /* 0x0004409c01007387 */ /* 0x0003e80000100a00 */
[----:B----4-:R4:W-:Y:S04]  /*87c0*/  STL [R1+0x220], R171 ;  /* 0x000220ab01007387 */ /* 0x0109e80000100800 */
[----:B-----5:R4:W-:Y:S04]  /*87d0*/  STL [R1+0x224], R155 ;  /* 0x0002249b01007387 */ /* 0x0209e80000100800 */
[----:B------:R4:W-:Y:S04]  /*87e0*/  STL [R1+0x228], R153 ;  /* 0x0002289901007387 */ /* 0x0009e80000100800 */
        /* <DEDUP_REMOVED lines=59> */
[----:B--2---:R4:W-:Y:S04]  /*8ba0*/  STL [R1+0x318], R150 ;  /* 0x0003189601007387 */ /* 0x0049e80000100800 */
        /* <DEDUP_REMOVED lines=65> */
[----:B------:R4:W-:Y:S03]  /*8fc0*/  @!P6 SYNCS.ARRIVE.TRANS64.RED.A1T0 RZ, [R13+URZ], RZ ;  /* 0x000000ff0dffe9a7 */ /* 0x0009e6000810043f */
[----:B---3--:R-:W2:Y:S01]  /*8fd0*/  LDL R0, [R1+0x70] ;  /* 0x0000700001007983 */ /* 0x008ea20000100800 */
[----:B------:R-:W-:Y:S01]  /*8fe0*/  ISETP.GE.AND P0, PT, R5, 0x1, PT ;  /* 0x000000010500780c */ /* 0x000fe20003f06270 */
[----:B------:R-:W-:-:S06]  /*8ff0*/  UIADD3 UR45, UR45, -0x2, URZ ;  /* 0xfffffffe2d2d7890 */ /* 0x000fcc000fffe03f */
[----:B-1----:R-:W-:Y:S02]  /*9000*/  IMAD.U32 R10, RZ, RZ, UR45 ;  /* 0x0000002dff0a7e24 */ /* 0x002fe4000f8e00ff */
[----:B--2---:R-:W-:-:S05]  /*9010*/  IMAD.SHL.U32 R0, R0, 0x80, RZ ;  /* 0x0000008000007824 */ /* 0x004fca00078e00ff */
[----:B------:R-:W-:-:S05]  /*9020*/  IADD3 R7, R0, UR40, -R123 ;  /* 0x0000002800077c10 */ /* 0x000fca000fffe87b */
[----:B------:R-:W-:Y:S01]  /*9030*/  IMAD.IADD R4, R7, 0x1, R4 ;  /* 0x0000000107047824 */ /* 0x000fe200078e0204 */
[----:B----4-:R-:W-:Y:S06]  /*9040*/  @!P0 BRA `(.L_x_1530) ;  /* 0x0000000000408947 */ /* 0x010fec0003800000 */
[C---:B------:R-:W-:Y:S01]  /*9050*/  ISETP.GT.AND P0, PT, R7.reuse, RZ, PT ;  /* 0x000000ff0700720c */ /* 0x040fe20003f04270 */
[----:B------:R-:W-:Y:S01]  /*9060*/  BSSY B0, `(.L_x_1531) ;  /* 0x000000c000007945 */ /* 0x000fe20003800000 */
[----:B------:R-:W-:-:S11]  /*9070*/  VIADD R6, R7, 0xffffffff ;  /* 0xffffffff07067836 */ /* 0x000fd60000000000 */
[----:B------:R-:W-:Y:S05]  /*9080*/  @P0 BRA `(.L_x_1532) ;  /* 0x0000000000180947 */ /* 0x000fea0003800000 */
[----:B------:R-:W-:Y:S01]  /*9090*/  ISETP.NE.AND P0, PT, R5, 0x1, PT ;  /* 0x000000010500780c */ /* 0x000fe20003f05270 */
[----:B------:R-:W-:-:S12]  /*90a0*/  IMAD.MOV R7, RZ, RZ, -R7 ;  /* 0x000000ffff077224 */ /* 0x000fd800078e0a07 */
[----:B------:R-:W-:-:S05]  /*90b0*/  @P0 IMAD.HI.U32 R2, R7, R2, RZ ;  /* 0x0000000207020227 */ /* 0x000fca00078e00ff */
[----:B------:R-:W-:-:S04]  /*90c0*/  @P0 SHF.R.U32.HI R7, RZ, R3, R2 ;  /* 0x00000003ff070219 */ /* 0x000fc80000011602 */
[----:B------:R-:W-:Y:S01]  /*90d0*/  LOP3.LUT R6, RZ, R7, RZ, 0x33, !PT ;  /* 0x00000007ff067212 */ /* 0x000fe200078e33ff */
[----:B------:R-:W-:Y:S06]  /*90e0*/  BRA `(.L_x_1533) ;  /* 0x00000000000c7947 */ /* 0x000fec0003800000 */
.L_x_1532:
[----:B------:R-:W-:-:S13]  /*90f0*/  ISETP.NE.AND P0, PT, R5, 0x1, PT ;  /* 0x000000010500780c */ /* 0x000fda0003f05270 */
[----:B------:R-:W-:-:S05]  /*9100*/  @P0 IMAD.HI.U32 R2, R6, R2, RZ ;  /* 0x0000000206020227 */ /* 0x000fca00078e00ff */
[----:B------:R-:W-:-:S07]  /*9110*/  @P0 SHF.R.U32.HI R6, RZ, R3, R2 ;  /* 0x00000003ff060219 */ /* 0x000fce0000011602 */
.L_x_1533:
[----:B------:R-:W-:Y:S05]  /*9120*/  BSYNC B0 ;  /* 0x0000000000007941 */ /* 0x000fea0003800000 */
.L_x_1531:
[----:B------:R-:W-:-:S05]  /*9130*/  IMAD R5, R6, R5, R5 ;  /* 0x0000000506057224 */ /* 0x000fca00078e0205 */
[----:B------:R-:W-:-:S07]  /*9140*/  VIMNMX R4, R4, R5, PT ;  /* 0x0000000504047248 */ /* 0x000fce0003fe0100 */
.L_x_1530:
[----:B------:R-:W-:Y:S01]  /*9150*/  IMAD.HI R4, R4, 0x2aaaaaab, RZ ;  /* 0x2aaaaaab04047827 */ /* 0x000fe200078e02ff */
[----:B------:R-:W-:Y:S04]  /*9160*/  BSSY B2, `(.L_x_1534) ;  /* 0x0000012000027945 */ /* 0x000fe80003800000 */
[----:B------:R-:W-:-:S04]  /*9170*/  SHF.R.U32.HI R3, RZ, 0x1f, R4 ;  /* 0x0000001fff037819 */ /* 0x000fc80000011604 */
[----:B------:R-:W-:-:S04]  /*9180*/  LEA.HI.SX32 R3, R4, R3, 0x1c ;  /* 0x0000000304037211 */ /* 0x000fc800078fe2ff */
[----:B------:R-:W-:-:S04]  /*9190*/  VIMNMX R193, R3, UR41, !PT ;  /* 0x0000002903c17c48 */ /* 0x000fc8000ffe0100 */
[----:B------:R-:W-:-:S13]  /*91a0*/  ISETP.GE.AND P0, PT, R10, R193, PT ;  /* 0x000000c10a00720c */ /* 0x000fda0003f06270 */
[----:B------:R-:W-:Y:S05]  /*91b0*/  @!P0 BRA `(.L_x_1535) ;  /* 0x0000000000308947 */ /* 0x000fea0003800000 */
[----:B------:R-:W-:Y:S01]  /*91c0*/  BSSY B1, `(.L_x_1536) ;  /* 0x0000009000017945 */ /* 0x000fe20003800000 */
.L_x_1538:
[----:B------:R-:W-:Y:S01]  /*91d0*/  BSSY B0, `(.L_x_1537) ;  /* 0x0000004000007945 */ /* 0x000fe20003800000 */
[----:B------:R-:W-:Y:S01]  /*91e0*/  VIADD R0, R16, 0x170 ;  /* 0x0000017010007836 */ /* 0x000fe20000000000 */
[----:B------:R-:W-:-:S07]  /*91f0*/  MOV R205, 0x9210 ;  /* 0x0000921000cd7802 */ /* 0x000fce0000000f00 */
[----:B------:R-:W-:Y:S05]  /*9200*/  CALL.REL.NOINC `($_ZN7cutlass13device_kernelIN5flash11enable_sm90INS1_16FlashAttnFwdSm90INS1_25CollectiveMainloopFwdSm90ILi2EN4cute5tupleIJNS5_1CILi1EEES8_S8_EEENS6_IJNS7_ILi128EEENS7_ILi96EEENS7_ILi64EEEEEELi256ENS_10bfloat16_tEfNS_4arch4Sm90ELb0ELb1ELb0ELb0ELb0ELb0ELb1ELb1ELb0ELb0ELb0ELb0EEENS1_21CollectiveEpilogueFwdINS6_IJSA_NS7_ILi256EEESB_EEES9_SE_SG_Li256ELb0ELb0ELb0ELb0EEENS1_30DynamicPersistentTileSchedulerILi256ELi32ELb0ELb0ELb1EEEEEEEEEvNT_6ParamsE$_ZZN5flash25CollectiveMainloopFwdSm90ILi2EN4cute5tupleIJNS1_1CILi1EEES4_S4_EEENS2_IJNS3_ILi128EEENS3_ILi96EEENS3_ILi64EEEEEELi256EN7cutlass10bfloat16_tEfNSA_4arch4Sm90ELb0ELb1ELb0ELb0ELb0ELb0ELb1ELb1ELb0ELb0ELb0ELb0EE3mmaINS_16FlashAttnFwdSm90ISE_NS_21CollectiveEpilogueFwdINS2_IJS6_NS3_ILi256EEES7_EEES5_SB_SD_Li256ELb0ELb0ELb0ELb0EEENS_30DynamicPersistentTileSchedulerILi256ELi32ELb0ELb0ELb1EEEE13SharedStorageENS1_6TensorINS1_11ArrayEngineIfLm128EEENS1_6LayoutINS2_IJNS2_IJNS3_ILi2EEEST_NS3_ILi32EEEEEES4_S4_EEENS2_IJNS2_IJS4_ST_NS3_ILi4EEEEEENS3_ILi0EEESZ_EEEEEEENS_7SoftmaxILi2ELi0EEEEEbRKNSE_6ParamsENSA_25PipelineTmaAsyncNoClusterILi2ENSA_16PipelineTmaAsyncILi2EEEEES1B_RNSA_13PipelineStateILj2EEERT0_RT1_iRiRKNS_16SeqlenInfoQKNewKILb0ELb0EEENS2_IJiiiiEEERT_ENKUliT_T0_T1_E_clIZSF_ISO_S12_S14_EbS17_S1B_S1B_S1E_S1G_S1I_iS1J_S1N_S1O_S1Q_EUlRS1R_iE1_NS3_ILb0EEENS3_ILb1EEEEEDaiS1R_S1S_S1T_) ;  /* 0x000001ac00207944 */ /* 0x000fea0003c00000 */
[----:B------:R-:W-:Y:S05]  /*9210*/  BSYNC B0 ;  /* 0x0000000000007941 */ /* 0x000fea0003800000 */
.L_x_1537:
[C---:B------:R-:W-:Y:S01]  /*9220*/  ISETP.GT.AND P0, PT, R10.reuse, R193, PT ;  /* 0x000000c10a00720c */ /* 0x040fe20003f04270 */
[----:B------:R-:W-:-:S12]  /*9230*/  VIADD R10, R10, 0xffffffff ;  /* 0xffffffff0a0a7836 */ /* 0x000fd80000000000 */
[----:B------:R-:W-:Y:S05]  /*9240*/  @P0 BRA `(.L_x_1538) ;  /* 0xfffffffc00e00947 */ /* 0x000fea000383ffff */
[----:B------:R-:W-:Y:S05]  /*9250*/  BSYNC B1 ;  /* 0x0000000000017941 */ /* 0x000fea0003800000 */
.L_x_1536:
[----:B------:R-:W2:Y:S02]  /*9260*/  LDL R0, [R1+0x70] ;  /* 0x0000700001007983 */ /* 0x000ea40000100800 */
[----:B--2---:R-:W-:-:S07]  /*9270*/  IMAD.SHL.U32 R0, R0, 0x80, RZ ;  /* 0x0000008000007824 */ /* 0x004fce00078e00ff */
.L_x_1535:
[----:B------:R-:W-:Y:S05]  /*9280*/  BSYNC B2 ;  /* 0x0000000000027941 */ /* 0x000fea0003800000 */
.L_x_1534:
[----:B------:R-:W1:Y:S01]  /*9290*/  LDC R5, c[0x0][0xadc] ;  /* 0x0002b700ff057b82 */ /* 0x000e620000000800 */
[----:B------:R-:W-:Y:S02]  /*92a0*/  ULDC UR4, c[0x0][0x288] ;  /* 0x0000a20000047ab9 */ /* 0x000fe40000000800 */
[----:B------:R-:W-:-:S06]  /*92b0*/  UIADD3 UR4, UR40, 0x80, -UR4 ;  /* 0x0000008028047890 */ /* 0x000fcc000fffe804 */
[----:B------:R-:W-:Y:S01]  /*92c0*/  VIADD R0, R0, UR4 ;  /* 0x0000000400007c36 */ /* 0x000fe20008000000 */
[----:B------:R-:W-:-:S03]  /*92d0*/  ULDC UR4, c[0x0][0xad4] ;  /* 0x0002b50000047ab9 */ /* 0x000fc60000000800 */
[----:B------:R-:W-:Y:S01]  /*92e0*/  VIADD R2, R0, -UR4 ;  /* 0x8000000400027c36 */ /* 0x000fe20008000000 */
[----:B-1----:R-:W-:-:S13]  /*92f0*/  ISETP.GE.AND P0, PT, R5, 0x1, PT ;  /* 0x000000010500780c */ /* 0x002fda0003f06270 */
[----:B------:R-:W-:Y:S05]  /*9300*/  @!P0 BRA `(.L_x_1539) ;  /* 0x0000000000448947 */ /* 0x000fea0003800000 */
[----:B------:R-:W-:Y:S01]  /*9310*/  ISETP.GT.AND P0, PT, R0, -0x1, PT ;  /* 0xffffffff0000780c */ /* 0x000fe20003f04270 */
[----:B------:R-:W-:-:S12]  /*9320*/  BSSY B0, `(.L_x_1540) ;  /* 0x000000d000007945 */ /* 0x000fd80003800000 */
        /* <DEDUP_REMOVED lines=8> */
.L_x_1541:
[----:B------:R-:W-:-:S13]  /*93b0*/  ISETP.NE.AND P0, PT, R5, 0x1, PT ;  /* 0x000000010500780c */ /* 0x000fda0003f05270 */
[----:B------:R-:W1:Y:S02]  /*93c0*/  @P0 LDC.64 R6, c[0x0][0xae0] ;  /* 0x0002b800ff060b82 */ /* 0x000e640000000a00 */
[----:B-1----:R-:W-:-:S05]  /*93d0*/  @P0 IMAD.HI.U32 R4, R0, R6, RZ ;  /* 0x0000000600040227 */ /* 0x002fca00078e00ff */
[----:B------:R-:W-:-:S07]  /*93e0*/  @P0 SHF.R.U32.HI R0, RZ, R7, R4 ;  /* 0x00000007ff000219 */ /* 0x000fce0000011604 */
.L_x_1542:
[----:B------:R-:W-:Y:S05]  /*93f0*/  BSYNC B0 ;  /* 0x0000000000007941 */ /* 0x000fea0003800000 */
.L_x_1540:
[----:B------:R-:W-:-:S05]  /*9400*/  IMAD R3, R0, R5, RZ ;  /* 0x0000000500037224 */ /* 0x000fca00078e02ff */
[----:B------:R-:W-:-:S07]  /*9410*/  VIMNMX R2, R2, R3, !PT ;  /* 0x0000000302027248 */ /* 0x000fce0007fe0100 */
.L_x_1539:
[----:B------:R-:W-:-:S04]  /*9420*/  VIADD R2, R2, 0x5f ;  /* 0x0000005f02027836 */ /* 0x000fc80000000000 */
[----:B------:R-:W-:-:S05]  /*9430*/  IMAD.HI R2, R2, 0x2aaaaaab, RZ ;  /* 0x2aaaaaab02027827 */ /* 0x000fca00078e02ff */
[----:B------:R-:W-:-:S04]  /*9440*/  SHF.R.U32.HI R3, RZ, 0x1f, R2 ;  /* 0x0000001fff037819 */ /* 0x000fc80000011602 */
[----:B------:R-:W-:-:S04]  /*9450*/  LEA.HI.SX32 R2, R2, R3, 0x1c ;  /* 0x0000000302027211 */ /* 0x000fc800078fe2ff */
[----:B------:R-:W-:-:S04]  /*9460*/  VIMNMX R2, R2, UR41, !PT ;  /* 0x0000002902027c48 */ /* 0x000fc8000ffe0100 */
[----:B------:R-:W-:-:S13]  /*9470*/  ISETP.GE.AND P0, PT, R10, R2, PT ;  /* 0x000000020a00720c */ /* 0x000fda0003f06270 */
[----:B------:R-:W-:Y:S05]  /*9480*/  @!P0 BRA `(.L_x_1543) ;  /* 0x0000009400e88947 */ /* 0x000fea0003800000 */
.L_x_1560:
[----:B-12---:R-:W2:Y:S04]  /*9490*/  LD.E R3, desc[UR46][R22.64+0x210] ;  /* 0x0002102e16037980 */ /* 0x006ea8000c101900 */
[----:B------:R-:W3:Y:S01]  /*94a0*/  LD.E R0, desc[UR46][R22.64+0x218] ;  /* 0x0002182e16007980 */ /* 0x000ee2000c101900 */
[----:B--2---:R-:W-:-:S05]  /*94b0*/  VIADD R3, R3, 0x1 ;  /* 0x0000000103037836 */ /* 0x004fca0000000000 */
[----:B------:R-:W-:-:S13]  /*94c0*/  ISETP.NE.AND P1, PT, R3, 0x2, PT ;  /* 0x000000020300780c */ /* 0x000fda0003f25270 */
[----:B------:R1:W5:Y:S04]  /*94d0*/  @P1 LD.E R9, desc[UR46][R22.64+0x214] ;  /* 0x0002142e16091980 */ /* 0x000368000c101900 */
[----:B------:R-:W2:Y:S01]  /*94e0*/  @!P1 LD.E R4, desc[UR46][R22.64+0x214] ;  /* 0x0002142e16049980 */ /* 0x000ea2000c101900 */
[----:B---3--:R-:W-:-:S03]  /*94f0*/  VIADD R7, R0, 0x1 ;  /* 0x0000000100077836 */ /* 0x008fc60000000000 */
[----:B------:R3:W-:Y:S04]  /*9500*/  ST.E desc[UR46][R22.64+0x210], R3 ;  /* 0x0002100316007985 */ /* 0x0007e8000c10192e */
[----:B------:R1:W-:Y:S04]  /*9510*/  ST.E desc[UR46][R22.64+0x218], R7 ;  /* 0x0002180716007985 */ /* 0x0003e8000c10192e */
[----:B------:R1:W-:Y:S01]  /*9520*/  @!P1 ST.E desc[UR46][R22.64+0x210], RZ ;  /* 0x000210ff16009985 */ /* 0x0003e2000c10192e */
[----:B--2---:R-:W-:-:S05]  /*9530*/  @!P1 LOP3.LUT R9, R4, 0x1, RZ, 0x3c, !PT ;  /* 0x0000000104099812 */ /* 0x004fca00078e3cff */
[----:B------:R1:W-:Y:S04]  /*9540*/  @!P1 ST.E desc[UR46][R22.64+0x214], R9 ;  /* 0x0002140916009985 */ /* 0x0003e8000c10192e */
[----:B------:R-:W2:Y:S04]  /*9550*/  LDL.64 R72, [R1+0x188] ;  /* 0x0001880001487983 */ /* 0x000ea80000100a00 */
[----:B--2---:R-:W2:Y:S01]  /*9560*/  LD.E R0, desc[UR46][R72.64+0x1c] ;  /* 0x00001c2e48007980 */ /* 0x004ea2000c101900 */
[----:B------:R-:W-:Y:S01]  /*9570*/  IMAD.MOV.U32 R5, RZ, RZ, R10 ;  /* 0x000000ffff057224 */ /* 0x000fe200078e000a */
[----:B------:R-:W-:Y:S05]  /*9580*/  YIELD ;  /* 0x0000000000007946 */ /* 0x000fea0003800000 */
[----:B------:R-:W-:Y:S01]  /*9590*/  BSSY B0, `(.L_x_1544) ;  /* 0x0000008000007945 */ /* 0x000fe20003800000 */
[----:B------:R-:W-:Y:S01]  /*95a0*/  VIADD R10, R10, 0xffffffff ;  /* 0xffffffff0a0a7836 */ /* 0x000fe20000000000 */
[----:B------:R-:W-:Y:S01]  /*95b0*/  ISETP.GT.AND P0, PT, R5, R2, PT ;  /* 0x000000020500720c */ /* 0x000fe20003f04270 */
[----:B---3--:R-:W-:Y:S01]  /*95c0*/  @!P1 IMAD.MOV.U32 R3, RZ, RZ, RZ ;  /* 0x000000ffff039224 */ /* 0x008fe200078e00ff */
[----:B--2---:R-:W-:-:S04]  /*95d0*/  LOP3.LUT R0, R0, 0x1, RZ, 0xfc, !PT ;  /* 0x0000000100007812 */ /* 0x004fc800078efcff */
[----:B------:R-:W-:-:S13]  /*95e0*/  ISETP.NE.AND P2, PT, R0, 0x3, PT ;  /* 0x000000030000780c */ /* 0x000fda0003f45270 */
[----:B-1----:R-:W-:Y:S05]  /*95f0*/  @!P2 BRA `(.L_x_1545) ;  /* 0x000000000004a947 */ /* 0x002fea0003800000 */
[----:B------:R-:W-:Y:S01]  /*9600*/  BPT.TRAP 0x1 ;  /* 0x000000040000795c */ /* 0x000fe20000300000 */
.L_x_1545:
[----:B------:R-:W-:Y:S05]  /*9610*/  BSYNC B0 ;  /* 0x0000000000007941 */ /* 0x000fea0003800000 */
.L_x_1544:
[----:B------:R-:W2:Y:S01]  /*9620*/  LD.E.64 R4, desc[UR46][R72.64+0x8] ;  /* 0x0000082e48047980 */ /* 0x000ea2000c101b00 */
[----:B-----5:R-:W-:Y:S02]  /*9630*/  SHF.L.U32 R8, R9, 0x1f, RZ ;  /* 0x0000001f09087819 */ /* 0x020fe400000006ff */
[----:B--2---:R-:W-:-:S05]  /*9640*/  MOV R4, R4 ;  /* 0x0000000400047202 */ /* 0x004fca0000000f00 */
[----:B------:R-:W-:-:S04]  /*9650*/  IMAD R3, R3, 0x8, R4 ;  /* 0x0000000803037824 */ /* 0x000fc800078e0204 */
[----:B------:R1:W2:Y:S01]  /*9660*/  SYNCS.PHASECHK.TRANS64.TRYWAIT P1, [R3+URZ], R8 ;  /* 0x00000008030075a7 */ /* 0x0002a2000802017f */
[----:B------:R-:W3:Y:S04]  /*9670*/  LD.E R4, desc[UR46][R72.64+0x1c] ;  /* 0x00001c2e48047980 */ /* 0x000ee8000c101900 */
[----:B------:R1:W5:Y:S04]  /*9680*/  LD.E R0, desc[UR46][R22.64+0x210] ;  /* 0x0002102e16007980 */ /* 0x000368000c101900 */
[----:B------:R1:W5:Y:S01]  /*9690*/  LD.E R6, desc[UR46][R22.64+0x214] ;  /* 0x0002142e16067980 */ /* 0x000362000c101900 */
[----:B------:R-:W-:Y:S01]  /*96a0*/  BSSY B0, `(.L_x_1546) ;  /* 0x0000005000007945 */ /* 0x000fe20003800000 */
[----:B---3--:R-:W-:-:S04]  /*96b0*/  LOP3.LUT R4, R4, 0x1, RZ, 0xfc, !PT ;  /* 0x0000000104047812 */ /* 0x008fc800078efcff */
[----:B------:R-:W-:-:S13]  /*96c0*/  ISETP.NE.AND P2, PT, R4, 0x3, PT ;  /* 0x000000030400780c */ /* 0x000fda0003f45270 */
[----:B-12---:R-:W-:Y:S05]  /*96d0*/  @!P2 BRA `(.L_x_1547) ;  /* 0x000000000004a947 */ /* 0x006fea0003800000 */
[----:B------:R-:W-:Y:S01]  /*96e0*/  BPT.TRAP 0x1 ;  /* 0x000000040000795c */ /* 0x000fe20000300000 */
.L_x_1547:
[----:B------:R-:W-:Y:S05]  /*96f0*/  BSYNC B0 ;  /* 0x0000000000007941 */ /* 0x000fea0003800000 */
.L_x_1546:
[----:B------:R-:W-:Y:S04]  /*9700*/  BSSY B0, `(.L_x_1548) ;  /* 0x0000008000007945 */ /* 0x000fe80003800000 */
[----:B------:R-:W-:Y:S05]  /*9710*/  @P1 BRA `(.L_x_1549) ;  /* 0x0000000000181947 */ /* 0x000fea0003800000 */
[----:B------:R-:W2:Y:S01]  /*9720*/  LD.E.64 R4, desc[UR46][R72.64+0x8] ;  /* 0x0000082e48047980 */ /* 0x000ea2000c101b00 */
[----:B-----5:R-:W-:Y:S02]  /*9730*/  SHF.L.U32 R3, R6, 0x1f, RZ ;  /* 0x0000001f06037819 */ /* 0x020fe400000006ff */
[----:B--2---:R-:W-:-:S05]  /*9740*/  MOV R5, R4 ;  /* 0x0000000400057202 */ /* 0x004fca0000000f00 */
[----:B------:R-:W-:-:S04]  /*9750*/  IMAD R0, R0, 0x8, R5 ;  /* 0x0000000800007824 */ /* 0x000fc800078e0205 */
[----:B------:R-:W1:Y:S02]  /*9760*/  SYNCS.PHASECHK.TRANS64.TRYWAIT P1, [R0+URZ], R3 ;  /* 0x00000003000075a7 */ /* 0x000e64000802017f */
[----:B-1----:R-:W-:Y:S05]  /*9770*/  @!P1 BRA `(.L_x_1550) ;  /* 0x000001a000009947 */ /* 0x002fea0003800000 */
.L_x_1549:
[----:B------:R-:W-:Y:S05]  /*9780*/  BSYNC B0 ;  /* 0x0000000000007941 */ /* 0x000fea0003800000 */
.L_x_1548:
[----:B------:R-:W2:Y:S04]  /*9790*/  LD.E R5, desc[UR46][R22.64+0x210] ;  /* 0x0002102e16057980 */ /* 0x000ea8000c101900 */
[----:B------:R-:W2:Y:S01]  /*97a0*/  LDL.64 R8, [R1+0xa0] ;  /* 0x0000a00001087983 */ /* 0x000ea20000100a00 */
[----:B------:R-:W-:Y:S05]  /*97b0*/  WARPSYNC.ALL ;  /* 0x0000000000007948 */ /* 0x000fea0003800000 */
[----:B------:R-:W3:Y:S04]  /*97c0*/  LDL.64 R20, [R1+0x98] ;  /* 0x0000980001147983 */ /* 0x000ee80000100a00 */
[----:B-----5:R-:W4:Y:S04]  /*97d0*/  LDL.64 R6, [R1+0x98] ;  /* 0x0000980001067983 */ /* 0x020f280000100a00 */
[----:B------:R-:W4:Y:S01]  /*97e0*/  LDL.64 R12, [R1+0x98] ;  /* 0x00009800010c7983 */ /* 0x000f220000100a00 */
[----:B--2---:R-:W-:-:S03]  /*97f0*/  IMAD R4, R5, 0x300, R8 ;  /* 0x0000030005047824 */ /* 0x004fc600078e0208 */
[----:B------:R-:W2:Y:S01]  /*9800*/  LDL.64 R14, [R1+0x98] ;  /* 0x00009800010e7983 */ /* 0x000ea20000100a00 */
[----:B------:R-:W-:Y:S01]  /*9810*/  IMAD.MOV.U32 R5, RZ, RZ, R9 ;  /* 0x000000ffff057224 */ /* 0x000fe200078e0009 */
[C---:B------:R-:W-:Y:S01]  /*9820*/  R2UR UR6, R4.reuse ;  /* 0x00000000040672ca */ /* 0x040fe200000e0000 */
[----:B------:R-:W-:Y:S01]  /*9830*/  WARPGROUP.ARRIVE ;  /* 0x00000000000079c5 */ /* 0x000fe20000000000 */
[----:B------:R-:W2:Y:S02]  /*9840*/  LDL R11, [R1+0x54] ;  /* 0x00005400010b7983 */ /* 0x000ea40000100800 */
[----:B------:R-:W-:Y:S01]  /*9850*/  R2UR UR7, R5 ;  /* 0x00000000050772ca */ /* 0x000fe200000e0000 */
[----:B------:R-:W-:Y:S02]  /*9860*/  VIADD R8, R4, 0x2 ;  /* 0x0000000204087836 */ /* 0x000fe40000000000 */
[----:B-1----:R-:W-:Y:S01]  /*9870*/  IMAD.MOV.U32 R0, RZ, RZ, 0x1 ;  /* 0x00000001ff007424 */ /* 0x002fe200078e00ff */
[----:B------:R1:W-:Y:S04]  /*9880*/  STL [R1+0x80], RZ ;  /* 0x000080ff01007387 */ /* 0x0003e80000100800 */
[----:B------:R1:W-:Y:S04]  /*9890*/  STL [R1+0x80], R0 ;  /* 0x0000800001007387 */ /* 0x0003e80000100800 */
[----:B------:R1:W-:Y:S04]  /*98a0*/  STL [R1+0x80], R0 ;  /* 0x0000800001007387 */ /* 0x0003e80000100800 */
[----:B------:R1:W-:Y:S04]  /*98b0*/  STL [R1+0x80], R0 ;  /* 0x0000800001007387 */ /* 0x0003e80000100800 */
[----:B------:R1:W-:Y:S01]  /*98c0*/  STL [R1+0x80], R0 ;  /* 0x0000800001007387 */ /* 0x0003e20000100800 */
[----:B---3--:R-:W-:-:S02]  /*98d0*/  R2UR UR4, R20 ;  /* 0x00000000140472ca */ /* 0x008fc400000e0000 */
[----:B------:R-:W-:-:S13]  /*98e0*/  R2UR UR5, R21 ;  /* 0x00000000150572ca */ /* 0x000fda00000e0000 */
[----:B------:R-:W-:Y:S01]  /*98f0*/  HGMMA.64x96x16.F32.BF16 R24, gdesc[UR4], RZ, !UPT, gsb0 ;  /* 0x01600000041879f0 */ /* 0x000fe2000c0018ff */
[----:B----4-:R-:W-:Y:S01]  /*9900*/  VIADD R6, R6, 0x2 ;  /* 0x0000000206067836 */ /* 0x010fe20000000000 */
[----:B------:R-:W-:Y:S02]  /*9910*/  R2UR UR6, R8 ;  /* 0x00000000080672ca */ /* 0x000fe400000e0000 */
[----:B------:R-:W-:Y:S02]  /*9920*/  R2UR UR7, R9 ;  /* 0x00000000090772ca */ /* 0x000fe400000e0000 */
[----:B------:R-:W-:Y:S02]  /*9930*/  R2UR UR4, R6 ;  /* 0x00000000060472ca */ /* 0x000fe400000e0000 */
[----:B------:R-:W-:Y:S01]  /*9940*/  R2UR UR5, R7 ;  /* 0x00000000070572ca */ /* 0x000fe200000e0000 */
[----:B------:R-:W-:Y:S02]  /*9950*/  VIADD R12, R12, 0x4 ;  /* 0x000000040c0c7836 */ /* 0x000fe40000000000 */
[----:B------:R-:W-:-:S02]  /*9960*/  VIADD R6, R4, 0x4 ;  /* 0x0000000404067836 */ /* 0x000fc40000000000 */
[----:B------:R-:W-:Y:S01]  /*9970*/  IMAD.MOV.U32 R7, RZ, RZ, R9 ;  /* 0x000000ffff077224 */ /* 0x000fe200078e0009 */
[----:B------:R-:W-:Y:S02]  /*9980*/  WARPGROUP.DEPBAR.LE gsb0, 0x0 ;  /* 0x00008000000079c5 */ /* 0x000fe40000010000 */
[----:B------:R1:W5:Y:S04]  /*9990*/  LD.E R3, desc[UR46][R22.64+0x210] ;  /* 0x0002102e16037980 */ /* 0x000368000c101900 */
[----:B------:R1:W5:Y:S01]  /*99a0*/  LD.E R5, desc[UR46][R22.64+0x214] ;  /* 0x0002142e16057980 */ /* 0x000362000c101900 */
[----:B------:R-:W-:-:S06]  /*99b0*/  WARPGROUP.ARRIVE ;  /* 0x00000000000079c5 */ /* 0x000fcc0000000000 */
[----:B------:R-:W-:Y:S01]  /*99c0*/  HGMMA.64x96x16.F32.BF16 R24, gdesc[UR4], R24, gsb0 ;  /* 0x01600000041879f0 */ /* 0x000fe20008001818 */
[----:B------:R-:W-:Y:S02]  /*99d0*/  R2UR UR6, R6 ;  /* 0x00000000060672ca */ /* 0x000fe400000e0000 */
[----:B------:R-:W-:Y:S02]  /*99e0*/  R2UR UR7, R7 ;  /* 0x00000000070772ca */ /* 0x000fe400000e0000 */
[----:B------:R-:W-:Y:S02]  /*99f0*/  R2UR UR4, R12 ;  /* 0x000000000c0472ca */ /* 0x000fe400000e0000 */
[----:B------:R-:W-:Y:S01]  /*9a00*/  R2UR UR5, R13 ;  /* 0x000000000d0572ca */ /* 0x000fe200000e0000 */
[----:B------:R-:W-:Y:S02]  /*9a10*/  VIADD R6, R4, 0x6 ;  /* 0x0000000604067836 */ /* 0x000fe40000000000 */
[----:B--2---:R-:W-:-:S02]  /*9a20*/  VIADD R14, R14, 0x6 ;  /* 0x000000060e0e7836 */ /* 0x004fc40000000000 */
[----:B------:R-:W-:Y:S01]  /*9a30*/  IMAD.MOV.U32 R7, RZ, RZ, R9 ;  /* 0x000000ffff077224 */ /* 0x000fe200078e0009 */
[----:B------:R-:W-:Y:S02]  /*9a40*/  WARPGROUP.DEPBAR.LE gsb0, 0x0 ;  /* 0x00008000000079c5 */ /* 0x000fe40000010000 */
[----:B------:R-:W-:-:S06]  /*9a50*/  WARPGROUP.ARRIVE ;  /* 0x00000000000079c5 */ /* 0x000fcc0000000000 */
[----:B------:R-:W-:Y:S01]  /*9a60*/  HGMMA.64x96x16.F32.BF16 R24, gdesc[UR4], R24, gsb0 ;  /* 0x01600000041879f0 */ /* 0x000fe20008001818 */
[----:B------:R-:W-:Y:S02]  /*9a70*/  R2UR UR6, R6 ;  /* 0x00000000060672ca */ /* 0x000fe400000e0000 */
[----:B------:R-:W-:Y:S02]  /*9a80*/  R2UR UR7, R7 ;  /* 0x00000000070772ca */ /* 0x000fe400000e0000 */
[----:B------:R-:W-:Y:S02]  /*9a90*/  R2UR UR4, R14 ;  /* 0x000000000e0472ca */ /* 0x000fe400000e0000 */
[----:B------:R-:W-:Y:S02]  /*9aa0*/  R2UR UR5, R15 ;  /* 0x000000000f0572ca */ /* 0x000fe400000e0000 */
[----:B------:R-:W-:-:S04]  /*9ab0*/  LOP3.LUT R11, R11, 0x1, RZ, 0xfc, !PT ;  /* 0x000000010b0b7812 */ /* 0x000fc800078efcff */
[----:B------:R-:W-:Y:S01]  /*9ac0*/  ISETP.NE.AND P2, PT, R11, 0x3, PT ;  /* 0x000000030b00780c */ /* 0x000fe20003f45270 */
[----:B------:R-:W-:Y:S02]  /*9ad0*/  WARPGROUP.DEPBAR.LE gsb0, 0x0 ;  /* 0x00008000000079c5 */ /* 0x000fe40000010000 */
[----:B------:R-:W-:-:S06]  /*9ae0*/  WARPGROUP.ARRIVE ;  /* 0x00000000000079c5 */ /* 0x000fcc0000000000 */
[----:B------:R-:W-:Y:S01]  /*9af0*/  HGMMA.64x96x16.F32.BF16 R24, gdesc[UR4], R24, gsb0 ;  /* 0x01600000041879f0 */ /* 0x000fe20008001818 */
[----:B------:R-:W-:Y:S02]  /*9b00*/  BSSY B0, `(.L_x_1551) ;  /* 0x0000004000007945 */ /* 0x000fe40003800000 */
[----:B------:R-:W-:Y:S02]  /*9b10*/  WARPGROUP.DEPBAR.LE gsb0, 0x0 ;  /* 0x00008000000079c5 */ /* 0x000fe40000010000 */
[----:B-1----:R-:W-:Y:S05]  /*9b20*/  @!P2 BRA `(.L_x_1552) ;  /* 0x000000000004a947 */ /* 0x002fea0003800000 */
[----:B------:R-:W-:Y:S01]  /*9b30*/  BPT.TRAP 0x1 ;  /* 0x000000040000795c */ /* 0x000fe20000300000 */
.L_x_1552:
[----:B------:R-:W-:Y:S05]  /*9b40*/  BSYNC B0 ;  /* 0x0000000000007941 */ /* 0x000fea0003800000 */
.L_x_1551:
[----:B------:R-:W2:Y:S01]  /*9b50*/  LDL.64 R6, [R1+0x40] ;  /* 0x0000400001067983 */ /* 0x000ea20000100a00 */
[----:B-----5:R-:W-:Y:S02]  /*9b60*/  SHF.L.U32 R8, R5, 0x1f, RZ ;  /* 0x0000001f05087819 */ /* 0x020fe400000006ff */
[----:B--2---:R-:W-:-:S05]  /*9b70*/  MOV R6, R6 ;  /* 0x0000000600067202 */ /* 0x004fca0000000f00 */
[----:B------:R-:W-:-:S04]  /*9b80*/  IMAD R3, R3, 0x8, R6 ;  /* 0x0000000803037824 */ /* 0x000fc800078e0206 */
[----:B------:R1:W2:Y:S01]  /*9b90*/  SYNCS.PHASECHK.TRANS64.TRYWAIT P1, [R3+URZ], R8 ;  /* 0x00000008030075a7 */ /* 0x0002a2000802017f */
[----:B------:R1:W5:Y:S04]  /*9ba0*/  LD.E R4, desc[UR46][R22.64+0x210] ;  /* 0x0002102e16047980 */ /* 0x000368000c101900 */
[----:B------:R1:W5:Y:S01]  /*9bb0*/  LD.E R5, desc[UR46][R22.64+0x214] ;  /* 0x0002142e16057980 */ /* 0x000362000c101900 */
[----:B------:R-:W-:Y:S04]  /*9bc0*/  BSSY B0, `(.L_x_1553) ;  /* 0x0000003000007945 */ /* 0x000fe80003800000 */
[----:B------:R-:W-:Y:S05]  /*9bd0*/  @!P2 BRA `(.L_x_1554) ;  /* 0x000000000004a947 */ /* 0x000fea0003800000 */
[----:B------:R-:W-:Y:S01]  /*9be0*/  BPT.TRAP 0x1 ;  /* 0x000000040000795c */ /* 0x000fe20000300000 */
.L_x_1554:
[----:B------:R-:W-:Y:S05]  /*9bf0*/  BSYNC B0 ;  /* 0x0000000000007941 */ /* 0x000fea0003800000 */
.L_x_1553:
[----:B------:R-:W-:Y:S04]  /*9c00*/  BSSY B0, `(.L_x_1555) ;  /* 0x0000006000007945 */ /* 0x000fe80003800000 */
[----:B--2---:R-:W-:Y:S05]  /*9c10*/  @P1 BRA `(.L_x_1556) ;  /* 0x0000000000101947 */ /* 0x004fea0003800000 */
[----:B-----5:R-:W-:Y:S01]  /*9c20*/  IMAD R4, R4, 0x8, R6 ;  /* 0x0000000804047824 */ /* 0x020fe200078e0206 */
[----:B------:R-:W-:-:S04]  /*9c30*/  SHF.L.U32 R5, R5, 0x1f, RZ ;  /* 0x0000001f05057819 */ /* 0x000fc800000006ff */
[----:B------:R-:W2:Y:S02]  /*9c40*/  SYNCS.PHASECHK.TRANS64.TRYWAIT P1, [R4+URZ], R5 ;  /* 0x00000005040075a7 */ /* 0x000ea4000802017f */
[----:B--2---:R-:W-:Y:S05]  /*9c50*/  @!P1 BRA `(.L_x_1557) ;  /* 0x0000019800dc9947 */ /* 0x004fea0003800000 */
.L_x_1556:
[----:B------:R-:W-:Y:S05]  /*9c60*/  BSYNC B0 ;  /* 0x0000000000007941 */ /* 0x000fea0003800000 */
.L_x_1555:
[----:B------:R-:W3:Y:S04]  /*9c70*/  LD.E R11, desc[UR46][R22.64+0x210] ;  /* 0x0002102e160b7980 */ /* 0x000ee8000c101900 */
[----:B------:R-:W3:Y:S04]  /*9c80*/  LDL.64 R6, [R1+0x118] ;  /* 0x0001180001067983 */ /* 0x000ee80000100a00 */
[----:B-1----:R-:W4:Y:S04]  /*9c90*/  LDL R3, [R1+0x90] ;  /* 0x0000900001037983 */ /* 0x002f280000100800 */
[----:B--2--5:R-:W2:Y:S04]  /*9ca0*/  LDL.64 R4, [R1+0x110] ;  /* 0x0001100001047983 */ /* 0x024ea80000100a00 */
[----:B------:R-:W2:Y:S04]  /*9cb0*/  LDL.64 R8, [R1+0x110] ;  /* 0x0001100001087983 */ /* 0x000ea80000100a00 */
[----:B------:R-:W2:Y:S04]  /*9cc0*/  LDL.64 R12, [R1+0x110] ;  /* 0x00011000010c7983 */ /* 0x000ea80000100a00 */
[----:B------:R-:W2:Y:S01]  /*9cd0*/  LDL.64 R14, [R1+0x110] ;  /* 0x00011000010e7983 */ /* 0x000ea20000100a00 */
[----:B------:R-:W-:Y:S05]  /*9ce0*/  WARPSYNC.ALL ;  /* 0x0000000000007948 */ /* 0x000fea0003800000 */
[----:B------:R-:W-:Y:S01]  /*9cf0*/  WARPGROUP.ARRIVE ;  /* 0x00000000000079c5 */ /* 0x000fe20000000000 */
[----:B------:R-:W2:Y:S01]  /*9d00*/  LDL.64 R20, [R1+0x110] ;  /* 0x0001100001147983 */ /* 0x000ea20000100a00 */
[----:B---3--:R-:W-:Y:S01]  /*9d10*/  IMAD R6, R11, 0xc00, R6 ;  /* 0x00000c000b067824 */ /* 0x008fe200078e0206 */
[----:B------:R-:W-:-:S02]  /*9d20*/  R2UR UR7, R7 ;  /* 0x00000000070772ca */ /* 0x000fc400000e0000 */
[----:B----4-:R-:W-:Y:S02]  /*9d30*/  ISETP.NE.U32.AND P1, PT, R3, RZ, PT ;  /* 0x000000ff0300720c */ /* 0x010fe40003f25070 */
[----:B------:R-:W-:Y:S02]  /*9d40*/  R2UR UR6, R6 ;  /* 0x00000000060672ca */ /* 0x000fe400000e0000 */
[----:B--2---:R-:W-:Y:S02]  /*9d50*/  R2UR UR4, R4 ;  /* 0x00000000040472ca */ /* 0x004fe400000e0000 */
[----:B------:R-:W-:-:S07]  /*9d60*/  R2UR UR5, R5 ;  /* 0x00000000050572ca */ /* 0x000fce00000e0000 */
[----:B------:R-:W-:-:S06]  /*9d70*/  VOTEU.ANY UP0, P1 ;  /* 0x00000000003f7886 */ /* 0x000fcc0000800100 */
[----:B------:R-:W-:Y:S01]  /*9d80*/  HGMMA.64x96x16.F32.BF16 R24, gdesc[UR4], R24, UP0, gsb0 ;  /* 0x01600000041879f0 */ /* 0x000fe2000b801818 */
[----:B------:R-:W-:Y:S02]  /*9d90*/  VIADD R8, R8, 0x2 ;  /* 0x0000000208087836 */ /* 0x000fe40000000000 */
        /* <DEDUP_REMOVED lines=126> */
[----:B------:R-:W-:Y:S01]  /*a580*/  R2UR UR5, R21 ;  /* 0x00000000150572ca */ /* 0x000fe200000e0000 */
[----:B--2---:R-:W-:Y:S01]  /*a590*/  VIADD R8, R8, 0xc02 ;  /* 0x00000c0208087836 */ /* 0x004fe20000000000 */
[----:B------:R-:W-:Y:S02]  /*a5a0*/  WARPGROUP.DEPBAR.LE gsb0, 0x0 ;  /* 0x00008000000079c5 */ /* 0x000fe40000010000 */
[----:B------:R-:W-:-:S09]  /*a5b0*/  WARPGROUP.ARRIVE ;  /* 0x00000000000079c5 */ /* 0x000fd20000000000 */
[----:B------:R-:W-:Y:S01]  /*a5c0*/  HGMMA.64x96x16.F32.BF16 R24, gdesc[UR4], R24, gsb0 ;  /* 0x01600000041879f0 */ /* 0x000fe20008001818 */
[----:B------:R-:W-:Y:S02]  /*a5d0*/  VIADD R4, R6, 0x902 ;  /* 0x0000090206047836 */ /* 0x000fe40000000000 */
[----:B------:R-:W-:Y:S01]  /*a5e0*/  IMAD.MOV.U32 R5, RZ, RZ, R7 ;  /* 0x000000ffff057224 */ /* 0x000fe200078e0007 */
[----:B------:R-:W-:Y:S02]  /*a5f0*/  R2UR UR4, R8 ;  /* 0x00000000080472ca */ /* 0x000fe400000e0000 */
[----:B------:R-:W-:Y:S02]  /*a600*/  R2UR UR6, R4 ;  /* 0x00000000040672ca */ /* 0x000fe400000e0000 */
[----:B------:R-:W-:Y:S02]  /*a610*/  R2UR UR7, R5 ;  /* 0x00000000050772ca */ /* 0x000fe400000e0000 */
[----:B------:R-:W-:Y:S01]  /*a620*/  R2UR UR5, R9 ;  /* 0x00000000090572ca */ /* 0x000fe200000e0000 */
[----:B---3--:R-:W-:-:S02]  /*a630*/  VIADD R12, R12, 0xc04 ;  /* 0x00000c040c0c7836 */ /* 0x008fc40000000000 */
[----:B------:R-:W-:Y:S01]  /*a640*/  VIADD R4, R6, 0x904 ;  /* 0x0000090406047836 */ /* 0x000fe20000000000 */
[----:B------:R-:W-:Y:S02]  /*a650*/  WARPGROUP.DEPBAR.LE gsb0, 0x0 ;  /* 0x00008000000079c5 */ /* 0x000fe40000010000 */
[----:B------:R-:W-:-:S07]  /*a660*/  WARPGROUP.ARRIVE ;  /* 0x00000000000079c5 */ /* 0x000fce0000000000 */
[----:B------:R-:W-:Y:S01]  /*a670*/  HGMMA.64x96x16.F32.BF16 R24, gdesc[UR4], R24, gsb0 ;  /* 0x01600000041879f0 */ /* 0x000fe20008001818 */
[----:B------:R-:W-:Y:S01]  /*a680*/  IMAD.MOV.U32 R5, RZ, RZ, R7 ;  /* 0x000000ffff057224 */ /* 0x000fe200078e0007 */
[----:B------:R-:W-:Y:S02]  /*a690*/  R2UR UR6, R4 ;  /* 0x00000000040672ca */ /* 0x000fe400000e0000 */
[----:B------:R-:W-:Y:S02]  /*a6a0*/  R2UR UR4, R12 ;  /* 0x000000000c0472ca */ /* 0x000fe400000e0000 */
[----:B------:R-:W-:Y:S02]  /*a6b0*/  R2UR UR7, R5 ;  /* 0x00000000050772ca */ /* 0x000fe400000e0000 */
[----:B------:R-:W-:Y:S01]  /*a6c0*/  R2UR UR5, R13 ;  /* 0x000000000d0572ca */ /* 0x000fe200000e0000 */
[----:B----4-:R-:W-:Y:S02]  /*a6d0*/  VIADD R14, R14, 0xc06 ;  /* 0x00000c060e0e7836 */ /* 0x010fe40000000000 */
[----:B------:R-:W-:-:S02]  /*a6e0*/  VIADD R4, R6, 0x906 ;  /* 0x0000090606047836 */ /* 0x000fc40000000000 */
[----:B------:R-:W-:Y:S01]  /*a6f0*/  IMAD.MOV.U32 R5, RZ, RZ, R7 ;  /* 0x000000ffff057224 */ /* 0x000fe200078e0007 */
[----:B------:R-:W-:Y:S02]  /*a700*/  WARPGROUP.DEPBAR.LE gsb0, 0x0 ;  /* 0x00008000000079c5 */ /* 0x000fe40000010000 */
[----:B------:R-:W-:-:S06]  /*a710*/  WARPGROUP.ARRIVE ;  /* 0x00000000000079c5 */ /* 0x000fcc0000000000 */
[----:B------:R-:W-:Y:S01]  /*a720*/  HGMMA.64x96x16.F32.BF16 R24, gdesc[UR4], R24, gsb0 ;  /* 0x01600000041879f0 */ /* 0x000fe20008001818 */
[----:B------:R-:W-:Y:S02]  /*a730*/  R2UR UR4, R14 ;  /* 0x000000000e0472ca */ /* 0x000fe400000e0000 */
[----:B------:R-:W-:Y:S02]  /*a740*/  R2UR UR5, R15 ;  /* 0x000000000f0572ca */ /* 0x000fe400000e0000 */
[----:B------:R-:W-:Y:S02]  /*a750*/  R2UR UR6, R4 ;  /* 0x00000000040672ca */ /* 0x000fe400000e0000 */
[----:B------:R-:W-:Y:S01]  /*a760*/  R2UR UR7, R5 ;  /* 0x00000000050772ca */ /* 0x000fe200000e0000 */
[----:B------:R-:W1:Y:S01]  /*a770*/  S2R R19, SR_TID.X ;  /* 0x0000000000137919 */ /* 0x000e620000002100 */
[----:B------:R-:W-:Y:S04]  /*a780*/  STL [R1+0x90], R0 ;  /* 0x0000900001007387 */ /* 0x000fe80000100800 */
[----:B------:R-:W-:Y:S01]  /*a790*/  STL [R1+0x90], R0 ;  /* 0x0000900001007387 */ /* 0x000fe20000100800 */
[----:B------:R-:W-:-:S02]  /*a7a0*/  WARPGROUP.DEPBAR.LE gsb0, 0x0 ;  /* 0x00008000000079c5 */ /* 0x000fc40000010000 */
[----:B------:R-:W-:-:S06]  /*a7b0*/  WARPGROUP.ARRIVE ;  /* 0x00000000000079c5 */ /* 0x000fcc0000000000 */
[----:B------:R-:W-:Y:S01]  /*a7c0*/  HGMMA.64x96x16.F32.BF16 R24, gdesc[UR4], R24, gsb0 ;  /* 0x01600000041879f0 */ /* 0x000fe20008001818 */
[----:B------:R-:W-:Y:S01]  /*a7d0*/  STL [R1+0x90], R0 ;  /* 0x0000900001007387 */ /* 0x000fe20000100800 */
[----:B-1----:R-:W-:-:S03]  /*a7e0*/  LOP3.LUT P2, RZ, R19, 0x7f, RZ, 0xc0, !PT ;  /* 0x0000007f13ff7812 */ /* 0x002fc6000784c0ff */
        /* <DEDUP_REMOVED lines=12> */
[----:B------:R-:W-:Y:S01]  /*a8b0*/  STL [R1+0x90], R0 ;  /* 0x0000900001007387 */ /* 0x000fe20000100800 */
[----:B------:R-:W-:-:S02]  /*a8c0*/  WARPGROUP.DEPBAR.LE gsb0, 0x0 ;  /* 0x00008000000079c5 */ /* 0x000fc40000010000 */
[----:B------:R1:W-:Y:S06]  /*a8d0*/  BAR.ARV R203, 0x100 ;  /* 0x000400cb0000751d */ /* 0x0003ec0000002000 */
[----:B------:R-:W2:Y:S04]  /*a8e0*/  @!P2 LD.E.64 R72, desc[UR46][R72.64+0x30] ;  /* 0x0000302e4848a980 */ /* 0x000ea8000c101b00 */
[----:B------:R-:W3:Y:S01]  /*a8f0*/  @!P2 LD.E R3, desc[UR46][R22.64+0x210] ;  /* 0x0002102e1603a980 */ /* 0x000ee2000c101900 */
[----:B--2---:R-:W-:-:S05]  /*a900*/  @!P2 MOV R4, R72 ;  /* 0x000000480004a202 */ /* 0x004fca0000000f00 */
[----:B---3--:R-:W-:-:S05]  /*a910*/  @!P2 IMAD R3, R3, 0x8, R4 ;  /* 0x000000080303a824 */ /* 0x008fca00078e0204 */
[----:B------:R-:W-:-:S04]  /*a920*/  @!P2 PRMT R3, RZ, 0x654, R3 ;  /* 0x00000654ff03a816 */ /* 0x000fc80000000003 */
[----:B------:R2:W-:Y:S01]  /*a930*/  @!P2 SYNCS.ARRIVE.TRANS64.RED.A1T0 RZ, [R3+URZ], RZ ;  /* 0x000000ff03ffa9a7 */ /* 0x0005e2000810043f */
[----:B------:R-:W3:Y:S04]  /*a940*/  LDL.64 R14, [R1+0x430] ;  /* 0x00043000010e7983 */ /* 0x000ee80000100a00 */
[----:B------:R-:W4:Y:S04]  /*a950*/  LDL R20, [R1+0x450] ;  /* 0x0004500001147983 */ /* 0x000f280000100800 */
[----:B------:R-:W4:Y:S01]  /*a960*/  LDL.64 R72, [R1+0x440] ;  /* 0x0004400001487983 */ /* 0x000f220000100a00 */
[----:B---3--:R-:W-:-:S04]  /*a970*/  FMNMX.FTZ R4, R24, R14, !PT ;  /* 0x0000000e18047209 */ /* 0x008fc80007810000 */
        /* <DEDUP_REMOVED lines=41> */
[----:B--2---:R-:W-:Y:S02]  /*ac10*/  FMNMX.FTZ R7, R4, R5, !PT ;  /* 0x0000000504077209 */ /* 0x004fe40007810000 */
        /* <DEDUP_REMOVED lines=8> */
[----:B--2---:R-:W-:-:S03]  /*aca0*/  FMNMX.FTZ R6, R7, R8, !PT ;  /* 0x0000000807067209 */ /* 0x004fc60007810000 */
[----:B------:R-:W-:Y:S04]  /*acb0*/  STL.64 [R1+0x430], R4 ;  /* 0x0004300401007387 */ /* 0x000fe80000100a00 */
[----:B------:R-:W2:Y:S04]  /*acc0*/  LDL R7, [R1+0x434] ;  /* 0x0004340001077983 */ /* 0x000ea80000100800 */
[----:B------:R-:W-:Y:S04]  /*acd0*/  STL [R1+0x430], R6 ;  /* 0x0004300601007387 */ /* 0x000fe80000100800 */
[----:B------:R-:W3:Y:S04]  /*ace0*/  LDL R75, [R1+0x430] ;  /* 0x00043000014b7983 */ /* 0x000ee80000100800 */
[----:B--2---:R-:W2:Y:S01]  /*acf0*/  SHFL.BFLY PT, R4, R7, 0x2, 0x1f ;  /* 0x0c401f0007047f89 */ /* 0x004ea200000e0000 */
[----:B---3--:R-:W-:Y:S01]  /*ad00*/  FADD.FTZ R3, R14, -R75 ;  /* 0x8000004b0e037221 */ /* 0x008fe20000010000 */
[----:B----4-:R-:W-:-:S04]  /*ad10*/  FMUL.FTZ R75, R20, R75 ;  /* 0x0000004b144b7220 */ /* 0x010fc80000410000 */
[----:B------:R-:W-:Y:S01]  /*ad20*/  FFMA.FTZ R152, R24, R20, -R75 ;  /* 0x0000001418987223 */ /* 0x000fe2000001084b */
[----:B--2---:R-:W-:-:S05]  /*ad30*/  FMNMX.FTZ R5, R4, R7, !PT ;  /* 0x0000000704057209 */ /* 0x004fca0007810000 */
[----:B------:R-:W2:Y:S01]  /*ad40*/  SHFL.BFLY PT, R24, R5, 0x1, 0x1f ;  /* 0x0c201f0005187f89 */ /* 0x000ea200000e0000 */
[-CC-:B------:R-:W-:Y:S01]  /*ad50*/  FFMA.FTZ R155, R29, R20.reuse, -R75.reuse ;  /* 0x000000141d9b7223 */ /* 0x180fe2000001084b */
[-C--:B------:R-:W-:Y:S01]  /*ad60*/  FMUL.FTZ R21, R3, R20.reuse ;  /* 0x0000001403157220 */ /* 0x080fe20000410000 */
[-CC-:B------:R-:W-:Y:S01]  /*ad70*/  FFMA.FTZ R3, R25, R20.reuse, -R75.reuse ;  /* 0x0000001419037223 */ /* 0x180fe2000001084b */
[-CC-:B------:R-:W-:Y:S01]  /*ad80*/  FFMA.FTZ R12, R44, R20.reuse, -R75.reuse ;  /* 0x000000142c0c7223 */ /* 0x180fe2000001084b */
[----:B------:R-:W-:Y:S01]  /*ad90*/  MUFU.EX2 R152, R152 ;  /* 0x0000009800987308 */ /* 0x000fe20000000800 */
[----:B------:R-:W-:Y:S01]  /*ada0*/  FFMA.FTZ R154, R28, R20, -R75 ;  /* 0x000000141c9a7223 */ /* 0x000fe2000001084b */
[----:B--2---:R-:W-:-:S05]  /*adb0*/  FMNMX.FTZ R24, R5, R24, !PT ;  /* 0x0000001805187209 */ /* 0x004fca0007810000 */
[----:B------:R-:W-:Y:S01]  /*adc0*/  FMUL.FTZ R29, R24, R20 ;  /* 0x00000014181d7220 */ /* 0x000fe20000410000 */
[----:B------:R-:W-:-:S03]  /*add0*/  FADD.FTZ R25, R15, -R24 ;  /* 0x800000180f197221 */ /* 0x000fc60000010000 */
[-CC-:B------:R-:W-:Y:S01]  /*ade0*/  FFMA.FTZ R153, R26, R20.reuse, -R29.reuse ;  /* 0x000000141a997223 */ /* 0x180fe2000001081d */
[----:B------:R-:W-:Y:S01]  /*adf0*/  FMUL.FTZ R25, R20, R25 ;  /* 0x0000001914197220 */ /* 0x000fe20000410000 */
[-CC-:B------:R-:W-:Y:S01]  /*ae00*/  FFMA.FTZ R187, R27, R20.reuse, -R29.reuse ;  /* 0x000000141bbb7223 */ /* 0x180fe2000001081d */
[----:B------:R-:W-:Y:S01]  /*ae10*/  MUFU.EX2 R21, R21 ;  /* 0x0000001500157308 */ /* 0x000fe20000000800 */
[-CC-:B------:R-:W-:Y:S01]  /*ae20*/  FFMA.FTZ R186, R30, R20.reuse, -R29.reuse ;  /* 0x000000141eba7223 */ /* 0x180fe2000001081d */
[----:B------:R-:W-:-:S06]  /*ae30*/  FFMA.FTZ R190, R31, R20, -R29 ;  /* 0x000000141fbe7223 */ /* 0x000fcc000001081d */
[----:B------:R-:W-:Y:S08]  /*ae40*/  MUFU.EX2 R44, R25 ;  /* 0x00000019002c7308 */ /* 0x000ff00000000800 */
[----:B------:R-:W2:Y:S01]  /*ae50*/  MUFU.EX2 R153, R153 ;  /* 0x0000009900997308 */ /* 0x000ea20000000800 */
[----:B------:R-:W-:-:S07]  /*ae60*/  FFMA.FTZ R182, R34, R20, -R29 ;  /* 0x0000001422b67223 */ /* 0x000fce000001081d */
[----:B------:R-:W3:Y:S01]  /*ae70*/  MUFU.EX2 R187, R187 ;  /* 0x000000bb00bb7308 */ /* 0x000ee20000000800 */
[----:B------:R-:W-:-:S07]  /*ae80*/  FFMA.FTZ R13, R32, R20, -R75 ;  /* 0x00000014200d7223 */ /* 0x000fce000001084b */
[----:B------:R-:W4:Y:S01]  /*ae90*/  MUFU.EX2 R3, R3 ;  /* 0x0000000300037308 */ /* 0x000f220000000800 */
[----:B------:R-:W-:-:S07]  /*aea0*/  FFMA.FTZ R184, R35, R20, -R29 ;  /* 0x0000001423b87223 */ /* 0x000fce000001081d */
[----:B------:R-:W1:Y:S01]  /*aeb0*/  MUFU.EX2 R186, R186 ;  /* 0x000000ba00ba7308 */ /* 0x000e620000000800 */
[----:B------:R-:W-:-:S07]  /*aec0*/  FFMA.FTZ R163, R33, R20, -R75 ;  /* 0x0000001421a37223 */ /* 0x000fce000001084b */
[----:B------:R-:W1:Y:S01]  /*aed0*/  MUFU.EX2 R154, R154 ;  /* 0x0000009a009a7308 */ /* 0x000e620000000800 */
[----:B--2---:R-:W-:Y:S01]  /*aee0*/  FFMA.FTZ R26, R73, R44, R153 ;  /* 0x0000002c491a7223 */ /* 0x004fe20000010099 */
[----:B------:R-:W-:-:S06]  /*aef0*/  FFMA.FTZ R183, R38, R20, -R29 ;  /* 0x0000001426b77223 */ /* 0x000fcc000001081d */
[----:B------:R-:W2:Y:S01]  /*af00*/  MUFU.EX2 R190, R190 ;  /* 0x000000be00be7308 */ /* 0x000ea20000000800 */
[----:B------:R-:W-:Y:S01]  /*af10*/  FFMA.FTZ R72, R21, R72, R152 ;  /* 0x0000004815487223 */ /* 0x000fe20000010098 */
[----:B------:R-:W-:-:S06]  /*af20*/  FFMA.FTZ R14, R36, R20, -R75 ;  /* 0x00000014240e7223 */ /* 0x000fcc000001084b */
[----:B------:R-:W2:Y:S01]  /*af30*/  MUFU.EX2 R155, R155 ;  /* 0x0000009b009b7308 */ /* 0x000ea20000000800 */
[----:B---3--:R-:W-:Y:S01]  /*af40*/  FADD.FTZ R27, R187, R26 ;  /* 0x0000001abb1b7221 */ /* 0x008fe20000010000 */
[----:B------:R-:W-:-:S06]  /*af50*/  FFMA.FTZ R185, R39, R20, -R29 ;  /* 0x0000001427b97223 */ /* 0x000fcc000001081d */
[----:B------:R-:W3:Y:S01]  /*af60*/  MUFU.EX2 R182, R182 ;  /* 0x000000b600b67308 */ /* 0x000ee20000000800 */
[----:B----4-:R-:W-:Y:S01]  /*af70*/  FADD.FTZ R25, R3, R72 ;  /* 0x0000004803197221 */ /* 0x010fe20000010000 */
[----:B------:R-:W-:-:S06]  /*af80*/  FFMA.FTZ R162, R37, R20, -R75 ;  /* 0x0000001425a27223 */ /* 0x000fcc000001084b */
[----:B------:R-:W4:Y:S01]  /*af90*/  MUFU.EX2 R13, R13 ;  /* 0x0000000d000d7308 */ /* 0x000f220000000800 */
[----:B-1----:R-:W-:Y:S01]  /*afa0*/  FADD.FTZ R27, R186, R27 ;  /* 0x0000001bba1b7221 */ /* 0x002fe20000010000 */
[----:B------:R-:W-:-:S06]  /*afb0*/  FFMA.FTZ R178, R42, R20, -R29 ;  /* 0x000000142ab27223 */ /* 0x000fcc000001081d */
[----:B------:R-:W1:Y:S01]  /*afc0*/  MUFU.EX2 R184, R184 ;  /* 0x000000b800b87308 */ /* 0x000e620000000800 */
[----:B------:R-:W-:Y:S01]  /*afd0*/  FADD.FTZ R26, R154, R25 ;  /* 0x000000199a1a7221 */ /* 0x000fe20000010000 */
[----:B------:R-:W-:-:S06]  /*afe0*/  FFMA.FTZ R11, R40, R20, -R75 ;  /* 0x00000014280b7223 */ /* 0x000fcc000001084b */
[----:B------:R-:W1:Y:S01]  /*aff0*/  MUFU.EX2 R163, R163 ;  /* 0x000000a300a37308 */ /* 0x000e620000000800 */
[----:B--2---:R-:W-:Y:S01]  /*b000*/  FADD.FTZ R27, R190, R27 ;  /* 0x0000001bbe1b7221 */ /* 0x004fe20000010000 */
[----:B------:R-:W-:-:S06]  /*b010*/  FFMA.FTZ R180, R43, R20, -R29 ;  /* 0x000000142bb47223 */ /* 0x000fcc000001081d */
[----:B------:R-:W2:Y:S01]  /*b020*/  MUFU.EX2 R183, R183 ;  /* 0x000000b700b77308 */ /* 0x000ea20000000800 */
[----:B------:R-:W-:Y:S01]  /*b030*/  FADD.FTZ R26, R155, R26 ;  /* 0x0000001a9b1a7221 */ /* 0x000fe20000010000 */
[----:B------:R-:W-:-:S06]  /*b040*/  FFMA.FTZ R160, R41, R20, -R75 ;  /* 0x0000001429a07223 */ /* 0x000fcc000001084b */
[----:B------:R-:W2:Y:S01]  /*b050*/  MUFU.EX2 R14, R14 ;  /* 0x0000000e000e7308 */ /* 0x000ea20000000800 */
[----:B---3--:R-:W-:Y:S01]  /*b060*/  FADD.FTZ R27, R182, R27 ;  /* 0x0000001bb61b7221 */ /* 0x008fe20000010000 */
[----:B------:R-:W-:-:S06]  /*b070*/  FFMA.FTZ R179, R46, R20, -R29 ;  /* 0x000000142eb37223 */ /* 0x000fcc000001081d */
[----:B------:R-:W3:Y:S01]  /*b080*/  MUFU.EX2 R185, R185 ;  /* 0x000000b900b97308 */ /* 0x000ee20000000800 */
[----:B----4-:R-:W-:-:S07]  /*b090*/  FADD.FTZ R26, R13, R26 ;  /* 0x0000001a0d1a7221 */ /* 0x010fce0000010000 */
        /* <DEDUP_REMOVED lines=72> */
[----:B------:R-:W-:Y:S01]  /*b520*/  FFMA.FTZ R68, R68, R20, -R75 ;  /* 0x0000001444447223 */ /* 0x000fe2000001084b */
[----:B-1----:R-:W-:-:S06]  /*b530*/  FADD.FTZ R28, R174, R27 ;  /* 0x0000001bae1c7221 */ /* 0x002fcc0000010000 */
[----:B------:R-:W1:Y:S01]  /*b540*/  MUFU.EX2 R170, R170 ;  /* 0x000000aa00aa7308 */ /* 0x000e620000000800 */
[----:B------:R-:W-:Y:S01]  /*b550*/  FADD.FTZ R26, R156, R25 ;  /* 0x000000199c1a7221 */ /* 0x000fe20000010000 */
[----:B------:R-:W-:-:S06]  /*b560*/  FFMA.FTZ R177, R71, R20, -R29 ;  /* 0x0000001447b17223 */ /* 0x000fcc000001081d */
[----:B------:R-:W1:Y:S01]  /*b570*/  MUFU.EX2 R4, R4 ;  /* 0x0000000400047308 */ /* 0x000e620000000800 */
[----:B------:R-:W-:Y:S01]  /*b580*/  FFMA.FTZ R69, R69, R20, -R75 ;  /* 0x0000001445457223 */ /* 0x000fe2000001084b */
[----:B--2---:R-:W-:-:S06]  /*b590*/  FADD.FTZ R28, R169, R28 ;  /* 0x0000001ca91c7221 */ /* 0x004fcc0000010000 */
[----:B------:R-:W2:Y:S01]  /*b5a0*/  MUFU.EX2 R176, R176 ;  /* 0x000000b000b07308 */ /* 0x000ea20000000800 */
[----:B------:R-:W-:-:S07]  /*b5b0*/  FADD.FTZ R26, R7, R26 ;  /* 0x0000001a071a7221 */ /* 0x000fce0000010000 */
[----:B------:R-:W2:Y:S01]  /*b5c0*/  MUFU.EX2 R19, R19 ;  /* 0x0000001300137308 */ /* 0x000ea20000000800 */
[----:B---3--:R-:W-:Y:S01]  /*b5d0*/  FADD.FTZ R27, R175, R28 ;  /* 0x0000001caf1b7221 */ /* 0x008fe20000010000 */
[----:B----4-:R-:W-:-:S06]  /*b5e0*/  FADD.FTZ R25, R157, R26 ;  /* 0x0000001a9d197221 */ /* 0x010fcc0000010000 */
[----:B------:R-:W3:Y:S08]  /*b5f0*/  MUFU.EX2 R171, R171 ;  /* 0x000000ab00ab7308 */ /* 0x000ef00000000800 */
[----:B------:R-:W4:Y:S01]  /*b600*/  MUFU.EX2 R5, R68 ;  /* 0x0000004400057308 */ /* 0x000f220000000800 */
[----:B-1----:R-:W-:Y:S01]  /*b610*/  FADD.FTZ R27, R170, R27 ;  /* 0x0000001baa1b7221 */ /* 0x002fe20000010000 */
[----:B------:R-:W-:-:S06]  /*b620*/  FADD.FTZ R20, R4, R25 ;  /* 0x0000001904147221 */ /* 0x000fcc0000010000 */
[----:B------:R-:W1:Y:S08]  /*b630*/  MUFU.EX2 R177, R177 ;  /* 0x000000b100b17308 */ /* 0x000e700000000800 */
[----:B------:R-:W1:Y:S01]  /*b640*/  MUFU.EX2 R15, R69 ;  /* 0x00000045000f7308 */ /* 0x000e620000000800 */
[----:B--2---:R-:W-:Y:S01]  /*b650*/  FADD.FTZ R26, R176, R27 ;  /* 0x0000001bb01a7221 */ /* 0x004fe20000010000 */
[----:B------:R-:W-:-:S03]  /*b660*/  FADD.FTZ R20, R19, R20 ;  /* 0x0000001413147221 */ /* 0x000fc60000010000 */
[----:B---3--:R-:W-:Y:S01]  /*b670*/  FADD.FTZ R26, R171, R26 ;  /* 0x0000001aab1a7221 */ /* 0x008fe20000010000 */
[----:B----4-:R-:W-:-:S03]  /*b680*/  FADD.FTZ R20, R5, R20 ;  /* 0x0000001405147221 */ /* 0x010fc60000010000 */
[----:B-1----:R-:W-:Y:S01]  /*b690*/  FADD.FTZ R27, R177, R26 ;  /* 0x0000001ab11b7221 */ /* 0x002fe20000010000 */
[----:B------:R1:W-:Y:S01]  /*b6a0*/  STL [R1+0x434], R24 ;  /* 0x0004341801007387 */ /* 0x0003e20000100800 */
[----:B------:R-:W-:-:S05]  /*b6b0*/  FADD.FTZ R26, R15, R20 ;  /* 0x000000140f1a7221 */ /* 0x000fca0000010000 */
[----:B------:R2:W-:Y:S04]  /*b6c0*/  STL.64 [R1+0x440], R26 ;  /* 0x0004401a01007387 */ /* 0x0005e80000100a00 */
[----:B------:R-:W3:Y:S04]  /*b6d0*/  LD.E R25, desc[UR46][R22.64+0x41c] ;  /* 0x00041c2e16197980 */ /* 0x000ee8000c101900 */
[----:B------:R-:W4:Y:S04]  /*b6e0*/  LD.E R40, desc[UR46][R22.64+0x414] ;  /* 0x0004142e16287980 */ /* 0x000f28000c101900 */
[----:B------:R-:W4:Y:S04]  /*b6f0*/  LD.E R20, desc[UR46][R22.64+0x220] ;  /* 0x0002202e16147980 */ /* 0x000f28000c101900 */
[----:B------:R-:W4:Y:S04]  /*b700*/  LD.E R28, desc[UR46][R22.64+0x224] ;  /* 0x0002242e161c7980 */ /* 0x000f28000c101900 */
[----:B------:R-:W4:Y:S04]  /*b710*/  LD.E R30, desc[UR46][R22.64+0x230] ;  /* 0x0002302e161e7980 */ /* 0x000f28000c101900 */
[----:B------:R-:W4:Y:S04]  /*b720*/  LD.E R32, desc[UR46][R22.64+0x234] ;  /* 0x0002342e16207980 */ /* 0x000f28000c101900 */
[----:B------:R-:W4:Y:S04]  /*b730*/  LD.E R34, desc[UR46][R22.64+0x240] ;  /* 0x0002402e16227980 */ /* 0x000f28000c101900 */
[----:B------:R-:W4:Y:S04]  /*b740*/  LD.E R36, desc[UR46][R22.64+0x244] ;  /* 0x0002442e16247980 */ /* 0x000f28000c101900 */
[----:B------:R-:W4:Y:S04]  /*b750*/  LD.E R38, desc[UR46][R22.64+0x250] ;  /* 0x0002502e16267980 */ /* 0x000f28000c101900 */
[----:B-1----:R-:W4:Y:S04]  /*b760*/  LD.E R24, desc[UR46][R22.64+0x254] ;  /* 0x0002542e16187980 */ /* 0x002f28000c101900 */
        /* <DEDUP_REMOVED lines=54> */
[----:B--2---:R-:W2:Y:S04]  /*bad0*/  LD.E R26, desc[UR46][R22.64+0x410] ;  /* 0x0004102e161a7980 */ /* 0x004ea8000c101900 */
[----:B------:R-:W2:Y:S04]  /*bae0*/  LD.E R151, desc[UR46][R22.64+0x228] ;  /* 0x0002282e16977980 */ /* 0x000ea8000c101900 */
        /* <DEDUP_REMOVED lines=61> */
[----:B------:R-:W2:Y:S01]  /*bec0*/  LD.E R29, desc[UR46][R22.64+0x418] ;  /* 0x0004182e161d7980 */ /* 0x000ea2000c101900 */
[----:B---3--:R-:W-:Y:S01]  /*bed0*/  FMUL.FTZ R223, R44, R25 ;  /* 0x000000192cdf7220 */ /* 0x008fe20000410000 */
[C---:B----4-:R-:W-:Y:S01]  /*bee0*/  FMUL.FTZ R215, R21.reuse, R40 ;  /* 0x0000002815d77220 */ /* 0x050fe20000410000 */
[C---:B------:R-:W-:Y:S01]  /*bef0*/  FMUL.FTZ R25, R21.reuse, R20 ;  /* 0x0000001415197220 */ /* 0x040fe20000410000 */
[C---:B------:R-:W-:Y:S01]  /*bf00*/  FMUL.FTZ R191, R21.reuse, R28 ;  /* 0x0000001c15bf7220 */ /* 0x040fe20000410000 */
[C---:B------:R-:W-:Y:S01]  /*bf10*/  FMUL.FTZ R193, R21.reuse, R30 ;  /* 0x0000001e15c17220 */ /* 0x040fe20000410000 */
[----:B------:R1:W-:Y:S01]  /*bf20*/  ST.E desc[UR46][R22.64+0x41c], R223 ;  /* 0x00041cdf16007985 */ /* 0x0003e2000c10192e */
[C---:B------:R-:W-:Y:S01]  /*bf30*/  FMUL.FTZ R205, R21.reuse, R32 ;  /* 0x0000002015cd7220 */ /* 0x040fe20000410000 */
[C---:B------:R-:W-:Y:S01]  /*bf40*/  FMUL.FTZ R207, R21.reuse, R34 ;  /* 0x0000002215cf7220 */ /* 0x040fe20000410000 */
[C---:B------:R-:W-:Y:S01]  /*bf50*/  FMUL.FTZ R213, R21.reuse, R36 ;  /* 0x0000002415d57220 */ /* 0x040fe20000410000 */
[----:B------:R3:W-:Y:S01]  /*bf60*/  ST.E desc[UR46][R22.64+0x414], R215 ;  /* 0x000414d716007985 */ /* 0x0007e2000c10192e */
[C---:B------:R-:W-:Y:S01]  /*bf70*/  FMUL.FTZ R225, R21.reuse, R144 ;  /* 0x0000009015e17220 */ /* 0x040fe20000410000 */
[----:B------:R-:W-:-:S02]  /*bf80*/  FMUL.FTZ R227, R21, R146 ;  /* 0x0000009215e37220 */ /* 0x000fc40000410000 */
[----:B------:R4:W-:Y:S04]  /*bf90*/  ST.E desc[UR46][R22.64+0x220], R25 ;  /* 0x0002201916007985 */ /* 0x0009e8000c10192e */
[----:B------:R4:W-:Y:S01]  /*bfa0*/  ST.E desc[UR46][R22.64+0x224], R191 ;  /* 0x000224bf16007985 */ /* 0x0009e2000c10192e */
[C---:B-1----:R-:W-:Y:S01]  /*bfb0*/  FMUL.FTZ R223, R21.reuse, R142 ;  /* 0x0000008e15df7220 */ /* 0x042fe20000410000 */
[C---:B---3--:R-:W-:Y:S01]  /*bfc0*/  FMUL.FTZ R215, R21.reuse, R24 ;  /* 0x0000001815d77220 */ /* 0x048fe20000410000 */
[C---:B----4-:R-:W-:Y:S01]  /*bfd0*/  FMUL.FTZ R25, R21.reuse, R38 ;  /* 0x0000002615197220 */ /* 0x050fe20000410000 */
[C---:B------:R-:W-:Y:S01]  /*bfe0*/  FMUL.FTZ R191, R21.reuse, R148 ;  /* 0x0000009415bf7220 */ /* 0x040fe20000410000 */
[----:B------:R1:W-:Y:S04]  /*bff0*/  ST.E desc[UR46][R22.64+0x230], R193 ;  /* 0x000230c116007985 */ /* 0x0003e8000c10192e */
[----:B------:R3:W-:Y:S04]  /*c000*/  ST.E desc[UR46][R22.64+0x234], R205 ;  /* 0x000234cd16007985 */ /* 0x0007e8000c10192e */
[----:B------:R4:W-:Y:S04]  /*c010*/  ST.E desc[UR46][R22.64+0x240], R207 ;  /* 0x000240cf16007985 */ /* 0x0009e8000c10192e */
[----:B------:R4:W-:Y:S01]  /*c020*/  ST.E desc[UR46][R22.64+0x244], R213 ;  /* 0x000244d516007985 */ /* 0x0009e2000c10192e */
[----:B-1----:R-:W-:-:S03]  /*c030*/  FMUL.FTZ R193, R21, R150 ;  /* 0x0000009615c17220 */ /* 0x002fc60000410000 */
[----:B------:R1:W-:Y:S01]  /*c040*/  ST.E desc[UR46][R22.64+0x250], R25 ;  /* 0x0002501916007985 */ /* 0x0003e2000c10192e */
[----:B---3--:R-:W-:-:S03]  /*c050*/  FMUL.FTZ R205, R21, R140 ;  /* 0x0000008c15cd7220 */ /* 0x008fc60000410000 */
[----:B------:R3:W-:Y:S01]  /*c060*/  ST.E desc[UR46][R22.64+0x254], R215 ;  /* 0x000254d716007985 */ /* 0x0007e2000c10192e */
[----:B----4-:R-:W-:-:S03]  /*c070*/  FMUL.FTZ R207, R21, R138 ;  /* 0x0000008a15cf7220 */ /* 0x010fc60000410000 */
[----:B------:R4:W-:Y:S01]  /*c080*/  ST.E desc[UR46][R22.64+0x260], R223 ;  /* 0x000260df16007985 */ /* 0x0009e2000c10192e */
[----:B------:R-:W-:-:S03]  /*c090*/  FMUL.FTZ R213, R21, R136 ;  /* 0x0000008815d57220 */ /* 0x000fc60000410000 */
[----:B------:R4:W-:Y:S01]  /*c0a0*/  ST.E desc[UR46][R22.64+0x264], R225 ;  /* 0x000264e116007985 */ /* 0x0009e2000c10192e */
[----:B-1----:R-:W-:-:S03]  /*c0b0*/  FMUL.FTZ R25, R21, R134 ;  /* 0x0000008615197220 */ /* 0x002fc60000410000 */
[----:B------:R1:W-:Y:S01]  /*c0c0*/  ST.E desc[UR46][R22.64+0x270], R227 ;  /* 0x000270e316007985 */ /* 0x0003e2000c10192e */
[----:B---3--:R-:W-:-:S03]  /*c0d0*/  FMUL.FTZ R215, R21, R126 ;  /* 0x0000007e15d77220 */ /* 0x008fc60000410000 */
[----:B------:R3:W-:Y:S01]  /*c0e0*/  ST.E desc[UR46][R22.64+0x274], R191 ;  /* 0x000274bf16007985 */ /* 0x0007e2000c10192e */
[C---:B----4-:R-:W-:Y:S01]  /*c0f0*/  FMUL.FTZ R223, R21.reuse, R132 ;  /* 0x0000008415df7220 */ /* 0x050fe20000410000 */
[C---:B------:R-:W-:Y:S01]  /*c100*/  FMUL.FTZ R225, R21.reuse, R130 ;  /* 0x0000008215e17220 */ /* 0x040fe20000410000 */
[C---:B-1----:R-:W-:Y:S01]  /*c110*/  FMUL.FTZ R227, R21.reuse, R128 ;  /* 0x0000008015e37220 */ /* 0x042fe20000410000 */
[C---:B---3--:R-:W-:Y:S01]  /*c120*/  FMUL.FTZ R191, R21.reuse, R124 ;  /* 0x0000007c15bf7220 */ /* 0x048fe20000410000 */
        /* <DEDUP_REMOVED lines=59> */
[----:B---3--:R-:W-:Y:S01]  /*c4e0*/  FMUL.FTZ R191, R21, R64 ;  /* 0x0000004015bf7220 */ /* 0x008fe20000410000 */
[----:B------:R1:W-:Y:S01]  /*c4f0*/  ST.E desc[UR46][R22.64+0x370], R193 ;  /* 0x000370c116007985 */ /* 0x0003e2000c10192e */
[C---:B--2---:R-:W-:Y:S01]  /*c500*/  FMUL.FTZ R151, R44.reuse, R151 ;  /* 0x000000972c977220 */ /* 0x044fe20000410000 */
[C---:B------:R-:W-:Y:S02]  /*c510*/  FMUL.FTZ R149, R44.reuse, R149 ;  /* 0x000000952c957220 */ /* 0x040fe40000410000 */
[----:B------:R2:W-:Y:S01]  /*c520*/  ST.E desc[UR46][R22.64+0x374], R205 ;  /* 0x000374cd16007985 */ /* 0x0005e2000c10192e */
[C---:B------:R-:W-:Y:S01]  /*c530*/  FMUL.FTZ R147, R44.reuse, R147 ;  /* 0x000000932c937220 */ /* 0x040fe20000410000 */
[----:B------:R-:W-:-:S02]  /*c540*/  FMUL.FTZ R145, R44, R145 ;  /* 0x000000912c917220 */ /* 0x000fc40000410000 */
[----:B------:R3:W-:Y:S01]  /*c550*/  ST.E desc[UR46][R22.64+0x380], R207 ;  /* 0x000380cf16007985 */ /* 0x0007e2000c10192e */
[C---:B------:R-:W-:Y:S01]  /*c560*/  FMUL.FTZ R137, R44.reuse, R137 ;  /* 0x000000892c897220 */ /* 0x040fe20000410000 */
[C---:B------:R-:W-:Y:S02]  /*c570*/  FMUL.FTZ R143, R44.reuse, R143 ;  /* 0x0000008f2c8f7220 */ /* 0x040fe40000410000 */
[----:B------:R4:W-:Y:S01]  /*c580*/  ST.E desc[UR46][R22.64+0x384], R213 ;  /* 0x000384d516007985 */ /* 0x0009e2000c10192e */
[C---:B-1----:R-:W-:Y:S01]  /*c590*/  FMUL.FTZ R193, R21.reuse, R56 ;  /* 0x0000003815c17220 */ /* 0x042fe20000410000 */
[C---:B------:R-:W-:Y:S02]  /*c5a0*/  FMUL.FTZ R141, R44.reuse, R141 ;  /* 0x0000008d2c8d7220 */ /* 0x040fe40000410000 */
[----:B------:R1:W-:Y:S01]  /*c5b0*/  ST.E desc[UR46][R22.64+0x390], R25 ;  /* 0x0003901916007985 */ /* 0x0003e2000c10192e */
[----:B--2---:R-:W-:Y:S01]  /*c5c0*/  FMUL.FTZ R205, R21, R62 ;  /* 0x0000003e15cd7220 */ /* 0x004fe20000410000 */
[----:B------:R-:W-:-:S02]  /*c5d0*/  FMUL.FTZ R139, R44, R139 ;  /* 0x0000008b2c8b7220 */ /* 0x000fc40000410000 */
[----:B------:R2:W-:Y:S01]  /*c5e0*/  ST.E desc[UR46][R22.64+0x394], R215 ;  /* 0x000394d716007985 */ /* 0x0005e2000c10192e */
[C---:B---3--:R-:W-:Y:S01]  /*c5f0*/  FMUL.FTZ R207, R21.reuse, R60 ;  /* 0x0000003c15cf7220 */ /* 0x048fe20000410000 */
[C---:B------:R-:W-:Y:S02]  /*c600*/  FMUL.FTZ R135, R44.reuse, R135 ;  /* 0x000000872c877220 */ /* 0x040fe40000410000 */
[----:B------:R3:W-:Y:S01]  /*c610*/  ST.E desc[UR46][R22.64+0x3a0], R223 ;  /* 0x0003a0df16007985 */ /* 0x0007e2000c10192e */
[C---:B----4-:R-:W-:Y:S01]  /*c620*/  FMUL.FTZ R213, R21.reuse, R58 ;  /* 0x0000003a15d57220 */ /* 0x050fe20000410000 */
[C---:B------:R-:W-:Y:S02]  /*c630*/  FMUL.FTZ R127, R44.reuse, R127 ;  /* 0x0000007f2c7f7220 */ /* 0x040fe40000410000 */
[----:B------:R4:W-:Y:S01]  /*c640*/  ST.E desc[UR46][R22.64+0x3a4], R225 ;  /* 0x0003a4e116007985 */ /* 0x0009e2000c10192e */
[----:B-1----:R-:W-:Y:S01]  /*c650*/  FMUL.FTZ R25, R21, R54 ;  /* 0x0000003615197220 */ /* 0x002fe20000410000 */
[----:B------:R-:W-:-:S02]  /*c660*/  FMUL.FTZ R133, R44, R133 ;  /* 0x000000852c857220 */ /* 0x000fc40000410000 */
[----:B------:R1:W-:Y:S01]  /*c670*/  ST.E desc[UR46][R22.64+0x3b0], R227 ;  /* 0x0003b0e316007985 */ /* 0x0003e2000c10192e */
[C---:B--2---:R-:W-:Y:S01]  /*c680*/  FMUL.FTZ R215, R21.reuse, R46 ;  /* 0x0000002e15d77220 */ /* 0x044fe20000410000 */
[C---:B------:R-:W-:Y:S02]  /*c690*/  FMUL.FTZ R131, R44.reuse, R131 ;  /* 0x000000832c837220 */ /* 0x040fe40000410000 */
[----:B------:R2:W-:Y:S01]  /*c6a0*/  ST.E desc[UR46][R22.64+0x3b4], R191 ;  /* 0x0003b4bf16007985 */ /* 0x0005e2000c10192e */
[C---:B---3--:R-:W-:Y:S01]  /*c6b0*/  FMUL.FTZ R223, R21.reuse, R52 ;  /* 0x0000003415df7220 */ /* 0x048fe20000410000 */
[C---:B------:R-:W-:Y:S01]  /*c6c0*/  FMUL.FTZ R129, R44.reuse, R129 ;  /* 0x000000812c817220 */ /* 0x040fe20000410000 */
[C---:B------:R-:W-:Y:S01]  /*c6d0*/  FMUL.FTZ R125, R44.reuse, R125 ;  /* 0x0000007d2c7d7220 */ /* 0x040fe20000410000 */
[C---:B----4-:R-:W-:Y:S01]  /*c6e0*/  FMUL.FTZ R225, R21.reuse, R50 ;  /* 0x0000003215e17220 */ /* 0x050fe20000410000 */
[C---:B------:R-:W-:Y:S01]  /*c6f0*/  FMUL.FTZ R117, R44.reuse, R117 ;  /* 0x000000752c757220 */ /* 0x040fe20000410000 */
[C---:B------:R-:W-:Y:S01]  /*c700*/  FMUL.FTZ R123, R44.reuse, R123 ;  /* 0x0000007b2c7b7220 */ /* 0x040fe20000410000 */
[C---:B------:R-:W-:Y:S01]  /*c710*/  FMUL.FTZ R121, R44.reuse, R121 ;  /* 0x000000792c797220 */ /* 0x040fe20000410000 */
[C---:B-1----:R-:W-:Y:S01]  /*c720*/  FMUL.FTZ R227, R21.reuse, R48 ;  /* 0x0000003015e37220 */ /* 0x042fe20000410000 */
[C---:B------:R-:W-:Y:S01]  /*c730*/  FMUL.FTZ R119, R44.reuse, R119 ;  /* 0x000000772c777220 */ /* 0x040fe20000410000 */
[C---:B------:R-:W-:Y:S01]  /*c740*/  FMUL.FTZ R115, R44.reuse, R115 ;  /* 0x000000732c737220 */ /* 0x040fe20000410000 */
[C---:B------:R-:W-:Y:S01]  /*c750*/  FMUL.FTZ R107, R44.reuse, R107 ;  /* 0x0000006b2c6b7220 */ /* 0x040fe20000410000 */
[C---:B--2---:R-:W-:Y:S01]  /*c760*/  FMUL.FTZ R191, R21.reuse, R42 ;  /* 0x0000002a15bf7220 */ /* 0x044fe20000410000 */
[----:B------:R-:W-:Y:S01]  /*c770*/  FMUL.FTZ R21, R21, R26 ;  /* 0x0000001a15157220 */ /* 0x000fe20000410000 */
[C---:B------:R-:W-:Y:S01]  /*c780*/  FMUL.FTZ R113, R44.reuse, R113 ;  /* 0x000000712c717220 */ /* 0x040fe20000410000 */
        /* <DEDUP_REMOVED lines=41> */
[----:B------:R-:W-:Y:S01]  /*ca20*/  FMUL.FTZ R29, R44, R29 ;  /* 0x0000001d2c1d7220 */ /* 0x000fe20000410000 */
[----:B------:R-:W-:Y:S04]  /*ca30*/  ST.E desc[UR46][R22.64+0x3c0], R193 ;  /* 0x0003c0c116007985 */ /* 0x000fe8000c10192e */
        /* <DEDUP_REMOVED lines=9> */
[----:B------:R1:W-:Y:S04]  /*cad0*/  ST.E desc[UR46][R22.64+0x410], R21 ;  /* 0x0004101516007985 */ /* 0x0003e8000c10192e */
        /* <DEDUP_REMOVED lines=57> */
[----:B------:R3:W-:Y:S04]  /*ce70*/  ST.E desc[UR46][R22.64+0x3ec], R39 ;  /* 0x0003ec2716007985 */ /* 0x0007e8000c10192e */
[----:B------:R4:W-:Y:S04]  /*ce80*/  ST.E desc[UR46][R22.64+0x3f8], R35 ;  /* 0x0003f82316007985 */ /* 0x0009e8000c10192e */
[----:B------:R4:W-:Y:S04]  /*ce90*/  ST.E desc[UR46][R22.64+0x3fc], R27 ;  /* 0x0003fc1b16007985 */ /* 0x0009e8000c10192e */
[----:B------:R4:W-:Y:S04]  /*cea0*/  ST.E desc[UR46][R22.64+0x408], R33 ;  /* 0x0004082116007985 */ /* 0x0009e8000c10192e */
[----:B------:R4:W-:Y:S04]  /*ceb0*/  ST.E desc[UR46][R22.64+0x40c], R31 ;  /* 0x00040c1f16007985 */ /* 0x0009e8000c10192e */
[----:B------:R4:W-:Y:S01]  /*cec0*/  ST.E desc[UR46][R22.64+0x418], R29 ;  /* 0x0004181d16007985 */ /* 0x0009e2000c10192e */
[----:B------:R2:W-:Y:S06]  /*ced0*/  BAR.SYNC.DEFER_BLOCKING R208, 0x100 ;  /* 0x000400d00000751d */ /* 0x0005ec0000010000 */
[----:B-1----:R-:W4:Y:S04]  /*cee0*/  LD.E R21, desc[UR46][R22.64+0x220] ;  /* 0x0002202e16157980 */ /* 0x002f28000c101900 */
[----:B------:R-:W4:Y:S04]  /*cef0*/  LD.E R25, desc[UR46][R22.64+0x224] ;  /* 0x0002242e16197980 */ /* 0x000f28000c101900 */
[----:B--2---:R-:W2:Y:S04]  /*cf00*/  LD.E R37, desc[UR46][R22.64+0x228] ;  /* 0x0002282e16257980 */ /* 0x004ea8000c101900 */
[----:B---3--:R-:W3:Y:S04]  /*cf10*/  LD.E R39, desc[UR46][R22.64+0x22c] ;  /* 0x00022c2e16277980 */ /* 0x008ee8000c101900 */
[----:B------:R-:W3:Y:S04]  /*cf20*/  LD.E R41, desc[UR46][R22.64+0x230] ;  /* 0x0002302e16297980 */ /* 0x000ee8000c101900 */
[----:B----4-:R-:W4:Y:S04]  /*cf30*/  LD.E R35, desc[UR46][R22.64+0x234] ;  /* 0x0002342e16237980 */ /* 0x010f28000c101900 */
        /* <DEDUP_REMOVED lines=122> */
[----:B------:R-:W-:Y:S04]  /*d6e0*/  ST.E desc[UR46][R22.64+0x220], R21 ;  /* 0x0002201516007985 */ /* 0x000fe8000c10192e */
[----:B------:R-:W-:Y:S04]  /*d6f0*/  ST.E desc[UR46][R22.64+0x224], R25 ;  /* 0x0002241916007985 */ /* 0x000fe8000c10192e */
[----:B--2---:R-:W-:Y:S04]  /*d700*/  ST.E desc[UR46][R22.64+0x228], R37 ;  /* 0x0002282516007985 */ /* 0x004fe8000c10192e */
[----:B---3--:R-:W-:Y:S04]  /*d710*/  ST.E desc[UR46][R22.64+0x22c], R39 ;  /* 0x00022c2716007985 */ /* 0x008fe8000c10192e */
[----:B------:R-:W-:Y:S04]  /*d720*/  ST.E desc[UR46][R22.64+0x230], R41 ;  /* 0x0002302916007985 */ /* 0x000fe8000c10192e */
[----:B----4-:R-:W-:Y:S04]  /*d730*/  ST.E desc[UR46][R22.64+0x234], R35 ;  /* 0x0002342316007985 */ /* 0x010fe8000c10192e */
        /* <DEDUP_REMOVED lines=122> */
[----:B-1----:R-:W4:Y:S04]  /*dee0*/  LD.E R191, desc[UR46][R22.64+0x210] ;  /* 0x0002102e16bf7980 */ /* 0x002f28000c101900 */
[----:B--2---:R-:W2:Y:S04]  /*def0*/  LD.E.64 R20, desc[UR46][R22.64+0xa8] ;  /* 0x0000a82e16147980 */ /* 0x004ea8000c101b00 */
[----:B------:R-:W2:Y:S04]  /*df00*/  LDL R192, [R1+0x88] ;  /* 0x0000880001c07983 */ /* 0x000ea80000100800 */
[----:B---3--:R-:W3:Y:S04]  /*df10*/  LD.E R24, desc[UR46][R22.64+0x220] ;  /* 0x0002202e16187980 */ /* 0x008ee8000c101900 */
[----:B------:R-:W3:Y:S04]  /*df20*/  LD.E R25, desc[UR46][R22.64+0x224] ;  /* 0x0002242e16197980 */ /* 0x000ee8000c101900 */
[----:B----4-:R-:W3:Y:S04]  /*df30*/  LD.E R26, desc[UR46][R22.64+0x228] ;  /* 0x0002282e161a7980 */ /* 0x010ee8000c101900 */
[----:B------:R-:W3:Y:S04]  /*df40*/  LD.E R27, desc[UR46][R22.64+0x22c] ;  /* 0x00022c2e161b7980 */ /* 0x000ee8000c101900 */
        /* <DEDUP_REMOVED lines=123> */
[----:B------:R-:W3:Y:S01]  /*e700*/  LD.E R151, desc[UR46][R22.64+0x41c] ;  /* 0x00041c2e16977980 */ /* 0x000ee2000c101900 */
[----:B--2---:R-:W-:Y:S01]  /*e710*/  IMAD R20, R191, 0xc00, R20 ;  /* 0x00000c00bf147824 */ /* 0x004fe200078e0214 */
[----:B------:R-:W-:-:S02]  /*e720*/  ISETP.NE.U32.AND P1, PT, R192, RZ, PT ;  /* 0x000000ffc000720c */ /* 0x000fc40003f25070 */
[----:B------:R-:W-:Y:S02]  /*e730*/  R2UR UR7, R21 ;  /* 0x00000000150772ca */ /* 0x000fe400000e0000 */
[----:B------:R-:W-:Y:S02]  /*e740*/  R2UR UR6, R20 ;  /* 0x00000000140672ca */ /* 0x000fe400000e0000 */
[----:B------:R-:W-:Y:S02]  /*e750*/  F2FP.BF16.F32.PACK_AB R154, R155, R154 ;  /* 0x0000009a9b9a723e */ /* 0x000fe400000010ff */
[----:B------:R-:W-:Y:S02]  /*e760*/  F2FP.BF16.F32.PACK_AB R152, R3, R152 ;  /* 0x000000980398723e */ /* 0x000fe400000010ff */
[----:B------:R-:W-:Y:S02]  /*e770*/  F2FP.BF16.F32.PACK_AB R153, R187, R153 ;  /* 0x00000099bb99723e */ /* 0x000fe400000010ff */
[----:B------:R-:W-:Y:S01]  /*e780*/  F2FP.BF16.F32.PACK_AB R155, R190, R186 ;  /* 0x000000babe9b723e */ /* 0x000fe200000010ff */
[----:B------:R-:W-:-:S03]  /*e790*/  VOTEU.ANY UP0, P1 ;  /* 0x00000000003f7886 */ /* 0x000fc60000800100 */
[----:B---3--:R-:W-:-:S06]  /*e7a0*/  WARPGROUP.ARRIVE ;  /* 0x00000000000079c5 */ /* 0x008fcc0000000000 */
[----:B------:R-:W-:Y:S03]  /*e7b0*/  HGMMA.64x256x16.F32.BF16 R24, R152, gdesc[UR4].tnspB, R24, UP0, gsb0 ;  /* 0x43e0000498187df0 */ /* 0x000fe6000b801818 */
[----:B------:R-:W-:Y:S02]  /*e7c0*/  WARPGROUP.DEPBAR.LE gsb0, 0x0 ;  /* 0x00008000000079c5 */ /* 0x000fe40000010000 */
[----:B------:R-:W-:Y:S02]  /*e7d0*/  VIADD R154, R20, 0x80 ;  /* 0x00000080149a7836 */ /* 0x000fe40000000000 */
[----:B------:R-:W-:-:S03]  /*e7e0*/  IMAD.MOV.U32 R155, RZ, RZ, R21 ;  /* 0x000000ffff9b7224 */ /* 0x000fc600078e0015 */
[----:B------:R-:W-:Y:S02]  /*e7f0*/  R2UR UR6, R154 ;  /* 0x000000009a0672ca */ /* 0x000fe400000e0000 */
[----:B------:R-:W-:Y:S02]  /*e800*/  R2UR UR7, R155 ;  /* 0x000000009b0772ca */ /* 0x000fe400000e0000 */
[----:B------:R-:W-:Y:S02]  /*e810*/  F2FP.BF16.F32.PACK_AB R152, R163, R13 ;  /* 0x0000000da398723e */ /* 0x000fe400000010ff */
[----:B------:R-:W-:Y:S02]  /*e820*/  F2FP.BF16.F32.PACK_AB R153, R184, R182 ;  /* 0x000000b6b899723e */ /* 0x000fe400000010ff */
[----:B------:R-:W-:Y:S02]  /*e830*/  F2FP.BF16.F32.PACK_AB R154, R162, R14 ;  /* 0x0000000ea29a723e */ /* 0x000fe400000010ff */
[----:B------:R-:W-:Y:S01]  /*e840*/  F2FP.BF16.F32.PACK_AB R155, R185, R183 ;  /* 0x000000b7b99b723e */ /* 0x000fe200000010ff */
        /* <DEDUP_REMOVED lines=127> */
[----:B------:R1:W-:Y:S02]  /*f040*/  ST.E desc[UR46][R22.64+0x41c], R151 ;  /* 0x00041c9716007985 */ /* 0x0003e4000c10192e */
[----:B-1----:R-:W-:-:S06]  /*f050*/  WARPGROUP.ARRIVE ;  /* 0x00000000000079c5 */ /* 0x002fcc0000000000 */
[----:B------:R-:W-:Y:S01]  /*f060*/  HGMMA.64x256x16.F32.BF16 R24, R152, gdesc[UR4].tnspB, R24, gsb0 ;  /* 0x43e0000498187df0 */ /* 0x000fe20008001818 */
[----:B------:R-:W-:Y:S01]  /*f070*/  STL [R1+0x88], R0 ;  /* 0x0000880001007387 */ /* 0x000fe20000100800 */
[--C-:B------:R-:W-:Y:S01]  /*f080*/  IMAD.MOV.U32 R13, RZ, RZ, R21.reuse ;  /* 0x000000ffff0d7224 */ /* 0x100fe200078e0015 */
        /* <DEDUP_REMOVED lines=139> */
[----:B------:R-:W-:Y:S01]  /*f940*/  VIADD R12, R20, 0x180 ;  /* 0x00000180140c7836 */ /* 0x000fe20000000000 */
[----:B------:R-:W-:-:S04]  /*f950*/  R2UR UR7, R13 ;  /* 0x000000000d0772ca */ /* 0x000fc800000e0000 */
[----:B------:R-:W-:Y:S01]  /*f960*/  R2UR UR6, R12 ;  /* 0x000000000c0672ca */ /* 0x000fe200000e0000 */
[----:B------:R-:W-:Y:S01]  /*f970*/  STL [R1+0x88], R0 ;  /* 0x0000880001007387 */ /* 0x000fe20000100800 */
[----:B------:R-:W-:Y:S02]  /*f980*/  WARPGROUP.DEPBAR.LE gsb0, 0x0 ;  /* 0x00008000000079c5 */ /* 0x000fe40000010000 */
        /* <DEDUP_REMOVED lines=134> */
[----:B------:R-:W-:Y:S02]  /*101f0*/  VIADD R8, R20, 0x200 ;  /* 0x0000020014087836 */ /* 0x000fe40000000000 */
[----:B------:R-:W-:-:S03]  /*10200*/  IMAD.MOV.U32 R9, RZ, RZ, R21 ;  /* 0x000000ffff097224 */ /* 0x000fc600078e0015 */
[----:B------:R-:W-:Y:S02]  /*10210*/  R2UR UR6, R8 ;  /* 0x00000000080672ca */ /* 0x000fe400000e0000 */
[----:B------:R-:W-:Y:S01]  /*10220*/  R2UR UR7, R9 ;  /* 0x00000000090772ca */ /* 0x000fe200000e0000 */
[----:B------:R-:W-:Y:S01]  /*10230*/  STL [R1+0x88], R0 ;  /* 0x0000880001007387 */ /* 0x000fe20000100800 */
[----:B------:R-:W-:Y:S01]  /*10240*/  VIADD R20, R20, 0x280 ;  /* 0x0000028014147836 */ /* 0x000fe20000000000 */
[----:B------:R-:W-:Y:S02]  /*10250*/  WARPGROUP.DEPBAR.LE gsb0, 0x0 ;  /* 0x00008000000079c5 */ /* 0x000fe40000010000 */
[----:B------:R-:W-:Y:S02]  /*10260*/  F2FP.BF16.F32.PACK_AB R152, R156, R6 ;  /* 0x000000069c98723e */ /* 0x000fe400000010ff */
[----:B------:R-:W-:Y:S02]  /*10270*/  F2FP.BF16.F32.PACK_AB R153, R174, R168 ;  /* 0x000000a8ae99723e */ /* 0x000fe400000010ff */
[----:B------:R-:W-:-:S02]  /*10280*/  F2FP.BF16.F32.PACK_AB R154, R157, R7 ;  /* 0x000000079d9a723e */ /* 0x000fc400000010ff */
        /* <DEDUP_REMOVED lines=131> */
[----:B------:R-:W-:Y:S02]  /*10ac0*/  R2UR UR6, R20 ;  /* 0x00000000140672ca */ /* 0x000fe400000e0000 */
[----:B------:R-:W-:Y:S01]  /*10ad0*/  R2UR UR7, R21 ;  /* 0x00000000150772ca */ /* 0x000fe200000e0000 */
[----:B------:R-:W-:Y:S01]  /*10ae0*/  STL [R1+0x88], R0 ;  /* 0x0000880001007387 */ /* 0x000fe20000100800 */
        /* <DEDUP_REMOVED lines=135> */
[----:B------:R-:W-:Y:S02]  /*11360*/  STL [R1+0x88], R0 ;  /* 0x0000880001007387 */ /* 0x000fe40000100800 */
[----:B------:R-:W-:Y:S02]  /*11370*/  WARPGROUP.DEPBAR.LE gsb0, 0x0 ;  /* 0x00008000000079c5 */ /* 0x000fe40000010000 */
[----:B------:R-:W-:Y:S04]  /*11380*/  ST.E desc[UR46][R22.64+0x220], R24 ;  /* 0x0002201816007985 */ /* 0x000fe8000c10192e */
[----:B------:R1:W-:Y:S04]  /*11390*/  ST.E desc[UR46][R22.64+0x224], R25 ;  /* 0x0002241916007985 */ /* 0x0003e8000c10192e */
        /* <DEDUP_REMOVED lines=126> */
[----:B------:R4:W-:Y:S04]  /*11b80*/  STL [R1+0x88], R0 ;  /* 0x0000880001007387 */ /* 0x0009e80000100800 */
        /* <DEDUP_REMOVED lines=10> */
[----:B--2---:R-:W2:Y:S04]  /*11c30*/  LD.E R27, desc[UR46][R22.64+0x248] ;  /* 0x0002482e161b7980 */ /* 0x004ea8000c101900 */
[----:B---3--:R-:W3:Y:S04]  /*11c40*/  LD.E R29, desc[UR46][R22.64+0x24c] ;  /* 0x00024c2e161d7980 */ /* 0x008ee8000c101900 */
        /* <DEDUP_REMOVED lines=126> */
[----:B--2---:R1:W-:Y:S04]  /*12430*/  ST.E desc[UR46][R22.64+0x248], R27 ;  /* 0x0002481b16007985 */ /* 0x0043e8000c10192e */
[----:B---3--:R1:W-:Y:S04]  /*12440*/  ST.E desc[UR46][R22.64+0x24c], R29 ;  /* 0x00024c1d16007985 */ /* 0x0083e8000c10192e */
[----:B----4-:R1:W-:Y:S04]  /*12450*/  ST.E desc[UR46][R22.64+0x250], R31 ;  /* 0x0002501f16007985 */ /* 0x0103e8000c10192e */
        /* <DEDUP_REMOVED lines=114> */
[----:B------:R1:W-:Y:S01]  /*12b80*/  ST.E desc[UR46][R22.64+0x41c], R64 ;  /* 0x00041c4016007985 */ /* 0x0003e2000c10192e */
[----:B------:R-:W-:Y:S04]  /*12b90*/  BSSY B0, `(.L_x_1558) ;  /* 0x0000008000007945 */ /* 0x000fe80003800000 */
[----:B------:R-:W-:Y:S05]  /*12ba0*/  @P2 BRA `(.L_x_1559) ;  /* 0x0000000000182947 */ /* 0x000fea0003800000 */
[----:B-1----:R-:W2:Y:S04]  /*12bb0*/  LDL.64 R4, [R1+0x68] ;  /* 0x0000680001047983 */ /* 0x002ea80000100a00 */
[----:B------:R-:W3:Y:S01]  /*12bc0*/  LD.E R0, desc[UR46][R22.64+0x210] ;  /* 0x0002102e16007980 */ /* 0x000ee2000c101900 */
[----:B--2---:R-:W-:-:S05]  /*12bd0*/  MOV R3, R4 ;  /* 0x0000000400037202 */ /* 0x004fca0000000f00 */
[----:B---3--:R-:W-:-:S05]  /*12be0*/  IMAD R0, R0, 0x8, R3 ;  /* 0x0000000800007824 */ /* 0x008fca00078e0203 */
[----:B------:R-:W-:-:S04]  /*12bf0*/  PRMT R0, RZ, 0x654, R0 ;  /* 0x00000654ff007816 */ /* 0x000fc80000000000 */
[----:B------:R2:W-:Y:S03]  /*12c00*/  SYNCS.ARRIVE.TRANS64.RED.A1T0 RZ, [R0+URZ], RZ ;  /* 0x000000ff00ff79a7 */ /* 0x0005e6000810043f */
.L_x_1559:
[----:B------:R-:W-:Y:S05]  /*12c10*/  BSYNC B0 ;  /* 0x0000000000007941 */ /* 0x000fea0003800000 */
.L_x_1558:
[----:B------:R-:W-:Y:S05]  /*12c20*/  @P0 BRA `(.L_x_1560) ;  /* 0xffffff6800180947 */ /* 0x000fea000383ffff */
.L_x_1543:
[----:B------:R-:W-:-:S13]  /*12c30*/  ISETP.GE.AND P0, PT, R10, UR41, PT ;  /* 0x000000290a007c0c */ /* 0x000fda000bf06270 */
[----:B------:R-:W-:Y:S05]  /*12c40*/  @!P0 BRA `(.L_x_1561) ;  /* 0x000000a800d48947 */ /* 0x000fea0003800000 */
[----:B-1----:R1:W5:Y:S02]  /*12c50*/  LDL.64 R2, [R1+0x170] ;  /* 0x0001700001027983 */ /* 0x0023640000100a00 */
.L_x_1592:
[----:B-----5:R-:W3:Y:S04]  /*12c60*/  LD.E R5, desc[UR46][R2.64] ;  /* 0x0000002e02057980 */ /* 0x020ee8000c101900 */
[----:B-12---:R-:W2:Y:S01]  /*12c70*/  LD.E R0, desc[UR46][R2.64+0x8] ;  /* 0x0000082e02007980 */ /* 0x006ea2000c101900 */
[----:B---3--:R-:W-:-:S05]  /*12c80*/  VIADD R5, R5, 0x1 ;  /* 0x0000000105057836 */ /* 0x008fca0000000000 */
[----:B------:R-:W-:-:S13]  /*12c90*/  ISETP.NE.AND P0, PT, R5, 0x2, PT ;  /* 0x000000020500780c */ /* 0x000fda0003f05270 */
[----:B------:R3:W5:Y:S04]  /*12ca0*/  @P0 LD.E R9, desc[UR46][R2.64+0x4] ;  /* 0x0000042e02090980 */ /* 0x000768000c101900 */
[----:B------:R-:W4:Y:S01]  /*12cb0*/  @!P0 LD.E R4, desc[UR46][R2.64+0x4] ;  /* 0x0000042e02048980 */ /* 0x000f22000c101900 */
[----:B--2---:R-:W-:-:S03]  /*12cc0*/  VIADD R7, R0, 0x1 ;  /* 0x0000000100077836 */ /* 0x004fc60000000000 */
[----:B------:R2:W-:Y:S04]  /*12cd0*/  ST.E desc[UR46][R2.64], R5 ;  /* 0x0000000502007985 */ /* 0x0005e8000c10192e */
[----:B------:R3:W-:Y:S04]  /*12ce0*/  ST.E desc[UR46][R2.64+0x8], R7 ;  /* 0x0000080702007985 */ /* 0x0007e8000c10192e */
[----:B------:R3:W-:Y:S01]  /*12cf0*/  @!P0 ST.E desc[UR46][R2.64], RZ ;  /* 0x000000ff02008985 */ /* 0x0007e2000c10192e */
[----:B----4-:R-:W-:-:S05]  /*12d00*/  @!P0 LOP3.LUT R9, R4, 0x1, RZ, 0x3c, !PT ;  /* 0x0000000104098812 */ /* 0x010fca00078e3cff */
[----:B------:R3:W-:Y:S04]  /*12d10*/  @!P0 ST.E desc[UR46][R2.64+0x4], R9 ;  /* 0x0000040902008985 */ /* 0x0007e8000c10192e */
[----:B------:R-:W4:Y:S04]  /*12d20*/  LDL.64 R72, [R1+0x188] ;  /* 0x0001880001487983 */ /* 0x000f280000100a00 */
[----:B----4-:R-:W4:Y:S01]  /*12d30*/  LD.E R0, desc[UR46][R72.64+0x1c] ;  /* 0x00001c2e48007980 */ /* 0x010f22000c101900 */
[----:B------:R-:W-:Y:S05]  /*12d40*/  YIELD ;  /* 0x0000000000007946 */ /* 0x000fea0003800000 */
[----:B------:R-:W-:Y:S01]  /*12d50*/  BSSY B0, `(.L_x_1562) ;  /* 0x0000006000007945 */ /* 0x000fe20003800000 */
[----:B--2---:R-:W-:Y:S01]  /*12d60*/  @!P0 IMAD.MOV.U32 R5, RZ, RZ, RZ ;  /* 0x000000ffff058224 */ /* 0x004fe200078e00ff */
[----:B----4-:R-:W-:-:S04]  /*12d70*/  LOP3.LUT R0, R0, 0x1, RZ, 0xfc, !PT ;  /* 0x0000000100007812 */ /* 0x010fc800078efcff */
[----:B------:R-:W-:-:S13]  /*12d80*/  ISETP.NE.AND P1, PT, R0, 0x3, PT ;  /* 0x000000030000780c */ /* 0x000fda0003f25270 */
[----:B---3--:R-:W-:Y:S05]  /*12d90*/  @!P1 BRA `(.L_x_1563) ;  /* 0x0000000000049947 */ /* 0x008fea0003800000 */
[----:B------:R-:W-:Y:S01]  /*12da0*/  BPT.TRAP 0x1 ;  /* 0x000000040000795c */ /* 0x000fe20000300000 */
.L_x_1563:
[----:B------:R-:W-:Y:S05]  /*12db0*/  BSYNC B0 ;  /* 0x0000000000007941 */ /* 0x000fea0003800000 */
.L_x_1562:
[----:B------:R-:W2:Y:S01]  /*12dc0*/  LD.E.64 R6, desc[UR46][R72.64+0x8] ;  /* 0x0000082e48067980 */ /* 0x000ea2000c101b00 */
[----:B-----5:R-:W-:Y:S02]  /*12dd0*/  SHF.L.U32 R8, R9, 0x1f, RZ ;  /* 0x0000001f09087819 */ /* 0x020fe400000006ff */
[----:B--2---:R-:W-:-:S05]  /*12de0*/  MOV R6, R6 ;  /* 0x0000000600067202 */ /* 0x004fca0000000f00 */
[----:B------:R-:W-:-:S04]  /*12df0*/  IMAD R5, R5, 0x8, R6 ;  /* 0x0000000805057824 */ /* 0x000fc800078e0206 */
[----:B------:R2:W3:Y:S01]  /*12e00*/  SYNCS.PHASECHK.TRANS64.TRYWAIT P0, [R5+URZ], R8 ;  /* 0x00000008050075a7 */ /* 0x0004e2000800017f */
[----:B------:R-:W4:Y:S04]  /*12e10*/  LD.E R4, desc[UR46][R72.64+0x1c] ;  /* 0x00001c2e48047980 */ /* 0x000f28000c101900 */
[----:B------:R2:W5:Y:S04]  /*12e20*/  LD.E R0, desc[UR46][R2.64] ;  /* 0x0000002e02007980 */ /* 0x000568000c101900 */
[----:B------:R2:W5:Y:S01]  /*12e30*/  LD.E R6, desc[UR46][R2.64+0x4] ;  /* 0x0000042e02067980 */ /* 0x000562000c101900 */
[----:B------:R-:W-:Y:S01]  /*12e40*/  BSSY B0, `(.L_x_1564) ;  /* 0x0000005000007945 */ /* 0x000fe20003800000 */
[----:B----4-:R-:W-:-:S04]  /*12e50*/  LOP3.LUT R4, R4, 0x1, RZ, 0xfc, !PT ;  /* 0x0000000104047812 */ /* 0x010fc800078efcff */
[----:B------:R-:W-:-:S13]  /*12e60*/  ISETP.NE.AND P1, PT, R4, 0x3, PT ;  /* 0x000000030400780c */ /* 0x000fda0003f25270 */
[----:B--23--:R-:W-:Y:S05]  /*12e70*/  @!P1 BRA `(.L_x_1565) ;  /* 0x0000000000049947 */ /* 0x00cfea0003800000 */
[----:B------:R-:W-:Y:S01]  /*12e80*/  BPT.TRAP 0x1 ;  /* 0x000000040000795c */ /* 0x000fe20000300000 */
.L_x_1565:
[----:B------:R-:W-:Y:S05]  /*12e90*/  BSYNC B0 ;  /* 0x0000000000007941 */ /* 0x000fea0003800000 */
.L_x_1564:
[----:B------:R-:W-:Y:S04]  /*12ea0*/  BSSY B0, `(.L_x_1566) ;  /* 0x0000008000007945 */ /* 0x000fe80003800000 */
[----:B------:R-:W-:Y:S05]  /*12eb0*/  @P0 BRA `(.L_x_1567) ;  /* 0x0000000000180947 */ /* 0x000fea0003800000 */
[----:B------:R-:W2:Y:S01]  /*12ec0*/  LD.E.64 R4, desc[UR46][R72.64+0x8] ;  /* 0x0000082e48047980 */ /* 0x000ea2000c101b00 */
[----:B-----5:R-:W-:Y:S02]  /*12ed0*/  SHF.L.U32 R7, R6, 0x1f, RZ ;  /* 0x0000001f06077819 */ /* 0x020fe400000006ff */
[----:B--2---:R-:W-:-:S05]  /*12ee0*/  MOV R5, R4 ;  /* 0x0000000400057202 */ /* 0x004fca0000000f00 */
[----:B------:R-:W-:-:S04]  /*12ef0*/  IMAD R0, R0, 0x8, R5 ;  /* 0x0000000800007824 */ /* 0x000fc800078e0205 */
[----:B------:R-:W2:Y:S02]  /*12f00*/  SYNCS.PHASECHK.TRANS64.TRYWAIT P0, [R0+URZ], R7 ;  /* 0x00000007000075a7 */ /* 0x000ea4000800017f */
[----:B--2---:R-:W-:Y:S05]  /*12f10*/  @!P0 BRA `(.L_x_1568) ;  /* 0x0000010800408947 */ /* 0x004fea0003800000 */
.L_x_1567:
[----:B------:R-:W-:Y:S05]  /*12f20*/  BSYNC B0 ;  /* 0x0000000000007941 */ /* 0x000fea0003800000 */
.L_x_1566:
[----:B------:R-:W3:Y:S04]  /*12f30*/  LD.E R5, desc[UR46][R2.64] ;  /* 0x0000002e02057980 */ /* 0x000ee8000c101900 */
[----:B------:R-:W3:Y:S01]  /*12f40*/  LDL.64 R8, [R1+0xa0] ;  /* 0x0000a00001087983 */ /* 0x000ee20000100a00 */
[----:B------:R-:W-:Y:S05]  /*12f50*/  WARPSYNC.ALL ;  /* 0x0000000000007948 */ /* 0x000fea0003800000 */
[----:B------:R-:W4:Y:S04]  /*12f60*/  LDL.64 R20, [R1+0x98] ;  /* 0x0000980001147983 */ /* 0x000f280000100a00 */
[----:B--2--5:R-:W2:Y:S04]  /*12f70*/  LDL.64 R6, [R1+0x98] ;  /* 0x0000980001067983 */ /* 0x024ea80000100a00 */
[----:B------:R-:W2:Y:S01]  /*12f80*/  LDL.64 R12, [R1+0x98] ;  /* 0x00009800010c7983 */ /* 0x000ea20000100a00 */
[----:B---3--:R-:W-:-:S03]  /*12f90*/  IMAD R4, R5, 0x300, R8 ;  /* 0x0000030005047824 */ /* 0x008fc600078e0208 */
[----:B------:R-:W3:Y:S01]  /*12fa0*/  LDL.64 R14, [R1+0x98] ;  /* 0x00009800010e7983 */ /* 0x000ee20000100a00 */
[----:B------:R-:W-:Y:S01]  /*12fb0*/  IMAD.MOV.U32 R5, RZ, RZ, R9 ;  /* 0x000000ffff057224 */ /* 0x000fe200078e0009 */
[C---:B------:R-:W-:Y:S01]  /*12fc0*/  R2UR UR6, R4.reuse ;  /* 0x00000000040672ca */ /* 0x040fe200000e0000 */
[----:B------:R-:W-:Y:S01]  /*12fd0*/  WARPGROUP.ARRIVE ;  /* 0x00000000000079c5 */ /* 0x000fe20000000000 */
[----:B------:R-:W3:Y:S02]  /*12fe0*/  LDL R19, [R1+0x54] ;  /* 0x0000540001137983 */ /* 0x000ee40000100800 */
[----:B------:R-:W-:Y:S01]  /*12ff0*/  R2UR UR7, R5 ;  /* 0x00000000050772ca */ /* 0x000fe200000e0000 */
[----:B------:R-:W-:Y:S02]  /*13000*/  VIADD R8, R4, 0x2 ;  /* 0x0000000204087836 */ /* 0x000fe40000000000 */
[----:B------:R-:W-:Y:S01]  /*13010*/  IMAD.MOV.U32 R0, RZ, RZ, 0x1 ;  /* 0x00000001ff007424 */ /* 0x000fe200078e00ff */
[----:B------:R1:W-:Y:S04]  /*13020*/  STL [R1+0x80], RZ ;  /* 0x000080ff01007387 */ /* 0x0003e80000100800 */
[----:B------:R1:W-:Y:S04]  /*13030*/  STL [R1+0x80], R0 ;  /* 0x0000800001007387 */ /* 0x0003e80000100800 */
[----:B------:R1:W-:Y:S04]  /*13040*/  STL [R1+0x80], R0 ;  /* 0x0000800001007387 */ /* 0x0003e80000100800 */
[----:B------:R1:W-:Y:S04]  /*13050*/  STL [R1+0x80], R0 ;  /* 0x0000800001007387 */ /* 0x0003e80000100800 */
[----:B------:R1:W-:Y:S01]  /*13060*/  STL [R1+0x80], R0 ;  /* 0x0000800001007387 */ /* 0x0003e20000100800 */
[----:B----4-:R-:W-:-:S02]  /*13070*/  R2UR UR4, R20 ;  /* 0x00000000140472ca */ /* 0x010fc400000e0000 */
[----:B------:R-:W-:-:S13]  /*13080*/  R2UR UR5, R21 ;  /* 0x00000000150572ca */ /* 0x000fda00000e0000 */
[----:B------:R-:W-:Y:S01]  /*13090*/  HGMMA.64x96x16.F32.BF16 R24, gdesc[UR4], RZ, !UPT, gsb0 ;  /* 0x01600000041879f0 */ /* 0x000fe2000c0018ff */
[----:B--2---:R-:W-:Y:S01]  /*130a0*/  VIADD R6, R6, 0x2 ;  /* 0x0000000206067836 */ /* 0x004fe20000000000 */
        /* <DEDUP_REMOVED lines=17> */
[----:B---3--:R-:W-:-:S02]  /*131c0*/  VIADD R14, R14, 0x6 ;  /* 0x000000060e0e7836 */ /* 0x008fc40000000000 */
        /* <DEDUP_REMOVED lines=17> */
.L_x_1570:
[----:B------:R-:W-:Y:S05]  /*132e0*/  BSYNC B0 ;  /* 0x0000000000007941 */ /* 0x000fea0003800000 */
.L_x_1569:
        /* <DEDUP_REMOVED lines=10> */
.L_x_1572:
[----:B------:R-:W-:Y:S05]  /*13390*/  BSYNC B0 ;  /* 0x0000000000007941 */ /* 0x000fea0003800000 */
.L_x_1571:
[----:B------:R-:W-:Y:S04]  /*133a0*/  BSSY B0, `(.L_x_1573) ;  /* 0x0000006000007945 */ /* 0x000fe80003800000 */
[----:B--2---:R-:W-:Y:S05]  /*133b0*/  @P0 BRA `(.L_x_1574) ;  /* 0x0000000000100947 */ /* 0x004fea0003800000 */
[----:B-----5:R-:W-:Y:S01]  /*133c0*/  IMAD R4, R4, 0x8, R7 ;  /* 0x0000000804047824 */ /* 0x020fe200078e0207 */
[----:B-1----:R-:W-:-:S04]  /*133d0*/  SHF.L.U32 R5, R6, 0x1f, RZ ;  /* 0x0000001f06057819 */ /* 0x002fc800000006ff */
[----:B------:R-:W1:Y:S02]  /*133e0*/  SYNCS.PHASECHK.TRANS64.TRYWAIT P0, [R4+URZ], R5 ;  /* 0x00000005040075a7 */ /* 0x000e64000800017f */
[----:B-1----:R-:W-:Y:S05]  /*133f0*/  @!P0 BRA `(.L_x_1575) ;  /* 0x00000104001c8947 */ /* 0x002fea0003800000 */
.L_x_1574:
[----:B------:R-:W-:Y:S05]  /*13400*/  BSYNC B0 ;  /* 0x0000000000007941 */ /* 0x000fea0003800000 */
.L_x_1573:
[----:B------:R-:W2:Y:S04]  /*13410*/  LD.E R11, desc[UR46][R2.64] ;  /* 0x0000002e020b7980 */ /* 0x000ea8000c101900 */
[----:B-----5:R-:W2:Y:S01]  /*13420*/  LDL.64 R6, [R1+0x118] ;  /* 0x0001180001067983 */ /* 0x020ea20000100a00 */
[----:B------:R-:W-:Y:S05]  /*13430*/  WARPSYNC.ALL ;  /* 0x0000000000007948 */ /* 0x000fea0003800000 */
[----:B------:R-:W3:Y:S04]  /*13440*/  LDL R19, [R1+0x90] ;  /* 0x0000900001137983 */ /* 0x000ee80000100800 */
[----:B-1----:R-:W4:Y:S04]  /*13450*/  LDL.64 R4, [R1+0x110] ;  /* 0x0001100001047983 */ /* 0x002f280000100a00 */
[----:B------:R-:W4:Y:S04]  /*13460*/  LDL.64 R8, [R1+0x110] ;  /* 0x0001100001087983 */ /* 0x000f280000100a00 */
[----:B------:R-:W4:Y:S01]  /*13470*/  LDL.64 R12, [R1+0x110] ;  /* 0x00011000010c7983 */ /* 0x000f220000100a00 */
[----:B--2---:R-:W-:-:S03]  /*13480*/  IMAD R6, R11, 0xc00, R6 ;  /* 0x00000c000b067824 */ /* 0x004fc600078e0206 */
[----:B------:R-:W2:Y:S01]  /*13490*/  LDL.64 R14, [R1+0x110] ;  /* 0x00011000010e7983 */ /* 0x000ea20000100a00 */
[----:B------:R-:W-:Y:S01]  /*134a0*/  R2UR UR7, R7 ;  /* 0x00000000070772ca */ /* 0x000fe200000e0000 */
[----:B------:R-:W-:Y:S01]  /*134b0*/  WARPGROUP.ARRIVE ;  /* 0x00000000000079c5 */ /* 0x000fe20000000000 */
[----:B------:R-:W-:Y:S01]  /*134c0*/  R2UR UR6, R6 ;  /* 0x00000000060672ca */ /* 0x000fe200000e0000 */
[----:B------:R-:W2:Y:S01]  /*134d0*/  LDL.64 R20, [R1+0x110] ;  /* 0x0001100001147983 */ /* 0x000ea20000100a00 */
[----:B---3--:R-:W-:Y:S02]  /*134e0*/  ISETP.NE.U32.AND P0, PT, R19, RZ, PT ;  /* 0x000000ff1300720c */ /* 0x008fe40003f05070 */
[----:B----4-:R-:W-:Y:S02]  /*134f0*/  R2UR UR4, R4 ;  /* 0x00000000040472ca */ /* 0x010fe400000e0000 */
[----:B------:R-:W-:-:S09]  /*13500*/  R2UR UR5, R5 ;  /* 0x00000000050572ca */ /* 0x000fd200000e0000 */
[----:B------:R-:W-:-:S05]  /*13510*/  VOTEU.ANY UP0, P0 ;  /* 0x00000000003f7886 */ /* 0x000fca0000000100 */
        /* <DEDUP_REMOVED lines=129> */
[----:B---3--:R-:W-:Y:S01]  /*13d30*/  VIADD R8, R8, 0xc02 ;  /* 0x00000c0208087836 */ /* 0x008fe20000000000 */
        /* <DEDUP_REMOVED lines=9> */
[----:B----4-:R-:W-:-:S02]  /*13dd0*/  VIADD R12, R12, 0xc04 ;  /* 0x00000c040c0c7836 */ /* 0x010fc40000000000 */
        /* <DEDUP_REMOVED lines=20> */
[----:B------:R2:W-:Y:S04]  /*13f20*/  STL [R1+0x90], R0 ;  /* 0x0000900001007387 */ /* 0x0005e80000100800 */
[----:B------:R2:W-:Y:S01]  /*13f30*/  STL [R1+0x90], R0 ;  /* 0x0000900001007387 */ /* 0x0005e20000100800 */
[----:B------:R-:W-:-:S02]  /*13f40*/  WARPGROUP.DEPBAR.LE gsb0, 0x0 ;  /* 0x00008000000079c5 */ /* 0x000fc40000010000 */
[----:B------:R-:W-:-:S06]  /*13f50*/  WARPGROUP.ARRIVE ;  /* 0x00000000000079c5 */ /* 0x000fcc0000000000 */
[----:B------:R-:W-:Y:S01]  /*13f60*/  HGMMA.64x96x16.F32.BF16 R24, gdesc[UR4], R24, gsb0 ;  /* 0x01600000041879f0 */ /* 0x000fe20008001818 */
[----:B------:R2:W-:Y:S01]  /*13f70*/  STL [R1+0x90], R0 ;  /* 0x0000900001007387 */ /* 0x0005e20000100800 */
[----:B-1----:R-:W-:-:S03]  /*13f80*/  LOP3.LUT P1, RZ, R212, 0x7f, RZ, 0xc0, !PT ;  /* 0x0000007fd4ff7812 */ /* 0x002fc6000782c0ff */
        /* <DEDUP_REMOVED lines=15> */
[----:B------:R-:W3:Y:S04]  /*14080*/  @!P1 LD.E.64 R72, desc[UR46][R72.64+0x30] ;  /* 0x0000302e48489980 */ /* 0x000ee8000c101b00 */
[----:B------:R-:W4:Y:S01]  /*14090*/  @!P1 LD.E R4, desc[UR46][R2.64] ;  /* 0x0000002e02049980 */ /* 0x000f22000c101900 */
[----:B------:R-:W-:-:S02]  /*140a0*/  ULDC UR4, c[0x0][0x20] ;  /* 0x0000080000047ab9 */ /* 0x000fc40000000800 */
[----:B------:R-:W-:Y:S01]  /*140b0*/  VIADD R13, R18, -UR4 ;  /* 0x80000004120d7c36 */ /* 0x000fe20008000000 */
[----:B---3--:R-:W-:-:S05]  /*140c0*/  @!P1 MOV R5, R72 ;  /* 0x0000004800059202 */ /* 0x008fca0000000f00 */
[----:B----4-:R-:W-:-:S05]  /*140d0*/  @!P1 IMAD R4, R4, 0x8, R5 ;  /* 0x0000000804049824 */ /* 0x010fca00078e0205 */
[----:B------:R-:W-:-:S04]  /*140e0*/  @!P1 PRMT R4, RZ, 0x654, R4 ;  /* 0x00000654ff049816 */ /* 0x000fc80000000004 */
[----:B------:R1:W-:Y:S01]  /*140f0*/  @!P1 SYNCS.ARRIVE.TRANS64.RED.A1T0 RZ, [R4+URZ], RZ ;  /* 0x000000ff04ff99a7 */ /* 0x0003e2000810043f */
[----:B------:R-:W1:Y:S04]  /*14100*/  LDL R6, [R13] ;  /* 0x000000000d067983 */ /* 0x000e680000100800 */
[----:B------:R-:W3:Y:S04]  /*14110*/  LDL R88, [R13+0x8] ;  /* 0x000008000d587983 */ /* 0x000ee80000100800 */
[----:B------:R-:W4:Y:S04]  /*14120*/  LDL R21, [R1+0x70] ;  /* 0x0000700001157983 */ /* 0x000f280000100800 */
[----:B------:R-:W2:Y:S04]  /*14130*/  LDL R12, [R13+0x18] ;  /* 0x000018000d0c7983 */ /* 0x000ea80000100800 */
[----:B------:R-:W2:Y:S04]  /*14140*/  LDL R7, [R13+0x4] ;  /* 0x000004000d077983 */ /* 0x000ea80000100800 */
[----:B------:R-:W2:Y:S04]  /*14150*/  LDL R9, [R13+0xc] ;  /* 0x00000c000d097983 */ /* 0x000ea80000100800 */
[----:B------:R-:W2:Y:S04]  /*14160*/  LDL R8, [R13+0x10] ;  /* 0x000010000d087983 */ /* 0x000ea80000100800 */
[----:B------:R-:W2:Y:S01]  /*14170*/  LDL R11, [R13+0x14] ;  /* 0x000014000d0b7983 */ /* 0x000ea20000100800 */
[----:B------:R-:W-:Y:S01]  /*14180*/  BSSY B0, `(.L_x_1576) ;  /* 0x000003d000007945 */ /* 0x000fe20003800000 */
[----:B-1----:R-:W-:-:S04]  /*14190*/  SHF.R.S32.HI R4, RZ, 0x1f, R6 ;  /* 0x0000001fff047819 */ /* 0x002fc80000011406 */
[----:B------:R-:W-:-:S04]  /*141a0*/  LEA.HI R4, R4, R6, RZ, 0x7 ;  /* 0x0000000604047211 */ /* 0x000fc800078f38ff */
[----:B------:R-:W-:-:S05]  /*141b0*/  LOP3.LUT R5, R4, 0xffffff80, RZ, 0xc0, !PT ;  /* 0xffffff8004057812 */ /* 0x000fca00078ec0ff */
[----:B------:R-:W-:-:S05]  /*141c0*/  IMAD.IADD R5, R6, 0x1, -R5 ;  /* 0x0000000106057824 */ /* 0x000fca00078e0a05 */
[----:B------:R-:W-:-:S04]  /*141d0*/  SHF.R.S32.HI R6, RZ, 0x1f, R5 ;  /* 0x0000001fff067819 */ /* 0x000fc80000011405 */
[----:B------:R-:W-:-:S04]  /*141e0*/  LEA.HI R14, R6, R5, RZ, 0x2 ;  /* 0x00000005060e7211 */ /* 0x000fc800078f10ff */
[--C-:B------:R-:W-:Y:S02]  /*141f0*/  SHF.R.S32.HI R19, RZ, 0x2, R14.reuse ;  /* 0x00000002ff137819 */ /* 0x100fe4000001140e */
[----:B------:R-:W-:Y:S02]  /*14200*/  SHF.R.S32.HI R20, RZ, 0x1f, R14 ;  /* 0x0000001fff147819 */ /* 0x000fe4000001140e */
[----:B------:R-:W-:Y:S02]  /*14210*/  SHF.R.S32.HI R15, RZ, 0x7, R4 ;  /* 0x00000007ff0f7819 */ /* 0x000fe40000011404 */
[----:B------:R-:W-:Y:S02]  /*14220*/  LEA.HI R20, R20, R19, RZ, 0x3 ;  /* 0x0000001314147211 */ /* 0x000fe400078f18ff */
[----:B------:R-:W-:Y:S02]  /*14230*/  LEA.HI R6, R6, R5, RZ, 0x5 ;  /* 0x0000000506067211 */ /* 0x000fe400078f28ff */
[----:B------:R-:W-:-:S02]  /*14240*/  LOP3.LUT R20, R20, 0xfffffff8, RZ, 0xc0, !PT ;  /* 0xfffffff814147812 */ /* 0x000fc400078ec0ff */
[----:B------:R-:W-:Y:S02]  /*14250*/  LEA.HI R4, R4, R15, RZ, 0x1 ;  /* 0x0000000f04047211 */ /* 0x000fe400078f08ff */
[----:B------:R-:W-:Y:S01]  /*14260*/  SHF.R.S32.HI R6, RZ, 0x5, R6 ;  /* 0x00000005ff067819 */ /* 0x000fe20000011406 */
[----:B------:R-:W-:Y:S01]  /*14270*/  IMAD.IADD R20, R19, 0x1, -R20 ;  /* 0x0000000113147824 */ /* 0x000fe200078e0a14 */
[----:B------:R-:W-:Y:S01]  /*14280*/  LOP3.LUT R14, R14, 0x7ffffffc, RZ, 0xc0, !PT ;  /* 0x7ffffffc0e0e7812 */ /* 0x000fe200078ec0ff */
[----:B---3--:R-:W-:Y:S01]  /*14290*/  IMAD R72, R10, -0x60, R88 ;  /* 0xffffffa00a487824 */ /* 0x008fe200078e0258 */
[----:B------:R-:W-:Y:S01]  /*142a0*/  LOP3.LUT R4, R4, 0x3fffffe, RZ, 0xc0, !PT ;  /* 0x03fffffe04047812 */ /* 0x000fe200078ec0ff */
[----:B----4-:R-:W-:Y:S01]  /*142b0*/  IMAD R19, R21, 0x8, R6 ;  /* 0x0000000815137824 */ /* 0x010fe200078e0206 */
[----:B--2---:R-:W-:Y:S01]  /*142c0*/  ISETP.GE.AND P0, PT, R12, 0x1, PT ;  /* 0x000000010c00780c */ /* 0x004fe20003f06270 */
[----:B------:R-:W-:Y:S01]  /*142d0*/  IMAD.IADD R14, R5, 0x1, -R14 ;  /* 0x00000001050e7824 */ /* 0x000fe200078e0a0e */
[----:B------:R-:W-:Y:S01]  /*142e0*/  IADD3 R5, -R7, 0x1, R72 ;  /* 0x0000000107057810 */ /* 0x000fe20007ffe148 */
[----:B------:R-:W-:-:S02]  /*142f0*/  IMAD.IADD R4, R15, 0x1, -R4 ;  /* 0x000000010f047824 */ /* 0x000fc400078e0a04 */
[----:B------:R-:W-:Y:S02]  /*14300*/  IMAD.U32 R19, R19, 0x10, R20 ;  /* 0x0000001013137824 */ /* 0x000fe400078e0014 */
[----:B------:R-:W-:Y:S02]  /*14310*/  IMAD R15, R14, -0x2, R5 ;  /* 0xfffffffe0e0f7824 */ /* 0x000fe400078e0205 */
[----:B------:R-:W-:Y:S01]  /*14320*/  IMAD R19, R4, 0x40, R19 ;  /* 0x0000004004137824 */ /* 0x000fe200078e0213 */
[----:B------:R-:W-:Y:S01]  /*14330*/  LOP3.LUT R4, RZ, R9, RZ, 0x33, !PT ;  /* 0x00000009ff047212 */ /* 0x000fe200078e33ff */
[----:B------:R-:W-:Y:S02]  /*14340*/  IMAD R5, R10, -0x60, RZ ;  /* 0xffffffa00a057824 */ /* 0x000fe400078e02ff */
[C---:B------:R-:W-:Y:S02]  /*14350*/  IMAD.IADD R8, R15.reuse, 0x1, R8 ;  /* 0x000000010f087824 */ /* 0x040fe400078e0208 */
[----:B------:R-:W-:-:S02]  /*14360*/  IMAD.IADD R90, R15, 0x1, R4 ;  /* 0x000000010f5a7824 */ /* 0x000fc400078e0204 */
[----:B------:R-:W-:Y:S02]  /*14370*/  IMAD R21, R14, -0x2, R5 ;  /* 0xfffffffe0e157824 */ /* 0x000fe400078e0205 */
[----:B------:R-:W-:Y:S02]  /*14380*/  IMAD R15, R10, -0x60, R11 ;  /* 0xffffffa00a0f7824 */ /* 0x000fe400078e020b */
[--C-:B------:R-:W-:Y:S02]  /*14390*/  IMAD.IADD R5, R8, 0x1, R19.reuse ;  /* 0x0000000108057824 */ /* 0x100fe400078e0213 */
[----:B------:R-:W-:Y:S01]  /*143a0*/  IMAD.IADD R4, R90, 0x1, R19 ;  /* 0x000000015a047824 */ /* 0x000fe200078e0213 */
[----:B------:R-:W-:Y:S06]  /*143b0*/  @!P0 BRA `(.L_x_1577) ;  /* 0x0000000000648947 */ /* 0x000fec0003800000 */
        /* <DEDUP_REMOVED lines=12> */
.L_x_1581:
[----:B------:R-:W-:Y:S05]  /*14480*/  BSYNC B2 ;  /* 0x0000000000027941 */ /* 0x000fea0003800000 */
.L_x_1580:
[----:B------:R-:W-:Y:S01]  /*14490*/  LOP3.LUT R9, RZ, R9, RZ, 0x33, !PT ;  /* 0x00000009ff097212 */ /* 0x000fe200078e33ff */
[----:B------:R-:W-:Y:S06]  /*144a0*/  BRA `(.L_x_1582) ;  /* 0x0000000000187947 */ /* 0x000fec0003800000 */
.L_x_1579:
[----:B------:R-:W-:-:S13]  /*144b0*/  ISETP.NE.AND P0, PT, R12, 0x1, PT ;  /* 0x000000010c00780c */ /* 0x000fda0003f05270 */
[----:B------:R-:W-:Y:S05]  /*144c0*/  @!P0 BRA `(.L_x_1582) ;  /* 0x0000000000108947 */ /* 0x000fea0003800000 */
[----:B------:R-:W2:Y:S04]  /*144d0*/  LDL R6, [R13+0x1c] ;  /* 0x00001c000d067983 */ /* 0x000ea80000100800 */
[----:B------:R-:W3:Y:S01]  /*144e0*/  LDL R14, [R13+0x20] ;  /* 0x000020000d0e7983 */ /* 0x000ee20000100800 */
[----:B--2---:R-:W-:-:S05]  /*144f0*/  IMAD.HI.U32 R9, R9, R6, RZ ;  /* 0x0000000609097227 */ /* 0x004fca00078e00ff */
[----:B---3--:R-:W-:-:S07]  /*14500*/  SHF.R.U32.HI R9, RZ, R14, R9 ;  /* 0x0000000eff097219 */ /* 0x008fce0000011609 */
.L_x_1582:
[----:B------:R-:W-:Y:S05]  /*14510*/  BSYNC B1 ;  /* 0x0000000000017941 */ /* 0x000fea0003800000 */
.L_x_1578:
[----:B------:R-:W-:-:S05]  /*14520*/  IMAD R9, R12, R9, R21 ;  /* 0x000000090c097224 */ /* 0x000fca00078e0215 */
[----:B------:R-:W-:Y:S02]  /*14530*/  VIMNMX R4, R4, R9, !PT ;  /* 0x0000000904047248 */ /* 0x000fe40007fe0100 */
[----:B------:R-:W-:-:S07]  /*14540*/  VIADDMNMX R5, R9, R12, R5, PT ;  /* 0x0000000c09057246 */ /* 0x000fce0003800105 */
.L_x_1577:
[----:B------:R-:W-:Y:S05]  /*14550*/  BSYNC B0 ;  /* 0x0000000000007941 */ /* 0x000fea0003800000 */
.L_x_1576:
[----:B------:R-:W-:Y:S01]  /*14560*/  ISETP.GE.AND P0, PT, R15, 0x2, PT ;  /* 0x000000020f00780c */ /* 0x000fe20003f06270 */
[----:B------:R-:W-:Y:S01]  /*14570*/  VIADD R19, R19, 0x8 ;  /* 0x0000000813137836 */ /* 0x000fe20000000000 */
[C---:B------:R-:W-:Y:S01]  /*14580*/  ISETP.GE.AND P4, PT, R15.reuse, 0xa, PT ;  /* 0x0000000a0f00780c */ /* 0x040fe20003f86270 */
[----:B------:R-:W-:Y:S01]  /*14590*/  BSSY B0, `(.L_x_1583) ;  /* 0x000008e000007945 */ /* 0x000fe20003800000 */
[----:B------:R-:W-:Y:S01]  /*145a0*/  ISETP.GT.AND P2, PT, R4, 0x1, !P0 ;  /* 0x000000010400780c */ /* 0x000fe20004744270 */
[----:B------:R-:W-:Y:S01]  /*145b0*/  IMAD.IADD R6, R90, 0x1, R19 ;  /* 0x000000015a067824 */ /* 0x000fe200078e0213 */
        /* <DEDUP_REMOVED lines=9> */
[C---:B------:R-:W-:Y:S02]  /*14650*/  ISETP.LT.OR P3, PT, R5.reuse, 0x9, P3 ;  /* 0x000000090500780c */ /* 0x040fe40001f61670 */
[----:B------:R-:W-:Y:S02]  /*14660*/  ISETP.GT.AND P2, PT, R4, 0x10, !P4 ;  /* 0x000000100400780c */ /* 0x000fe40006744270 */
[----:B------:R-:W-:Y:S02]  /*14670*/  FSEL R154, R28, -INF , !P3 ;  /* 0xff8000001c9a7808 */ /* 0x000fe40005800000 */
[----:B------:R-:W-:Y:S02]  /*14680*/  ISETP.LT.OR P2, PT, R5, 0x11, P2 ;  /* 0x000000110500780c */ /* 0x000fe40001741670 */
[----:B------:R-:W-:Y:S02]  /*14690*/  ISETP.GE.AND P3, PT, R15, 0x12, PT ;  /* 0x000000120f00780c */ /* 0x000fe40003f66270 */
[----:B------:R-:W-:-:S02]  /*146a0*/  FSEL R84, R32, -INF , !P2 ;  /* 0xff80000020547808 */ /* 0x000fc40005000000 */
[C---:B------:R-:W-:Y:S02]  /*146b0*/  ISETP.GT.AND P2, PT, R4.reuse, 0x11, !P3 ;  /* 0x000000110400780c */ /* 0x040fe40005f44270 */
        /* <DEDUP_REMOVED lines=86> */
[----:B------:R-:W-:Y:S02]  /*14c20*/  P2R R9, PR, RZ, 0x40 ;  /* 0x00000040ff097803 */ /* 0x000fe40000000000 */
[----:B------:R-:W-:-:S04]  /*14c30*/  ISETP.GT.AND P6, PT, R4, RZ, !P6 ;  /* 0x000000ff0400720c */ /* 0x000fc800077c4270 */
[----:B------:R-:W-:-:S04]  /*14c40*/  ISETP.LT.OR P6, PT, R5, 0x1, P6 ;  /* 0x000000010500780c */ /* 0x000fc800037c1670 */
[----:B------:R-:W-:Y:S02]  /*14c50*/  FSEL R92, R24, -INF , !P6 ;  /* 0xff800000185c7808 */ /* 0x000fe40007000000 */
[----:B------:R-:W-:-:S04]  /*14c60*/  ISETP.GE.AND P6, PT, R15, 0x5a, PT ;  /* 0x0000005a0f00780c */ /* 0x000fc80003fc6270 */
[----:B------:R-:W-:Y:S02]  /*14c70*/  P2R R15, PR, RZ, 0x40 ;  /* 0x00000040ff0f7803 */ /* 0x000fe40000000000 */
[----:B------:R-:W-:-:S04]  /*14c80*/  ISETP.GT.AND P6, PT, R4, 0x59, !P6 ;  /* 0x000000590400780c */ /* 0x000fc800077c4270 */
[----:B------:R-:W-:Y:S01]  /*14c90*/  ISETP.LT.OR P6, PT, R5, 0x5a, P6 ;  /* 0x0000005a0500780c */ /* 0x000fe200037c1670 */
[----:B------:R-:W-:-:S03]  /*14ca0*/  IMAD.IADD R5, R8, 0x1, R19 ;  /* 0x0000000108057824 */ /* 0x000fc600078e0213 */
        /* <DEDUP_REMOVED lines=15> */
.L_x_1588:
[----:B------:R-:W-:Y:S05]  /*14da0*/  BSYNC B2 ;  /* 0x0000000000027941 */ /* 0x000fea0003800000 */
.L_x_1587:
[----:B------:R-:W-:Y:S01]  /*14db0*/  LOP3.LUT R7, RZ, R7, RZ, 0x33, !PT ;  /* 0x00000007ff077212 */ /* 0x000fe200078e33ff */
[----:B------:R-:W-:Y:S06]  /*14dc0*/  BRA `(.L_x_1589) ;  /* 0x0000000000187947 */ /* 0x000fec0003800000 */
.L_x_1586:
[----:B------:R-:W-:-:S13]  /*14dd0*/  ISETP.NE.AND P6, PT, R12, 0x1, PT ;  /* 0x000000010c00780c */ /* 0x000fda0003fc5270 */
[----:B------:R-:W-:Y:S05]  /*14de0*/  @!P6 BRA `(.L_x_1589) ;  /* 0x000000000010e947 */ /* 0x000fea0003800000 */
[----:B------:R-:W2:Y:S04]  /*14df0*/  LDL R4, [R13+0x1c] ;  /* 0x00001c000d047983 */ /* 0x000ea80000100800 */
[----:B------:R-:W3:Y:S01]  /*14e00*/  LDL R8, [R13+0x20] ;  /* 0x000020000d087983 */ /* 0x000ee20000100800 */
[----:B--2---:R-:W-:-:S05]  /*14e10*/  IMAD.HI.U32 R7, R7, R4, RZ ;  /* 0x0000000407077227 */ /* 0x004fca00078e00ff */
[----:B---3--:R-:W-:-:S07]  /*14e20*/  SHF.R.U32.HI R7, RZ, R8, R7 ;  /* 0x00000008ff077219 */ /* 0x008fce0000011607 */
.L_x_1589:
[----:B------:R-:W-:Y:S05]  /*14e30*/  BSYNC B1 ;  /* 0x0000000000017941 */ /* 0x000fea0003800000 */
.L_x_1585:
[----:B------:R-:W-:-:S05]  /*14e40*/  IMAD R7, R12, R7, R21 ;  /* 0x000000070c077224 */ /* 0x000fca00078e0215 */
[----:B------:R-:W-:Y:S02]  /*14e50*/  VIADDMNMX R5, R7, R12, R5, PT ;  /* 0x0000000c07057246 */ /* 0x000fe40003800105 */
[----:B------:R-:W-:-:S07]  /*14e60*/  VIMNMX R6, R6, R7, !PT ;  /* 0x0000000706067248 */ /* 0x000fce0007fe0100 */
.L_x_1584:
[----:B------:R-:W-:Y:S05]  /*14e70*/  BSYNC B0 ;  /* 0x0000000000007941 */ /* 0x000fea0003800000 */
.L_x_1583:
[C---:B------:R-:W-:Y:S02]  /*14e80*/  ISETP.GT.AND P0, PT, R6.reuse, 0x1, !P0 ;  /* 0x000000010600780c */ /* 0x040fe40004704270 */
        /* <DEDUP_REMOVED lines=9> */
[----:B------:R-:W-:Y:S02]  /*14f20*/  ISETP.NE.AND P6, PT, R73, RZ, PT ;  /* 0x000000ff4900720c */ /* 0x000fe40003fc5270 */
[----:B------:R-:W-:-:S02]  /*14f30*/  FSEL R31, R31, -INF , !P0 ;  /* 0xff8000001f1f7808 */ /* 0x000fc40004000000 */
[----:B------:R-:W-:Y:S02]  /*14f40*/  ISETP.NE.AND P0, PT, R25, RZ, PT ;  /* 0x000000ff1900720c */ /* 0x000fe40003f05270 */
[----:B------:R-:W2:Y:S02]  /*14f50*/  LDL.64 R24, [R1+0x430] ;  /* 0x0004300001187983 */ /* 0x000ea40000100a00 */
[----:B------:R-:W-:-:S04]  /*14f60*/  ISETP.GT.AND P0, PT, R6, 0x10, !P0 ;  /* 0x000000100600780c */ /* 0x000fc80004704270 */
[----:B------:R-:W-:-:S04]  /*14f70*/  ISETP.LT.OR P0, PT, R5, 0x11, P0 ;  /* 0x000000110500780c */ /* 0x000fc80000701670 */
[----:B------:R-:W-:Y:S02]  /*14f80*/  FSEL R34, R34, -INF , !P0 ;  /* 0xff80000022227808 */ /* 0x000fe40004000000 */
[----:B------:R-:W-:-:S04]  /*14f90*/  ISETP.NE.AND P0, PT, R29, RZ, PT ;  /* 0x000000ff1d00720c */ /* 0x000fc80003f05270 */
[----:B------:R-:W-:-:S04]  /*14fa0*/  ISETP.GT.AND P0, PT, R6, 0x11, !P0 ;  /* 0x000000110600780c */ /* 0x000fc80004704270 */
[----:B------:R-:W-:-:S04]  /*14fb0*/  ISETP.LT.OR P0, PT, R5, 0x12, P0 ;  /* 0x000000120500780c */ /* 0x000fc80000701670 */
[----:B------:R-:W-:Y:S02]  /*14fc0*/  FSEL R35, R35, -INF , !P0 ;  /* 0xff80000023237808 */ /* 0x000fe40004000000 */
[----:B------:R-:W-:Y:S02]  /*14fd0*/  ISETP.GT.AND P0, PT, R6, 0x18, !P1 ;  /* 0x000000180600780c */ /* 0x000fe40004f04270 */
[----:B------:R-:W-:Y:S02]  /*14fe0*/  ISETP.NE.AND P1, PT, R83, RZ, PT ;  /* 0x000000ff5300720c */ /* 0x000fe40003f25270 */
[----:B------:R-:W-:-:S04]  /*14ff0*/  ISETP.LT.OR P0, PT, R5, 0x19, P0 ;  /* 0x000000190500780c */ /* 0x000fc80000701670 */
[----:B------:R-:W-:Y:S02]  /*15000*/  FSEL R38, R38, -INF , !P0 ;  /* 0xff80000026267808 */ /* 0x000fe40004000000 */
[----:B------:R-:W-:Y:S02]  /*15010*/  ISETP.GT.AND P0, PT, R6, 0x19, !P6 ;  /* 0x000000190600780c */ /* 0x000fe40007704270 */
[----:B------:R-:W-:Y:S02]  /*15020*/  ISETP.NE.AND P6, PT, R9, RZ, PT ;  /* 0x000000ff0900720c */ /* 0x000fe40003fc5270 */
[----:B------:R-:W-:-:S04]  /*15030*/  ISETP.LT.OR P0, PT, R5, 0x1a, P0 ;  /* 0x0000001a0500780c */ /* 0x000fc80000701670 */
[----:B------:R-:W-:Y:S02]  /*15040*/  FSEL R39, R39, -INF , !P0 ;  /* 0xff80000027277808 */ /* 0x000fe40004000000 */
[----:B------:R-:W-:-:S04]  /*15050*/  ISETP.NE.AND P0, PT, R37, RZ, PT ;  /* 0x000000ff2500720c */ /* 0x000fc80003f05270 */
[----:B------:R-:W-:-:S04]  /*15060*/  ISETP.GT.AND P0, PT, R6, 0x20, !P0 ;  /* 0x000000200600780c */ /* 0x000fc80004704270 */
        /* <DEDUP_REMOVED lines=38> */
[C---:B------:R-:W-:Y:S02]  /*152d0*/  ISETP.GT.AND P0, PT, R6.reuse, RZ, !P6 ;  /* 0x000000ff0600720c */ /* 0x040fe40007704270 */
[C---:B------:R-:W-:Y:S02]  /*152e0*/  ISETP.GT.AND P2, PT, R6.reuse, 0x49, !P2 ;  /* 0x000000490600780c */ /* 0x040fe40005744270 */
[----:B------:R-:W-:Y:S02]  /*152f0*/  ISETP.LT.OR P0, PT, R5, 0x1, P0 ;  /* 0x000000010500780c */ /* 0x000fe40000701670 */
[----:B------:R-:W-:Y:S02]  /*15300*/  ISETP.GT.AND P3, PT, R6, 0x50, !P3 ;  /* 0x000000500600780c */ /* 0x000fe40005f64270 */
[----:B------:R-:W-:-:S02]  /*15310*/  FSEL R21, R26, -INF , !P0 ;  /* 0xff8000001a157808 */ /* 0x000fc40004000000 */
[----:B--2---:R-:W-:Y:S01]  /*15320*/  FMNMX.FTZ R4, R92, R24, !PT ;  /* 0x000000185c047209 */ /* 0x004fe20007810000 */
[----:B------:R-:W2:Y:S01]  /*15330*/  LDL R26, [R1+0x450] ;  /* 0x00045000011a7983 */ /* 0x000ea20000100800 */
[----:B------:R-:W-:Y:S02]  /*15340*/  ISETP.GT.AND P4, PT, R6, 0x51, !P4 ;  /* 0x000000510600780c */ /* 0x000fe40006784270 */
[----:B------:R-:W-:Y:S02]  /*15350*/  FMNMX.FTZ R4, R152, R4, !PT ;  /* 0x0000000498047209 */ /* 0x000fe40007810000 */
[----:B------:R-:W-:Y:S02]  /*15360*/  ISETP.NE.AND P6, PT, R15, RZ, PT ;  /* 0x000000ff0f00720c */ /* 0x000fe40003fc5270 */
        /* <DEDUP_REMOVED lines=37> */
[----:B------:R-:W-:Y:S02]  /*155c0*/  FMNMX.FTZ R4, R54, R7, !PT ;  /* 0x0000000736047209 */ /* 0x000fe40007810000 */
[----:B------:R-:W-:Y:S02]  /*155d0*/  ISETP.GT.AND P0, PT, R6, 0x48, !P1 ;  /* 0x000000480600780c */ /* 0x000fe40004f04270 */
[----:B------:R-:W-:Y:S02]  /*155e0*/  FMNMX.FTZ R7, R55, R4, !PT ;  /* 0x0000000437077209 */ /* 0x000fe40007810000 */
[C---:B------:R-:W-:Y:S02]  /*155f0*/  ISETP.LT.OR P0, PT, R5.reuse, 0x49, P0 ;  /* 0x000000490500780c */ /* 0x040fe40000701670 */
[----:B------:R-:W-:Y:S02]  /*15600*/  FMNMX.FTZ R4, R58, R7, !PT ;  /* 0x000000073a047209 */ /* 0x000fe40007810000 */
[----:B------:R-:W-:-:S02]  /*15610*/  ISETP.LT.OR P2, PT, R5, 0x4a, P2 ;  /* 0x0000004a0500780c */ /* 0x000fc40001741670 */
[----:B-1----:R-:W-:Y:S02]  /*15620*/  FMNMX.FTZ R11, R8, R9, !PT ;  /* 0x00000009080b7209 */ /* 0x002fe40007810000 */
[----:B------:R-:W-:Y:S02]  /*15630*/  FSEL R29, R62, -INF , !P0 ;  /* 0xff8000003e1d7808 */ /* 0x000fe40004000000 */
[----:B------:R-:W-:Y:S01]  /*15640*/  FMNMX.FTZ R4, R59, R4, !PT ;  /* 0x000000043b047209 */ /* 0x000fe20007810000 */
[----:B------:R-:W1:Y:S01]  /*15650*/  SHFL.BFLY PT, R12, R11, 0x1, 0x1f ;  /* 0x0c201f000b0c7f89 */ /* 0x000e6200000e0000 */
[----:B------:R-:W-:Y:S02]  /*15660*/  ISETP.LT.OR P3, PT, R5, 0x51, P3 ;  /* 0x000000510500780c */ /* 0x000fe40001f61670 */
[----:B------:R-:W-:Y:S02]  /*15670*/  FSEL R63, R63, -INF , !P2 ;  /* 0xff8000003f3f7808 */ /* 0x000fe40005000000 */
[----:B------:R-:W-:-:S02]  /*15680*/  FMNMX.FTZ R4, R29, R4, !PT ;  /* 0x000000041d047209 */ /* 0x000fc40007810000 */
[----:B------:R-:W-:Y:S02]  /*15690*/  ISETP.GT.AND P5, PT, R6, 0x58, !P5 ;  /* 0x000000580600780c */ /* 0x000fe40006fa4270 */
[----:B------:R-:W-:Y:S02]  /*156a0*/  ISETP.LT.OR P4, PT, R5, 0x52, P4 ;  /* 0x000000520500780c */ /* 0x000fe40002781670 */
[----:B------:R-:W-:Y:S02]  /*156b0*/  FSEL R66, R66, -INF , !P3 ;  /* 0xff80000042427808 */ /* 0x000fe40005800000 */
[----:B------:R-:W-:Y:S02]  /*156c0*/  FMNMX.FTZ R7, R63, R4, !PT ;  /* 0x000000043f077209 */ /* 0x000fe40007810000 */
[----:B------:R-:W-:Y:S02]  /*156d0*/  ISETP.GT.AND P0, PT, R6, 0x59, !P6 ;  /* 0x000000590600780c */ /* 0x000fe40007704270 */
[----:B------:R-:W-:-:S02]  /*156e0*/  ISETP.LT.OR P5, PT, R5, 0x59, P5 ;  /* 0x000000590500780c */ /* 0x000fc40002fa1670 */
[----:B------:R-:W-:Y:S02]  /*156f0*/  FSEL R67, R67, -INF , !P4 ;  /* 0xff80000043437808 */ /* 0x000fe40006000000 */
[----:B------:R-:W-:Y:S02]  /*15700*/  FMNMX.FTZ R4, R66, R7, !PT ;  /* 0x0000000742047209 */ /* 0x000fe40007810000 */
[----:B------:R-:W-:Y:S01]  /*15710*/  ISETP.LT.OR P0, PT, R5, 0x5a, P0 ;  /* 0x0000005a0500780c */ /* 0x000fe20000701670 */
[----:B------:R-:W3:Y:S01]  /*15720*/  LDL.64 R6, [R1+0x440] ;  /* 0x0004400001067983 */ /* 0x000ee20000100a00 */
[----:B------:R-:W-:Y:S02]  /*15730*/  FSEL R70, R70, -INF , !P5 ;  /* 0xff80000046467808 */ /* 0x000fe40006800000 */
[----:B------:R-:W-:Y:S02]  /*15740*/  FMNMX.FTZ R5, R67, R4, !PT ;  /* 0x0000000443057209 */ /* 0x000fe40007810000 */
[----:B------:R-:W-:-:S02]  /*15750*/  FSEL R71, R71, -INF , !P0 ;  /* 0xff80000047477808 */ /* 0x000fc40004000000 */
[----:B------:R-:W-:-:S04]  /*15760*/  FMNMX.FTZ R4, R70, R5, !PT ;  /* 0x0000000546047209 */ /* 0x000fc80007810000 */
[----:B------:R-:W-:Y:S02]  /*15770*/  FMNMX.FTZ R9, R71, R4, !PT ;  /* 0x0000000447097209 */ /* 0x000fe40007810000 */
[----:B-1----:R-:W-:-:S03]  /*15780*/  FMNMX.FTZ R4, R11, R12, !PT ;  /* 0x0000000c0b047209 */ /* 0x002fc60007810000 */
[----:B------:R-:W-:Y:S04]  /*15790*/  STL.64 [R1+0x430], R8 ;  /* 0x0004300801007387 */ /* 0x000fe80000100a00 */
[----:B------:R-:W4:Y:S04]  /*157a0*/  LDL R12, [R1+0x434] ;  /* 0x00043400010c7983 */ /* 0x000f280000100800 */
[----:B------:R1:W-:Y:S04]  /*157b0*/  STL [R1+0x430], R4 ;  /* 0x0004300401007387 */ /* 0x0003e80000100800 */
[----:B------:R-:W2:Y:S04]  /*157c0*/  LDL R13, [R1+0x430] ;  /* 0x00043000010d7983 */ /* 0x000ea80000100800 */
[----:B----4-:R-:W4:Y:S01]  /*157d0*/  SHFL.BFLY PT, R9, R12, 0x2, 0x1f ;  /* 0x0c401f000c097f89 */ /* 0x010f2200000e0000 */
[----:B--2---:R-:W-:Y:S01]  /*157e0*/  FMUL.FTZ R5, R26, R13 ;  /* 0x0000000d1a057220 */ /* 0x004fe20000410000 */
[----:B------:R-:W-:-:S04]  /*157f0*/  FSETP.NEU.FTZ.AND P0, PT, R13, -INF , PT ;  /* 0xff8000000d00780b */ /* 0x000fc80003f1d000 */
[----:B------:R-:W-:-:S05]  /*15800*/  FSEL R11, R5, RZ, P0 ;  /* 0x000000ff050b7208 */ /* 0x000fca0000000000 */
[----:B-1----:R-:W-:Y:S01]  /*15810*/  FFMA.FTZ R4, R86, R26, -R11 ;  /* 0x0000001a56047223 */ /* 0x002fe2000001080b */
[----:B----4-:R-:W-:-:S03]  /*15820*/  FMNMX.FTZ R9, R9, R12, !PT ;  /* 0x0000000c09097209 */ /* 0x010fc60007810000 */
[----:B------:R1:W-:Y:S02]  /*15830*/  MUFU.EX2 R153, R4 ;  /* 0x0000000400997308 */ /* 0x0003e40000000800 */
[----:B-1----:R-:W1:Y:S01]  /*15840*/  SHFL.BFLY PT, R4, R9, 0x1, 0x1f ;  /* 0x0c201f0009047f89 */ /* 0x002e6200000e0000 */
[----:B------:R-:W-:Y:S01]  /*15850*/  FSEL R13, R13, RZ, P0 ;  /* 0x000000ff0d0d7208 */ /* 0x000fe20000000000 */
[----:B------:R-:W-:-:S04]  /*15860*/  FFMA.FTZ R5, R92, R26, -R11 ;  /* 0x0000001a5c057223 */ /* 0x000fc8000001080b */
[----:B------:R-:W-:Y:S01]  /*15870*/  FADD.FTZ R13, R24, -R13 ;  /* 0x8000000d180d7221 */ /* 0x000fe20000010000 */
[----:B-1----:R-:W-:-:S04]  /*15880*/  FMNMX.FTZ R4, R9, R4, !PT ;  /* 0x0000000409047209 */ /* 0x002fc80007810000 */
[C---:B------:R-:W-:Y:S01]  /*15890*/  FSETP.NEU.FTZ.AND P0, PT, R4.reuse, -INF , PT ;  /* 0xff8000000400780b */ /* 0x040fe20003f1d000 */
[----:B------:R-:W-:-:S05]  /*158a0*/  FMUL.FTZ R8, R4, R26 ;  /* 0x0000001a04087220 */ /* 0x000fca0000410000 */
[----:B------:R-:W-:Y:S02]  /*158b0*/  FSEL R9, R8, RZ, P0 ;  /* 0x000000ff08097208 */ /* 0x000fe40000000000 */
[----:B------:R-:W-:Y:S01]  /*158c0*/  FSEL R8, R4, RZ, P0 ;  /* 0x000000ff04087208 */ /* 0x000fe20000000000 */
[-C--:B------:R-:W-:Y:S02]  /*158d0*/  FMUL.FTZ R13, R13, R26.reuse ;  /* 0x0000001a0d0d7220 */ /* 0x080fe40000410000 */
[-C--:B------:R-:W-:Y:S02]  /*158e0*/  FFMA.FTZ R206, R21, R26.reuse, -R9 ;  /* 0x0000001a15ce7223 */ /* 0x080fe40000010809 */
[----:B------:R-:W-:Y:S01]  /*158f0*/  FADD.FTZ R25, R25, -R8 ;  /* 0x8000000819197221 */ /* 0x000fe20000010000 */
[-CC-:B------:R-:W-:Y:S01]  /*15900*/  FFMA.FTZ R152, R152, R26.reuse, -R11.reuse ;  /* 0x0000001a98987223 */ /* 0x180fe2000001080b */
[-C--:B------:R-:W-:Y:S02]  /*15910*/  FFMA.FTZ R19, R28, R26.reuse, -R11 ;  /* 0x0000001a1c137223 */ /* 0x080fe4000001080b */
[----:B------:R-:W-:Y:S01]  /*15920*/  FMUL.FTZ R25, R26, R25 ;  /* 0x000000191a197220 */ /* 0x000fe20000410000 */
[-CC-:B------:R-:W-:Y:S01]  /*15930*/  FFMA.FTZ R205, R27, R26.reuse, -R9.reuse ;  /* 0x0000001a1bcd7223 */ /* 0x180fe20000010809 */
[----:B------:R-:W-:Y:S01]  /*15940*/  MUFU.EX2 R5, R5 ;  /* 0x0000000500057308 */ /* 0x000fe20000000800 */
[-C--:B------:R-:W-:Y:S01]  /*15950*/  FFMA.FTZ R155, R30, R26.reuse, -R9 ;  /* 0x0000001a1e9b7223 */ /* 0x080fe20000010809 */
[----:B------:R-:W-:-:S06]  /*15960*/  FFMA.FTZ R154, R154, R26, -R11 ;  /* 0x0000001a9a9a7223 */ /* 0x000fcc000001080b */
[----:B------:R-:W3:Y:S01]  /*15970*/  MUFU.EX2 R28, R13 ;  /* 0x0000000d001c7308 */ /* 0x000ee20000000800 */
[----:B------:R-:W-:-:S07]  /*15980*/  FFMA.FTZ R202, R31, R26, -R9 ;  /* 0x0000001a1fca7223 */ /* 0x000fce0000010809 */
[----:B------:R-:W-:Y:S08]  /*15990*/  MUFU.EX2 R206, R206 ;  /* 0x000000ce00ce7308 */ /* 0x000ff00000000800 */
[----:B------:R-:W1:Y:S01]  /*159a0*/  MUFU.EX2 R30, R25 ;  /* 0x00000019001e7308 */ /* 0x000e620000000800 */
[----:B------:R-:W-:-:S07]  /*159b0*/  FFMA.FTZ R196, R84, R26, -R11 ;  /* 0x0000001a54c47223 */ /* 0x000fce000001080b */
[----:B------:R-:W2:Y:S01]  /*159c0*/  MUFU.EX2 R152, R152 ;  /* 0x0000009800987308 */ /* 0x000ea20000000800 */
[----:B------:R-:W-:-:S07]  /*159d0*/  FFMA.FTZ R191, R34, R26, -R9 ;  /* 0x0000001a22bf7223 */ /* 0x000fce0000010809 */
[----:B------:R-:W4:Y:S01]  /*159e0*/  MUFU.EX2 R205, R205 ;  /* 0x000000cd00cd7308 */ /* 0x000f220000000800 */
[-CC-:B------:R-:W-:Y:S01]  /*159f0*/  FFMA.FTZ R193, R82, R26.reuse, -R11.reuse ;  /* 0x0000001a52c17223 */ /* 0x180fe2000001080b */
[----:B------:R-:W-:-:S06]  /*15a00*/  FFMA.FTZ R160, R20, R26, -R11 ;  /* 0x0000001a14a07223 */ /* 0x000fcc000001080b */
[----:B------:R-:W5:Y:S01]  /*15a10*/  MUFU.EX2 R154, R154 ;  /* 0x0000009a009a7308 */ /* 0x000f620000000800 */
[-C--:B------:R-:W-:Y:S01]  /*15a20*/  FFMA.FTZ R20, R14, R26.reuse, -R11 ;  /* 0x0000001a0e147223 */ /* 0x080fe2000001080b */
[----:B------:R-:W-:-:S06]  /*15a30*/  FFMA.FTZ R192, R35, R26, -R9 ;  /* 0x0000001a23c07223 */ /* 0x000fcc0000010809 */
[----:B------:R-:W5:Y:S01]  /*15a40*/  MUFU.EX2 R155, R155 ;  /* 0x0000009b009b7308 */ /* 0x000f620000000800 */
[-CC-:B------:R-:W-:Y:S01]  /*15a50*/  FFMA.FTZ R187, R80, R26.reuse, -R11.reuse ;  /* 0x0000001a50bb7223 */ /* 0x180fe2000001080b */
[-CC-:B------:R-:W-:Y:S01]  /*15a60*/  FFMA.FTZ R190, R78, R26.reuse, -R11.reuse ;  /* 0x0000001a4ebe7223 */ /* 0x180fe2000001080b */
[-CC-:B------:R-:W-:Y:S01]  /*15a70*/  FFMA.FTZ R183, R76, R26.reuse, -R11.reuse ;  /* 0x0000001a4cb77223 */ /* 0x180fe2000001080b */
[-CC-:B------:R-:W-:Y:S01]  /*15a80*/  FFMA.FTZ R184, R74, R26.reuse, -R11.reuse ;  /* 0x0000001a4ab87223 */ /* 0x180fe2000001080b */
[----:B------:R-:W-:-:S03]  /*15a90*/  FFMA.FTZ R180, R72, R26, -R11 ;  /* 0x0000001a48b47223 */ /* 0x000fc6000001080b */
[----:B------:R-:W5:Y:S01]  /*15aa0*/  MUFU.EX2 R202, R202 ;  /* 0x000000ca00ca7308 */ /* 0x000f620000000800 */
[-CC-:B------:R-:W-:Y:S01]  /*15ab0*/  FFMA.FTZ R179, R44, R26.reuse, -R11.reuse ;  /* 0x0000001a2cb37223 */ /* 0x180fe2000001080b */
[-CC-:B------:R-:W-:Y:S01]  /*15ac0*/  FFMA.FTZ R174, R48, R26.reuse, -R11.reuse ;  /* 0x0000001a30ae7223 */ /* 0x180fe2000001080b */
[-CC-:B------:R-:W-:Y:S01]  /*15ad0*/  FFMA.FTZ R173, R40, R26.reuse, -R11.reuse ;  /* 0x0000001a28ad7223 */ /* 0x180fe2000001080b */
[-CC-:B------:R-:W-:Y:S01]  /*15ae0*/  FFMA.FTZ R169, R52, R26.reuse, -R11.reuse ;  /* 0x0000001a34a97223 */ /* 0x180fe2000001080b */
[-CC-:B------:R-:W-:Y:S01]  /*15af0*/  FFMA.FTZ R170, R36, R26.reuse, -R11.reuse ;  /* 0x0000001a24aa7223 */ /* 0x180fe2000001080b */
[-CC-:B------:R-:W-:Y:S01]  /*15b00*/  FFMA.FTZ R162, R56, R26.reuse, -R11.reuse ;  /* 0x0000001a38a27223 */ /* 0x180fe2000001080b */
[-CC-:B------:R-:W-:Y:S01]  /*15b10*/  FFMA.FTZ R161, R32, R26.reuse, -R11.reuse ;  /* 0x0000001a20a17223 */ /* 0x180fe2000001080b */
[----:B------:R-:W5:Y:S01]  /*15b20*/  MUFU.EX2 R196, R196 ;  /* 0x000000c400c47308 */ /* 0x000f620000000800 */
[-CC-:B------:R-:W-:Y:S01]  /*15b30*/  FFMA.FTZ R159, R60, R26.reuse, -R11.reuse ;  /* 0x0000001a3c9f7223 */ /* 0x180fe2000001080b */
[-CC-:B------:R-:W-:Y:S01]  /*15b40*/  FFMA.FTZ R15, R64, R26.reuse, -R11.reuse ;  /* 0x0000001a400f7223 */ /* 0x180fe2000001080b */
[----:B------:R-:W-:Y:S01]  /*15b50*/  FFMA.FTZ R14, R68, R26, -R11 ;  /* 0x0000001a440e7223 */ /* 0x000fe2000001080b */
[----:B---3--:R-:W-:Y:S01]  /*15b60*/  FFMA.FTZ R11, R28, R6, R5 ;  /* 0x000000061c0b7223 */ /* 0x008fe20000010005 */
[----:B-1----:R-:W-:Y:S01]  /*15b70*/  FFMA.FTZ R6, R7, R30, R206 ;  /* 0x0000001e07067223 */ /* 0x002fe200000100ce */
[----:B------:R-:W-:-:S02]  /*15b80*/  FFMA.FTZ R185, R38, R26, -R9 ;  /* 0x0000001a26b97223 */ /* 0x000fc40000010809 */
[----:B------:R-:W1:Y:S01]  /*15b90*/  MUFU.EX2 R191, R191 ;  /* 0x000000bf00bf7308 */ /* 0x000e620000000800 */
[----:B--2---:R-:W-:Y:S01]  /*15ba0*/  FADD.FTZ R11, R152, R11 ;  /* 0x0000000b980b7221 */ /* 0x004fe20000010000 */
[----:B----4-:R-:W-:Y:S01]  /*15bb0*/  FADD.FTZ R6, R205, R6 ;  /* 0x00000006cd067221 */ /* 0x010fe20000010000 */
[----:B------:R-:W-:-:S05]  /*15bc0*/  FFMA.FTZ R186, R39, R26, -R9 ;  /* 0x0000001a27ba7223 */ /* 0x000fca0000010809 */
[----:B------:R-:W2:Y:S01]  /*15bd0*/  MUFU.EX2 R193, R193 ;  /* 0x000000c100c17308 */ /* 0x000ea20000000800 */
[----:B-----5:R-:W-:Y:S01]  /*15be0*/  FADD.FTZ R8, R154, R11 ;  /* 0x0000000b9a087221 */ /* 0x020fe20000010000 */
[----:B------:R-:W-:-:S06]  /*15bf0*/  FADD.FTZ R7, R155, R6 ;  /* 0x000000069b077221 */ /* 0x000fcc0000010000 */
[----:B------:R-:W3:Y:S01]  /*15c00*/  MUFU.EX2 R192, R192 ;  /* 0x000000c000c07308 */ /* 0x000ee20000000800 */
[----:B------:R-:W-:Y:S01]  /*15c10*/  FFMA.FTZ R181, R42, R26, -R9 ;  /* 0x0000001a2ab57223 */ /* 0x000fe20000010809 */
[----:B------:R-:W-:-:S06]  /*15c20*/  FADD.FTZ R11, R153, R8 ;  /* 0x00000008990b7221 */ /* 0x000fcc0000010000 */
[----:B------:R-:W4:Y:S01]  /*15c30*/  MUFU.EX2 R187, R187 ;  /* 0x000000bb00bb7308 */ /* 0x000f220000000800 */
[----:B------:R-:W-:Y:S01]  /*15c40*/  FADD.FTZ R6, R202, R7 ;  /* 0x00000007ca067221 */ /* 0x000fe20000010000 */
[----:B------:R-:W-:-:S06]  /*15c50*/  FFMA.FTZ R182, R43, R26, -R9 ;  /* 0x0000001a2bb67223 */ /* 0x000fcc0000010809 */
[----:B------:R-:W5:Y:S01]  /*15c60*/  MUFU.EX2 R185, R185 ;  /* 0x000000b900b97308 */ /* 0x000f620000000800 */
[----:B------:R-:W-:Y:S01]  /*15c70*/  FADD.FTZ R8, R196, R11 ;  /* 0x0000000bc4087221 */ /* 0x000fe20000010000 */
[----:B-1----:R-:W-:-:S06]  /*15c80*/  FADD.FTZ R7, R191, R6 ;  /* 0x00000006bf077221 */ /* 0x002fcc0000010000 */
[----:B------:R-:W1:Y:S01]  /*15c90*/  MUFU.EX2 R190, R190 ;  /* 0x000000be00be7308 */ /* 0x000e620000000800 */
[----:B------:R-:W-:-:S07]  /*15ca0*/  FFMA.FTZ R177, R46, R26, -R9 ;  /* 0x0000001a2eb17223 */ /* 0x000fce0000010809 */
[----:B------:R-:W1:Y:S01]  /*15cb0*/  MUFU.EX2 R186, R186 ;  /* 0x000000ba00ba7308 */ /* 0x000e620000000800 */
[----:B--2---:R-:W-:Y:S01]  /*15cc0*/  FADD.FTZ R8, R193, R8 ;  /* 0x00000008c1087221 */ /* 0x004fe20000010000 */
[----:B---3--:R-:W-:-:S06]  /*15cd0*/  FADD.FTZ R6, R192, R7 ;  /* 0x00000007c0067221 */ /* 0x008fcc0000010000 */
[----:B------:R-:W2:Y:S01]  /*15ce0*/  MUFU.EX2 R183, R183 ;  /* 0x000000b700b77308 */ /* 0x000ea20000000800 */
[----:B------:R-:W-:-:S07]  /*15cf0*/  FFMA.FTZ R178, R47, R26, -R9 ;  /* 0x0000001a2fb27223 */ /* 0x000fce0000010809 */
[----:B------:R-:W3:Y:S01]  /*15d00*/  MUFU.EX2 R181, R181 ;  /* 0x000000b500b57308 */ /* 0x000ee20000000800 */
[----:B----4-:R-:W-:Y:S01]  /*15d10*/  FADD.FTZ R7, R187, R8 ;  /* 0x00000008bb077221 */ /* 0x010fe20000010000 */
[----:B-----5:R-:W-:-:S06]  /*15d20*/  FADD.FTZ R11, R185, R6 ;  /* 0x00000006b90b7221 */ /* 0x020fcc0000010000 */
[----:B------:R-:W4:Y:S01]  /*15d30*/  MUFU.EX2 R184, R184 ;  /* 0x000000b800b87308 */ /* 0x000f220000000800 */
[----:B------:R-:W-:-:S07]  /*15d40*/  FFMA.FTZ R171, R50, R26, -R9 ;  /* 0x0000001a32ab7223 */ /* 0x000fce0000010809 */
[----:B------:R-:W5:Y:S01]  /*15d50*/  MUFU.EX2 R182, R182 ;  /* 0x000000b600b67308 */ /* 0x000f620000000800 */
[----:B-1----:R-:W-:Y:S01]  /*15d60*/  FADD.FTZ R6, R190, R7 ;  /* 0x00000007be067221 */ /* 0x002fe20000010000 */
[----:B------:R-:W-:-:S06]  /*15d70*/  FADD.FTZ R8, R186, R11 ;  /* 0x0000000bba087221 */ /* 0x000fcc0000010000 */
        /* <DEDUP_REMOVED lines=55> */
[----:B------:R-:W4:Y:S08]  /*160f0*/  MUFU.EX2 R20, R20 ;  /* 0x0000001400147308 */ /* 0x000f300000000800 */
[----:B------:R-:W5:Y:S01]  /*16100*/  MUFU.EX2 R158, R158 ;  /* 0x0000009e009e7308 */ /* 0x000f620000000800 */
[----:B-1----:R-:W-:Y:S01]  /*16110*/  FADD.FTZ R6, R160, R7 ;  /* 0x00000007a0067221 */ /* 0x002fe20000010000 */
[----:B------:R-:W-:-:S06]  /*16120*/  FADD.FTZ R8, R164, R9 ;  /* 0x00000009a4087221 */ /* 0x000fcc0000010000 */
[----:B------:R-:W1:Y:S08]  /*16130*/  MUFU.EX2 R14, R14 ;  /* 0x0000000e000e7308 */ /* 0x000e700000000800 */
[----:B------:R-:W1:Y:S01]  /*16140*/  MUFU.EX2 R21, R21 ;  /* 0x0000001500157308 */ /* 0x000e620000000800 */
[----:B--2---:R-:W-:Y:S01]  /*16150*/  FADD.FTZ R7, R15, R6 ;  /* 0x000000060f077221 */ /* 0x004fe20000010000 */
[----:B---3--:R-:W-:-:S06]  /*16160*/  FADD.FTZ R9, R157, R8 ;  /* 0x000000089d097221 */ /* 0x008fcc0000010000 */
[----:B------:R-:W2:Y:S08]  /*16170*/  MUFU.EX2 R19, R19 ;  /* 0x0000001300137308 */ /* 0x000eb00000000800 */
[----:B------:R-:W3:Y:S01]  /*16180*/  MUFU.EX2 R156, R156 ;  /* 0x0000009c009c7308 */ /* 0x000ee20000000800 */
[----:B----4-:R-:W-:Y:S01]  /*16190*/  FADD.FTZ R7, R20, R7 ;  /* 0x0000000714077221 */ /* 0x010fe20000010000 */
[----:B-----5:R-:W-:-:S03]  /*161a0*/  FADD.FTZ R6, R158, R9 ;  /* 0x000000099e067221 */ /* 0x020fc60000010000 */
[----:B-1----:R-:W-:Y:S01]  /*161b0*/  FADD.FTZ R8, R14, R7 ;  /* 0x000000070e087221 */ /* 0x002fe20000010000 */
[----:B------:R-:W-:-:S03]  /*161c0*/  FADD.FTZ R7, R21, R6 ;  /* 0x0000000615077221 */ /* 0x000fc60000010000 */
[----:B--2---:R-:W-:Y:S01]  /*161d0*/  FADD.FTZ R6, R19, R8 ;  /* 0x0000000813067221 */ /* 0x004fe20000010000 */
[----:B------:R1:W-:Y:S01]  /*161e0*/  STL [R1+0x434], R4 ;  /* 0x0004340401007387 */ /* 0x0003e20000100800 */
[----:B---3--:R-:W-:-:S05]  /*161f0*/  FADD.FTZ R7, R156, R7 ;  /* 0x000000079c077221 */ /* 0x008fca0000010000 */
[----:B------:R2:W-:Y:S04]  /*16200*/  STL.64 [R1+0x440], R6 ;  /* 0x0004400601007387 */ /* 0x0005e80000100a00 */
[----:B------:R-:W3:Y:S04]  /*16210*/  LD.E R27, desc[UR46][R22.64+0x41c] ;  /* 0x00041c2e161b7980 */ /* 0x000ee8000c101900 */
[----:B------:R-:W4:Y:S04]  /*16220*/  LD.E R8, desc[UR46][R22.64+0x220] ;  /* 0x0002202e16087980 */ /* 0x000f28000c101900 */
[----:B------:R-:W5:Y:S04]  /*16230*/  LD.E R9, desc[UR46][R22.64+0x224] ;  /* 0x0002242e16097980 */ /* 0x000f68000c101900 */
[----:B------:R-:W5:Y:S04]  /*16240*/  LD.E R11, desc[UR46][R22.64+0x230] ;  /* 0x0002302e160b7980 */ /* 0x000f68000c101900 */
[----:B------:R-:W5:Y:S04]  /*16250*/  LD.E R13, desc[UR46][R22.64+0x240] ;  /* 0x0002402e160d7980 */ /* 0x000f68000c101900 */
[----:B------:R-:W5:Y:S04]  /*16260*/  LD.E R25, desc[UR46][R22.64+0x250] ;  /* 0x0002502e16197980 */ /* 0x000f68000c101900 */
[----:B-1----:R-:W5:Y:S04]  /*16270*/  LD.E R4, desc[UR46][R22.64+0x254] ;  /* 0x0002542e16047980 */ /* 0x002f68000c101900 */
[----:B------:R-:W5:Y:S04]  /*16280*/  LD.E R122, desc[UR46][R22.64+0x274] ;  /* 0x0002742e167a7980 */ /* 0x000f68000c101900 */
        /* <DEDUP_REMOVED lines=122> */
[C---:B-----5:R-:W-:Y:S01]  /*16a30*/  FMUL.FTZ R9, R28.reuse, R9 ;  /* 0x000000091c097220 */ /* 0x060fe20000410000 */
[C---:B------:R-:W-:Y:S01]  /*16a40*/  FMUL.FTZ R11, R28.reuse, R11 ;  /* 0x0000000b1c0b7220 */ /* 0x040fe20000410000 */
[C---:B------:R-:W-:Y:S01]  /*16a50*/  FMUL.FTZ R13, R28.reuse, R13 ;  /* 0x0000000d1c0d7220 */ /* 0x040fe20000410000 */
[C---:B------:R-:W-:Y:S01]  /*16a60*/  FMUL.FTZ R25, R28.reuse, R25 ;  /* 0x000000191c197220 */ /* 0x040fe20000410000 */
[----:B------:R1:W-:Y:S04]  /*16a70*/  ST.E desc[UR46][R22.64+0x220], R27 ;  /* 0x0002201b16007985 */ /* 0x0003e8000c10192e */
[----:B------:R3:W-:Y:S04]  /*16a80*/  ST.E desc[UR46][R22.64+0x224], R9 ;  /* 0x0002240916007985 */ /* 0x0007e8000c10192e */
[----:B------:R4:W-:Y:S04]  /*16a90*/  ST.E desc[UR46][R22.64+0x230], R11 ;  /* 0x0002300b16007985 */ /* 0x0009e8000c10192e */
[----:B------:R5:W-:Y:S01]  /*16aa0*/  ST.E desc[UR46][R22.64+0x240], R13 ;  /* 0x0002400d16007985 */ /* 0x000be2000c10192e */
[C---:B-1----:R-:W-:Y:S01]  /*16ab0*/  FMUL.FTZ R27, R28.reuse, R4 ;  /* 0x000000041c1b7220 */ /* 0x042fe20000410000 */
[C---:B---3--:R-:W-:Y:S01]  /*16ac0*/  FMUL.FTZ R9, R28.reuse, R122 ;  /* 0x0000007a1c097220 */ /* 0x048fe20000410000 */
[C---:B----4-:R-:W-:Y:S01]  /*16ad0*/  FMUL.FTZ R11, R28.reuse, R124 ;  /* 0x0000007c1c0b7220 */ /* 0x050fe20000410000 */
[C---:B-----5:R-:W-:Y:S01]  /*16ae0*/  FMUL.FTZ R13, R28.reuse, R114 ;  /* 0x000000721c0d7220 */ /* 0x060fe20000410000 */
[----:B------:R1:W-:Y:S04]  /*16af0*/  ST.E desc[UR46][R22.64+0x250], R25 ;  /* 0x0002501916007985 */ /* 0x0003e8000c10192e */
[----:B------:R3:W-:Y:S04]  /*16b00*/  ST.E desc[UR46][R22.64+0x254], R27 ;  /* 0x0002541b16007985 */ /* 0x0007e8000c10192e */
[----:B------:R4:W-:Y:S04]  /*16b10*/  ST.E desc[UR46][R22.64+0x274], R9 ;  /* 0x0002740916007985 */ /* 0x0009e8000c10192e */
[----:B------:R5:W-:Y:S01]  /*16b20*/  ST.E desc[UR46][R22.64+0x280], R11 ;  /* 0x0002800b16007985 */ /* 0x000be2000c10192e */
[----:B-1----:R-:W-:-:S03]  /*16b30*/  FMUL.FTZ R25, R28, R108 ;  /* 0x0000006c1c197220 */ /* 0x002fc60000410000 */
[----:B------:R1:W-:Y:S01]  /*16b40*/  ST.E desc[UR46][R22.64+0x284], R13 ;  /* 0x0002840d16007985 */ /* 0x0003e2000c10192e */
[C---:B---3--:R-:W-:Y:S01]  /*16b50*/  FMUL.FTZ R27, R28.reuse, R100 ;  /* 0x000000641c1b7220 */ /* 0x048fe20000410000 */
[C---:B----4-:R-:W-:Y:S01]  /*16b60*/  FMUL.FTZ R9, R28.reuse, R98 ;  /* 0x000000621c097220 */ /* 0x050fe20000410000 */
[C---:B-----5:R-:W-:Y:S01]  /*16b70*/  FMUL.FTZ R11, R28.reuse, R90 ;  /* 0x0000005a1c0b7220 */ /* 0x060fe20000410000 */
[C---:B-1----:R-:W-:Y:S01]  /*16b80*/  FMUL.FTZ R13, R28.reuse, R96 ;  /* 0x000000601c0d7220 */ /* 0x042fe20000410000 */
        /* <DEDUP_REMOVED lines=20> */
[----:B------:R1:W-:Y:S01]  /*16cd0*/  ST.E desc[UR46][R22.64+0x340], R25 ;  /* 0x0003401916007985 */ /* 0x0003e2000c10192e */
        /* <DEDUP_REMOVED lines=27> */
[C---:B-1----:R-:W-:Y:S01]  /*16e90*/  FMUL.FTZ R25, R28.reuse, R48 ;  /* 0x000000301c197220 */ /* 0x042fe20000410000 */
[C---:B---3--:R-:W-:Y:S01]  /*16ea0*/  FMUL.FTZ R27, R28.reuse, R40 ;  /* 0x000000281c1b7220 */ /* 0x048fe20000410000 */
[C---:B------:R-:W-:Y:S01]  /*16eb0*/  FMUL.FTZ R46, R28.reuse, R46 ;  /* 0x0000002e1c2e7220 */ /* 0x040fe20000410000 */
[C---:B------:R-:W-:Y:S01]  /*16ec0*/  FMUL.FTZ R44, R28.reuse, R44 ;  /* 0x0000002c1c2c7220 */ /* 0x040fe20000410000 */
[C---:B------:R-:W-:Y:S01]  /*16ed0*/  FMUL.FTZ R42, R28.reuse, R42 ;  /* 0x0000002a1c2a7220 */ /* 0x040fe20000410000 */
[C---:B----4-:R-:W-:Y:S01]  /*16ee0*/  FMUL.FTZ R9, R28.reuse, R38 ;  /* 0x000000261c097220 */ /* 0x050fe20000410000 */
[C---:B--2---:R-:W-:Y:S01]  /*16ef0*/  FMUL.FTZ R11, R28.reuse, R6 ;  /* 0x000000061c0b7220 */ /* 0x044fe20000410000 */
[C---:B-----5:R-:W-:Y:S01]  /*16f00*/  FMUL.FTZ R13, R28.reuse, R36 ;  /* 0x000000241c0d7220 */ /* 0x060fe20000410000 */
        /* <DEDUP_REMOVED lines=171> */
[----:B------:R4:W-:Y:S04]  /*179c0*/  ST.E desc[UR46][R22.64+0x3f8], R35 ;  /* 0x0003f82316007985 */ /* 0x0009e8000c10192e */
[----:B------:R5:W-:Y:S04]  /*179d0*/  ST.E desc[UR46][R22.64+0x3fc], R7 ;  /* 0x0003fc0716007985 */ /* 0x000be8000c10192e */
[----:B------:R5:W-:Y:S04]  /*179e0*/  ST.E desc[UR46][R22.64+0x408], R33 ;  /* 0x0004082116007985 */ /* 0x000be8000c10192e */
[----:B------:R5:W-:Y:S04]  /*179f0*/  ST.E desc[UR46][R22.64+0x40c], R31 ;  /* 0x00040c1f16007985 */ /* 0x000be8000c10192e */
[----:B------:R5:W-:Y:S01]  /*17a00*/  ST.E desc[UR46][R22.64+0x418], R29 ;  /* 0x0004181d16007985 */ /* 0x000be2000c10192e */
[----:B------:R3:W-:Y:S06]  /*17a10*/  BAR.SYNC.DEFER_BLOCKING R208, 0x100 ;  /* 0x000400d00000751d */ /* 0x0007ec0000010000 */
[----:B-1----:R-:W5:Y:S04]  /*17a20*/  LD.E R11, desc[UR46][R22.64+0x220] ;  /* 0x0002202e160b7980 */ /* 0x002f68000c101900 */
[----:B--2---:R-:W2:Y:S04]  /*17a30*/  LD.E R13, desc[UR46][R22.64+0x224] ;  /* 0x0002242e160d7980 */ /* 0x004ea8000c101900 */
[----:B------:R-:W2:Y:S04]  /*17a40*/  LD.E R25, desc[UR46][R22.64+0x228] ;  /* 0x0002282e16197980 */ /* 0x000ea8000c101900 */
[----:B------:R-:W2:Y:S04]  /*17a50*/  LD.E R27, desc[UR46][R22.64+0x22c] ;  /* 0x00022c2e161b7980 */ /* 0x000ea8000c101900 */
[----:B---3--:R-:W3:Y:S04]  /*17a60*/  LD.E R37, desc[UR46][R22.64+0x230] ;  /* 0x0002302e16257980 */ /* 0x008ee8000c101900 */
[----:B----4-:R-:W4:Y:S04]  /*17a70*/  LD.E R35, desc[UR46][R22.64+0x234] ;  /* 0x0002342e16237980 */ /* 0x010f28000c101900 */
[----:B-----5:R-:W5:Y:S04]  /*17a80*/  LD.E R7, desc[UR46][R22.64+0x238] ;  /* 0x0002382e16077980 */ /* 0x020f68000c101900 */
        /* <DEDUP_REMOVED lines=122> */
[----:B------:R-:W-:Y:S04]  /*18230*/  ST.E desc[UR46][R22.64+0x220], R11 ;  /* 0x0002200b16007985 */ /* 0x000fe8000c10192e */
[----:B--2---:R-:W-:Y:S04]  /*18240*/  ST.E desc[UR46][R22.64+0x224], R13 ;  /* 0x0002240d16007985 */ /* 0x004fe8000c10192e */
[----:B------:R-:W-:Y:S04]  /*18250*/  ST.E desc[UR46][R22.64+0x228], R25 ;  /* 0x0002281916007985 */ /* 0x000fe8000c10192e */
[----:B------:R-:W-:Y:S04]  /*18260*/  ST.E desc[UR46][R22.64+0x22c], R27 ;  /* 0x00022c1b16007985 */ /* 0x000fe8000c10192e */
[----:B---3--:R-:W-:Y:S04]  /*18270*/  ST.E desc[UR46][R22.64+0x230], R37 ;  /* 0x0002302516007985 */ /* 0x008fe8000c10192e */
[----:B----4-:R-:W-:Y:S04]  /*18280*/  ST.E desc[UR46][R22.64+0x234], R35 ;  /* 0x0002342316007985 */ /* 0x010fe8000c10192e */
[----:B-----5:R-:W-:Y:S04]  /*18290*/  ST.E desc[UR46][R22.64+0x238], R7 ;  /* 0x0002380716007985 */ /* 0x020fe8000c10192e */
        /* <DEDUP_REMOVED lines=121> */
[----:B-1----:R-:W5:Y:S04]  /*18a30*/  LD.E.64 R6, desc[UR46][R22.64+0xa8] ;  /* 0x0000a82e16067980 */ /* 0x002f68000c101b00 */
[----:B------:R-:W5:Y:S04]  /*18a40*/  LDL R4, [R1+0x88] ;  /* 0x0000880001047983 */ /* 0x000f680000100800 */
[----:B--2---:R-:W2:Y:S04]  /*18a50*/  LD.E R24, desc[UR46][R22.64+0x220] ;  /* 0x0002202e16187980 */ /* 0x004ea8000c101900 */
[----:B------:R-:W2:Y:S04]  /*18a60*/  LD.E R25, desc[UR46][R22.64+0x224] ;  /* 0x0002242e16197980 */ /* 0x000ea8000c101900 */
[----:B---3--:R-:W2:Y:S04]  /*18a70*/  LD.E R26, desc[UR46][R22.64+0x228] ;  /* 0x0002282e161a7980 */ /* 0x008ea8000c101900 */
[----:B------:R-:W2:Y:S04]  /*18a80*/  LD.E R27, desc[UR46][R22.64+0x22c] ;  /* 0x00022c2e161b7980 */ /* 0x000ea8000c101900 */
[----:B----4-:R-:W2:Y:S04]  /*18a90*/  LD.E R28, desc[UR46][R22.64+0x230] ;  /* 0x0002302e161c7980 */ /* 0x010ea8000c101900 */
[----:B------:R-:W2:Y:S04]  /*18aa0*/  LD.E R29, desc[UR46][R22.64+0x234] ;  /* 0x0002342e161d7980 */ /* 0x000ea8000c101900 */
[----:B-----5:R-:W2:Y:S04]  /*18ab0*/  LD.E R30, desc[UR46][R22.64+0x238] ;  /* 0x0002382e161e7980 */ /* 0x020ea8000c101900 */
        /* <DEDUP_REMOVED lines=121> */
[----:B------:R-:W-:Y:S01]  /*19250*/  IMAD R6, R9, 0xc00, R6 ;  /* 0x00000c0009067824 */ /* 0x000fe200078e0206 */
[----:B------:R-:W-:-:S02]  /*19260*/  ISETP.NE.U32.AND P0, PT, R4, RZ, PT ;  /* 0x000000ff0400720c */ /* 0x000fc40003f05070 */
[----:B------:R-:W-:Y:S02]  /*19270*/  R2UR UR7, R7 ;  /* 0x00000000070772ca */ /* 0x000fe400000e0000 */
[----:B------:R-:W-:Y:S02]  /*19280*/  R2UR UR6, R6 ;  /* 0x00000000060672ca */ /* 0x000fe400000e0000 */
[----:B------:R-:W-:Y:S02]  /*19290*/  F2FP.BF16.F32.PACK_AB R154, R153, R154 ;  /* 0x0000009a999a723e */ /* 0x000fe400000010ff */
[----:B------:R-:W-:Y:S02]  /*192a0*/  F2FP.BF16.F32.PACK_AB R152, R152, R5 ;  /* 0x000000059898723e */ /* 0x000fe400000010ff */
[----:B------:R-:W-:Y:S02]  /*192b0*/  F2FP.BF16.F32.PACK_AB R153, R205, R206 ;  /* 0x000000cecd99723e */ /* 0x000fe400000010ff */
[----:B------:R-:W-:Y:S01]  /*192c0*/  F2FP.BF16.F32.PACK_AB R155, R202, R155 ;  /* 0x0000009bca9b723e */ /* 0x000fe200000010ff */
[----:B------:R-:W-:Y:S01]  /*192d0*/  VOTEU.ANY UP0, P0 ;  /* 0x00000000003f7886 */ /* 0x000fe20000000100 */
[----:B------:R-:W-:-:S02]  /*192e0*/  VIADD R4, R6, 0x80 ;  /* 0x0000008006047836 */ /* 0x000fc40000000000 */
[----:B------:R-:W-:Y:S01]  /*192f0*/  IMAD.MOV.U32 R5, RZ, RZ, R7 ;  /* 0x000000ffff057224 */ /* 0x000fe200078e0007 */
[----:B--2---:R-:W-:-:S06]  /*19300*/  WARPGROUP.ARRIVE ;  /* 0x00000000000079c5 */ /* 0x004fcc0000000000 */
[----:B------:R-:W-:Y:S01]  /*19310*/  HGMMA.64x256x16.F32.BF16 R24, R152, gdesc[UR4].tnspB, R24, UP0, gsb0 ;  /* 0x43e0000498187df0 */ /* 0x000fe2000b801818 */
[----:B------:R-:W-:Y:S02]  /*19320*/  R2UR UR6, R4 ;  /* 0x00000000040672ca */ /* 0x000fe400000e0000 */
[----:B------:R-:W-:Y:S01]  /*19330*/  R2UR UR7, R5 ;  /* 0x00000000050772ca */ /* 0x000fe200000e0000 */
[----:B------:R-:W-:Y:S02]  /*19340*/  VIADD R4, R6, 0x100 ;  /* 0x0000010006047836 */ /* 0x000fe40000000000 */
[----:B------:R-:W-:Y:S01]  /*19350*/  IMAD.MOV.U32 R5, RZ, RZ, R7 ;  /* 0x000000ffff057224 */ /* 0x000fe200078e0007 */
[----:B------:R-:W-:Y:S02]  /*19360*/  WARPGROUP.DEPBAR.LE gsb0, 0x0 ;  /* 0x00008000000079c5 */ /* 0x000fe40000010000 */
[----:B------:R-:W-:Y:S02]  /*19370*/  F2FP.BF16.F32.PACK_AB R152, R193, R196 ;  /* 0x000000c4c198723e */ /* 0x000fe400000010ff */
[----:B------:R-:W-:-:S02]  /*19380*/  F2FP.BF16.F32.PACK_AB R154, R190, R187 ;  /* 0x000000bbbe9a723e */ /* 0x000fc400000010ff */
        /* <DEDUP_REMOVED lines=135> */
[----:B------:R-:W-:Y:S02]  /*19c00*/  VIADD R4, R6, 0x180 ;  /* 0x0000018006047836 */ /* 0x000fe40000000000 */
[----:B------:R-:W-:Y:S01]  /*19c10*/  IMAD.MOV.U32 R5, RZ, RZ, R7 ;  /* 0x000000ffff057224 */ /* 0x000fe200078e0007 */
[----:B------:R-:W-:Y:S02]  /*19c20*/  WARPGROUP.DEPBAR.LE gsb0, 0x0 ;  /* 0x00008000000079c5 */ /* 0x000fe40000010000 */
[----:B------:R-:W-:-:S02]  /*19c30*/  F2FP.BF16.F32.PACK_AB R152, R184, R183 ;  /* 0x000000b7b898723e */ /* 0x000fc400000010ff */
        /* <DEDUP_REMOVED lines=276> */
[----:B------:R-:W-:Y:S01]  /*1ad80*/  VIADD R6, R6, 0x280 ;  /* 0x0000028006067836 */ /* 0x000fe20000000000 */
        /* <DEDUP_REMOVED lines=412> */
[----:B-1----:R-:W5:Y:S04]  /*1c750*/  LD.E R25, desc[UR46][R22.64+0x240] ;  /* 0x0002402e16197980 */ /* 0x002f68000c101900 */
[----:B--2---:R-:W2:Y:S04]  /*1c760*/  LD.E R27, desc[UR46][R22.64+0x244] ;  /* 0x0002442e161b7980 */ /* 0x004ea8000c101900 */
        /* <DEDUP_REMOVED lines=130> */
[----:B-----5:R1:W-:Y:S04]  /*1cf90*/  ST.E desc[UR46][R22.64+0x250], R33 ;  /* 0x0002502116007985 */ /* 0x0203e8000c10192e */
        /* <DEDUP_REMOVED lines=115> */
[----:B------:R-:W-:Y:S01]  /*1d6d0*/  LOP3.LUT P6, RZ, R212, 0x7f, RZ, 0xc0, !PT ;  /* 0x0000007fd4ff7812 */ /* 0x000fe200078cc0ff */
[----:B------:R-:W-:-:S12]  /*1d6e0*/  BSSY B0, `(.L_x_1590) ;  /* 0x0000008000007945 */ /* 0x000fd80003800000 */
[----:B-1----:R-:W-:Y:S05]  /*1d6f0*/  @P6 BRA `(.L_x_1591) ;  /* 0x0000000000186947 */ /* 0x002fea0003800000 */
[----:B------:R-:W2:Y:S04]  /*1d700*/  LDL.64 R4, [R1+0x68] ;  /* 0x0000680001047983 */ /* 0x000ea80000100a00 */
[----:B------:R-:W3:Y:S01]  /*1d710*/  LD.E R0, desc[UR46][R2.64] ;  /* 0x0000002e02007980 */ /* 0x000ee2000c101900 */
[----:B--2---:R-:W-:-:S05]  /*1d720*/  MOV R5, R4 ;  /* 0x0000000400057202 */ /* 0x004fca0000000f00 */
[----:B---3--:R-:W-:-:S05]  /*1d730*/  IMAD R0, R0, 0x8, R5 ;  /* 0x0000000800007824 */ /* 0x008fca00078e0205 */
[----:B------:R-:W-:-:S04]  /*1d740*/  PRMT R0, RZ, 0x654, R0 ;  /* 0x00000654ff007816 */ /* 0x000fc80000000000 */
[----:B------:R1:W-:Y:S03]  /*1d750*/  SYNCS.ARRIVE.TRANS64.RED.A1T0 RZ, [R0+URZ], RZ ;  /* 0x000000ff00ff79a7 */ /* 0x0003e6000810043f */
.L_x_1591:
[----:B------:R-:W-:Y:S05]  /*1d760*/  BSYNC B0 ;  /* 0x0000000000007941 */ /* 0x000fea0003800000 */
.L_x_1590:
[C---:B------:R-:W-:Y:S01]  /*1d770*/  ISETP.GT.AND P0, PT, R10.reuse, UR41, PT ;  /* 0x000000290a007c0c */ /* 0x040fe2000bf04270 */
[----:B------:R-:W-:-:S12]  /*1d780*/  VIADD R10, R10, 0xffffffff ;  /* 0xffffffff0a0a7836 */ /* 0x000fd80000000000 */
[----:B------:R-:W-:Y:S05]  /*1d790*/  @P0 BRA `(.L_x_1592) ;  /* 0xffffff5400300947 */ /* 0x000fea000383ffff */
.L_x_1561:
[----:B------:R-:W-:Y:S05]  /*1d7a0*/  WARPSYNC.ALL ;  /* 0x0000000000007948 */ /* 0x000fea0003800000 */
[----:B-1----:R-:W2:Y:S04]  /*1d7b0*/  LDL R5, [R1+0x440] ;  /* 0x0004400001057983 */ /* 0x002ea80000100800 */
[----:B------:R-:W3:Y:S04]  /*1d7c0*/  LDL R6, [R1+0x444] ;  /* 0x0004440001067983 */ /* 0x000ee80000100800 */
[----:B------:R-:W4:Y:S04]  /*1d7d0*/  LDL R132, [R1+0x210] ;  /* 0x0002100001847983 */ /* 0x000f280000100800 */
[----:B------:R-:W5:Y:S04]  /*1d7e0*/  LDL.64 R12, [R1+0x388] ;  /* 0x00038800010c7983 */ /* 0x000f680000100a00 */
        /* <DEDUP_REMOVED lines=60> */
[----:B------:R-:W5:Y:S04]  /*1dbb0*/  LDL R133, [R1+0x218] ;  /* 0x0002180001857983 */ /* 0x000f680000100800 */
[----:B--2---:R-:W1:Y:S02]  /*1dbc0*/  SHFL.BFLY PT, R0, R5, 0x2, 0x1f ;  /* 0x0c401f0005007f89 */ /* 0x004e6400000e0000 */
[----:B-1----:R-:W-:-:S05]  /*1dbd0*/  FADD.FTZ R0, R5, R0 ;  /* 0x0000000005007221 */ /* 0x002fca0000010000 */
[----:B------:R-:W1:Y:S02]  /*1dbe0*/  SHFL.BFLY PT, R3, R0, 0x1, 0x1f ;  /* 0x0c201f0000037f89 */ /* 0x000e6400000e0000 */
[----:B-1----:R-:W-:Y:S01]  /*1dbf0*/  FADD.FTZ R2, R0, R3 ;  /* 0x0000000300027221 */ /* 0x002fe20000010000 */
[----:B----4-:R-:W-:Y:S01]  /*1dc00*/  VIADD R132, R132, 0x1 ;  /* 0x0000000184847836 */ /* 0x010fe20000000000 */
[----:B------:R-:W2:Y:S04]  /*1dc10*/  LDL R0, [R1+0x21c] ;  /* 0x00021c0001007983 */ /* 0x000ea80000100800 */
[----:B------:R-:W-:Y:S04]  /*1dc20*/  STL [R1+0x440], R2 ;  /* 0x0004400201007387 */ /* 0x000fe80000100800 */
[----:B------:R-:W4:Y:S04]  /*1dc30*/  LDL R148, [R1+0x440] ;  /* 0x0004400001947983 */ /* 0x000f280000100800 */
[----:B---3--:R-:W1:Y:S02]  /*1dc40*/  SHFL.BFLY PT, R3, R6, 0x2, 0x1f ;  /* 0x0c401f0006037f89 */ /* 0x008e6400000e0000 */
[----:B-1----:R-:W-:Y:S01]  /*1dc50*/  FADD.FTZ R3, R3, R6 ;  /* 0x0000000603037221 */ /* 0x002fe20000010000 */
[----:B------:R-:W-:Y:S01]  /*1dc60*/  ISETP.NE.AND P2, PT, R132, 0x2, PT ;  /* 0x000000028400780c */ /* 0x000fe20003f45270 */
[----:B------:R-:W3:Y:S04]  /*1dc70*/  LDL.64 R6, [R1+0x418] ;  /* 0x0004180001067983 */ /* 0x000ee80000100a00 */
[----:B------:R-:W1:Y:S08]  /*1dc80*/  SHFL.BFLY PT, R4, R3, 0x1, 0x1f ;  /* 0x0c201f0003047f89 */ /* 0x000e7000000e0000 */
[----:B------:R-:W3:Y:S01]  /*1dc90*/  @!P2 LDL R19, [R1+0x214] ;  /* 0x000214000113a983 */ /* 0x000ee20000100800 */
[----:B-1----:R-:W-:-:S03]  /*1dca0*/  FADD.FTZ R140, R3, R4 ;  /* 0x00000004038c7221 */ /* 0x002fc60000010000 */
[----:B------:R-:W3:Y:S02]  /*1dcb0*/  LDL.64 R4, [R1+0x3e8] ;  /* 0x0003e80001047983 */ /* 0x000ee40000100a00 */
[----:B------:R-:W-:Y:S02]  /*1dcc0*/  FSETP.NE.FTZ.AND P1, PT, R140, RZ, PT ;  /* 0x000000ff8c00720b */ /* 0x000fe40003f35000 */
[----:B------:R-:W3:Y:S11]  /*1dcd0*/  LDL.64 R2, [R1+0x408] ;  /* 0x0004080001027983 */ /* 0x000ef60000100a00 */
[----:B------:R-:W3:Y:S04]  /*1dce0*/  @P1 LDL R143, [R1+0x450] ;  /* 0x00045000018f1983 */ /* 0x000ee80000100800 */
[----:B------:R-:W3:Y:S01]  /*1dcf0*/  @P1 LDL R145, [R1+0x434] ;  /* 0x0004340001911983 */ /* 0x000ee20000100800 */
[----:B------:R-:W-:-:S02]  /*1dd00*/  IMAD.MOV.U32 R142, RZ, RZ, -0x800000 ;  /* 0xff800000ff8e7424 */ /* 0x000fc400078e00ff */
[----:B------:R-:W-:Y:S01]  /*1dd10*/  IMAD.MOV.U32 R134, RZ, RZ, RZ ;  /* 0x000000ffff867224 */ /* 0x000fe200078e00ff */
[----:B------:R1:W-:Y:S08]  /*1dd20*/  BAR.ARV R203, 0x100 ;  /* 0x000400cb0000751d */ /* 0x0003f00000002000 */
[----:B------:R-:W-:Y:S06]  /*1dd30*/  BAR.ARV 0x8, 0x120 ;  /* 0x0204800000007b1d */ /* 0x000fec0000002000 */
[----:B----4-:R-:W-:-:S13]  /*1dd40*/  FSETP.NE.FTZ.AND P0, PT, R148, RZ, PT ;  /* 0x000000ff9400720b */ /* 0x010fda0003f15000 */
[----:B------:R-:W4:Y:S04]  /*1dd50*/  @P0 LDL R135, [R1+0x450] ;  /* 0x0004500001870983 */ /* 0x000f280000100800 */
[----:B------:R-:W3:Y:S01]  /*1dd60*/  @P0 LDL R144, [R1+0x430] ;  /* 0x0004300001900983 */ /* 0x000ee20000100800 */
[----:B------:R-:W1:Y:S02]  /*1dd70*/  @P0 MUFU.LG2 R141, R148 ;  /* 0x00000094008d0308 */ /* 0x000e640000000c00 */
[----:B-1----:R-:W-:-:S06]  /*1dd80*/  @P0 FMUL.FTZ R146, R141, 0.69314718246459960938 ;  /* 0x3f3172188d920820 */ /* 0x002fcc0000410000 */
[----:B------:R-:W1:Y:S08]  /*1dd90*/  @P1 MUFU.LG2 R147, R140 ;  /* 0x0000008c00931308 */ /* 0x000e700000000c00 */
[----:B------:R-:W5:Y:S01]  /*1dda0*/  @P0 MUFU.RCP R134, R148 ;  /* 0x0000009400860308 */ /* 0x000f620000001000 */
[----:B--2---:R-:W-:Y:S02]  /*1ddb0*/  VIADD R0, R0, 0x1 ;  /* 0x0000000100007836 */ /* 0x004fe40000000000 */
[----:B-1----:R-:W-:Y:S01]  /*1ddc0*/  @P1 FMUL.FTZ R147, R147, 0.69314718246459960938 ;  /* 0x3f31721893931820 */ /* 0x002fe20000410000 */
[----:B------:R-:W-:Y:S01]  /*1ddd0*/  STL [R1+0x444], R140 ;  /* 0x0004448c01007387 */ /* 0x000fe20000100800 */
[-C--:B-----5:R-:W-:Y:S01]  /*1dde0*/  FMUL.FTZ R139, R139, R134.reuse ;  /* 0x000000868b8b7220 */ /* 0x0a0fe20000410000 */
        /* <DEDUP_REMOVED lines=63> */
[----:B------:R-:W-:Y:S04]  /*1e1e0*/  STL [R1+0x210], R132 ;  /* 0x0002108401007387 */ /* 0x000fe80000100800 */
[----:B------:R-:W-:Y:S04]  /*1e1f0*/  STL.64 [R1+0x220], R138 ;  /* 0x0002208a01007387 */ /* 0x000fe80000100a00 */
        /* <DEDUP_REMOVED lines=31> */
[----:B------:R-:W-:Y:S04]  /*1e3f0*/  STL [R1+0x21c], R0 ;  /* 0x00021c0001007387 */ /* 0x000fe80000100800 */
[----:B------:R-:W-:Y:S01]  /*1e400*/  @!P2 STL [R1+0x210], RZ ;  /* 0x000210ff0100a387 */ /* 0x000fe20000100800 */
[----:B----4-:R-:W-:-:S04]  /*1e410*/  @P0 FMUL.FTZ R135, R135, 0.69314718246459960938 ;  /* 0x3f31721887870820 */ /* 0x010fc80000410000 */
[----:B---3--:R-:W-:Y:S01]  /*1e420*/  @P0 FFMA.FTZ R142, R135, R144, R146 ;  /* 0x00000090878e0223 */ /* 0x008fe20000010092 */
[----:B------:R-:W-:-:S06]  /*1e430*/  IMAD.MOV.U32 R135, RZ, RZ, RZ ;  /* 0x000000ffff877224 */ /* 0x000fcc00078e00ff */
[----:B------:R-:W1:Y:S01]  /*1e440*/  @P1 MUFU.RCP R135, R140 ;  /* 0x0000008c00871308 */ /* 0x000e620000001000 */
[----:B------:R-:W-:Y:S01]  /*1e450*/  @P1 FMUL.FTZ R146, R143, 0.69314718246459960938 ;  /* 0x3f3172188f921820 */ /* 0x000fe20000410000 */
[----:B------:R-:W-:-:S03]  /*1e460*/  IMAD.MOV.U32 R144, RZ, RZ, -0x800000 ;  /* 0xff800000ff907424 */ /* 0x000fc600078e00ff */
[----:B------:R-:W-:Y:S01]  /*1e470*/  @P1 FFMA.FTZ R144, R146, R145, R147 ;  /* 0x0000009192901223 */ /* 0x000fe20000010093 */
[----:B------:R-:W-:Y:S01]  /*1e480*/  STL [R1+0x440], R142 ;  /* 0x0004408e01007387 */ /* 0x000fe20000100800 */
[-C--:B-1----:R-:W-:Y:S01]  /*1e490*/  FMUL.FTZ R13, R13, R135.reuse ;  /* 0x000000870d0d7220 */ /* 0x082fe20000410000 */
[-C--:B------:R-:W-:Y:S01]  /*1e4a0*/  FMUL.FTZ R12, R12, R135.reuse ;  /* 0x000000870c0c7220 */ /* 0x080fe20000410000 */
[-C--:B------:R-:W-:Y:S01]  /*1e4b0*/  FMUL.FTZ R15, R15, R135.reuse ;  /* 0x000000870f0f7220 */ /* 0x080fe20000410000 */
[-C--:B------:R-:W-:Y:S01]  /*1e4c0*/  FMUL.FTZ R14, R14, R135.reuse ;  /* 0x000000870e0e7220 */ /* 0x080fe20000410000 */
[-C--:B------:R-:W-:Y:S01]  /*1e4d0*/  FMUL.FTZ R73, R73, R135.reuse ;  /* 0x0000008749497220 */ /* 0x080fe20000410000 */
[-C--:B------:R-:W-:Y:S01]  /*1e4e0*/  FMUL.FTZ R72, R72, R135.reuse ;  /* 0x0000008748487220 */ /* 0x080fe20000410000 */
[----:B------:R1:W-:Y:S01]  /*1e4f0*/  STL.64 [R1+0x388], R12 ;  /* 0x0003880c01007387 */ /* 0x0003e20000100a00 */
[-C--:B------:R-:W-:Y:S01]  /*1e500*/  FMUL.FTZ R71, R71, R135.reuse ;  /* 0x0000008747477220 */ /* 0x080fe20000410000 */
[-C--:B------:R-:W-:Y:S01]  /*1e510*/  FMUL.FTZ R70, R70, R135.reuse ;  /* 0x0000008746467220 */ /* 0x080fe20000410000 */
[-C--:B------:R-:W-:Y:S01]  /*1e520*/  FMUL.FTZ R59, R59, R135.reuse ;  /* 0x000000873b3b7220 */ /* 0x080fe20000410000 */
[----:B------:R2:W-:Y:S01]  /*1e530*/  STL.64 [R1+0x3c8], R14 ;  /* 0x0003c80e01007387 */ /* 0x0005e20000100a00 */
        /* <DEDUP_REMOVED lines=55> */
[----:B-1----:R-:W-:Y:S01]  /*1e8b0*/  VIADD R12, R133, 0x1 ;  /* 0x00000001850c7836 */ /* 0x002fe20000000000 */
[----:B--2---:R-:W-:Y:S01]  /*1e8c0*/  @!P2 LOP3.LUT R14, R19, 0x1, RZ, 0x3c, !PT ;  /* 0x00000001130ea812 */ /* 0x004fe200078e3cff */
[----:B------:R2:W-:Y:S04]  /*1e8d0*/  STL [R1+0x444], R144 ;  /* 0x0004449001007387 */ /* 0x0005e80000100800 */
[----:B------:R2:W-:Y:S04]  /*1e8e0*/  STL.64 [R1+0x228], R72 ;  /* 0x0002284801007387 */ /* 0x0005e80000100a00 */
        /* <DEDUP_REMOVED lines=29> */
[----:B------:R2:W-:Y:S04]  /*1eac0*/  STL [R1+0x218], R12 ;  /* 0x0002180c01007387 */ /* 0x0005e80000100800 */
[----:B------:R2:W-:Y:S01]  /*1ead0*/  @!P2 STL [R1+0x214], R14 ;  /* 0x0002140e0100a387 */ /* 0x0005e20000100800 */
[----:B------:R-:W-:-:S13]  /*1eae0*/  PLOP3.LUT P0, PT, PT, PT, PT, 0x8, 0x0 ;  /* 0x000000000000781c */ /* 0x000fda0003f0e170 */
.L_x_1496:
[----:B------:R-:W3:Y:S08]  /*1eaf0*/  S2UR UR4, SR_CgaCtaId ;  /* 0x00000000000479c3 */ /* 0x000ef00000008800 */
[----:B------:R-:W-:Y:S06]  /*1eb00*/  BAR.SYNC.DEFER_BLOCKING 0x5, 0x120 ;  /* 0x0144800000007b1d */ /* 0x000fec0000010000 */
[----:B------:R-:W-:-:S02]  /*1eb10*/  UMOV UR50, 0x400 ;  /* 0x0000040000327882 */ /* 0x000fc40000000000 */
[----:B---3--:R-:W-:-:S09]  /*1eb20*/  ULEA UR50, UR4, UR50, 0x18 ;  /* 0x0000003204327291 */ /* 0x008fd2000f8ec03f */
[----:B-1----:R-:W1:Y:S02]  /*1eb30*/  LDS R0, [UR50+0x324d0] ;  /* 0x0324d032ff007984 */ /* 0x002e640008000800 */
[----:B-1----:R-:W-:Y:S01]  /*1eb40*/  R2UR UR4, R0 ;  /* 0x00000000000472ca */ /* 0x002fe200000e0000 */
[----:B------:R-:W-:Y:S06]  /*1eb50*/  BAR.ARV 0x4, 0x120 ;  /* 0x0104800000007b1d */ /* 0x000fec0000002000 */
[----:B------:R-:W-:Y:S08]  /*1eb60*/  @P0 BRA `(.L_x_1593) ;  /* 0x0000000c00780947 */ /* 0x000ff00003800000 */
[----:B------:R-:W3:Y:S04]  /*1eb70*/  LDL.128 R136, [R1+0x220] ;  /* 0x0002200001887983 */ /* 0x000ee80000100c00 */
[----:B------:R-:W4:Y:S04]  /*1eb80*/  LDL.128 R128, [R1+0x240] ;  /* 0x0002400001807983 */ /* 0x000f280000100c00 */
[----:B------:R-:W5:Y:S04]  /*1eb90*/  LDL.128 R132, [R1+0x230] ;  /* 0x0002300001847983 */ /* 0x000f680000100c00 */
[----:B------:R-:W5:Y:S04]  /*1eba0*/  LDL.128 R120, [R1+0x260] ;  /* 0x0002600001787983 */ /* 0x000f680000100c00 */
[----:B--2---:R-:W2:Y:S04]  /*1ebb0*/  LDL.128 R72, [R1+0x320] ;  /* 0x0003200001487983 */ /* 0x004ea80000100c00 */
[----:B------:R-:W2:Y:S04]  /*1ebc0*/  LDL.128 R124, [R1+0x250] ;  /* 0x00025000017c7983 */ /* 0x000ea80000100c00 */
        /* <DEDUP_REMOVED lines=10> */
[----:B------:R-:W2:Y:S04]  /*1ec70*/  LDL R152, [R1+0x46c] ;  /* 0x00046c0001987983 */ /* 0x000ea80000100800 */
[----:B------:R-:W2:Y:S04]  /*1ec80*/  LDL.128 R84, [R1+0x2f0] ;  /* 0x0002f00001547983 */ /* 0x000ea80000100c00 */
[----:B------:R-:W2:Y:S04]  /*1ec90*/  LDL R151, [R1+0x468] ;  /* 0x0004680001977983 */ /* 0x000ea80000100800 */
        /* <DEDUP_REMOVED lines=12> */
[----:B------:R-:W2:Y:S01]  /*1ed60*/  LDL.128 R12, [R1+0x3f0] ;  /* 0x0003f000010c7983 */ /* 0x000ea20000100c00 */
[----:B------:R-:W-:Y:S01]  /*1ed70*/  VIADD R20, R200, UR42 ;  /* 0x0000002ac8147c36 */ /* 0x000fe20008000000 */
[----:B------:R-:W-:-:S02]  /*1ed80*/  ULDC UR5, c[0x0][0xb88] ;  /* 0x0002e20000057ab9 */ /* 0x000fc40000000800 */
[----:B------:R-:W2:Y:S04]  /*1ed90*/  LDL.128 R8, [R1+0x400] ;  /* 0x0004000001087983 */ /* 0x000ea80000100c00 */
[----:B------:R-:W2:Y:S01]  /*1eda0*/  LDL.128 R4, [R1+0x410] ;  /* 0x0004100001047983 */ /* 0x000ea20000100c00 */
[----:B------:R-:W-:Y:S01]  /*1edb0*/  LOP3.LUT P0, RZ, R209, 0x3, RZ, 0xc0, !PT ;  /* 0x00000003d1ff7812 */ /* 0x000fe2000780c0ff */
[----:B------:R-:W-:Y:S01]  /*1edc0*/  VIADD R0, R20, 0x8 ;  /* 0x0000000814007836 */ /* 0x000fe20000000000 */
[----:B------:R-:W-:Y:S01]  /*1edd0*/  IADD3 R142, P3, R194, 0xc040, RZ ;  /* 0x0000c040c28e7810 */ /* 0x000fe20007f7e0ff */
[----:B------:R-:W-:Y:S01]  /*1ede0*/  ULDC.64 UR6, c[0x0][0xc70] ;  /* 0x00031c0000067ab9 */ /* 0x000fe20000000a00 */
[----:B------:R-:W-:Y:S02]  /*1edf0*/  ISETP.GE.OR P1, PT, R20, UR5, P0 ;  /* 0x0000000514007c0c */ /* 0x000fe40008726670 */
[----:B------:R-:W-:-:S11]  /*1ee00*/  ISETP.GE.OR P0, PT, R0, UR5, P0 ;  /* 0x0000000500007c0c */ /* 0x000fd60008706670 */
[----:B------:R-:W2:Y:S04]  /*1ee10*/  @!P1 LDL R19, [R1+0x440] ;  /* 0x0004400001139983 */ /* 0x000ea80000100800 */
[----:B------:R-:W2:Y:S01]  /*1ee20*/  @!P0 LDL R0, [R1+0x444] ;  /* 0x0004440001008983 */ /* 0x000ea20000100800 */
[----:B------:R-:W-:Y:S02]  /*1ee30*/  IADD3 R3, P6, R194, 0x8060, RZ ;  /* 0x00008060c2037810 */ /* 0x000fe40007fde0ff */
[----:B------:R-:W-:Y:S02]  /*1ee40*/  LOP3.LUT R147, R142, 0x380, RZ, 0xc0, !PT ;  /* 0x000003808e937812 */ /* 0x000fe400078ec0ff */
[----:B------:R-:W-:Y:S02]  /*1ee50*/  LOP3.LUT R143, R194, 0x380, RZ, 0xc0, !PT ;  /* 0x00000380c28f7812 */ /* 0x000fe400078ec0ff */
[----:B------:R-:W-:-:S02]  /*1ee60*/  LOP3.LUT R2, R3, 0x380, RZ, 0xc0, !PT ;  /* 0x0000038003027812 */ /* 0x000fc400078ec0ff */
[----:B------:R-:W-:Y:S02]  /*1ee70*/  SHF.R.U64 R147, R147, 0x3, RZ ;  /* 0x0000000393937819 */ /* 0x000fe400000012ff */
[----:B------:R-:W-:Y:S02]  /*1ee80*/  SHF.R.U64 R143, R143, 0x3, RZ ;  /* 0x000000038f8f7819 */ /* 0x000fe400000012ff */
[----:B------:R-:W-:Y:S02]  /*1ee90*/  SHF.R.U64 R2, R2, 0x3, RZ ;  /* 0x0000000302027819 */ /* 0x000fe400000012ff */
[----:B------:R-:W-:Y:S02]  /*1eea0*/  LOP3.LUT R146, R147, R142, RZ, 0x3c, !PT ;  /* 0x0000008e93927212 */ /* 0x000fe400078e3cff */
[C---:B------:R-:W-:Y:S02]  /*1eeb0*/  IADD3 R141, P4, R194.reuse, 0xc020, RZ ;  /* 0x0000c020c28d7810 */ /* 0x040fe40007f9e0ff */
[----:B------:R-:W-:Y:S01]  /*1eec0*/  LOP3.LUT R142, R143, R194, RZ, 0x3c, !PT ;  /* 0x000000c28f8e7212 */ /* 0x000fe200078e3cff */
[----:B------:R-:W-:Y:S01]  /*1eed0*/  IMAD.MOV.U32 R143, RZ, RZ, R195 ;  /* 0x000000ffff8f7224 */ /* 0x000fe200078e00c3 */
[----:B------:R-:W-:-:S02]  /*1eee0*/  IADD3 R140, P5, R194, 0xc000, RZ ;  /* 0x0000c000c28c7810 */ /* 0x000fc40007fbe0ff */
[----:B------:R-:W-:Y:S02]  /*1eef0*/  LOP3.LUT R2, R2, R3, RZ, 0x3c, !PT ;  /* 0x0000000302027212 */ /* 0x000fe400078e3cff */
[----:B------:R-:W-:Y:S02]  /*1ef00*/  IADD3 R149, P2, R194, 0xc060, RZ ;  /* 0x0000c060c2957810 */ /* 0x000fe40007f5e0ff */
[----:B------:R-:W-:Y:S02]  /*1ef10*/  LOP3.LUT R3, R141, 0x380, RZ, 0xc0, !PT ;  /* 0x000003808d037812 */ /* 0x000fe400078ec0ff */
[----:B------:R-:W-:Y:S02]  /*1ef20*/  LOP3.LUT R21, R140, 0x380, RZ, 0xc0, !PT ;  /* 0x000003808c157812 */ /* 0x000fe400078ec0ff */
[----:B------:R-:W-:Y:S01]  /*1ef30*/  MOV R150, R142 ;  /* 0x0000008e00967202 */ /* 0x000fe20000000f00 */
[----:B------:R-:W-:Y:S01]  /*1ef40*/  USHF.R.S32.HI UR5, URZ, 0x1f, UR43 ;  /* 0x0000001f3f057899 */ /* 0x000fe2000801142b */
[----:B------:R-:W-:-:S02]  /*1ef50*/  LOP3.LUT R148, R149, 0x380, RZ, 0xc0, !PT ;  /* 0x0000038095947812 */ /* 0x000fc400078ec0ff */
[----:B------:R-:W-:Y:S02]  /*1ef60*/  SHF.R.U64 R144, R3, 0x3, RZ ;  /* 0x0000000303907819 */ /* 0x000fe400000012ff */
[----:B------:R-:W-:Y:S01]  /*1ef70*/  SHF.R.U64 R21, R21, 0x3, RZ ;  /* 0x0000000315157819 */ /* 0x000fe200000012ff */
[--C-:B------:R-:W-:Y:S01]  /*1ef80*/  IMAD.X R3, RZ, RZ, R195.reuse, P6 ;  /* 0x000000ffff037224 */ /* 0x100fe200030e06c3 */
[----:B------:R-:W-:Y:S01]  /*1ef90*/  SHF.R.U64 R148, R148, 0x3, RZ ;  /* 0x0000000394947819 */ /* 0x000fe200000012ff */
[----:B------:R-:W-:Y:S01]  /*1efa0*/  UIMAD UR5, UR5, UR6, URZ ;  /* 0x00000006050572a4 */ /* 0x000fe2000f8e023f */
[----:B------:R-:W-:Y:S01]  /*1efb0*/  LOP3.LUT R144, R144, R141, RZ, 0x3c, !PT ;  /* 0x0000008d90907212 */ /* 0x000fe200078e3cff */
[--C-:B------:R-:W-:Y:S01]  /*1efc0*/  IMAD.X R141, RZ, RZ, R195.reuse, P5 ;  /* 0x000000ffff8d7224 */ /* 0x100fe200028e06c3 */
[----:B------:R-:W-:Y:S01]  /*1efd0*/  LOP3.LUT R140, R21, R140, RZ, 0x3c, !PT ;  /* 0x0000008c158c7212 */ /* 0x000fe200078e3cff */
[--C-:B------:R-:W-:Y:S01]  /*1efe0*/  IMAD.X R145, RZ, RZ, R195.reuse, P4 ;  /* 0x000000ffff917224 */ /* 0x100fe200020e06c3 */
[----:B------:R-:W-:Y:S01]  /*1eff0*/  LOP3.LUT R148, R148, R149, RZ, 0x3c, !PT ;  /* 0x0000009594947212 */ /* 0x000fe200078e3cff */
[--C-:B------:R-:W-:Y:S01]  /*1f000*/  IMAD.X R147, RZ, RZ, R195.reuse, P3 ;  /* 0x000000ffff937224 */ /* 0x100fe200018e06c3 */
[----:B------:R-:W-:Y:S01]  /*1f010*/  UIMAD.WIDE.U32 UR8, UR43, UR6, URZ ;  /* 0x000000062b0872a5 */ /* 0x000fe2000f8e003f */
[----:B------:R-:W-:Y:S01]  /*1f020*/  IMAD.X R149, RZ, RZ, R195, P2 ;  /* 0x000000ffff957224 */ /* 0x000fe200010e06c3 */
[----:B------:R-:W-:Y:S01]  /*1f030*/  UIMAD UR5, UR43, UR7, UR5 ;  /* 0x000000072b0572a4 */ /* 0x000fe2000f8e0205 */
[----:B------:R-:W-:-:S02]  /*1f040*/  MOV R142, R2 ;  /* 0x00000002008e7202 */ /* 0x000fc40000000f00 */
[----:B------:R-:W-:Y:S01]  /*1f050*/  MOV R143, R140 ;  /* 0x0000008c008f7202 */ /* 0x000fe20000000f00 */
[----:B------:R-:W-:Y:S01]  /*1f060*/  UIADD3 UR5, UR9, UR5, URZ ;  /* 0x0000000509057290 */ /* 0x000fe2000fffe03f */
[----:B------:R-:W-:Y:S01]  /*1f070*/  MOV R21, R144 ;  /* 0x0000009000157202 */ /* 0x000fe20000000f00 */
[----:B------:R-:W-:Y:S01]  /*1f080*/  ULDC.64 UR6, c[0x0][0xc40] ;  /* 0x0003100000067ab9 */ /* 0x000fe20000000a00 */
[----:B------:R-:W-:Y:S02]  /*1f090*/  MOV R140, R146 ;  /* 0x00000092008c7202 */ /* 0x000fe40000000f00 */
[----:B------:R-:W-:Y:S01]  /*1f0a0*/  MOV R141, R148 ;  /* 0x00000094008d7202 */ /* 0x000fe20000000f00 */
[----:B------:R-:W-:Y:S02]  /*1f0b0*/  IMAD.U32 R3, RZ, RZ, UR9 ;  /* 0x00000009ff037e24 */ /* 0x000fe4000f8e00ff */
[----:B------:R-:W-:Y:S01]  /*1f0c0*/  IMAD.U32 R3, RZ, RZ, UR5 ;  /* 0x00000005ff037e24 */ /* 0x000fe2000f8e00ff */
[----:B------:R-:W-:Y:S01]  /*1f0d0*/  USHF.R.S32.HI UR5, URZ, 0x1f, UR44 ;  /* 0x0000001f3f057899 */ /* 0x000fe2000801142c */
[----:B------:R-:W-:Y:S01]  /*1f0e0*/  IMAD.U32 R2, RZ, RZ, UR8 ;  /* 0x00000008ff027e24 */ /* 0x000fe2000f8e00ff */
[----:B---3--:R-:W-:-:S02]  /*1f0f0*/  F2FP.BF16.F32.PACK_AB R136, R137, R136 ;  /* 0x000000888988723e */ /* 0x008fc400000010ff */
[----:B------:R-:W-:Y:S02]  /*1f100*/  F2FP.BF16.F32.PACK_AB R137, R139, R138 ;  /* 0x0000008a8b89723e */ /* 0x000fe400000010ff */
[----:B----4-:R-:W-:Y:S02]  /*1f110*/  F2FP.BF16.F32.PACK_AB R128, R129, R128 ;  /* 0x000000808180723e */ /* 0x010fe400000010ff */
[----:B------:R-:W-:Y:S02]  /*1f120*/  F2FP.BF16.F32.PACK_AB R129, R131, R130 ;  /* 0x000000828381723e */ /* 0x000fe400000010ff */
[----:B-----5:R-:W-:Y:S02]  /*1f130*/  F2FP.BF16.F32.PACK_AB R138, R133, R132 ;  /* 0x00000084858a723e */ /* 0x020fe400000010ff */
[----:B------:R-:W-:Y:S01]  /*1f140*/  F2FP.BF16.F32.PACK_AB R139, R135, R134 ;  /* 0x00000086878b723e */ /* 0x000fe200000010ff */
[----:B------:R-:W-:Y:S01]  /*1f150*/  BAR.SYNC.DEFER_BLOCKING 0x1, 0x100 ;  /* 0x0044000000007b1d */ /* 0x000fe20000010000 */
[----:B------:R-:W-:-:S02]  /*1f160*/  F2FP.BF16.F32.PACK_AB R120, R121, R120 ;  /* 0x000000787978723e */ /* 0x000fc400000010ff */
[----:B------:R-:W-:Y:S02]  /*1f170*/  F2FP.BF16.F32.PACK_AB R121, R123, R122 ;  /* 0x0000007a7b79723e */ /* 0x000fe400000010ff */
[----:B--2---:R-:W-:Y:S02]  /*1f180*/  F2FP.BF16.F32.PACK_AB R72, R73, R72 ;  /* 0x000000484948723e */ /* 0x004fe400000010ff */
[----:B------:R-:W-:Y:S02]  /*1f190*/  F2FP.BF16.F32.PACK_AB R73, R75, R74 ;  /* 0x0000004a4b49723e */ /* 0x000fe400000010ff */
[----:B------:R-:W-:Y:S02]  /*1f1a0*/  F2FP.BF16.F32.PACK_AB R130, R125, R124 ;  /* 0x0000007c7d82723e */ /* 0x000fe400000010ff */
[----:B------:R-:W-:Y:S02]  /*1f1b0*/  F2FP.BF16.F32.PACK_AB R131, R127, R126 ;  /* 0x0000007e7f83723e */ /* 0x000fe400000010ff */
[----:B------:R-:W-:-:S02]  /*1f1c0*/  F2FP.BF16.F32.PACK_AB R112, R113, R112 ;  /* 0x000000707170723e */ /* 0x000fc400000010ff */
[----:B------:R-:W-:Y:S02]  /*1f1d0*/  F2FP.BF16.F32.PACK_AB R113, R115, R114 ;  /* 0x000000727371723e */ /* 0x000fe400000010ff */
[----:B------:R-:W-:Y:S02]  /*1f1e0*/  F2FP.BF16.F32.PACK_AB R122, R117, R116 ;  /* 0x00000074757a723e */ /* 0x000fe400000010ff */
[----:B------:R-:W-:Y:S02]  /*1f1f0*/  F2FP.BF16.F32.PACK_AB R123, R119, R118 ;  /* 0x00000076777b723e */ /* 0x000fe400000010ff */
[----:B------:R-:W-:Y:S02]  /*1f200*/  F2FP.BF16.F32.PACK_AB R104, R105, R104 ;  /* 0x000000686968723e */ /* 0x000fe400000010ff */
[----:B------:R-:W-:Y:S02]  /*1f210*/  F2FP.BF16.F32.PACK_AB R105, R107, R106 ;  /* 0x0000006a6b69723e */ /* 0x000fe400000010ff */
[----:B------:R-:W-:-:S02]  /*1f220*/  F2FP.BF16.F32.PACK_AB R74, R69, R68 ;  /* 0x00000044454a723e */ /* 0x000fc400000010ff */
[----:B------:R-:W1:Y:S01]  /*1f230*/  LDC.64 R68, c[0x0][0xc78] ;  /* 0x00031e00ff447b82 */ /* 0x000e620000000a00 */
[----:B------:R-:W-:Y:S02]  /*1f240*/  F2FP.BF16.F32.PACK_AB R114, R109, R108 ;  /* 0x0000006c6d72723e */ /* 0x000fe400000010ff */
[----:B------:R-:W-:Y:S02]  /*1f250*/  F2FP.BF16.F32.PACK_AB R115, R111, R110 ;  /* 0x0000006e6f73723e */ /* 0x000fe400000010ff */
[----:B------:R-:W-:Y:S01]  /*1f260*/  F2FP.BF16.F32.PACK_AB R96, R97, R96 ;  /* 0x000000606160723e */ /* 0x000fe200000010ff */
[----:B------:R-:W-:Y:S01]  /*1f270*/  STSM.16.M88.4 [R150], R136 ;  /* 0x0000008896007844 */ /* 0x000fe20000000200 */
        /* <DEDUP_REMOVED lines=8> */
[----:B------:R-:W-:Y:S01]  /*1f300*/  F2FP.BF16.F32.PACK_AB R81, R83, R82 ;  /* 0x000000525351723e */ /* 0x000fe200000010ff */
[----:B------:R-:W-:Y:S01]  /*1f310*/  STSM.16.M88.4 [R152], R128 ;  /* 0x0000008098007844 */ /* 0x000fe20000000200 */
[----:B------:R-:W-:-:S02]  /*1f320*/  F2FP.BF16.F32.PACK_AB R75, R71, R70 ;  /* 0x00000046474b723e */ /* 0x000fc400000010ff */
[----:B------:R-:W-:Y:S02]  /*1f330*/  F2FP.BF16.F32.PACK_AB R90, R85, R84 ;  /* 0x00000054555a723e */ /* 0x000fe400000010ff */
[----:B------:R-:W-:Y:S01]  /*1f340*/  F2FP.BF16.F32.PACK_AB R91, R87, R86 ;  /* 0x00000056575b723e */ /* 0x000fe200000010ff */
[----:B------:R-:W-:Y:S01]  /*1f350*/  STSM.16.M88.4 [R151], R120 ;  /* 0x0000007897007844 */ /* 0x000fe20000000200 */
[----:B------:R-:W-:-:S03]  /*1f360*/  F2FP.BF16.F32.PACK_AB R82, R77, R76 ;  /* 0x0000004c4d52723e */ /* 0x000fc600000010ff */
[----:B------:R-:W-:Y:S01]  /*1f370*/  STSM.16.M88.4 [R237], R112 ;  /* 0x00000070ed007844 */ /* 0x000fe20000000200 */
[----:B------:R-:W-:Y:S02]  /*1f380*/  F2FP.BF16.F32.PACK_AB R83, R79, R78 ;  /* 0x0000004e4f53723e */ /* 0x000fe400000010ff */
[----:B------:R-:W-:Y:S01]  /*1f390*/  F2FP.BF16.F32.PACK_AB R28, R29, R28 ;  /* 0x0000001c1d1c723e */ /* 0x000fe200000010ff */
[----:B------:R-:W-:Y:S01]  /*1f3a0*/  STSM.16.M88.4 [R236], R104 ;  /* 0x00000068ec007844 */ /* 0x000fe20000000200 */
[----:B------:R-:W-:Y:S02]  /*1f3b0*/  F2FP.BF16.F32.PACK_AB R29, R31, R30 ;  /* 0x0000001e1f1d723e */ /* 0x000fe400000010ff */
[----:B------:R-:W-:Y:S01]  /*1f3c0*/  F2FP.BF16.F32.PACK_AB R60, R61, R60 ;  /* 0x0000003c3d3c723e */ /* 0x000fe200000010ff */
[----:B------:R-:W-:Y:S01]  /*1f3d0*/  STSM.16.M88.4 [R235], R96 ;  /* 0x00000060eb007844 */ /* 0x000fe20000000200 */
        /* <DEDUP_REMOVED lines=13> */
[----:B------:R-:W-:Y:S01]  /*1f4b0*/  F2FP.BF16.F32.PACK_AB R36, R37, R36 ;  /* 0x000000242524723e */ /* 0x000fe200000010ff */
[----:B------:R-:W-:Y:S01]  /*1f4c0*/  STSM.16.M88.4 [R232], R72 ;  /* 0x00000048e8007844 */ /* 0x000fe20000000200 */
[----:B------:R-:W-:Y:S02]  /*1f4d0*/  F2FP.BF16.F32.PACK_AB R37, R39, R38 ;  /* 0x000000262725723e */ /* 0x000fe400000010ff */
[----:B------:R-:W-:Y:S02]  /*1f4e0*/  F2FP.BF16.F32.PACK_AB R46, R41, R40 ;  /* 0x00000028292e723e */ /* 0x000fe400000010ff */
[----:B------:R-:W-:-:S02]  /*1f4f0*/  F2FP.BF16.F32.PACK_AB R47, R43, R42 ;  /* 0x0000002a2b2f723e */ /* 0x000fc400000010ff */
[----:B------:R-:W-:Y:S01]  /*1f500*/  F2FP.BF16.F32.PACK_AB R24, R25, R24 ;  /* 0x000000181918723e */ /* 0x000fe200000010ff */
[----:B------:R2:W-:Y:S01]  /*1f510*/  STSM.16.M88.4 [R231], R28 ;  /* 0x0000001ce7007844 */ /* 0x0005e20000000200 */
[----:B------:R-:W-:Y:S02]  /*1f520*/  F2FP.BF16.F32.PACK_AB R25, R27, R26 ;  /* 0x0000001a1b19723e */ /* 0x000fe400000010ff */
        /* <DEDUP_REMOVED lines=9> */
[----:B------:R-:W-:Y:S01]  /*1f5c0*/  F2FP.BF16.F32.PACK_AB R11, R7, R6 ;  /* 0x00000006070b723e */ /* 0x000fe200000010ff */
[----:B------:R-:W-:Y:S04]  /*1f5d0*/  STSM.16.M88.4 [R143], R44 ;  /* 0x0000002c8f007844 */ /* 0x000fe80000000200 */
[----:B------:R-:W-:Y:S04]  /*1f5e0*/  STSM.16.M88.4 [R21], R36 ;  /* 0x0000002415007844 */ /* 0x000fe80000000200 */
[----:B------:R-:W-:Y:S04]  /*1f5f0*/  STSM.16.M88.4 [R140], R24 ;  /* 0x000000188c007844 */ /* 0x000fe80000000200 */
[----:B------:R-:W-:Y:S01]  /*1f600*/  STSM.16.M88.4 [R141], R8 ;  /* 0x000000088d007844 */ /* 0x000fe20000000200 */
[----:B------:R-:W-:Y:S01]  /*1f610*/  @!PT LDS RZ, [RZ] ;  /* 0x00000000fffff984 */ /* 0x000fe20000000800 */
[----:B------:R-:W-:Y:S01]  /*1f620*/  @!PT LDS RZ, [RZ] ;  /* 0x00000000fffff984 */ /* 0x000fe20000000800 */
[----:B------:R-:W-:Y:S01]  /*1f630*/  @!PT LDS RZ, [RZ] ;  /* 0x00000000fffff984 */ /* 0x000fe20000000800 */
[----:B------:R-:W-:Y:S01]  /*1f640*/  @!PT LDS RZ, [RZ] ;  /* 0x00000000fffff984 */ /* 0x000fe20000000800 */
[----:B------:R3:W-:Y:S06]  /*1f650*/  MEMBAR.ALL.CTA ;  /* 0x0000000000007992 */ /* 0x0007ec0000008000 */
[----:B---3--:R-:W3:Y:S01]  /*1f660*/  FENCE.VIEW.ASYNC.S ;  /* 0x00000000000073c6 */ /* 0x008ee20000000000 */
[----:B-1----:R-:W-:-:S02]  /*1f670*/  IMAD R40, R68, UR5, RZ ;  /* 0x0000000544287c24 */ /* 0x002fc4000f8e02ff */
[----:B------:R-:W-:Y:S01]  /*1f680*/  IMAD.WIDE.U32 R2, R68, UR44, R2 ;  /* 0x0000002c44027c25 */ /* 0x000fe2000f8e0002 */
[----:B---3--:R-:W1:Y:S01]  /*1f690*/  SHFL.IDX PT, R4, R221, RZ, 0x1f ;  /* 0x00001fffdd047589 */ /* 0x008e6200000e0000 */
[----:B--2---:R-:W-:Y:S02]  /*1f6a0*/  SHF.R.S32.HI R29, RZ, 0x1f, R20 ;  /* 0x0000001fff1d7819 */ /* 0x004fe40000011414 */
[----:B------:R-:W-:Y:S01]  /*1f6b0*/  IMAD R40, R69, UR44, R40 ;  /* 0x0000002c45287c24 */ /* 0x000fe2000f8e0228 */
[----:B------:R-:W-:Y:S06]  /*1f6c0*/  BAR.ARV 0x1, 0x120 ;  /* 0x0044800000007b1d */ /* 0x000fec0000002000 */
[----:B------:R-:W-:-:S04]  /*1f6d0*/  IADD3 R20, P2, R20, R2, RZ ;  /* 0x0000000214147210 */ /* 0x000fc80007f5e0ff */
[----:B------:R-:W-:Y:S02]  /*1f6e0*/  IADD3.X R29, R29, R3, R40, P2, !PT ;  /* 0x000000031d1d7210 */ /* 0x000fe400017fe428 */
        /* <DEDUP_REMOVED lines=36> */
.L_x_1596:
[----:B------:R-:W-:Y:S05]  /*1f930*/  BSYNC B0 ;  /* 0x0000000000007941 */ /* 0x000fea0003800000 */
.L_x_1595:
[----:B------:R-:W-:Y:S05]  /*1f940*/  BRA `(.L_x_1594) ;  /* 0x00000008007c7947 */ /* 0x000fea0003800000 */
.L_x_1593:
[----:B--2---:R-:W1:Y:S01]  /*1f950*/  LDC.64 R8, c[0x0][0xbe0] ;  /* 0x0002f800ff087b82 */ /* 0x004e620000000a00 */
[----:B------:R-:W-:Y:S01]  /*1f960*/  ISETP.GT.AND P0, PT, R197, 0x7f, PT ;  /* 0x0000007fc500780c */ /* 0x000fe20003f04270 */
[----:B------:R-:W-:Y:S01]  /*1f970*/  USHF.R.S32.HI UR5, URZ, 0x1f, UR43 ;  /* 0x0000001f3f057899 */ /* 0x000fe2000801142b */
[--C-:B------:R-:W-:Y:S01]  /*1f980*/  SHF.R.S32.HI R189, RZ, 0x1f, R188.reuse ;  /* 0x0000001fffbd7819 */ /* 0x100fe200000114bc */
[----:B------:R-:W-:Y:S01]  /*1f990*/  USHF.R.S32.HI UR6, URZ, 0x1f, UR44 ;  /* 0x0000001f3f067899 */ /* 0x000fe2000801142c */
[----:B------:R-:W-:Y:S03]  /*1f9a0*/  BSSY B0, `(.L_x_1597) ;  /* 0x000001c000007945 */ /* 0x000fe60003800000 */
[----:B------:R-:W2:Y:S08]  /*1f9b0*/  LDC R14, c[0x0][0xeac] ;  /* 0x0003ab00ff0e7b82 */ /* 0x000eb00000000800 */
[----:B------:R-:W3:Y:S01]  /*1f9c0*/  LDC.64 R10, c[0x0][0xbe8] ;  /* 0x0002fa00ff0a7b82 */ /* 0x000ee20000000a00 */
[----:B-1----:R-:W-:-:S04]  /*1f9d0*/  IMAD.WIDE.U32 R6, R8, UR43, R188 ;  /* 0x0000002b08067c25 */ /* 0x002fc8000f8e00bc */
[----:B------:R-:W-:Y:S01]  /*1f9e0*/  IMAD R8, R8, UR5, RZ ;  /* 0x0000000508087c24 */ /* 0x000fe2000f8e02ff */
[----:B------:R-:W-:Y:S06]  /*1f9f0*/  @P0 BRA `(.L_x_1598) ;  /* 0x0000000000580947 */ /* 0x000fec0003800000 */
[----:B------:R-:W1:Y:S01]  /*1fa00*/  S2R R0, SR_TID.X ;  /* 0x0000000000007919 */ /* 0x000e620000002100 */
[----:B------:R-:W-:Y:S01]  /*1fa10*/  IMAD.U32 R2, RZ, RZ, UR42 ;  /* 0x0000002aff027e24 */ /* 0x000fe2000f8e00ff */
[----:B------:R-:W-:-:S04]  /*1fa20*/  ULDC UR7, c[0x0][0xb88] ;  /* 0x0002e20000077ab9 */ /* 0x000fc80000000800 */
        /* <DEDUP_REMOVED lines=19> */
.L_x_1598:
[----:B------:R-:W-:Y:S05]  /*1fb60*/  BSYNC B0 ;  /* 0x0000000000007941 */ /* 0x000fea0003800000 */
.L_x_1597:
[----:B------:R-:W-:Y:S01]  /*1fb70*/  ULDC UR5, c[0x0][0xb88] ;  /* 0x0002e20000057ab9 */ /* 0x000fe20000000800 */
[C---:B------:R-:W-:Y:S01]  /*1fb80*/  VIADD R0, R198.reuse, 0x20 ;  /* 0x00000020c6007836 */ /* 0x040fe20000000000 */
[----:B------:R-:W-:Y:S01]  /*1fb90*/  UIADD3 UR42, -UR42, UR5, URZ ;  /* 0x000000052a2a7290 */ /* 0x000fe2000fffe13f */
[----:B-1----:R-:W-:Y:S01]  /*1fba0*/  IMAD R3, R9, UR43, R8 ;  /* 0x0000002b09037c24 */ /* 0x002fe2000f8e0208 */
[----:B------:R-:W-:Y:S01]  /*1fbb0*/  ULOP3.LUT UR39, URZ, UR39, URZ, 0x33, !UPT ;  /* 0x000000273f277292 */ /* 0x000fe2000f8e333f */
[C---:B------:R-:W-:Y:S01]  /*1fbc0*/  VIADD R2, R198.reuse, 0x40 ;  /* 0x00000040c6027836 */ /* 0x040fe20000000000 */
[----:B------:R-:W-:Y:S01]  /*1fbd0*/  SHF.R.S32.HI R199, RZ, 0x1f, R198 ;  /* 0x0000001fffc77819 */ /* 0x000fe200000114c6 */
[----:B------:R-:W-:Y:S01]  /*1fbe0*/  IMAD.IADD R7, R7, 0x1, R3 ;  /* 0x0000000107077824 */ /* 0x000fe200078e0203 */
[----:B------:R-:W-:Y:S01]  /*1fbf0*/  ISETP.GE.AND P2, PT, R198, UR42, PT ;  /* 0x0000002ac6007c0c */ /* 0x000fe2000bf46270 */
[----:B------:R-:W-:Y:S01]  /*1fc00*/  BSSY B0, `(.L_x_1599) ;  /* 0x0000021000007945 */ /* 0x000fe20003800000 */
[----:B------:R-:W-:Y:S01]  /*1fc10*/  ISETP.GE.AND P0, PT, R0, UR42, PT ;  /* 0x0000002a00007c0c */ /* 0x000fe2000bf06270 */
[----:B---3--:R-:W-:Y:S01]  /*1fc20*/  IMAD R0, R10, UR6, RZ ;  /* 0x000000060a007c24 */ /* 0x008fe2000f8e02ff */
[----:B------:R-:W-:Y:S01]  /*1fc30*/  ISETP.GE.AND P1, PT, R2, UR42, PT ;  /* 0x0000002a02007c0c */ /* 0x000fe2000bf26270 */
[----:B--2---:R-:W-:-:S02]  /*1fc40*/  VIADD R5, R14, UR39 ;  /* 0x000000270e057c36 */ /* 0x004fc40008000000 */
        /* <DEDUP_REMOVED lines=28> */
.L_x_1600:
[----:B------:R-:W-:Y:S05]  /*1fe10*/  BSYNC B0 ;  /* 0x0000000000007941 */ /* 0x000fea0003800000 */
.L_x_1599:
        /* <DEDUP_REMOVED lines=27> */
.L_x_1602:
[----:B------:R-:W-:Y:S05]  /*1ffd0*/  BSYNC B0 ;  /* 0x0000000000007941 */ /* 0x000fea0003800000 */
.L_x_1601:
[----:B------:R-:W-:Y:S04]  /*1ffe0*/  BSSY B0, `(.L_x_1603) ;  /* 0x000001a000007945 */ /* 0x000fe80003800000 */
[----:B------:R-:W-:Y:S05]  /*1fff0*/  @P1 BRA `(.L_x_1604) ;  /* 0x0000000000601947 */ /* 0x000fea0003800000 */
[----:B--2---:R-:W-:Y:S01]  /*20000*/  IADD3 R9, P0, R4, 0x40, RZ ;  /* 0x0000004004097810 */ /* 0x004fe20007f1e0ff */
        /* <DEDUP_REMOVED lines=23> */
.L_x_1604:
[----:B------:R-:W-:Y:S05]  /*20180*/  BSYNC B0 ;  /* 0x0000000000007941 */ /* 0x000fea0003800000 */
.L_x_1603:
        /* <DEDUP_REMOVED lines=26> */
.L_x_1605:
[----:B------:R-:W-:Y:S05]  /*20330*/  BSYNC B0 ;  /* 0x0000000000007941 */ /* 0x000fea0003800000 */
.L_x_1594:
[----:B------:R-:W5:Y:S02]  /*20340*/  LDC R0, c[0x0][0xea8] ;  /* 0x0003aa00ff007b82 */ /* 0x000f640000000800 */
[----:B-----5:R-:W-:-:S13]  /*20350*/  ISETP.LE.AND P0, PT, R0, UR4, PT ;  /* 0x0000000400007c0c */ /* 0x020fda000bf03270 */
[----:B------:R-:W-:Y:S05]  /*20360*/  @!P0 BRA `(.L_x_1606) ;  /* 0xfffffe0c00f88947 */ /* 0x000fea000383ffff */
[----:B------:R-:W-:Y:S05]  /*20370*/  EXIT ;  /* 0x000000000000794d */ /* 0x000fea0003800000 */
.L_x_1486:
[----:B------:R-:W-:-:S08]  /*20380*/  NOP ;  /* 0x0000000000007918 */ /* 0x000fd00000000000 */
[----:B------:R-:W1:-:S00]  /*20390*/  USETMAXREG.DEALLOC.CTAPOOL 0x18 ;  /* 0x00000018000079c8 */ /* 0x000e4000080e0500 */
[----:B-1----:R-:W-:-:S06]  /*203a0*/  LOP3.LUT R0, R0, 0x3, RZ, 0xc0, !PT ;  /* 0x0000000300007812 */ /* 0x002fcc00078ec0ff */
[----:B------:R-:W1:Y:S02]  /*203b0*/  SHFL.IDX PT, R0, R0, RZ, 0x1f ;  /* 0x00001fff00007589 */ /* 0x000e6400000e0000 */
[----:B-1----:R-:W-:-:S13]  /*203c0*/  ISETP.NE.AND P0, PT, R0, RZ, PT ;  /* 0x000000ff0000720c */ /* 0x002fda0003f05270 */
[----:B------:R-:W-:Y:S05]  /*203d0*/  @P0 EXIT ;  /* 0x000000000000094d */ /* 0x000fea0003800000 */
[----:B------:R-:W1:Y:S01]  /*203e0*/  S2UR UR4, SR_CTAID.X ;  /* 0x00000000000479c3 */ /* 0x000e620000002500 */
[----:B------:R2:W-:Y:S01]  /*203f0*/  STL [R1+0x468], RZ ;  /* 0x000468ff01007387 */ /* 0x0005e20000100800 */
[----:B------:R-:W-:Y:S02]  /*20400*/  IMAD.MOV.U32 R16, RZ, RZ, RZ ;  /* 0x000000ffff107224 */ /* 0x000fe400078e00ff */
[----:B------:R-:W-:-:S04]  /*20410*/  IMAD.MOV.U32 R17, RZ, RZ, 0x1 ;  /* 0x00000001ff117424 */ /* 0x000fc800078e00ff */
[----:B------:R-:W1:Y:S02]  /*20420*/  LDC R0, c[0x0][0xea8] ;  /* 0x0003aa00ff007b82 */ /* 0x000e640000000800 */
[----:B-1----:R-:W-:-:S13]  /*20430*/  ISETP.LE.AND P0, PT, R0, UR4, PT ;  /* 0x0000000400007c0c */ /* 0x002fda000bf03270 */
[----:B--2---:R-:W-:Y:S05]  /*20440*/  @P0 BRA `(.L_x_1607) ;  /* 0x0000002c00a40947 */ /* 0x004fea0003800000 */
[----:B------:R-:W-:Y:S01]  /*20450*/  IMAD.U32 R0, RZ, RZ, UR4 ;  /* 0x00000004ff007e24 */ /* 0x000fe2000f8e00ff */
[----:B------:R1:W-:Y:S01]  /*20460*/  STL [R1+0x468], RZ ;  /* 0x000468ff01007387 */ /* 0x0003e20000100800 */
[----:B------:R-:W-:Y:S01]  /*20470*/  IMAD.MOV.U32 R17, RZ, RZ, 0x1 ;  /* 0x00000001ff117424 */ /* 0x000fe200078e00ff */
[----:B------:R-:W-:Y:S01]  /*20480*/  ULDC UR44, c[0x0][0xc] ;  /* 0x00000300002c7ab9 */ /* 0x000fe20000000800 */
[----:B------:R-:W-:Y:S01]  /*20490*/  IMAD.MOV.U32 R16, RZ, RZ, RZ ;  /* 0x000000ffff107224 */ /* 0x000fe200078e00ff */
[----:B------:R1:W-:Y:S01]  /*204a0*/  STL [R1+0x460], R0 ;  /* 0x0004600001007387 */ /* 0x0003e20000100800 */
[----:B------:R-:W-:-:S05]  /*204b0*/  ULDC.64 UR48, c[0x0][0x198] ;  /* 0x0000660000307ab9 */ /* 0x000fca0000000a00 */
.L_x_1663:
[----:B--2---:R-:W2:Y:S01]  /*204c0*/  LDL R2, [R1+0x460] ;  /* 0x0004600001027983 */ /* 0x004ea20000100800 */
[----:B------:R-:W-:Y:S01]  /*204d0*/  ULDC UR10, c[0x0][0xed0] ;  /* 0x0003b400000a7ab9 */ /* 0x000fe20000000800 */
[----:B-1----:R-:W1:Y:S01]  /*204e0*/  LDC R0, c[0x0][0xee8] ;  /* 0x0003ba00ff007b82 */ /* 0x002e620000000800 */
[----:B------:R-:W-:-:S11]  /*204f0*/  UISETP.NE.AND UP0, UPT, UR10, 0x1, UPT ;  /* 0x000000010a00788c */ /* 0x000fd6000bf05270 */
[----:B------:R-:W-:Y:S01]  /*20500*/  @UP0 ULDC UR6, c[0x0][0xed4] ;  /* 0x0003b50000060ab9 */ /* 0x000fe20000000800 */
[----:B------:R-:W-:Y:S01]  /*20510*/  @UP0 ULDC UR11, c[0x0][0xed8] ;  /* 0x0003b600000b0ab9 */ /* 0x000fe20000000800 */
[C---:B--2---:R-:W-:Y:S02]  /*20520*/  R2UR UR8, R2.reuse ;  /* 0x00000000020872ca */ /* 0x044fe400000e0000 */
[----:B------:R-:W-:-:S11]  /*20530*/  R2UR UR9, R2 ;  /* 0x00000000020972ca */ /* 0x000fd600000e0000 */
[----:B------:R-:W-:-:S04]  /*20540*/  UIMAD.WIDE.U32 UR6, UR8, UR6, URZ ;  /* 0x00000006080672a5 */ /* 0x000fc8000f8e003f */
[----:B------:R-:W-:-:S04]  /*20550*/  @UP0 USHF.R.U32.HI UR8, URZ, UR11, UR7 ;  /* 0x0000000b3f080299 */ /* 0x000fc80008011607 */
[----:B------:R-:W-:Y:S02]  /*20560*/  UIADD3 UR6, -UR8, URZ, URZ ;  /* 0x0000003f08067290 */ /* 0x000fe4000fffe13f */
[----:B-1----:R-:W-:Y:S02]  /*20570*/  ISETP.LE.AND P0, PT, R0, UR8, PT ;  /* 0x0000000800007c0c */ /* 0x002fe4000bf03270 */
[----:B------:R-:W-:-:S11]  /*20580*/  UIMAD UR10, UR10, UR6, UR9 ;  /* 0x000000060a0a72a4 */ /* 0x000fd6000f8e0209 */
[----:B---3--:R-:W-:Y:S05]  /*20590*/  @!P0 BRA `(.L_x_1608) ;  /* 0x0000000000208947 */ /* 0x008fea0003800000 */
        /* <DEDUP_REMOVED lines=8> */
.L_x_1608:
[----:B------:R-:W-:Y:S01]  /*20620*/  ULDC UR11, c[0x0][0xec4] ;  /* 0x0003b100000b7ab9 */ /* 0x000fe20000000800 */
[----:B------:R-:W-:Y:S01]  /*20630*/  UMOV UR9, UR10 ;  /* 0x0000000a00097c82 */ /* 0x000fe20008000000 */
[----:B------:R-:W-:-:S11]  /*20640*/  UISETP.NE.AND UP0, UPT, UR11, 0x1, UPT ;  /* 0x000000010b00788c */ /* 0x000fd6000bf05270 */
[----:B------:R-:W-:Y:S02]  /*20650*/  @UP0 ULDC.64 UR12, c[0x0][0xec8] ;  /* 0x0003b200000c0ab9 */ /* 0x000fe40000000a00 */
[----:B------:R-:W-:-:S04]  /*20660*/  UIMAD.WIDE.U32 UR6, UR10, UR12, URZ ;  /* 0x0000000c0a0672a5 */ /* 0x000fc8000f8e003f */
[----:B------:R-:W-:-:S04]  /*20670*/  @UP0 USHF.R.U32.HI UR9, URZ, UR13, UR7 ;  /* 0x0000000d3f090299 */ /* 0x000fc80008011607 */
[----:B------:R-:W-:-:S12]  /*20680*/  UIMAD UR6, UR9, UR11, URZ ;  /* 0x0000000b090672a4 */ /* 0x000fd8000f8e023f */
.L_x_1609:
[----:B------:R-:W-:Y:S01]  /*20690*/  ULDC.64 UR12, c[0x0][0x3f8] ;  /* 0x0000fe00000c7ab9 */ /* 0x000fe20000000a00 */
[----:B------:R-:W-:Y:S02]  /*206a0*/  ULOP3.LUT UR9, URZ, UR9, URZ, 0x33, !UPT ;  /* 0x000000093f097292 */ /* 0x000fe4000f8e333f */
[----:B------:R-:W-:Y:S01]  /*206b0*/  UISETP.NE.U32.AND UP0, UPT, UR12, URZ, UPT ;  /* 0x0000003f0c00728c */ /* 0x000fe2000bf05070 */
[----:B------:R-:W-:Y:S02]  /*206c0*/  ULDC UR41, c[0x0][0xeac] ;  /* 0x0003ab0000297ab9 */ /* 0x000fe40000000800 */
[----:B------:R-:W-:Y:S01]  /*206d0*/  ULDC UR12, c[0x0][0xeb8] ;  /* 0x0003ae00000c7ab9 */ /* 0x000fe20000000800 */
[----:B------:R-:W-:Y:S02]  /*206e0*/  UIADD3 UR41, UR9, UR41, URZ ;  /* 0x0000002909297290 */ /* 0x000fe4000fffe03f */
[----:B------:R-:W-:Y:S02]  /*206f0*/  UISETP.NE.AND UP1, UPT, UR12, 0x1, UPT ;  /* 0x000000010c00788c */ /* 0x000fe4000bf25270 */
[----:B------:R-:W-:Y:S01]  /*20700*/  UIADD3 UR10, UR10, -UR6, URZ ;  /* 0x800000060a0a7290 */ /* 0x000fe2000fffe03f */
[----:B------:R-:W-:-:S02]  /*20710*/  ULDC UR11, c[0x0][0xec4] ;  /* 0x0003b100000b7ab9 */ /* 0x000fc40000000800 */
[----:B------:R-:W-:Y:S01]  /*20720*/  ULDC.64 UR6, c[0x0][0xad8] ;  /* 0x0002b60000067ab9 */ /* 0x000fe20000000a00 */
[----:B------:R-:W-:Y:S02]  /*20730*/  UISETP.NE.AND.EX UP0, UPT, UR13, URZ, UPT, UP0 ;  /* 0x0000003f0d00728c */ /* 0x000fe4000bf05300 */
[----:B------:R-:W-:Y:S02]  /*20740*/  UISETP.GE.AND UP2, UPT, UR7, 0x1, UPT ;  /* 0x000000010700788c */ /* 0x000fe4000bf46270 */
[----:B------:R-:W-:Y:S01]  /*20750*/  USHF.L.U32 UR41, UR41, 0x7, URZ ;  /* 0x0000000729297899 */ /* 0x000fe2000800063f */
[----:B------:R-:W-:Y:S01]  /*20760*/  ULDC UR13, c[0x0][0x404] ;  /* 0x00010100000d7ab9 */ /* 0x000fe20000000800 */
[----:B------:R-:W-:Y:S01]  /*20770*/  ULDC UR14, c[0x0][0x288] ;  /* 0x0000a200000e7ab9 */ /* 0x000fe20000000800 */
[----:B------:R-:W-:Y:S01]  /*20780*/  UIMAD UR11, UR8, UR11, UR10 ;  /* 0x0000000b080b72a4 */ /* 0x000fe2000f8e020a */
[----:B------:R-:W-:Y:S01]  /*20790*/  PLOP3.LUT P1, PT, PT, PT, UP2, 0x80, 0x0 ;  /* 0x000000000000781c */ /* 0x000fe20003f2f028 */
[----:B------:R-:W-:Y:S01]  /*207a0*/  USEL UR13, UR13, 0x1, UP0 ;  /* 0x000000010d0d7887 */ /* 0x000fe20008000000 */
[----:B------:R-:W-:Y:S01]  /*207b0*/  @UP1 ULDC UR8, c[0x0][0xebc] ;  /* 0x0003af0000081ab9 */ /* 0x000fe20000000800 */
[----:B------:R-:W-:Y:S01]  /*207c0*/  UIADD3 UR10, UR41, 0x80, -UR14 ;  /* 0x00000080290a7890 */ /* 0x000fe2000fffe80e */
[----:B------:R-:W-:Y:S01]  /*207d0*/  ULDC UR15, c[0x0][0x2e0] ;  /* 0x0000b800000f7ab9 */ /* 0x000fe20000000800 */
[----:B------:R-:W-:Y:S01]  /*207e0*/  UIMAD.WIDE.U32 UR8, UR11, UR8, URZ ;  /* 0x000000080b0872a5 */ /* 0x000fe2000f8e003f */
[----:B------:R-:W-:Y:S01]  /*207f0*/  @UP1 ULDC UR16, c[0x0][0xec0] ;  /* 0x0003b00000101ab9 */ /* 0x000fe20000000800 */
[----:B------:R-:W-:Y:S01]  /*20800*/  UIMAD UR10, UR13, UR15, UR10 ;  /* 0x0000000f0d0a72a4 */ /* 0x000fe2000f8e020a */
[----:B------:R-:W-:Y:S01]  /*20810*/  UMOV UR43, UR11 ;  /* 0x0000000b002b7c82 */ /* 0x000fe20008000000 */
[----:B------:R-:W-:-:S02]  /*20820*/  @UP1 USHF.R.U32.HI UR43, URZ, UR16, UR9 ;  /* 0x000000103f2b1299 */ /* 0x000fc40008011609 */
[----:B------:R-:W-:Y:S02]  /*20830*/  UIADD3 UR6, UR10, UR6, URZ ;  /* 0x000000060a067290 */ /* 0x000fe4000fffe03f */
[----:B------:R-:W-:-:S04]  /*20840*/  UIADD3 UR42, -UR43, URZ, URZ ;  /* 0x0000003f2b2a7290 */ /* 0x000fc8000fffe13f */
[----:B------:R-:W-:Y:S01]  /*20850*/  UIMAD UR42, UR12, UR42, UR11 ;  /* 0x0000002a0c2a72a4 */ /* 0x000fe2000f8e020b */
[----:B------:R-:W-:Y:S01]  /*20860*/  IMAD.U32 R0, RZ, RZ, UR6 ;  /* 0x00000006ff007e24 */ /* 0x000fe2000f8e00ff */
[----:B------:R-:W-:Y:S10]  /*20870*/  @!P1 BRA `(.L_x_1610) ;  /* 0x0000000000409947 */ /* 0x000ff40003800000 */
        /* <DEDUP_REMOVED lines=10> */
.L_x_1611:
[----:B------:R-:W-:-:S11]  /*20920*/  UISETP.NE.AND UP0, UPT, UR7, 0x1, UPT ;  /* 0x000000010700788c */ /* 0x000fd6000bf05270 */
[----:B------:R-:W-:Y:S02]  /*20930*/  @UP0 ULDC.64 UR10, c[0x0][0xae0] ;  /* 0x0002b800000a0ab9 */ /* 0x000fe40000000a00 */
[----:B------:R-:W-:-:S04]  /*20940*/  UIMAD.WIDE.U32 UR8, UR6, UR10, URZ ;  /* 0x0000000a060872a5 */ /* 0x000fc8000f8e003f */
[----:B------:R-:W-:-:S12]  /*20950*/  @UP0 USHF.R.U32.HI UR6, URZ, UR11, UR9 ;  /* 0x0000000b3f060299 */ /* 0x000fd80008011609 */
.L_x_1612:
[----:B------:R-:W-:-:S06]  /*20960*/  UIMAD UR6, UR6, UR7, UR7 ;  /* 0x00000007060672a4 */ /* 0x000fcc000f8e0207 */
[----:B------:R-:W-:-:S07]  /*20970*/  VIMNMX R0, R0, UR6, PT ;  /* 0x0000000600007c48 */ /* 0x000fce000bfe0100 */
.L_x_1610:
[----:B------:R-:W-:Y:S01]  /*20980*/  UIMAD UR8, UR13, UR15, 0x5f ;  /* 0x0000005f0d0874a4 */ /* 0x000fe2000f8e020f */
[----:B------:R-:W-:Y:S01]  /*20990*/  VIADD R0, R0, 0x5f ;  /* 0x0000005f00007836 */ /* 0x000fe20000000000 */
[----:B------:R-:W-:Y:S02]  /*209a0*/  UIADD3 UR10, UR41, -UR14, URZ ;  /* 0x8000000e290a7290 */ /* 0x000fe4000fffe03f */
[----:B------:R-:W-:Y:S01]  /*209b0*/  UIMAD.WIDE UR8, UR8, 0x2aaaaaab, URZ ;  /* 0x2aaaaaab080878a5 */ /* 0x000fe2000f8e023f */
[----:B------:R-:W-:Y:S01]  /*209c0*/  IMAD.HI R0, R0, 0x2aaaaaab, RZ ;  /* 0x2aaaaaab00007827 */ /* 0x000fe200078e02ff */
[----:B------:R-:W-:Y:S02]  /*209d0*/  UIMAD UR10, UR13, UR15, UR10 ;  /* 0x0000000f0d0a72a4 */ /* 0x000fe4000f8e020a */
[----:B------:R-:W-:Y:S02]  /*209e0*/  USHF.R.U32.HI UR6, URZ, 0x1f, UR9 ;  /* 0x0000001f3f067899 */ /* 0x000fe40008011609 */
[----:B------:R-:W-:Y:S01]  /*209f0*/  SHF.R.U32.HI R3, RZ, 0x1f, R0 ;  /* 0x0000001fff037819 */ /* 0x000fe20000011600 */
[----:B------:R-:W-:Y:S01]  /*20a00*/  ULDC UR11, c[0x0][0xad4] ;  /* 0x0002b500000b7ab9 */ /* 0x000fe20000000800 */
[----:B------:R-:W-:-:S02]  /*20a10*/  ULEA.HI.SX32 UR6, UR9, UR6, 0x1c ;  /* 0x0000000609067291 */ /* 0x000fc4000f8fe23f */
[----:B------:R-:W-:Y:S01]  /*20a20*/  LEA.HI.SX32 R3, R0, R3, 0x1c ;  /* 0x0000000300037211 */ /* 0x000fe200078fe2ff */
[----:B------:R-:W-:-:S03]  /*20a30*/  UIADD3 UR11, UR10, -UR11, URZ ;  /* 0x8000000b0a0b7290 */ /* 0x000fc6000fffe03f */
[----:B------:R-:W-:Y:S01]  /*20a40*/  VIMNMX R19, R3, UR6, PT ;  /* 0x0000000603137c48 */ /* 0x000fe2000bfe0100 */
[----:B------:R-:W-:Y:S08]  /*20a50*/  @!P1 BRA `(.L_x_1613) ;  /* 0x0000000000449947 */ /* 0x000ff00003800000 */
        /* <DEDUP_REMOVED lines=10> */
.L_x_1614:
[----:B------:R-:W-:-:S11]  /*20b00*/  UISETP.NE.AND UP0, UPT, UR7, 0x1, UPT ;  /* 0x000000010700788c */ /* 0x000fd6000bf05270 */
[----:B------:R-:W-:Y:S02]  /*20b10*/  @UP0 ULDC.64 UR12, c[0x0][0xae0] ;  /* 0x0002b800000c0ab9 */ /* 0x000fe40000000a00 */
[----:B------:R-:W-:-:S04]  /*20b20*/  UIMAD.WIDE.U32 UR8, UR10, UR12, URZ ;  /* 0x0000000c0a0872a5 */ /* 0x000fc8000f8e003f */
[----:B------:R-:W-:-:S12]  /*20b30*/  @UP0 USHF.R.U32.HI UR10, URZ, UR13, UR9 ;  /* 0x0000000d3f0a0299 */ /* 0x000fd80008011609 */
.L_x_1615:
[----:B------:R-:W-:-:S04]  /*20b40*/  UIMAD UR7, UR10, UR7, URZ ;  /* 0x000000070a0772a4 */ /* 0x000fc8000f8e023f */
[----:B------:R-:W-:-:S04]  /*20b50*/  UISETP.LT.AND UP0, UPT, UR11, UR7, UPT ;  /* 0x000000070b00728c */ /* 0x000fc8000bf01270 */
[----:B------:R-:W-:-:S12]  /*20b60*/  USEL UR11, UR11, UR7, !UP0 ;  /* 0x000000070b0b7287 */ /* 0x000fd8000c000000 */
.L_x_1613:
[----:B------:R-:W-:Y:S01]  /*20b70*/  UIMAD.WIDE UR6, UR11, 0x2aaaaaab, URZ ;  /* 0x2aaaaaab0b0678a5 */ /* 0x000fe2000f8e023f */
[----:B------:R-:W-:Y:S03]  /*20b80*/  BSSY B6, `(.L_x_1616) ;  /* 0x0000263000067945 */ /* 0x000fe60003800000 */
[----:B------:R-:W-:-:S04]  /*20b90*/  USHF.R.U32.HI UR6, URZ, 0x1f, UR7 ;  /* 0x0000001f3f067899 */ /* 0x000fc80008011607 */
[----:B------:R-:W-:-:S04]  /*20ba0*/  ULEA.HI.SX32 UR6, UR7, UR6, 0x1c ;  /* 0x0000000607067291 */ /* 0x000fc8000f8fe23f */
[----:B------:R-:W-:-:S04]  /*20bb0*/  UISETP.LT.AND UP0, UPT, URZ, UR6, UPT ;  /* 0x000000063f00728c */ /* 0x000fc8000bf01270 */
[----:B------:R-:W-:-:S06]  /*20bc0*/  USEL UR39, URZ, UR6, !UP0 ;  /* 0x000000063f277287 */ /* 0x000fcc000c000000 */
[----:B------:R-:W-:-:S13]  /*20bd0*/  ISETP.GT.AND P0, PT, R19, UR39, PT ;  /* 0x0000002713007c0c */ /* 0x000fda000bf04270 */
[----:B------:R-:W-:Y:S05]  /*20be0*/  @P0 BRA `(.L_x_1617) ;  /* 0x0000000000480947 */ /* 0x000fea0003800000 */
[----:B------:R-:W1:Y:S01]  /*20bf0*/  S2R R0, SR_TID.X ;  /* 0x0000000000007919 */ /* 0x000e620000002100 */
[----:B------:R-:W-:Y:S01]  /*20c00*/  IMAD.MOV.U32 R13, RZ, RZ, R2 ;  /* 0x000000ffff0d7224 */ /* 0x000fe200078e0002 */
[----:B-1----:R-:W-:-:S04]  /*20c10*/  LOP3.LUT R0, R0, 0x1f, RZ, 0xc0, !PT ;  /* 0x0000001f00007812 */ /* 0x002fc800078ec0ff */
[----:B------:R-:W-:-:S13]  /*20c20*/  ISETP.NE.AND P0, PT, R0, RZ, PT ;  /* 0x000000ff0000720c */ /* 0x000fda0003f05270 */
        /* <DEDUP_REMOVED lines=14> */
.L_x_1617:
[----:B------:R-:W1:Y:S01]  /*20d10*/  S2R R3, SR_CgaCtaId ;  /* 0x0000000000037919 */ /* 0x000e620000008800 */
[----:B------:R-:W-:-:S04]  /*20d20*/  MOV R18, 0x400 ;  /* 0x0000040000127802 */ /* 0x000fc80000000f00 */
[----:B-1----:R-:W-:-:S05]  /*20d30*/  LEA R18, R3, R18, 0x18 ;  /* 0x0000001203127211 */ /* 0x002fca00078ec0ff */
[----:B------:R-:W-:-:S05]  /*20d40*/  VIADD R0, R18, 0x1c400 ;  /* 0x0001c40012007836 */ /* 0x000fca0000000000 */
[----:B------:R-:W-:-:S13]  /*20d50*/  LOP3.LUT P0, RZ, R0, 0x3ff, RZ, 0xc0, !PT ;  /* 0x000003ff00ff7812 */ /* 0x000fda000780c0ff */
        /* <DEDUP_REMOVED lines=17> */
.L_x_1619:
[----:B------:R-:W-:-:S05]  /*20e70*/  VIADD R0, R18, 0x400 ;  /* 0x0000040012007836 */ /* 0x000fca0000000000 */
        /* <DEDUP_REMOVED lines=18> */
.L_x_1621:
        /* <DEDUP_REMOVED lines=16> */
.L_x_1620:
[----:B------:R-:W-:Y:S01]  /*210a0*/  ULDC.64 UR4, c[0x0][0xaf0] ;  /* 0x0002bc0000047ab9 */ /* 0x000fe20000000a00 */
[----:B------:R-:W-:Y:S01]  /*210b0*/  IMAD.U32 R5, RZ, RZ, UR43 ;  /* 0x0000002bff057e24 */ /* 0x000fe2000f8e00ff */
[----:B------:R-:W-:Y:S01]  /*210c0*/  ISETP.NE.U32.AND P0, PT, RZ, UR4, PT ;  /* 0x00000004ff007c0c */ /* 0x000fe2000bf05070 */
[----:B------:R-:W-:Y:S01]  /*210d0*/  IMAD.U32 R6, RZ, RZ, UR43 ;  /* 0x0000002bff067e24 */ /* 0x000fe2000f8e00ff */
[----:B------:R-:W1:Y:S01]  /*210e0*/  LDC R0, c[0x0][0x428] ;  /* 0x00010a00ff007b82 */ /* 0x000e620000000800 */
[----:B------:R-:W2:Y:S01]  /*210f0*/  S2R R4, SR_TID.X ;  /* 0x0000000000047919 */ /* 0x000ea20000002100 */
[----:B------:R-:W-:-:S13]  /*21100*/  ISETP.NE.AND.EX P0, PT, RZ, UR5, PT, P0 ;  /* 0x00000005ff007c0c */ /* 0x000fda000bf05300 */
[----:B------:R-:W3:Y:S02]  /*21110*/  @P0 LDC.64 R2, c[0x0][0xaf0] ;  /* 0x0002bc00ff020b82 */ /* 0x000ee40000000a00 */
[----:B---3--:R-:W-:-:S05]  /*21120*/  @P0 IMAD.WIDE R2, R5, 0x4, R2 ;  /* 0x0000000405020825 */ /* 0x008fca00078e0202 */
[----:B------:R3:W4:Y:S01]  /*21130*/  @P0 LDG.E R6, desc[UR46][R2.64] ;  /* 0x0000002e02060981 */ /* 0x000722000c1e1900 */
[----:B-1----:R-:W-:Y:S01]  /*21140*/  ISETP.NE.AND P0, PT, R0, 0x1, PT ;  /* 0x000000010000780c */ /* 0x002fe20003f05270 */
[----:B------:R-:W-:Y:S01]  /*21150*/  IMAD.U32 R0, RZ, RZ, UR42 ;  /* 0x0000002aff007e24 */ /* 0x000fe2000f8e00ff */
[----:B--2---:R-:W-:Y:S01]  /*21160*/  LOP3.LUT R7, R4, 0x1f, RZ, 0xc0, !PT ;  /* 0x0000001f04077812 */ /* 0x004fe200078ec0ff */
[----:B------:R-:W-:Y:S01]  /*21170*/  UMOV UR40, URZ ;  /* 0x0000003f00287c82 */ /* 0x000fe20008000000 */
[----:B------:R-:W-:Y:S01]  /*21180*/  UMOV UR6, 0xffffffff ;  /* 0xffffffff00067882 */ /* 0x000fe20000000000 */
[----:B------:R-:W-:Y:S01]  /*21190*/  VIADD R8, R19, 0xffffffff ;  /* 0xffffffff13087836 */ /* 0x000fe20000000000 */
[----:B------:R-:W-:Y:S01]  /*211a0*/  ISETP.NE.AND P1, PT, R7, RZ, PT ;  /* 0x000000ff0700720c */ /* 0x000fe20003f25270 */
[----:B---3--:R-:W1:Y:S08]  /*211b0*/  LDC.64 R2, c[0x0][0x3f8] ;  /* 0x0000fe00ff027b82 */ /* 0x008e700000000a00 */
[----:B------:R-:W2:Y:S04]  /*211c0*/  @P0 LDC R4, c[0x0][0x42c] ;  /* 0x00010b00ff040b82 */ /* 0x000ea80000000800 */
[----:B------:R-:W-:-:S05]  /*211d0*/  VOTEU.ALL UP1, P1 ;  /* 0x00000000003f7886 */ /* 0x000fca0000820000 */
[----:B------:R-:W-:Y:S01]  /*211e0*/  @!UP1 UIADD3 UR4, UP0, UR48, 0x270, URZ ;  /* 0x0000027030049890 */ /* 0x000fe2000ff1e03f */
[----:B------:R-:W3:Y:S03]  /*211f0*/  @P0 LDC R5, c[0x0][0x430] ;  /* 0x00010c00ff050b82 */ /* 0x000ee60000000800 */
[----:B------:R-:W-:-:S09]  /*21200*/  @!UP1 UIADD3.X UR5, URZ, UR49, URZ, UP0, !UPT ;  /* 0x000000313f059290 */ /* 0x000fd200087fe43f */
[----:B------:R1:W-:Y:S01]  /*21210*/  @!UP1 UTMAPF.L2.4D [UR40], [UR4] ;  /* 0x00000028040095b8 */ /* 0x0003e20008018000 */
[----:B--2---:R-:W-:-:S05]  /*21220*/  @P0 IMAD.HI.U32 R4, R4, UR42, RZ ;  /* 0x0000002a04040c27 */ /* 0x004fca000f8e00ff */
[----:B---3--:R-:W-:Y:S02]  /*21230*/  @P0 SHF.R.U32.HI R0, RZ, R5, R4 ;  /* 0x00000005ff000219 */ /* 0x008fe40000011604 */
[----:B-1----:R-:W-:-:S04]  /*21240*/  ISETP.NE.U32.AND P0, PT, R2, RZ, PT ;  /* 0x000000ff0200720c */ /* 0x002fc80003f05070 */
[----:B------:R-:W-:-:S04]  /*21250*/  ISETP.NE.AND.EX P0, PT, R3, RZ, PT, P0 ;  /* 0x000000ff0300720c */ /* 0x000fc80003f05300 */
[----:B----4-:R-:W-:Y:S01]  /*21260*/  SEL R4, R6, RZ, !P0 ;  /* 0x000000ff06047207 */ /* 0x010fe20004000000 */
[----:B------:R-:W-:Y:S08]  /*21270*/  BRA.DIV UR6, `(.L_x_1622) ;  /* 0x0000002606907947 */ /* 0x000ff0000b800000 */
.L_x_1676:
[----:B------:R-:W-:Y:S01]  /*21280*/  UMOV UR4, 0xffffffff ;  /* 0xffffffff00047882 */ /* 0x000fe20000000000 */
[----:B------:R-:W-:Y:S02]  /*21290*/  SHF.R.S32.HI R7, RZ, 0x1f, R6 ;  /* 0x0000001fff077819 */ /* 0x000fe40000011406 */
[----:B------:R-:W-:Y:S05]  /*212a0*/  BRA.DIV UR4, `(.L_x_1623) ;  /* 0x0000002604b07947 */ /* 0x000fea000b800000 */
[----:B------:R-:W-:-:S13]  /*212b0*/  ELECT P6, URZ, PT ;  /* 0x00000000003f782f */ /* 0x000fda00038c0000 */
.L_x_1679:
[----:B------:R-:W-:Y:S05]  /*212c0*/  @!P6 BRA `(.L_x_1624) ;  /* 0x0000000000c8e947 */ /* 0x000fea0003800000 */
[----:B------:R-:W-:Y:S01]  /*212d0*/  IMAD.MOV.U32 R4, RZ, RZ, R6 ;  /* 0x000000ffff047224 */ /* 0x000fe200078e0006 */
[----:B------:R-:W-:Y:S06]  /*212e0*/  @!P0 BRA `(.L_x_1625) ;  /* 0x0000000000448947 */ /* 0x000fec0003800000 */
[----:B------:R-:W1:Y:S01]  /*212f0*/  LDC R9, c[0x0][0x41c] ;  /* 0x00010700ff097b82 */ /* 0x000e620000000800 */
[----:B------:R-:W-:Y:S01]  /*21300*/  ULDC.64 UR4, c[0x0][0x408] ;  /* 0x0001020000047ab9 */ /* 0x000fe20000000a00 */
[----:B-1----:R-:W-:-:S13]  /*21310*/  ISETP.NE.AND P2, PT, R9, 0x1, PT ;  /* 0x000000010900780c */ /* 0x002fda0003f45270 */
[----:B------:R-:W1:Y:S02]  /*21320*/  @P2 LDC.64 R4, c[0x0][0x420] ;  /* 0x00010800ff042b82 */ /* 0x000e640000000a00 */
[----:B-1----:R-:W-:-:S04]  /*21330*/  @P2 IMAD.HI.U32 R10, R8, R4, RZ ;  /* 0x00000004080a2227 */ /* 0x002fc800078e00ff */
        /* <DEDUP_REMOVED lines=9> */
[----:B------:R-:W-:-:S04]  /*213d0*/  LEA R10, P2, R4, R2, 0x2 ;  /* 0x00000002040a7211 */ /* 0x000fc800078410ff */
[----:B------:R-:W-:-:S05]  /*213e0*/  LEA.HI.X R11, R4, R3, R5, 0x2, P2 ;  /* 0x00000003040b7211 */ /* 0x000fca00010f1405 */
[----:B------:R1:W5:Y:S04]  /*213f0*/  LDG.E R4, desc[UR46][R10.64] ;  /* 0x0000002e0a047981 */ /* 0x000368000c1e1900 */
.L_x_1625:
[----:B------:R-:W2:Y:S01]  /*21400*/  S2R R5, SR_TID.X ;  /* 0x0000000000057919 */ /* 0x000ea20000002100 */
[----:B-1----:R-:W-:Y:S01]  /*21410*/  IMAD R10, R16, 0x8, R18 ;  /* 0x00000008100a7824 */ /* 0x002fe200078e0212 */
[----:B--2---:R-:W-:Y:S02]  /*21420*/  LOP3.LUT R9, R5, 0x7f, RZ, 0xc0, !PT ;  /* 0x0000007f05097812 */ /* 0x004fe400078ec0ff */
[----:B------:R-:W-:Y:S02]  /*21430*/  SHF.L.U32 R5, R17, 0x1f, RZ ;  /* 0x0000001f11057819 */ /* 0x000fe400000006ff */
[----:B------:R-:W-:Y:S02]  /*21440*/  ISETP.NE.AND P3, PT, R9, RZ, PT ;  /* 0x000000ff0900720c */ /* 0x000fe40003f65270 */
[----:B------:R-:W1:Y:S02]  /*21450*/  SYNCS.PHASECHK.TRANS64.TRYWAIT P2, [R10+URZ+0x32440], R5 ;  /* 0x032440050a0075a7 */ /* 0x000e64000804017f */
[----:B-1----:R-:W-:Y:S09]  /*21460*/  @!P2 BRA `(.L_x_1626) ;  /* 0x000000240060a947 */ /* 0x002ff20003800000 */
.L_x_1680:
[----:B------:R-:W-:Y:S05]  /*21470*/  @P3 BRA `(.L_x_1627) ;  /* 0x00000000001c3947 */ /* 0x000fea0003800000 */
[----:B------:R-:W2:Y:S01]  /*21480*/  S2R R9, SR_TID.X ;  /* 0x0000000000097919 */ /* 0x000ea20000002100 */
[----:B-1----:R-:W-:-:S04]  /*21490*/  IMAD.MOV.U32 R5, RZ, RZ, 0x3000 ;  /* 0x00003000ff057424 */ /* 0x002fc800078e00ff */
[----:B------:R3:W-:Y:S01]  /*214a0*/  SYNCS.ARRIVE.TRANS64 RZ, [R10+URZ+0x32430], R5 ;  /* 0x032430050aff79a7 */ /* 0x0007e2000800003f */
[----:B--2---:R-:W-:-:S04]  /*214b0*/  LOP3.LUT R9, R9, 0x1f, RZ, 0xc0, !PT ;  /* 0x0000001f09097812 */ /* 0x004fc800078ec0ff */
[----:B------:R-:W-:-:S13]  /*214c0*/  ISETP.NE.AND P2, PT, R9, RZ, PT ;  /* 0x000000ff0900720c */ /* 0x000fda0003f45270 */
[----:B---3--:R-:W-:Y:S05]  /*214d0*/  @!P2 BRA `(.L_x_1627) ;  /* 0x000000000004a947 */ /* 0x008fea0003800000 */
[----:B------:R-:W-:Y:S01]  /*214e0*/  BPT.TRAP 0x1 ;  /* 0x000000040000795c */ /* 0x000fe20000300000 */
.L_x_1627:
[----:B-1----:R-:W-:Y:S01]  /*214f0*/  IMAD R5, R16, 0x3000, R18 ;  /* 0x0000300010057824 */ /* 0x002fe200078e0212 */
        /* <DEDUP_REMOVED lines=10> */
[----:B------:R-:W-:Y:S02]  /*215a0*/  UIADD3 UR9, UR9, 0x32430, URZ ;  /* 0x0003243009097890 */ /* 0x000fe4000fffe03f */
[----:B------:R-:W-:Y:S02]  /*215b0*/  UIMAD UR11, UR11, 0x60, URZ ;  /* 0x000000600b0b78a4 */ /* 0x000fe4000f8e023f */
[----:B------:R-:W-:-:S09]  /*215c0*/  UIADD3 UR8, UR8, 0x1c400, URZ ;  /* 0x0001c40008087890 */ /* 0x000fd2000fffe03f */
[----:B------:R1:W-:Y:S02]  /*215d0*/  UTMALDG.4D [UR8], [UR4], desc[UR6] ;  /* 0x00000608040075b4 */ /* 0x0003e40008019000 */
[----:B-1----:R-:W-:Y:S01]  /*215e0*/  NOP ;  /* 0x0000000000007918 */ /* 0x002fe20000000000 */
.L_x_1624:
[----:B------:R-:W2:Y:S01]  /*215f0*/  LDL.LU R9, [R1+0x468] ;  /* 0x0004680001097983 */ /* 0x000ea20000300800 */
[----:B------:R-:W-:Y:S05]  /*21600*/  WARPSYNC.ALL ;  /* 0x0000000000007948 */ /* 0x000fea0003800000 */
[----:B------:R-:W-:Y:S01]  /*21610*/  BAR.SYNC.DEFER_BLOCKING 0x8, 0x120 ;  /* 0x0204800000007b1d */ /* 0x000fe20000010000 */
[----:B------:R-:W-:-:S05]  /*21620*/  ELECT P2, URZ, PT ;  /* 0x00000000003f782f */ /* 0x000fca0003840000 */
[----:B------:R-:W-:Y:S01]  /*21630*/  BSSY B0, `(.L_x_1628) ;  /* 0x0000034000007945 */ /* 0x000fe20003800000 */
[----:B--2---:R-:W-:-:S05]  /*21640*/  VIADD R9, R9, 0x1 ;  /* 0x0000000109097836 */ /* 0x004fca0000000000 */
[----:B------:R1:W-:Y:S01]  /*21650*/  STL [R1+0x468], R9 ;  /* 0x0004680901007387 */ /* 0x0003e20000100800 */
[----:B------:R-:W-:-:S04]  /*21660*/  LEA.HI R5, R9, R9, RZ, 0x1 ;  /* 0x0000000909057211 */ /* 0x000fc800078f08ff */
[----:B------:R-:W-:-:S05]  /*21670*/  LOP3.LUT R5, R5, 0xfffffffe, RZ, 0xc0, !PT ;  /* 0xfffffffe05057812 */ /* 0x000fca00078ec0ff */
[----:B------:R-:W-:-:S05]  /*21680*/  IMAD.IADD R5, R9, 0x1, -R5 ;  /* 0x0000000109057824 */ /* 0x000fca00078e0a05 */
[----:B------:R-:W-:Y:S01]  /*21690*/  SHF.L.U32 R5, R5, 0x1f, RZ ;  /* 0x0000001f05057819 */ /* 0x000fe200000006ff */
[----:B-1----:R-:W-:Y:S06]  /*216a0*/  @!P2 BRA `(.L_x_1629) ;  /* 0x0000000000b0a947 */ /* 0x002fec0003800000 */
[----:B------:R-:W-:Y:S01]  /*216b0*/  R2UR UR17, R18 ;  /* 0x00000000121172ca */ /* 0x000fe200000e0000 */
[----:B------:R-:W-:Y:S01]  /*216c0*/  UIADD3 UR4, UP0, UR48, 0x270, URZ ;  /* 0x0000027030047890 */ /* 0x000fe2000ff1e03f */
[----:B------:R-:W-:Y:S01]  /*216d0*/  IMAD.MOV.U32 R9, RZ, RZ, 0x4000 ;  /* 0x00004000ff097424 */ /* 0x000fe200078e00ff */
[----:B------:R-:W-:Y:S01]  /*216e0*/  UMOV UR14, 0x0 ;  /* 0x00000000000e7882 */ /* 0x000fe20000000000 */
[----:B------:R-:W-:Y:S01]  /*216f0*/  UMOV UR15, 0x12f00000 ;  /* 0x12f00000000f7882 */ /* 0x000fe20000000000 */
[----:B------:R-:W-:Y:S01]  /*21700*/  UIADD3.X UR5, URZ, UR49, URZ, UP0, !UPT ;  /* 0x000000313f057290 */ /* 0x000fe200087fe43f */
[----:B------:R1:W-:Y:S01]  /*21710*/  SYNCS.ARRIVE.TRANS64 RZ, [R18+URZ+0x32400], R9 ;  /* 0x0324000912ff79a7 */ /* 0x0003e2000800003f */
[----:B------:R-:W-:Y:S01]  /*21720*/  UIADD3 UR6, UP0, UR48, 0x770, URZ ;  /* 0x0000077030067890 */ /* 0x000fe2000ff1e03f */
[----:B------:R-:W-:Y:S01]  /*21730*/  UMOV UR10, URZ ;  /* 0x0000003f000a7c82 */ /* 0x000fe20008000000 */
[----:B------:R-:W-:Y:S01]  /*21740*/  UMOV UR11, UR41 ;  /* 0x00000029000b7c82 */ /* 0x000fe20008000000 */
[----:B------:R-:W-:Y:S01]  /*21750*/  UMOV UR12, UR42 ;  /* 0x0000002a000c7c82 */ /* 0x000fe20008000000 */
[----:B------:R-:W-:-:S02]  /*21760*/  UMOV UR13, UR43 ;  /* 0x0000002b000d7c82 */ /* 0x000fc40008000000 */
[----:B------:R-:W-:Y:S02]  /*21770*/  UIADD3 UR8, UR17, 0x18400, URZ ;  /* 0x0001840011087890 */ /* 0x000fe4000fffe03f */
[----:B------:R-:W-:Y:S01]  /*21780*/  UIADD3 UR9, UR17, 0x32400, URZ ;  /* 0x0003240011097890 */ /* 0x000fe2000fffe03f */
[----:B-1----:R-:W-:Y:S01]  /*21790*/  IMAD.MOV.U32 R9, RZ, RZ, 0x10000 ;  /* 0x00010000ff097424 */ /* 0x002fe200078e00ff */
[----:B------:R-:W-:Y:S02]  /*217a0*/  UIADD3.X UR7, URZ, UR49, URZ, UP0, !UPT ;  /* 0x000000313f077290 */ /* 0x000fe400087fe43f */
[----:B------:R-:W-:Y:S02]  /*217b0*/  UIADD3 UR32, UR17, 0x22400, URZ ;  /* 0x0002240011207890 */ /* 0x000fe4000fffe03f */
[----:B------:R-:W-:Y:S02]  /*217c0*/  UIADD3 UR33, UR17, 0x32410, URZ ;  /* 0x0003241011217890 */ /* 0x000fe4000fffe03f */
[----:B------:R-:W-:Y:S01]  /*217d0*/  UIADD3 UR24, UR17, 0x26400, URZ ;  /* 0x0002640011187890 */ /* 0x000fe2000fffe03f */
[----:B------:R1:W-:Y:S01]  /*217e0*/  UTMALDG.4D [UR8], [UR4], desc[UR14] ;  /* 0x00000e08040075b4 */ /* 0x0003e20008019000 */
[----:B------:R-:W-:Y:S01]  /*217f0*/  UIADD3 UR16, UR17, 0x2a400, URZ ;  /* 0x0002a40011107890 */ /* 0x000fe2000fffe03f */
[----:B------:R2:W-:Y:S01]  /*21800*/  SYNCS.ARRIVE.TRANS64 RZ, [R18+URZ+0x32410], R9 ;  /* 0x0324100912ff79a7 */ /* 0x0005e2000800003f */
[----:B------:R-:W-:Y:S01]  /*21810*/  UMOV UR35, UR41 ;  /* 0x0000002900237c82 */ /* 0x000fe20008000000 */
[----:B------:R-:W-:Y:S01]  /*21820*/  UMOV UR36, UR42 ;  /* 0x0000002a00247c82 */ /* 0x000fe20008000000 */
[----:B------:R-:W-:Y:S01]  /*21830*/  UMOV UR37, UR43 ;  /* 0x0000002b00257c82 */ /* 0x000fe20008000000 */
[----:B------:R-:W-:Y:S01]  /*21840*/  UMOV UR34, UR10 ;  /* 0x0000000a00227c82 */ /* 0x000fe20008000000 */
[----:B------:R-:W-:Y:S01]  /*21850*/  UMOV UR26, 0x40 ;  /* 0x00000040001a7882 */ /* 0x000fe20000000000 */
[----:B------:R-:W-:Y:S01]  /*21860*/  UMOV UR27, UR41 ;  /* 0x00000029001b7c82 */ /* 0x000fe20008000000 */
[----:B------:R-:W-:Y:S01]  /*21870*/  UMOV UR28, UR42 ;  /* 0x0000002a001c7c82 */ /* 0x000fe20008000000 */
[----:B------:R-:W-:Y:S01]  /*21880*/  UMOV UR29, UR43 ;  /* 0x0000002b001d7c82 */ /* 0x000fe20008000000 */
[----:B------:R-:W-:Y:S01]  /*21890*/  UMOV UR25, UR33 ;  /* 0x0000002100197c82 */ /* 0x000fe20008000000 */
[----:B------:R-:W-:Y:S01]  /*218a0*/  UMOV UR18, 0x80 ;  /* 0x0000008000127882 */ /* 0x000fe20000000000 */
[----:B------:R-:W-:Y:S01]  /*218b0*/  UMOV UR19, UR41 ;  /* 0x0000002900137c82 */ /* 0x000fe20008000000 */
[----:B------:R-:W-:Y:S01]  /*218c0*/  UMOV UR20, UR42 ;  /* 0x0000002a00147c82 */ /* 0x000fe20008000000 */
[----:B------:R2:W-:Y:S01]  /*218d0*/  UTMALDG.4D [UR32], [UR6], desc[UR14] ;  /* 0x00000e20060075b4 */ /* 0x0005e20008019000 */
[----:B------:R-:W-:Y:S01]  /*218e0*/  UMOV UR21, UR43 ;  /* 0x0000002b00157c82 */ /* 0x000fe20008000000 */
[----:B------:R2:W-:Y:S01]  /*218f0*/  UTMALDG.4D [UR24], [UR6], desc[UR14] ;  /* 0x00000e18060075b4 */ /* 0x0005e20008019000 */
[----:B-1----:R-:W-:Y:S01]  /*21900*/  UIADD3 UR8, UR17, 0x2e400, URZ ;  /* 0x0002e40011087890 */ /* 0x002fe2000fffe03f */
[----:B------:R-:W-:-:S02]  /*21910*/  UMOV UR10, 0xc0 ;  /* 0x000000c0000a7882 */ /* 0x000fc40000000000 */
[----:B------:R-:W-:Y:S01]  /*21920*/  UMOV UR17, UR33 ;  /* 0x0000002100117c82 */ /* 0x000fe20008000000 */
[----:B------:R-:W-:Y:S01]  /*21930*/  UMOV UR9, UR33 ;  /* 0x0000002100097c82 */ /* 0x000fe20008000000 */
[----:B------:R2:W-:Y:S04]  /*21940*/  UTMALDG.4D [UR16], [UR6], desc[UR14] ;  /* 0x00000e10060075b4 */ /* 0x0005e80008019000 */
[----:B------:R2:W-:Y:S02]  /*21950*/  UTMALDG.4D [UR8], [UR6], desc[UR14] ;  /* 0x00000e08060075b4 */ /* 0x0005e40008019000 */
[----:B--2---:R-:W-:Y:S01]  /*21960*/  NOP ;  /* 0x0000000000007918 */ /* 0x004fe20000000000 */
.L_x_1629:
[----:B------:R-:W-:Y:S05]  /*21970*/  BSYNC B0 ;  /* 0x0000000000007941 */ /* 0x000fea0003800000 */
.L_x_1628:
[----:B------:R-:W1:Y:S02]  /*21980*/  SYNCS.PHASECHK.TRANS64.TRYWAIT P2, [R18+URZ+0x32420], R5 ;  /* 0x03242005120075a7 */ /* 0x000e64000804017f */
[----:B-1----:R-:W-:Y:S05]  /*21990*/  @!P2 BRA `(.L_x_1630) ;  /* 0x000000200028a947 */ /* 0x002fea0003800000 */
.L_x_1681:
[----:B------:R-:W-:Y:S01]  /*219a0*/  ULDC.64 UR4, c[0x0][0x408] ;  /* 0x0001020000047ab9 */ /* 0x000fe20000000a00 */
[----:B------:R-:W-:Y:S04]  /*219b0*/  BSSY B0, `(.L_x_1631) ;  /* 0x0000030000007945 */ /* 0x000fe80003800000 */
[----:B------:R-:W-:Y:S05]  /*219c0*/  @!P6 BRA `(.L_x_1632) ;  /* 0x0000000000b8e947 */ /* 0x000fea0003800000 */
[----:B------:R-:W-:Y:S01]  /*219d0*/  IMAD R10, R16, 0x8, R18 ;  /* 0x00000008100a7824 */ /* 0x000fe200078e0212 */
[----:B-1----:R-:W-:Y:S01]  /*219e0*/  SHF.L.U32 R5, R17, 0x1f, RZ ;  /* 0x0000001f11057819 */ /* 0x002fe200000006ff */
[----:B------:R-:W1:Y:S03]  /*219f0*/  S2R R9, SR_TID.X ;  /* 0x0000000000097919 */ /* 0x000e660000002100 */
[----:B------:R-:W2:Y:S01]  /*21a00*/  SYNCS.PHASECHK.TRANS64.TRYWAIT P2, [R10+URZ+0x32460], R5 ;  /* 0x032460050a0075a7 */ /* 0x000ea2000804017f */
[----:B-1----:R-:W-:-:S04]  /*21a10*/  LOP3.LUT R9, R9, 0x7f, RZ, 0xc0, !PT ;  /* 0x0000007f09097812 */ /* 0x002fc800078ec0ff */
[----:B------:R-:W-:Y:S01]  /*21a20*/  ISETP.NE.AND P3, PT, R9, RZ, PT ;  /* 0x000000ff0900720c */ /* 0x000fe20003f65270 */
[----:B--2---:R-:W-:-:S12]  /*21a30*/  @!P2 BRA `(.L_x_1633) ;  /* 0x000000200014a947 */ /* 0x004fd80003800000 */
.L_x_1682:
        /* <DEDUP_REMOVED lines=8> */
.L_x_1634:
[----:B-1----:R-:W-:Y:S01]  /*21ac0*/  IMAD R5, R16, 0xc000, R18 ;  /* 0x0000c00010057824 */ /* 0x002fe200078e0212 */
        /* <DEDUP_REMOVED lines=11> */
[----:B------:R-:W-:Y:S02]  /*21b80*/  UIMAD UR11, UR11, 0x60, URZ ;  /* 0x000000600b0b78a4 */ /* 0x000fe4000f8e023f */
[----:B------:R-:W-:Y:S02]  /*21b90*/  UIADD3 UR9, UR9, 0x32450, URZ ;  /* 0x0003245009097890 */ /* 0x000fe4000fffe03f */
        /* <DEDUP_REMOVED lines=17> */
.L_x_1632:
[----:B------:R-:W-:Y:S05]  /*21cb0*/  BSYNC B0 ;  /* 0x0000000000007941 */ /* 0x000fea0003800000 */
.L_x_1631:
[----:B------:R-:W-:-:S05]  /*21cc0*/  VIADD R8, R19, 0xfffffffe ;  /* 0xfffffffe13087836 */ /* 0x000fca0000000000 */
[----:B------:R-:W-:-:S13]  /*21cd0*/  ISETP.GE.AND P2, PT, R8, UR39, PT ;  /* 0x0000002708007c0c */ /* 0x000fda000bf46270 */
[----:B------:R-:W-:Y:S05]  /*21ce0*/  @!P2 BRA `(.L_x_1635) ;  /* 0x0000001000d4a947 */ /* 0x000fea0003800000 */
[----:B------:R-:W-:Y:S01]  /*21cf0*/  IMAD.MOV R10, RZ, RZ, -R19 ;  /* 0x000000ffff0a7224 */ /* 0x000fe200078e0a13 */
[----:B------:R-:W-:-:S04]  /*21d00*/  LOP3.LUT R9, RZ, UR39, RZ, 0x33, !PT ;  /* 0x00000027ff097c12 */ /* 0x000fc8000f8e33ff */
[----:B------:R-:W-:-:S05]  /*21d10*/  VIADDMNMX R9, R10, 0x1, R9, !PT ;  /* 0x000000010a097846 */ /* 0x000fca0007800109 */
[----:B-1----:R-:W-:-:S05]  /*21d20*/  IMAD.IADD R5, R19, 0x1, R9 ;  /* 0x0000000113057824 */ /* 0x002fca00078e0209 */
        /* <DEDUP_REMOVED lines=28> */
.L_x_1639:
[----:B-1----:R-:W1:Y:S01]  /*21ef0*/  S2R R2, SR_TID.X ;  /* 0x0000000000027919 */ /* 0x002e620000002100 */
[----:B------:R-:W-:Y:S02]  /*21f00*/  SHF.L.U32 R3, R17, 0x1f, RZ ;  /* 0x0000001f11037819 */ /* 0x000fe400000006ff */
[----:B-1----:R-:W-:Y:S01]  /*21f10*/  LOP3.LUT R5, R2, 0x7f, RZ, 0xc0, !PT ;  /* 0x0000007f02057812 */ /* 0x002fe200078ec0ff */
[----:B------:R-:W-:-:S03]  /*21f20*/  IMAD R2, R16, 0x8, R18 ;  /* 0x0000000810027824 */ /* 0x000fc600078e0212 */
[----:B------:R-:W-:Y:S01]  /*21f30*/  ISETP.NE.AND P2, PT, R5, RZ, PT ;  /* 0x000000ff0500720c */ /* 0x000fe20003f45270 */
[----:B------:R-:W1:Y:S02]  /*21f40*/  SYNCS.PHASECHK.TRANS64.TRYWAIT P3, [R2+URZ+0x32440], R3 ;  /* 0x03244003020075a7 */ /* 0x000e64000806017f */
[----:B-1----:R-:W-:Y:S10]  /*21f50*/  @!P3 BRA `(.L_x_1640) ;  /* 0x0000001800e0b947 */ /* 0x002ff40003800000 */
.L_x_1683:
[----:B------:R-:W-:Y:S05]  /*21f60*/  @P2 BRA `(.L_x_1641) ;  /* 0x00000000001c2947 */ /* 0x000fea0003800000 */
[----:B------:R-:W2:Y:S02]  /*21f70*/  S2R R5, SR_TID.X ;  /* 0x0000000000057919 */ /* 0x000ea40000002100 */
[----:B--2---:R-:W-:Y:S01]  /*21f80*/  LOP3.LUT R10, R5, 0x1f, RZ, 0xc0, !PT ;  /* 0x0000001f050a7812 */ /* 0x004fe200078ec0ff */
[----:B------:R-:W-:-:S03]  /*21f90*/  IMAD.MOV.U32 R5, RZ, RZ, 0x3000 ;  /* 0x00003000ff057424 */ /* 0x000fc600078e00ff */
[----:B------:R-:W-:Y:S01]  /*21fa0*/  ISETP.NE.AND P3, PT, R10, RZ, PT ;  /* 0x000000ff0a00720c */ /* 0x000fe20003f65270 */
[----:B------:R2:W-:-:S12]  /*21fb0*/  SYNCS.ARRIVE.TRANS64 RZ, [R2+URZ+0x32430], R5 ;  /* 0x0324300502ff79a7 */ /* 0x0005d8000800003f */
[----:B--2---:R-:W-:Y:S05]  /*21fc0*/  @!P3 BRA `(.L_x_1641) ;  /* 0x000000000004b947 */ /* 0x004fea0003800000 */
[----:B------:R-:W-:Y:S01]  /*21fd0*/  BPT.TRAP 0x1 ;  /* 0x000000040000795c */ /* 0x000fe20000300000 */
.L_x_1641:
[----:B------:R-:W-:Y:S01]  /*21fe0*/  IMAD R5, R16, 0x3000, R18 ;  /* 0x0000300010057824 */ /* 0x000fe200078e0212 */
        /* <DEDUP_REMOVED lines=11> */
[----:B------:R-:W-:-:S04]  /*220a0*/  UIADD3 UR9, UR9, 0x32430, URZ ;  /* 0x0003243009097890 */ /* 0x000fc8000fffe03f */
[----:B------:R-:W-:-:S09]  /*220b0*/  UIADD3 UR8, UR8, 0x1c400, URZ ;  /* 0x0001c40008087890 */ /* 0x000fd2000fffe03f */
[----:B------:R2:W-:Y:S01]  /*220c0*/  UTMALDG.4D [UR8], [UR6], desc[UR14] ;  /* 0x00000e08060075b4 */ /* 0x0005e20008019000 */
[----:B------:R-:W3:Y:S02]  /*220d0*/  SYNCS.PHASECHK.TRANS64.TRYWAIT P3, [R2+URZ+0x32460], R3 ;  /* 0x03246003020075a7 */ /* 0x000ee4000806017f */
[----:B--23--:R-:W-:Y:S05]  /*220e0*/  @!P3 BRA `(.L_x_1642) ;  /* 0x000000180090b947 */ /* 0x00cfea0003800000 */
.L_x_1684:
        /* <DEDUP_REMOVED lines=8> */
.L_x_1643:
[----:B------:R-:W-:Y:S01]  /*22170*/  R2UR UR9, R2 ;  /* 0x00000000020972ca */ /* 0x000fe200000e0000 */
[----:B-12---:R-:W-:Y:S01]  /*22180*/  IMAD R2, R16, 0xc000, R18 ;  /* 0x0000c00010027824 */ /* 0x006fe200078e0212 */
        /* <DEDUP_REMOVED lines=9> */
[----:B------:R-:W-:-:S02]  /*22220*/  UMOV UR18, 0x40 ;  /* 0x0000004000127882 */ /* 0x000fc40000000000 */
[----:B------:R-:W-:-:S06]  /*22230*/  UIADD3 UR9, UR9, 0x32450, URZ ;  /* 0x0003245009097890 */ /* 0x000fcc000fffe03f */
        /* <DEDUP_REMOVED lines=17> */
.L_x_1638:
[----:B------:R-:W-:Y:S05]  /*22350*/  BSYNC B0 ;  /* 0x0000000000007941 */ /* 0x000fea0003800000 */
.L_x_1637:
[----:B------:R-:W-:-:S07]  /*22360*/  VIADD R8, R19, 0xfffffffd ;  /* 0xfffffffd13087836 */ /* 0x000fce0000000000 */
.L_x_1636:
[----:B------:R-:W-:Y:S01]  /*22370*/  VIADD R9, R9, 0xfffffffe ;  /* 0xfffffffe09097836 */ /* 0x000fe20000000000 */
[----:B------:R-:W-:Y:S01]  /*22380*/  LOP3.LUT R2, RZ, R19, RZ, 0x33, !PT ;  /* 0x00000013ff027212 */ /* 0x000fe200078e33ff */
[----:B------:R-:W-:Y:S03]  /*22390*/  BSSY B0, `(.L_x_1635) ;  /* 0x00000ca000007945 */ /* 0x000fe60003800000 */
[----:B------:R-:W-:-:S13]  /*223a0*/  ISETP.NE.AND P2, PT, R9, R2, PT ;  /* 0x000000020900720c */ /* 0x000fda0003f45270 */
[----:B------:R-:W-:Y:S05]  /*223b0*/  @!P2 BRA `(.L_x_1644) ;  /* 0x0000000c001ca947 */ /* 0x000fea0003800000 */
.L_x_1659:
[----:B------:R-:W-:Y:S01]  /*223c0*/  VIADD R9, R16, 0x1 ;  /* 0x0000000110097836 */ /* 0x000fe20000000000 */
[----:B------:R-:W-:Y:S05]  /*223d0*/  YIELD ;  /* 0x0000000000007946 */ /* 0x000fea0003800000 */
[----:B------:R-:W-:Y:S01]  /*223e0*/  ISETP.NE.AND P2, PT, R9, 0x2, PT ;  /* 0x000000020900780c */ /* 0x000fe20003f45270 */
[----:B------:R-:W-:Y:S03]  /*223f0*/  BSSY B1, `(.L_x_1645) ;  /* 0x000005e000017945 */ /* 0x000fe60003800000 */
[----:B------:R-:W-:-:S02]  /*22400*/  SEL R2, RZ, 0x1, P2 ;  /* 0x00000001ff027807 */ /* 0x000fc40001000000 */
[----:B------:R-:W-:Y:S02]  /*22410*/  SEL R9, R9, RZ, P2 ;  /* 0x000000ff09097207 */ /* 0x000fe40001000000 */
[----:B------:R-:W-:Y:S01]  /*22420*/  LOP3.LUT R17, R17, R2, RZ, 0x3c, !PT ;  /* 0x0000000211117212 */ /* 0x000fe200078e3cff */
[----:B------:R-:W-:Y:S06]  /*22430*/  @!P6 BRA `(.L_x_1646) ;  /* 0x000000040064e947 */ /* 0x000fec0003800000 */
[----:B------:R-:W-:Y:S01]  /*22440*/  IMAD.MOV.U32 R10, RZ, RZ, R8 ;  /* 0x000000ffff0a7224 */ /* 0x000fe200078e0008 */
        /* <DEDUP_REMOVED lines=9> */
[----:B------:R-:W1:Y:S03]  /*224e0*/  LDC.64 R4, c[0x0][0x3f8] ;  /* 0x0000fe00ff047b82 */ /* 0x000e660000000a00 */
[----:B------:R-:W-:-:S04]  /*224f0*/  IMAD.MOV R3, RZ, RZ, -R2 ;  /* 0x000000ffff037224 */ /* 0x000fc800078e0a02 */
[----:B------:R-:W-:Y:S01]  /*22500*/  IMAD R10, R10, R3, R8 ;  /* 0x000000030a0a7224 */ /* 0x000fe200078e0208 */
[----:B------:R-:W-:-:S03]  /*22510*/  SHF.R.S32.HI R3, RZ, 0x1f, R2 ;  /* 0x0000001fff037819 */ /* 0x000fc60000011402 */
[----:B------:R-:W-:-:S04]  /*22520*/  IMAD.WIDE.U32 R2, R6, UR4, R2 ;  /* 0x0000000406027c25 */ /* 0x000fc8000f8e0002 */
[----:B------:R-:W-:Y:S01]  /*22530*/  IMAD.IADD R3, R11, 0x1, R3 ;  /* 0x000000010b037824 */ /* 0x000fe200078e0203 */
[----:B-1----:R-:W-:-:S04]  /*22540*/  LEA R4, P2, R2, R4, 0x2 ;  /* 0x0000000402047211 */ /* 0x002fc800078410ff */
[----:B------:R-:W-:-:S05]  /*22550*/  LEA.HI.X R5, R2, R5, R3, 0x2, P2 ;  /* 0x0000000502057211 */ /* 0x000fca00010f1403 */
[----:B------:R1:W5:Y:S04]  /*22560*/  LDG.E R4, desc[UR46][R4.64] ;  /* 0x0000002e04047981 */ /* 0x000368000c1e1900 */
.L_x_1647:
[----:B------:R-:W1:Y:S01]  /*22570*/  S2R R2, SR_TID.X ;  /* 0x0000000000027919 */ /* 0x000e620000002100 */
[----:B------:R-:W-:Y:S01]  /*22580*/  IMAD R3, R9, 0x8, R18 ;  /* 0x0000000809037824 */ /* 0x000fe200078e0212 */
[----:B-1----:R-:W-:Y:S02]  /*22590*/  LOP3.LUT R5, R2, 0x7f, RZ, 0xc0, !PT ;  /* 0x0000007f02057812 */ /* 0x002fe400078ec0ff */
[----:B------:R-:W-:Y:S02]  /*225a0*/  SHF.L.U32 R2, R17, 0x1f, RZ ;  /* 0x0000001f11027819 */ /* 0x000fe400000006ff */
[----:B------:R-:W-:Y:S02]  /*225b0*/  ISETP.NE.AND P2, PT, R5, RZ, PT ;  /* 0x000000ff0500720c */ /* 0x000fe40003f45270 */
[----:B------:R-:W1:Y:S02]  /*225c0*/  SYNCS.PHASECHK.TRANS64.TRYWAIT P3, [R3+URZ+0x32440], R2 ;  /* 0x03244002030075a7 */ /* 0x000e64000806017f */
[----:B-1----:R-:W-:Y:S09]  /*225d0*/  @!P3 BRA `(.L_x_1648) ;  /* 0x000000140068b947 */ /* 0x002ff20003800000 */
.L_x_1685:
        /* <DEDUP_REMOVED lines=8> */
.L_x_1649:
[----:B------:R-:W-:Y:S01]  /*22660*/  IMAD R5, R9, 0x3000, R18 ;  /* 0x0000300009057824 */ /* 0x000fe200078e0212 */
[----:B------:R-:W-:Y:S01]  /*22670*/  R2UR UR9, R3 ;  /* 0x00000000030972ca */ /* 0x000fe200000e0000 */
[----:B------:R-:W-:Y:S01]  /*22680*/  UIADD3 UR6, UP0, UR48, 0x370, URZ ;  /* 0x0000037030067890 */ /* 0x000fe2000ff1e03f */
[----:B------:R-:W-:Y:S01]  /*22690*/  R2UR UR12, R0 ;  /* 0x00000000000c72ca */ /* 0x000fe200000e0000 */
[----:B------:R-:W-:Y:S01]  /*226a0*/  UMOV UR14, 0x0 ;  /* 0x00000000000e7882 */ /* 0x000fe20000000000 */
[----:B------:R-:W-:Y:S01]  /*226b0*/  R2UR UR8, R5 ;  /* 0x00000000050872ca */ /* 0x000fe200000e0000 */
[----:B------:R-:W-:Y:S01]  /*226c0*/  IMAD R5, R10, 0x60, RZ ;  /* 0x000000600a057824 */ /* 0x000fe200078e02ff */
[----:B-----5:R-:W-:Y:S01]  /*226d0*/  R2UR UR13, R4 ;  /* 0x00000000040d72ca */ /* 0x020fe200000e0000 */
[----:B------:R-:W-:Y:S01]  /*226e0*/  UIADD3.X UR7, URZ, UR49, URZ, UP0, !UPT ;  /* 0x000000313f077290 */ /* 0x000fe200087fe43f */
[----:B------:R-:W-:Y:S02]  /*226f0*/  UMOV UR15, 0x14f00000 ;  /* 0x14f00000000f7882 */ /* 0x000fe40000000000 */
[----:B------:R-:W-:Y:S01]  /*22700*/  R2UR UR11, R5 ;  /* 0x00000000050b72ca */ /* 0x000fe200000e0000 */
[----:B------:R-:W-:-:S02]  /*22710*/  UMOV UR10, URZ ;  /* 0x0000003f000a7c82 */ /* 0x000fc40008000000 */
[----:B------:R-:W-:-:S04]  /*22720*/  UIADD3 UR9, UR9, 0x32430, URZ ;  /* 0x0003243009097890 */ /* 0x000fc8000fffe03f */
[----:B------:R-:W-:-:S09]  /*22730*/  UIADD3 UR8, UR8, 0x1c400, URZ ;  /* 0x0001c40008087890 */ /* 0x000fd2000fffe03f */
[----:B------:R2:W-:Y:S01]  /*22740*/  UTMALDG.4D [UR8], [UR6], desc[UR14] ;  /* 0x00000e08060075b4 */ /* 0x0005e20008019000 */
[----:B------:R-:W3:Y:S02]  /*22750*/  SYNCS.PHASECHK.TRANS64.TRYWAIT P3, [R3+URZ+0x32460], R2 ;  /* 0x03246002030075a7 */ /* 0x000ee4000806017f */
[----:B--23--:R-:W-:Y:S05]  /*22760*/  @!P3 BRA `(.L_x_1650) ;  /* 0x000000140018b947 */ /* 0x00cfea0003800000 */
.L_x_1686:
        /* <DEDUP_REMOVED lines=8> */
.L_x_1651:
        /* <DEDUP_REMOVED lines=12> */
[----:B------:R-:W-:-:S04]  /*228b0*/  UIADD3 UR9, UR9, 0x32450, URZ ;  /* 0x0003245009097890 */ /* 0x000fc8000fffe03f */
        /* <DEDUP_REMOVED lines=17> */
.L_x_1646:
[----:B------:R-:W-:Y:S05]  /*229d0*/  BSYNC B1 ;  /* 0x0000000000017941 */ /* 0x000fea0003800000 */
.L_x_1645:
[----:B------:R-:W-:Y:S01]  /*229e0*/  VIADD R9, R9, 0x1 ;  /* 0x0000000109097836 */ /* 0x000fe20000000000 */
[----:B------:R-:W-:Y:S04]  /*229f0*/  BSSY B1, `(.L_x_1652) ;  /* 0x0000060000017945 */ /* 0x000fe80003800000 */
[----:B------:R-:W-:-:S04]  /*22a00*/  ISETP.NE.AND P2, PT, R9, 0x2, PT ;  /* 0x000000020900780c */ /* 0x000fc80003f45270 */
[----:B------:R-:W-:Y:S02]  /*22a10*/  SEL R2, RZ, 0x1, P2 ;  /* 0x00000001ff027807 */ /* 0x000fe40001000000 */
[----:B------:R-:W-:Y:S01]  /*22a20*/  SEL R16, R9, RZ, P2 ;  /* 0x000000ff09107207 */ /* 0x000fe20001000000 */
[----:B------:R-:W-:Y:S01]  /*22a30*/  VIADD R9, R8, 0xffffffff ;  /* 0xffffffff08097836 */ /* 0x000fe20000000000 */
        /* <DEDUP_REMOVED lines=21> */
.L_x_1654:
[----:B------:R-:W1:Y:S01]  /*22b90*/  S2R R2, SR_TID.X ;  /* 0x0000000000027919 */ /* 0x000e620000002100 */
[----:B------:R-:W-:Y:S02]  /*22ba0*/  SHF.L.U32 R3, R17, 0x1f, RZ ;  /* 0x0000001f11037819 */ /* 0x000fe400000006ff */
[----:B-1----:R-:W-:Y:S01]  /*22bb0*/  LOP3.LUT R5, R2, 0x7f, RZ, 0xc0, !PT ;  /* 0x0000007f02057812 */ /* 0x002fe200078ec0ff */
[----:B------:R-:W-:-:S03]  /*22bc0*/  IMAD R2, R16, 0x8, R18 ;  /* 0x0000000810027824 */ /* 0x000fc600078e0212 */
[----:B------:R-:W-:Y:S01]  /*22bd0*/  ISETP.NE.AND P2, PT, R5, RZ, PT ;  /* 0x000000ff0500720c */ /* 0x000fe20003f45270 */
[----:B------:R-:W1:Y:S02]  /*22be0*/  SYNCS.PHASECHK.TRANS64.TRYWAIT P3, [R2+URZ+0x32440], R3 ;  /* 0x03244003020075a7 */ /* 0x000e64000806017f */
[----:B-1----:R-:W-:Y:S10]  /*22bf0*/  @!P3 BRA `(.L_x_1655) ;  /* 0x000000100008b947 */ /* 0x002ff40003800000 */
.L_x_1687:
        /* <DEDUP_REMOVED lines=8> */
.L_x_1656:
        /* <DEDUP_REMOVED lines=17> */
.L_x_1688:
        /* <DEDUP_REMOVED lines=8> */
.L_x_1658:
        /* <DEDUP_REMOVED lines=30> */
.L_x_1653:
[----:B------:R-:W-:Y:S05]  /*22ff0*/  BSYNC B1 ;  /* 0x0000000000017941 */ /* 0x000fea0003800000 */
.L_x_1652:
[----:B------:R-:W-:Y:S01]  /*23000*/  ISETP.GT.AND P2, PT, R9, UR39, PT ;  /* 0x0000002709007c0c */ /* 0x000fe2000bf44270 */
[----:B------:R-:W-:-:S12]  /*23010*/  VIADD R8, R8, 0xfffffffe ;  /* 0xfffffffe08087836 */ /* 0x000fd80000000000 */
[----:B------:R-:W-:Y:S05]  /*23020*/  @P2 BRA `(.L_x_1659) ;  /* 0xfffffff000e42947 */ /* 0x000fea000383ffff */
.L_x_1644:
[----:B------:R-:W-:Y:S05]  /*23030*/  BSYNC B0 ;  /* 0x0000000000007941 */ /* 0x000fea0003800000 */
.L_x_1635:
[----:B------:R2:W5:Y:S01]  /*23040*/  LDL R6, [R1+0x460] ;  /* 0x0004600001067983 */ /* 0x0005620000100800 */
[----:B------:R-:W-:Y:S01]  /*23050*/  VIADD R16, R16, 0x1 ;  /* 0x0000000110107836 */ /* 0x000fe20000000000 */
[----:B------:R-:W-:Y:S04]  /*23060*/  BSSY B0, `(.L_x_1660) ;  /* 0x0000012000007945 */ /* 0x000fe80003800000 */
[----:B------:R-:W-:-:S04]  /*23070*/  ISETP.NE.AND P0, PT, R16, 0x2, PT ;  /* 0x000000021000780c */ /* 0x000fc80003f05270 */
[----:B------:R-:W-:-:S04]  /*23080*/  SEL R0, RZ, 0x1, P0 ;  /* 0x00000001ff007807 */ /* 0x000fc80000000000 */
[----:B------:R-:W-:Y:S01]  /*23090*/  LOP3.LUT R17, R17, R0, RZ, 0x3c, !PT ;  /* 0x0000000011117212 */ /* 0x000fe200078e3cff */
[----:B--2---:R-:W-:Y:S06]  /*230a0*/  @P1 BRA `(.L_x_1661) ;  /* 0x0000000000341947 */ /* 0x004fec0003800000 */
[----:B-1----:R-:W1:Y:S01]  /*230b0*/  S2R R5, SR_LANEID ;  /* 0x0000000000057919 */ /* 0x002e620000000000 */
        /* <DEDUP_REMOVED lines=10> */
[----:B-1---5:R-:W-:-:S05]  /*23160*/  IADD3 R6, R0, UR44, R7 ;  /* 0x0000002c00067c10 */ /* 0x022fca000fffe007 */
[----:B------:R2:W-:Y:S02]  /*23170*/  STL [R1+0x460], R6 ;  /* 0x0004600601007387 */ /* 0x0005e40000100800 */
.L_x_1661:
[----:B------:R-:W-:Y:S05]  /*23180*/  BSYNC B0 ;  /* 0x0000000000007941 */ /* 0x000fea0003800000 */
.L_x_1660:
[----:B------:R-:W-:Y:S01]  /*23190*/  SEL R16, R16, RZ, P0 ;  /* 0x000000ff10107207 */ /* 0x000fe20000000000 */
[----:B-----5:R-:W-:-:S07]  /*231a0*/  IMAD.MOV.U32 R13, RZ, RZ, R6 ;  /* 0x000000ffff0d7224 */ /* 0x020fce00078e0006 */
.L_x_1618:
[----:B------:R-:W-:Y:S05]  /*231b0*/  BSYNC B6 ;  /* 0x0000000000067941 */ /* 0x000fea0003800000 */
.L_x_1616:
[----:B------:R-:W-:-:S03]  /*231c0*/  UMOV UR6, 0xffffffff ;  /* 0xffffffff00067882 */ /* 0x000fc60000000000 */
[----:B------:R-:W-:Y:S05]  /*231d0*/  BRA.DIV UR6, `(.L_x_1662) ;  /* 0x0000000a06b87947 */ /* 0x000fea000b800000 */
[----:B------:R3:W4:Y:S02]  /*231e0*/  SHFL.IDX PT, R14, R13, RZ, 0x1f ;  /* 0x00001fff0d0e7589 */ /* 0x00072400000e0000 */
.L_x_1691:
[----:B------:R-:W5:Y:S01]  /*231f0*/  S2R R0, SR_TID.X ;  /* 0x0000000000007919 */ /* 0x000f620000002100 */
[----:B------:R-:W-:Y:S05]  /*23200*/  WARPSYNC.ALL ;  /* 0x0000000000007948 */ /* 0x000fea0003800000 */
[----:B------:R-:W-:Y:S01]  /*23210*/  BAR.SYNC.DEFER_BLOCKING 0x4, 0x120 ;  /* 0x0104800000007b1d */ /* 0x000fe20000010000 */
[----:B----4-:R-:W-:-:S05]  /*23220*/  IMAD.MOV.U32 R2, RZ, RZ, R14 ;  /* 0x000000ffff027224 */ /* 0x010fca00078e000e */
[----:B------:R-:W-:Y:S01]  /*23230*/  ULDC UR6, c[0x0][0xea8] ;  /* 0x0003aa0000067ab9 */ /* 0x000fe20000000800 */
[----:B------:R4:W-:Y:S01]  /*23240*/  STL [R1+0x460], R2 ;  /* 0x0004600201007387 */ /* 0x0009e20000100800 */
[----:B-----5:R-:W-:-:S04]  /*23250*/  LOP3.LUT R0, R0, 0x1f, RZ, 0xc0, !PT ;  /* 0x0000001f00007812 */ /* 0x020fc800078ec0ff */
[----:B------:R-:W-:-:S13]  /*23260*/  ISETP.NE.AND P0, PT, R0, RZ, PT ;  /* 0x000000ff0000720c */ /* 0x000fda0003f05270 */
[----:B------:R-:W5:Y:S01]  /*23270*/  @!P0 S2R R3, SR_CgaCtaId ;  /* 0x0000000000038919 */ /* 0x000f620000008800 */
[----:B------:R-:W-:-:S04]  /*23280*/  @!P0 MOV R0, 0x400 ;  /* 0x0000040000008802 */ /* 0x000fc80000000f00 */
[----:B-----5:R-:W-:-:S05]  /*23290*/  @!P0 LEA R0, R3, R0, 0x18 ;  /* 0x0000000003008211 */ /* 0x020fca00078ec0ff */
[----:B------:R4:W-:Y:S01]  /*232a0*/  @!P0 STS [R0+0x324d0], R13 ;  /* 0x0324d00d00008388 */ /* 0x0009e20000000800 */
[----:B------:R-:W-:Y:S06]  /*232b0*/  BAR.ARV 0x5, 0x120 ;  /* 0x0144800000007b1d */ /* 0x000fec0000002000 */
[----:B------:R-:W-:-:S13]  /*232c0*/  ISETP.GE.AND P0, PT, R2, UR6, PT ;  /* 0x0000000602007c0c */ /* 0x000fda000bf06270 */
[----:B----4-:R-:W-:Y:S05]  /*232d0*/  @!P0 BRA `(.L_x_1663) ;  /* 0xffffffd000788947 */ /* 0x010fea000383ffff */
.L_x_1607:
[----:B------:R-:W4:Y:S01]  /*232e0*/  LDL.LU R0, [R1+0x468] ;  /* 0x0004680001007983 */ /* 0x000f220000300800 */
[----:B-1----:R-:W1:Y:S01]  /*232f0*/  S2R R5, SR_CgaCtaId ;  /* 0x0000000000057919 */ /* 0x002e620000008800 */
[----:B----4-:R-:W-:-:S05]  /*23300*/  VIADD R0, R0, 0x1 ;  /* 0x0000000100007836 */ /* 0x010fca0000000000 */
[----:B------:R-:W-:-:S04]  /*23310*/  LEA.HI R2, R0, R0, RZ, 0x1 ;  /* 0x0000000000027211 */ /* 0x000fc800078f08ff */
[----:B------:R-:W-:Y:S02]  /*23320*/  LOP3.LUT R3, R2, 0xfffffffe, RZ, 0xc0, !PT ;  /* 0xfffffffe02037812 */ /* 0x000fe400078ec0ff */
[----:B------:R-:W-:-:S03]  /*23330*/  MOV R2, 0x400 ;  /* 0x0000040000027802 */ /* 0x000fc60000000f00 */
[----:B------:R-:W-:Y:S01]  /*23340*/  IMAD.IADD R0, R0, 0x1, -R3 ;  /* 0x0000000100007824 */ /* 0x000fe200078e0a03 */
[----:B-1----:R-:W-:-:S04]  /*23350*/  LEA R7, R5, R2, 0x18 ;  /* 0x0000000205077211 */ /* 0x002fc800078ec0ff */
[----:B------:R-:W-:-:S04]  /*23360*/  SHF.L.U32 R0, R0, 0x1f, RZ ;  /* 0x0000001f00007819 */ /* 0x000fc800000006ff */
[----:B------:R-:W1:Y:S02]  /*23370*/  SYNCS.PHASECHK.TRANS64.TRYWAIT P0, [R7+URZ+0x32420], R0 ;  /* 0x03242000070075a7 */ /* 0x000e64000800017f */
[----:B-1----:R-:W-:Y:S05]  /*23380*/  @!P0 BRA `(.L_x_1664) ;  /* 0x0000000800708947 */ /* 0x002fea0003800000 */
.L_x_1692:
[----:B------:R-:W4:Y:S02]  /*23390*/  S2R R2, SR_TID.X ;  /* 0x0000000000027919 */ /* 0x000f240000002100 */
[----:B----4-:R-:W-:-:S04]  /*233a0*/  SHF.R.U32.HI R2, RZ, 0x5, R2 ;  /* 0x00000005ff027819 */ /* 0x010fc80000011602 */
        /* <DEDUP_REMOVED lines=12> */
.L_x_1667:
        /* <DEDUP_REMOVED lines=12> */
.L_x_1693:
[----:B------:R-:W4:Y:S02]  /*23530*/  SYNCS.PHASECHK.TRANS64.TRYWAIT P0, [R3+URZ], R0 ;  /* 0x00000000030075a7 */ /* 0x000f24000800017f */
[----:B----4-:R-:W-:Y:S05]  /*23540*/  @!P0 BRA `(.L_x_1669) ;  /* 0x0000000800288947 */ /* 0x010fea0003800000 */
.L_x_1694:
[----:B------:R-:W-:Y:S05]  /*23550*/  @!P2 BRA `(.L_x_1670) ;  /* 0x000000000004a947 */ /* 0x000fea0003800000 */
[----:B------:R-:W-:Y:S01]  /*23560*/  BPT.TRAP 0x1 ;  /* 0x000000040000795c */ /* 0x000fe20000300000 */
.L_x_1670:
[----:B----4-:R-:W-:-:S04]  /*23570*/  VIADD R3, R7, 0x32460 ;  /* 0x0003246007037836 */ /* 0x010fc80000000000 */
[----:B-1----:R-:W-:-:S04]  /*23580*/  IMAD R5, R16, 0x8, R3 ;  /* 0x0000000810057824 */ /* 0x002fc800078e0203 */
[----:B------:R-:W1:Y:S02]  /*23590*/  SYNCS.PHASECHK.TRANS64.TRYWAIT P0, [R5+URZ], R4 ;  /* 0x00000004050075a7 */ /* 0x000e64000800017f */
[----:B-1----:R-:W-:Y:S05]  /*235a0*/  @!P0 BRA `(.L_x_1671) ;  /* 0x0000000800248947 */ /* 0x002fea0003800000 */
.L_x_1695:
[----:B------:R-:W-:-:S07]  /*235b0*/  IMAD R3, R2, 0x8, R3 ;  /* 0x0000000802037824 */ /* 0x000fce00078e0203 */
.L_x_1672:
[----:B----4-:R4:W1:Y:S02]  /*235c0*/  SYNCS.PHASECHK.TRANS64.TRYWAIT P0, [R3+URZ], R0 ;  /* 0x00000000030075a7 */ /* 0x010864000800017f */
[----:B-1----:R-:W-:Y:S05]  /*235d0*/  @!P0 NANOSLEEP.SYNCS 0x989680 ;  /* 0x009896800000895d */ /* 0x002fea0003900000 */
[----:B------:R-:W1:Y:S02]  /*235e0*/  @!P0 SYNCS.PHASECHK.TRANS64 P0, [R3+URZ], R0 ;  /* 0x00000000030085a7 */ /* 0x000e64000800007f */
[----:B-1----:R-:W-:Y:S05]  /*235f0*/  @!P0 BRA `(.L_x_1672) ;  /* 0xfffffffc00f08947 */ /* 0x002fea000383ffff */
.L_x_1666:
[----:B------:R-:W-:Y:S05]  /*23600*/  BSYNC B0 ;  /* 0x0000000000007941 */ /* 0x000fea0003800000 */
.L_x_1665:
[----:B------:R-:W-:Y:S05]  /*23610*/  EXIT ;  /* 0x000000000000794d */ /* 0x000fea0003800000 */
.L_x_1499:
[----:B-1----:R-:W-:-:S04]  /*23620*/  IMAD.U32 R7, RZ, RZ, UR50 ;  /* 0x00000032ff077e24 */ /* 0x002fc8000f8e00ff */
[----:B------:R1:W2:Y:S03]  /*23630*/  SYNCS.PHASECHK.TRANS64.TRYWAIT P0, [R7+URZ+0x32400], R0 ;  /* 0x03240000070075a7 */ /* 0x0002a6000800017f */
[----:B--2---:R-:W-:Y:S05]  /*23640*/  @!P0 NANOSLEEP.SYNCS 0x989680 ;  /* 0x009896800000895d */ /* 0x004fea0003900000 */
[----:B------:R-:W2:Y:S02]  /*23650*/  @!P0 SYNCS.PHASECHK.TRANS64 P0, [R7+URZ+0x32400], R0 ;  /* 0x03240000070085a7 */ /* 0x000ea4000800007f */
[----:B--2---:R-:W-:Y:S05]  /*23660*/  @!P0 BRA `(.L_x_1499) ;  /* 0xfffffffc00ec8947 */ /* 0x004fea000383ffff */
[----:B------:R-:W-:Y:S05]  /*23670*/  BRA `(.L_x_1673) ;  /* 0xfffffdf000347947 */ /* 0x000fea000383ffff */
.L_x_1506:
[----:B--2---:R2:W3:Y:S02]  /*23680*/  SYNCS.PHASECHK.TRANS64.TRYWAIT P0, [R24+URZ], R25 ;  /* 0x00000019180075a7 */ /* 0x0044e4000800017f */
[----:B---3--:R-:W-:Y:S05]  /*23690*/  @!P0 NANOSLEEP.SYNCS 0x989680 ;  /* 0x009896800000895d */ /* 0x008fea0003900000 */
[----:B------:R-:W3:Y:S02]  /*236a0*/  @!P0 SYNCS.PHASECHK.TRANS64 P0, [R24+URZ], R25 ;  /* 0x00000019180085a7 */ /* 0x000ee4000800007f */
[----:B---3--:R-:W-:Y:S05]  /*236b0*/  @!P0 BRA `(.L_x_1506) ;  /* 0xfffffffc00f08947 */ /* 0x008fea000383ffff */
[----:B------:R-:W-:Y:S05]  /*236c0*/  BRA `(.L_x_1505) ;  /* 0xfffffdf4005c7947 */ /* 0x000fea000383ffff */
.L_x_1508:
[----:B-1----:R-:W-:-:S04]  /*236d0*/  IMAD.U32 R8, RZ, RZ, UR50 ;  /* 0x00000032ff087e24 */ /* 0x002fc8000f8e00ff */
[----:B------:R1:W2:Y:S03]  /*236e0*/  SYNCS.PHASECHK.TRANS64.TRYWAIT P0, [R8+URZ+0x32410], R7 ;  /* 0x03241007080075a7 */ /* 0x0002a6000800017f */
[----:B--2---:R-:W-:Y:S05]  /*236f0*/  @!P0 NANOSLEEP.SYNCS 0x989680 ;  /* 0x009896800000895d */ /* 0x004fea0003900000 */
[----:B------:R-:W2:Y:S02]  /*23700*/  @!P0 SYNCS.PHASECHK.TRANS64 P0, [R8+URZ+0x32410], R7 ;  /* 0x03241007080085a7 */ /* 0x000ea4000800007f */
[----:B--2---:R-:W-:Y:S05]  /*23710*/  @!P0 BRA `(.L_x_1508) ;  /* 0xfffffffc00ec8947 */ /* 0x004fea000383ffff */
[----:B------:R-:W-:Y:S05]  /*23720*/  BRA `(.L_x_1674) ;  /* 0xfffffdf800307947 */ /* 0x000fea000383ffff */
.L_x_1515:
[----:B--2---:R2:W3:Y:S02]  /*23730*/  SYNCS.PHASECHK.TRANS64.TRYWAIT P0, [R8+URZ], R9 ;  /* 0x00000009080075a7 */ /* 0x0044e4000800017f */
[----:B---3--:R-:W-:Y:S05]  /*23740*/  @!P0 NANOSLEEP.SYNCS 0x989680 ;  /* 0x009896800000895d */ /* 0x008fea0003900000 */
[----:B------:R-:W3:Y:S02]  /*23750*/  @!P0 SYNCS.PHASECHK.TRANS64 P0, [R8+URZ], R9 ;  /* 0x00000009080085a7 */ /* 0x000ee4000800007f */
[----:B---3--:R-:W-:Y:S05]  /*23760*/  @!P0 BRA `(.L_x_1515) ;  /* 0xfffffffc00f08947 */ /* 0x008fea000383ffff */
[----:B------:R-:W-:Y:S05]  /*23770*/  BRA `(.L_x_1514) ;  /* 0xfffffdf800747947 */ /* 0x000fea000383ffff */
.L_x_1550:
[----:B-1----:R1:W2:Y:S02]  /*23780*/  SYNCS.PHASECHK.TRANS64.TRYWAIT P1, [R0+URZ], R3 ;  /* 0x00000003000075a7 */ /* 0x0022a4000802017f */
[----:B--2---:R-:W-:Y:S05]  /*23790*/  @!P1 NANOSLEEP.SYNCS 0x989680 ;  /* 0x009896800000995d */ /* 0x004fea0003900000 */
[----:B------:R-:W2:Y:S02]  /*237a0*/  @!P1 SYNCS.PHASECHK.TRANS64 P1, [R0+URZ], R3 ;  /* 0x00000003000095a7 */ /* 0x000ea4000802007f */
[----:B--2---:R-:W-:Y:S05]  /*237b0*/  @!P1 BRA `(.L_x_1550) ;  /* 0xfffffffc00f09947 */ /* 0x004fea000383ffff */
[----:B------:R-:W-:Y:S05]  /*237c0*/  BRA `(.L_x_1549) ;  /* 0xfffffe5c00ec7947 */ /* 0x000fea000383ffff */
.L_x_1557:
[----:B--2---:R2:W3:Y:S02]  /*237d0*/  SYNCS.PHASECHK.TRANS64.TRYWAIT P1, [R4+URZ], R5 ;  /* 0x00000005040075a7 */ /* 0x0044e4000802017f */
[----:B---3--:R-:W-:Y:S05]  /*237e0*/  @!P1 NANOSLEEP.SYNCS 0x989680 ;  /* 0x009896800000995d */ /* 0x008fea0003900000 */
[----:B------:R-:W3:Y:S02]  /*237f0*/  @!P1 SYNCS.PHASECHK.TRANS64 P1, [R4+URZ], R5 ;  /* 0x00000005040095a7 */ /* 0x000ee4000802007f */
[----:B---3--:R-:W-:Y:S05]  /*23800*/  @!P1 BRA `(.L_x_1557) ;  /* 0xfffffffc00f09947 */ /* 0x008fea000383ffff */
[----:B------:R-:W-:Y:S05]  /*23810*/  BRA `(.L_x_1556) ;  /* 0xfffffe6400107947 */ /* 0x000fea000383ffff */
.L_x_1568:
[----:B--2---:R2:W3:Y:S02]  /*23820*/  SYNCS.PHASECHK.TRANS64.TRYWAIT P0, [R0+URZ], R7 ;  /* 0x00000007000075a7 */ /* 0x0044e4000800017f */
[----:B---3--:R-:W-:Y:S05]  /*23830*/  @!P0 NANOSLEEP.SYNCS 0x989680 ;  /* 0x009896800000895d */ /* 0x008fea0003900000 */
[----:B------:R-:W3:Y:S02]  /*23840*/  @!P0 SYNCS.PHASECHK.TRANS64 P0, [R0+URZ], R7 ;  /* 0x00000007000085a7 */ /* 0x000ee4000800007f */
[----:B---3--:R-:W-:Y:S05]  /*23850*/  @!P0 BRA `(.L_x_1568) ;  /* 0xfffffffc00f08947 */ /* 0x008fea000383ffff */
[----:B------:R-:W-:Y:S05]  /*23860*/  BRA `(.L_x_1567) ;  /* 0xfffffef400ac7947 */ /* 0x000fea000383ffff */
.L_x_1575:
[----:B-1----:R1:W2:Y:S02]  /*23870*/  SYNCS.PHASECHK.TRANS64.TRYWAIT P0, [R4+URZ], R5 ;  /* 0x00000005040075a7 */ /* 0x0022a4000800017f */
[----:B--2---:R-:W-:Y:S05]  /*23880*/  @!P0 NANOSLEEP.SYNCS 0x989680 ;  /* 0x009896800000895d */ /* 0x004fea0003900000 */
[----:B------:R-:W2:Y:S02]  /*23890*/  @!P0 SYNCS.PHASECHK.TRANS64 P0, [R4+URZ], R5 ;  /* 0x00000005040085a7 */ /* 0x000ea4000800007f */
[----:B--2---:R-:W-:Y:S05]  /*238a0*/  @!P0 BRA `(.L_x_1575) ;  /* 0xfffffffc00f08947 */ /* 0x004fea000383ffff */
[----:B------:R-:W-:Y:S05]  /*238b0*/  BRA `(.L_x_1574) ;  /* 0xfffffef800d07947 */ /* 0x000fea000383ffff */
.L_x_1622:
        /* <DEDUP_REMOVED lines=10> */
.L_x_1675:
[----:B------:R-:W-:Y:S05]  /*23960*/  BRA `(.L_x_1676) ;  /* 0xffffffd800447947 */ /* 0x000fea000383ffff */
.L_x_1623:
[----:B------:R-:W-:Y:S01]  /*23970*/  BSSY B0, `(.L_x_1677) ;  /* 0x0000006000007945 */ /* 0x000fe20003800000 */
[----:B------:R-:W-:-:S07]  /*23980*/  IMAD.MOV.U32 R15, RZ, RZ, -0x1 ;  /* 0xffffffffff0f7424 */ /* 0x000fce00078e00ff */
[----:B------:R-:W-:Y:S05]  /*23990*/  WARPSYNC.COLLECTIVE R15, `(.L_x_1678) ;  /* 0x000000000f0c7348 */ /* 0x000fea0003c00000 */
[----:B------:R-:W-:Y:S02]  /*239a0*/  ELECT P6, UR62, PT ;  /* 0x00000000003e782f */ /* 0x000fe400038c0000 */
[----:B------:R-:W-:Y:S01]  /*239b0*/  MOV R14, UR62 ;  /* 0x0000003e000e7c02 */ /* 0x000fe20008000f00 */
[----:B------:R-:W-:Y:S10]  /*239c0*/  ENDCOLLECTIVE ;  /* 0x000000000000791b */ /* 0x000ff40003800000 */
.L_x_1678:
[----:B------:R-:W-:Y:S05]  /*239d0*/  BSYNC B0 ;  /* 0x0000000000007941 */ /* 0x000fea0003800000 */
.L_x_1677:
[----:B------:R-:W-:Y:S05]  /*239e0*/  BRA `(.L_x_1679) ;  /* 0xffffffd800347947 */ /* 0x000fea000383ffff */
.L_x_1626:
[----:B-1----:R1:W2:Y:S02]  /*239f0*/  SYNCS.PHASECHK.TRANS64.TRYWAIT P2, [R10+URZ+0x32440], R5 ;  /* 0x032440050a0075a7 */ /* 0x0022a4000804017f */
[----:B--2---:R-:W-:Y:S05]  /*23a00*/  @!P2 NANOSLEEP.SYNCS 0x989680 ;  /* 0x009896800000a95d */ /* 0x004fea0003900000 */
[----:B------:R-:W2:Y:S02]  /*23a10*/  @!P2 SYNCS.PHASECHK.TRANS64 P2, [R10+URZ+0x32440], R5 ;  /* 0x032440050a00a5a7 */ /* 0x000ea4000804007f */
[----:B--2---:R-:W-:Y:S05]  /*23a20*/  @!P2 BRA `(.L_x_1626) ;  /* 0xfffffffc00f0a947 */ /* 0x004fea000383ffff */
[----:B------:R-:W-:Y:S05]  /*23a30*/  BRA `(.L_x_1680) ;  /* 0xffffffd8008c7947 */ /* 0x000fea000383ffff */
.L_x_1630:
[----:B-1----:R1:W2:Y:S02]  /*23a40*/  SYNCS.PHASECHK.TRANS64.TRYWAIT P2, [R18+URZ+0x32420], R5 ;  /* 0x03242005120075a7 */ /* 0x0022a4000804017f */
[----:B--2---:R-:W-:Y:S05]  /*23a50*/  @!P2 NANOSLEEP.SYNCS 0x989680 ;  /* 0x009896800000a95d */ /* 0x004fea0003900000 */
[----:B------:R-:W2:Y:S02]  /*23a60*/  @!P2 SYNCS.PHASECHK.TRANS64 P2, [R18+URZ+0x32420], R5 ;  /* 0x032420051200a5a7 */ /* 0x000ea4000804007f */
[----:B--2---:R-:W-:Y:S05]  /*23a70*/  @!P2 BRA `(.L_x_1630) ;  /* 0xfffffffc00f0a947 */ /* 0x004fea000383ffff */
[----:B------:R-:W-:Y:S05]  /*23a80*/  BRA `(.L_x_1681) ;  /* 0xffffffdc00c47947 */ /* 0x000fea000383ffff */
.L_x_1633:
[----:B-1----:R1:W2:Y:S02]  /*23a90*/  SYNCS.PHASECHK.TRANS64.TRYWAIT P2, [R10+URZ+0x32460], R5 ;  /* 0x032460050a0075a7 */ /* 0x0022a4000804017f */
[----:B--2---:R-:W-:Y:S05]  /*23aa0*/  @!P2 NANOSLEEP.SYNCS 0x989680 ;  /* 0x009896800000a95d */ /* 0x004fea0003900000 */
[----:B------:R-:W2:Y:S02]  /*23ab0*/  @!P2 SYNCS.PHASECHK.TRANS64 P2, [R10+URZ+0x32460], R5 ;  /* 0x032460050a00a5a7 */ /* 0x000ea4000804007f */
[----:B--2---:R-:W-:Y:S05]  /*23ac0*/  @!P2 BRA `(.L_x_1633) ;  /* 0xfffffffc00f0a947 */ /* 0x004fea000383ffff */
[----:B------:R-:W-:Y:S05]  /*23ad0*/  BRA `(.L_x_1682) ;  /* 0xffffffdc00d87947 */ /* 0x000fea000383ffff */
.L_x_1640:
[----:B-1----:R1:W2:Y:S02]  /*23ae0*/  SYNCS.PHASECHK.TRANS64.TRYWAIT P3, [R2+URZ+0x32440], R3 ;  /* 0x03244003020075a7 */ /* 0x0022a4000806017f */
[----:B--2---:R-:W-:Y:S05]  /*23af0*/  @!P3 NANOSLEEP.SYNCS 0x989680 ;  /* 0x009896800000b95d */ /* 0x004fea0003900000 */
[----:B------:R-:W2:Y:S02]  /*23b00*/  @!P3 SYNCS.PHASECHK.TRANS64 P3, [R2+URZ+0x32440], R3 ;  /* 0x032440030200b5a7 */ /* 0x000ea4000806007f */
[----:B--2---:R-:W-:Y:S05]  /*23b10*/  @!P3 BRA `(.L_x_1640) ;  /* 0xfffffffc00f0b947 */ /* 0x004fea000383ffff */
[----:B------:R-:W-:Y:S05]  /*23b20*/  BRA `(.L_x_1683) ;  /* 0xffffffe4000c7947 */ /* 0x000fea000383ffff */
.L_x_1642:
[----:B--2---:R2:W3:Y:S02]  /*23b30*/  SYNCS.PHASECHK.TRANS64.TRYWAIT P3, [R2+URZ+0x32460], R3 ;  /* 0x03246003020075a7 */ /* 0x0044e4000806017f */
[----:B---3--:R-:W-:Y:S05]  /*23b40*/  @!P3 NANOSLEEP.SYNCS 0x989680 ;  /* 0x009896800000b95d */ /* 0x008fea0003900000 */
[----:B------:R-:W3:Y:S02]  /*23b50*/  @!P3 SYNCS.PHASECHK.TRANS64 P3, [R2+URZ+0x32460], R3 ;  /* 0x032460030200b5a7 */ /* 0x000ee4000806007f */
[----:B---3--:R-:W-:Y:S05]  /*23b60*/  @!P3 BRA `(.L_x_1642) ;  /* 0xfffffffc00f0b947 */ /* 0x008fea000383ffff */
[----:B------:R-:W-:Y:S05]  /*23b70*/  BRA `(.L_x_1684) ;  /* 0xffffffe4005c7947 */ /* 0x000fea000383ffff */
.L_x_1648:
[----:B-1----:R1:W2:Y:S02]  /*23b80*/  SYNCS.PHASECHK.TRANS64.TRYWAIT P3, [R3+URZ+0x32440], R2 ;  /* 0x03244002030075a7 */ /* 0x0022a4000806017f */
[----:B--2---:R-:W-:Y:S05]  /*23b90*/  @!P3 NANOSLEEP.SYNCS 0x989680 ;  /* 0x009896800000b95d */ /* 0x004fea0003900000 */
[----:B------:R-:W2:Y:S02]  /*23ba0*/  @!P3 SYNCS.PHASECHK.TRANS64 P3, [R3+URZ+0x32440], R2 ;  /* 0x032440020300b5a7 */ /* 0x000ea4000806007f */
[----:B--2---:R-:W-:Y:S05]  /*23bb0*/  @!P3 BRA `(.L_x_1648) ;  /* 0xfffffffc00f0b947 */ /* 0x004fea000383ffff */
[----:B------:R-:W-:Y:S05]  /*23bc0*/  BRA `(.L_x_1685) ;  /* 0xffffffe800847947 */ /* 0x000fea000383ffff */
.L_x_1650:
[----:B--2---:R2:W3:Y:S02]  /*23bd0*/  SYNCS.PHASECHK.TRANS64.TRYWAIT P3, [R3+URZ+0x32460], R2 ;  /* 0x03246002030075a7 */ /* 0x0044e4000806017f */
[----:B---3--:R-:W-:Y:S05]  /*23be0*/  @!P3 NANOSLEEP.SYNCS 0x989680 ;  /* 0x009896800000b95d */ /* 0x008fea0003900000 */
[----:B------:R-:W3:Y:S02]  /*23bf0*/  @!P3 SYNCS.PHASECHK.TRANS64 P3, [R3+URZ+0x32460], R2 ;  /* 0x032460020300b5a7 */ /* 0x000ee4000806007f */
[----:B---3--:R-:W-:Y:S05]  /*23c00*/  @!P3 BRA `(.L_x_1650) ;  /* 0xfffffffc00f0b947 */ /* 0x008fea000383ffff */
[----:B------:R-:W-:Y:S05]  /*23c10*/  BRA `(.L_x_1686) ;  /* 0xffffffe800d47947 */ /* 0x000fea000383ffff */
.L_x_1655:
[----:B-1----:R1:W2:Y:S02]  /*23c20*/  SYNCS.PHASECHK.TRANS64.TRYWAIT P3, [R2+URZ+0x32440], R3 ;  /* 0x03244003020075a7 */ /* 0x0022a4000806017f */
[----:B--2---:R-:W-:Y:S05]  /*23c30*/  @!P3 NANOSLEEP.SYNCS 0x989680 ;  /* 0x009896800000b95d */ /* 0x004fea0003900000 */
[----:B------:R-:W2:Y:S02]  /*23c40*/  @!P3 SYNCS.PHASECHK.TRANS64 P3, [R2+URZ+0x32440], R3 ;  /* 0x032440030200b5a7 */ /* 0x000ea4000806007f */
[----:B--2---:R-:W-:Y:S05]  /*23c50*/  @!P3 BRA `(.L_x_1655) ;  /* 0xfffffffc00f0b947 */ /* 0x004fea000383ffff */
[----:B------:R-:W-:Y:S05]  /*23c60*/  BRA `(.L_x_1687) ;  /* 0xffffffec00e47947 */ /* 0x000fea000383ffff */
.L_x_1657:
[----:B--2---:R2:W3:Y:S02]  /*23c70*/  SYNCS.PHASECHK.TRANS64.TRYWAIT P3, [R2+URZ+0x32460], R3 ;  /* 0x03246003020075a7 */ /* 0x0044e4000806017f */
[----:B---3--:R-:W-:Y:S05]  /*23c80*/  @!P3 NANOSLEEP.SYNCS 0x989680 ;  /* 0x009896800000b95d */ /* 0x008fea0003900000 */
[----:B------:R-:W3:Y:S02]  /*23c90*/  @!P3 SYNCS.PHASECHK.TRANS64 P3, [R2+URZ+0x32460], R3 ;  /* 0x032460030200b5a7 */ /* 0x000ee4000806007f */
[----:B---3--:R-:W-:Y:S05]  /*23ca0*/  @!P3 BRA `(.L_x_1657) ;  /* 0xfffffffc00f0b947 */ /* 0x008fea000383ffff */
[----:B------:R-:W-:Y:S05]  /*23cb0*/  BRA `(.L_x_1688) ;  /* 0xfffffff000347947 */ /* 0x000fea000383ffff */
.L_x_1662:
[----:B------:R-:W-:Y:S01]  /*23cc0*/  BSSY B0, `(.L_x_1689) ;  /* 0x0000007000007945 */ /* 0x000fe20003800000 */
[----:B------:R-:W-:Y:S02]  /*23cd0*/  IMAD.MOV.U32 R12, RZ, RZ, RZ ;  /* 0x000000ffff0c7224 */ /* 0x000fe400078e00ff */
[----:B------:R-:W-:Y:S02]  /*23ce0*/  IMAD.MOV.U32 R11, RZ, RZ, 0x1f ;  /* 0x0000001fff0b7424 */ /* 0x000fe400078e00ff */
[----:B------:R-:W-:-:S07]  /*23cf0*/  IMAD.MOV.U32 R15, RZ, RZ, -0x1 ;  /* 0xffffffffff0f7424 */ /* 0x000fce00078e00ff */
[----:B-12---:R-:W-:Y:S05]  /*23d00*/  WARPSYNC.COLLECTIVE R15, `(.L_x_1690) ;  /* 0x000000000f087348 */ /* 0x006fea0003c00000 */
[----:B------:R3:W4:Y:S02]  /*23d10*/  SHFL.IDX P6, R14, R13, R12, R11 ;  /* 0x0000000c0d0e7389 */ /* 0x00072400000c000b */
[----:B-1234-:R-:W-:Y:S01]  /*23d20*/  ENDCOLLECTIVE ;  /* 0x000000000000791b */ /* 0x01efe20003800000 */
.L_x_1690:
[----:B------:R-:W-:Y:S05]  /*23d30*/  BSYNC B0 ;  /* 0x0000000000007941 */ /* 0x000fea0003800000 */
.L_x_1689:
[----:B------:R-:W-:Y:S05]  /*23d40*/  BRA `(.L_x_1691) ;  /* 0xfffffff400287947 */ /* 0x000fea000383ffff */
.L_x_1664:
[----:B-1----:R1:W4:Y:S02]  /*23d50*/  SYNCS.PHASECHK.TRANS64.TRYWAIT P0, [R7+URZ+0x32420], R0 ;  /* 0x03242000070075a7 */ /* 0x002324000800017f */
[----:B----4-:R-:W-:Y:S05]  /*23d60*/  @!P0 NANOSLEEP.SYNCS 0x989680 ;  /* 0x009896800000895d */ /* 0x010fea0003900000 */
[----:B------:R-:W4:Y:S02]  /*23d70*/  @!P0 SYNCS.PHASECHK.TRANS64 P0, [R7+URZ+0x32420], R0 ;  /* 0x03242000070085a7 */ /* 0x000f24000800007f */
[----:B----4-:R-:W-:Y:S05]  /*23d80*/  @!P0 BRA `(.L_x_1664) ;  /* 0xfffffffc00f08947 */ /* 0x010fea000383ffff */
[----:B------:R-:W-:Y:S05]  /*23d90*/  BRA `(.L_x_1692) ;  /* 0xfffffff4007c7947 */ /* 0x000fea000383ffff */
.L_x_1668:
[----:B-1----:R1:W4:Y:S02]  /*23da0*/  SYNCS.PHASECHK.TRANS64.TRYWAIT P0, [R5+URZ], R4 ;  /* 0x00000004050075a7 */ /* 0x002324000800017f */
[----:B----4-:R-:W-:Y:S05]  /*23db0*/  @!P0 NANOSLEEP.SYNCS 0x989680 ;  /* 0x009896800000895d */ /* 0x010fea0003900000 */
[----:B------:R-:W4:Y:S02]  /*23dc0*/  @!P0 SYNCS.PHASECHK.TRANS64 P0, [R5+URZ], R4 ;  /* 0x00000004050085a7 */ /* 0x000f24000800007f */
[----:B----4-:R-:W-:Y:S05]  /*23dd0*/  @!P0 BRA `(.L_x_1668) ;  /* 0xfffffffc00f08947 */ /* 0x010fea000383ffff */
[----:B------:R-:W-:Y:S05]  /*23de0*/  BRA `(.L_x_1693) ;  /* 0xfffffff400d07947 */ /* 0x000fea000383ffff */
.L_x_1669:
[----:B----4-:R4:W1:Y:S02]  /*23df0*/  SYNCS.PHASECHK.TRANS64.TRYWAIT P0, [R3+URZ], R0 ;  /* 0x00000000030075a7 */ /* 0x010864000800017f */
[----:B-1----:R-:W-:Y:S05]  /*23e00*/  @!P0 NANOSLEEP.SYNCS 0x989680 ;  /* 0x009896800000895d */ /* 0x002fea0003900000 */
[----:B------:R-:W1:Y:S02]  /*23e10*/  @!P0 SYNCS.PHASECHK.TRANS64 P0, [R3+URZ], R0 ;  /* 0x00000000030085a7 */ /* 0x000e64000800007f */
[----:B-1----:R-:W-:Y:S05]  /*23e20*/  @!P0 BRA `(.L_x_1669) ;  /* 0xfffffffc00f08947 */ /* 0x002fea000383ffff */
[----:B------:R-:W-:Y:S05]  /*23e30*/  BRA `(.L_x_1694) ;  /* 0xfffffff400c47947 */ /* 0x000fea000383ffff */
.L_x_1671:
[----:B-1----:R1:W4:Y:S02]  /*23e40*/  SYNCS.PHASECHK.TRANS64.TRYWAIT P0, [R5+URZ], R4 ;  /* 0x00000004050075a7 */ /* 0x002324000800017f */
[----:B----4-:R-:W-:Y:S05]  /*23e50*/  @!P0 NANOSLEEP.SYNCS 0x989680 ;  /* 0x009896800000895d */ /* 0x010fea0003900000 */
[----:B------:R-:W4:Y:S02]  /*23e60*/  @!P0 SYNCS.PHASECHK.TRANS64 P0, [R5+URZ], R4 ;  /* 0x00000004050085a7 */ /* 0x000f24000800007f */
[----:B----4-:R-:W-:Y:S05]  /*23e70*/  @!P0 BRA `(.L_x_1671) ;  /* 0xfffffffc00f08947 */ /* 0x010fea000383ffff */
[----:B------:R-:W-:Y:S05]  /*23e80*/  BRA `(.L_x_1695) ;  /* 0xfffffff400c87947 */ /* 0x000fea000383ffff */
        .type           $_ZN7cutlass13device_kernelIN5flash11enable_sm90INS1_16FlashAttnFwdSm90INS1_25CollectiveMainloopFwdSm90ILi2EN4cute5tupleIJNS5_1CILi1EEES8_S8_EEENS6_IJNS7_ILi128EEENS7_ILi96EEENS7_ILi64EEEEEELi256ENS_10bfloat16_tEfNS_4arch4Sm90ELb0ELb1ELb0ELb0ELb0ELb0ELb1ELb1ELb0ELb0ELb0ELb0EEENS1_21CollectiveEpilogueFwdINS6_IJSA_NS7_ILi256EEESB_EEES9_SE_SG_Li256ELb0ELb0ELb0ELb0EEENS1_30DynamicPersistentTileSchedulerILi256ELi32ELb0ELb0ELb1EEEEEEEEEvNT_6ParamsE$_ZZN5flash25CollectiveMainloopFwdSm90ILi2EN4cute5tupleIJNS1_1CILi1EEES4_S4_EEENS2_IJNS3_ILi128EEENS3_ILi96EEENS3_ILi64EEEEEELi256EN7cutlass10bfloat16_tEfNSA_4arch4Sm90ELb0ELb1ELb0ELb0ELb0ELb0ELb1ELb1ELb0ELb0ELb0ELb0EE3mmaINS_16FlashAttnFwdSm90ISE_NS_21CollectiveEpilogueFwdINS2_IJS6_NS3_ILi256EEES7_EEES5_SB_SD_Li256ELb0ELb0ELb0ELb0EEENS_30DynamicPersistentTileSchedulerILi256ELi32ELb0ELb0ELb1EEEE13SharedStorageENS1_6TensorINS1_11ArrayEngineIfLm128EEENS1_6LayoutINS2_IJNS2_IJNS3_ILi2EEEST_NS3_ILi32EEEEEES4_S4_EEENS2_IJNS2_IJS4_ST_NS3_ILi4EEEEEENS3_ILi0EEESZ_EEEEEEENS_7SoftmaxILi2ELi0EEEEEbRKNSE_6ParamsENSA_25PipelineTmaAsyncNoClusterILi2ENSA_16PipelineTmaAsyncILi2EEEEES1B_RNSA_13PipelineStateILj2EEERT0_RT1_iRiRKNS_16SeqlenInfoQKNewKILb0ELb0EEENS2_IJiiiiEEERT_ENKUliT_T0_T1_E_clIZSF_ISO_S12_S14_EbS17_S1B_S1B_S1E_S1G_S1I_iS1J_S1N_S1O_S1Q_EUlRS1R_iE1_NS3_ILb0EEENS3_ILb1EEEEEDaiS1R_S1S_S1T_,@function
        .size           $_ZN7cutlass13device_kernelIN5flash11enable_sm90INS1_16FlashAttnFwdSm90INS1_25CollectiveMainloopFwdSm90ILi2EN4cute5tupleIJNS5_1CILi1EEES8_S8_EEENS6_IJNS7_ILi128EEENS7_ILi96EEENS7_ILi64EEEEEELi256ENS_10bfloat16_tEfNS_4arch4Sm90ELb0ELb1ELb0ELb0ELb0ELb0ELb1ELb1ELb0ELb0ELb0ELb0EEENS1_21CollectiveEpilogueFwdINS6_IJSA_NS7_ILi256EEESB_EEES9_SE_SG_Li256ELb0ELb0ELb0ELb0EEENS1_30DynamicPersistentTileSchedulerILi256ELi32ELb0ELb0ELb1EEEEEEEEEvNT_6ParamsE$_ZZN5flash25CollectiveMainloopFwdSm90ILi2EN4cute5tupleIJNS1_1CILi1EEES4_S4_EEENS2_IJNS3_ILi128EEENS3_ILi96EEENS3_ILi64EEEEEELi256EN7cutlass10bfloat16_tEfNSA_4arch4Sm90ELb0ELb1ELb0ELb0ELb0ELb0ELb1ELb1ELb0ELb0ELb0ELb0EE3mmaINS_16FlashAttnFwdSm90ISE_NS_21CollectiveEpilogueFwdINS2_IJS6_NS3_ILi256EEES7_EEES5_SB_SD_Li256ELb0ELb0ELb0ELb0EEENS_30DynamicPersistentTileSchedulerILi256ELi32ELb0ELb0ELb1EEEE13SharedStorageENS1_6TensorINS1_11ArrayEngineIfLm128EEENS1_6LayoutINS2_IJNS2_IJNS3_ILi2EEEST_NS3_ILi32EEEEEES4_S4_EEENS2_IJNS2_IJS4_ST_NS3_ILi4EEEEEENS3_ILi0EEESZ_EEEEEEENS_7SoftmaxILi2ELi0EEEEEbRKNSE_6ParamsENSA_25PipelineTmaAsyncNoClusterILi2ENSA_16PipelineTmaAsyncILi2EEEEES1B_RNSA_13PipelineStateILj2EEERT0_RT1_iRiRKNS_16SeqlenInfoQKNewKILb0ELb0EEENS2_IJiiiiEEERT_ENKUliT_T0_T1_E_clIZSF_ISO_S12_S14_EbS17_S1B_S1B_S1E_S1G_S1I_iS1J_S1N_S1O_S1Q_EUlRS1R_iE1_NS3_ILb0EEENS3_ILb1EEEEEDaiS1R_S1S_S1T_,(.L_x_4721 - $_ZN7cutlass13device_kernelIN5flash11enable_sm90INS1_16FlashAttnFwdSm90INS1_25CollectiveMainloopFwdSm90ILi2EN4cute5tupleIJNS5_1CILi1EEES8_S8_EEENS6_IJNS7_ILi128EEENS7_ILi96EEENS7_ILi64EEEEEELi256ENS_10bfloat16_tEfNS_4arch4Sm90ELb0ELb1ELb0ELb0ELb0ELb0ELb1ELb1ELb0ELb0ELb0ELb0EEENS1_21CollectiveEpilogueFwdINS6_IJSA_NS7_ILi256EEESB_EEES9_SE_SG_Li256ELb0ELb0ELb0ELb0EEENS1_30DynamicPersistentTileSchedulerILi256ELi32ELb0ELb0ELb1EEEEEEEEEvNT_6ParamsE$_ZZN5flash25CollectiveMainloopFwdSm90ILi2EN4cute5tupleIJNS1_1CILi1EEES4_S4_EEENS2_IJNS3_ILi128EEENS3_ILi96EEENS3_ILi64EEEEEELi256EN7cutlass10bfloat16_tEfNSA_4arch4Sm90ELb0ELb1ELb0ELb0ELb0ELb0ELb1ELb1ELb0ELb0ELb0ELb0EE3mmaINS_16FlashAttnFwdSm90ISE_NS_21CollectiveEpilogueFwdINS2_IJS6_NS3_ILi256EEES7_EEES5_SB_SD_Li256ELb0ELb0ELb0ELb0EEENS_30DynamicPersistentTileSchedulerILi256ELi32ELb0ELb0ELb1EEEE13SharedStorageENS1_6TensorINS1_11ArrayEngineIfLm128EEENS1_6LayoutINS2_IJNS2_IJNS3_ILi2EEEST_NS3_ILi32EEEEEES4_S4_EEENS2_IJNS2_IJS4_ST_NS3_ILi4EEEEEENS3_ILi0EEESZ_EEEEEEENS_7SoftmaxILi2ELi0EEEEEbRKNSE_6ParamsENSA_25PipelineTmaAsyncNoClusterILi2ENSA_16PipelineTmaAsyncILi2EEEEES1B_RNSA_13PipelineStateILj2EEERT0_RT1_iRiRKNS_16SeqlenInfoQKNewKILb0ELb0EEENS2_IJiiiiEEERT_ENKUliT_T0_T1_E_clIZSF_ISO_S12_S14_EbS17_S1B_S1B_S1E_S1G_S1I_iS1J_S1N_S1O_S1Q_EUlRS1R_iE1_NS3_ILb0EEENS3_ILb1EEEEEDaiS1R_S1S_S1T_)
$_ZN7cutlass13device_kernelIN5flash11enable_sm90INS1_16FlashAttnFwdSm90INS1_25CollectiveMainloopFwdSm90ILi2EN4cute5tupleIJNS5_1CILi1EEES8_S8_EEENS6_IJNS7_ILi128EEENS7_ILi96EEENS7_ILi64EEEEEELi256ENS_10bfloat16_tEfNS_4arch4Sm90ELb0ELb1ELb0ELb0ELb0ELb0ELb1ELb1ELb0ELb0ELb0ELb0EEENS1_21CollectiveEpilogueFwdINS6_IJSA_NS7_ILi256EEESB_EEES9_SE_SG_Li256ELb0ELb0ELb0ELb0EEENS1_30DynamicPersistentTileSchedulerILi256ELi32ELb0ELb0ELb1EEEEEEEEEvNT_6ParamsE$_ZZN5flash25CollectiveMainloopFwdSm90ILi2EN4cute5tupleIJNS1_1CILi1EEES4_S4_EEENS2_IJNS3_ILi128EEENS3_ILi96EEENS3_ILi64EEEEEELi256EN7cutlass10bfloat16_tEfNSA_4arch4Sm90ELb0ELb1ELb0ELb0ELb0ELb0ELb1ELb1ELb0ELb0ELb0ELb0EE3mmaINS_16FlashAttnFwdSm90ISE_NS_21CollectiveEpilogueFwdINS2_IJS6_NS3_ILi256EEES7_EEES5_SB_SD_Li256ELb0ELb0ELb0ELb0EEENS_30DynamicPersistentTileSchedulerILi256ELi32ELb0ELb0ELb1EEEE13SharedStorageENS1_6TensorINS1_11ArrayEngineIfLm128EEENS1_6LayoutINS2_IJNS2_IJNS3_ILi2EEEST_NS3_ILi32EEEEEES4_S4_EEENS2_IJNS2_IJS4_ST_NS3_ILi4EEEEEENS3_ILi0EEESZ_EEEEEEENS_7SoftmaxILi2ELi0EEEEEbRKNSE_6ParamsENSA_25PipelineTmaAsyncNoClusterILi2ENSA_16PipelineTmaAsyncILi2EEEEES1B_RNSA_13PipelineStateILj2EEERT0_RT1_iRiRKNS_16SeqlenInfoQKNewKILb0ELb0EEENS2_IJiiiiEEERT_ENKUliT_T0_T1_E_clIZSF_ISO_S12_S14_EbS17_S1B_S1B_S1E_S1G_S1I_iS1J_S1N_S1O_S1Q_EUlRS1R_iE1_NS3_ILb0EEENS3_ILb1EEEEEDaiS1R_S1S_S1T_:
[----:B------:R-:W-:Y:S05]  /*23e90*/  YIELD ;  /* 0x0000000000007946 */ /* 0x000fea0003800000 */
[----:B------:R-:W-:Y:S02]  /*23ea0*/  ULDC UR4, c[0x0][0x20] ;  /* 0x0000080000047ab9 */ /* 0x000fe40000000800 */
[----:B------:R-:W-:-:S05]  /*23eb0*/  VIADD R0, R0, -UR4 ;  /* 0x8000000400007c36 */ /* 0x000fca0008000000 */
[----:B------:R-:W2:Y:S01]  /*23ec0*/  LDL.64 R2, [R0] ;  /* 0x0000000000027983 */ /* 0x000ea20000100a00 */
[----:B------:R-:W1:Y:S02]  /*23ed0*/  LDC.64 R4, c[0x0][0x208] ;  /* 0x00008200ff047b82 */ /* 0x000e640000000a00 */
[----:B-1----:R-:W-:Y:S02]  /*23ee0*/  R2UR UR4, R4 ;  /* 0x00000000040472ca */ /* 0x002fe400000e0000 */
[----:B------:R-:W-:-:S13]  /*23ef0*/  R2UR UR5, R5 ;  /* 0x00000000050572ca */ /* 0x000fda00000e0000 */
[----:B--2---:R-:W2:Y:S01]  /*23f00*/  LD.E R6, desc[UR4][R2.64] ;  /* 0x0000000402067980 */ /* 0x004ea2000c101900 */
[----:B------:R-:W-:Y:S02]  /*23f10*/  R2UR UR4, R4 ;  /* 0x00000000040472ca */ /* 0x000fe400000e0000 */
[----:B------:R-:W-:Y:S01]  /*23f20*/  R2UR UR5, R5 ;  /* 0x00000000050572ca */ /* 0x000fe200000e0000 */
[----:B--2---:R-:W-:-:S12]  /*23f30*/  VIADD R11, R6, 0x1 ;  /* 0x00000001060b7836 */ /* 0x004fd80000000000 */
[----:B------:R-:W2:Y:S01]  /*23f40*/  LD.E R6, desc[UR4][R2.64+0x8] ;  /* 0x0000080402067980 */ /* 0x000ea2000c101900 */
[----:B------:R-:W-:-:S13]  /*23f50*/  ISETP.NE.AND P0, PT, R11, 0x2, PT ;  /* 0x000000020b00780c */ /* 0x000fda0003f05270 */
[----:B------:R-:W-:Y:S02]  /*23f60*/  @!P0 R2UR UR6, R4 ;  /* 0x00000000040682ca */ /* 0x000fe400000e0000 */
[----:B------:R-:W-:-:S13]  /*23f70*/  @!P0 R2UR UR7, R5 ;  /* 0x00000000050782ca */ /* 0x000fda00000e0000 */
[----:B------:R-:W3:Y:S01]  /*23f80*/  @!P0 LD.E R7, desc[UR6][R2.64+0x4] ;  /* 0x0000040602078980 */ /* 0x000ee2000c101900 */
[C---:B------:R-:W-:Y:S02]  /*23f90*/  R2UR UR4, R4.reuse ;  /* 0x00000000040472ca */ /* 0x040fe400000e0000 */
[C---:B------:R-:W-:Y:S02]  /*23fa0*/  R2UR UR5, R5.reuse ;  /* 0x00000000050572ca */ /* 0x040fe400000e0000 */
[C---:B------:R-:W-:Y:S02]  /*23fb0*/  R2UR UR6, R4.reuse ;  /* 0x00000000040672ca */ /* 0x040fe400000e0000 */
[C---:B------:R-:W-:Y:S02]  /*23fc0*/  R2UR UR7, R5.reuse ;  /* 0x00000000050772ca */ /* 0x040fe400000e0000 */
[----:B------:R-:W-:Y:S02]  /*23fd0*/  @!P0 R2UR UR8, R4 ;  /* 0x00000000040882ca */ /* 0x000fe400000e0000 */
[----:B------:R-:W-:-:S02]  /*23fe0*/  @!P0 R2UR UR9, R5 ;  /* 0x00000000050982ca */ /* 0x000fc400000e0000 */
[----:B------:R-:W-:Y:S02]  /*23ff0*/  @!P0 R2UR UR10, R4 ;  /* 0x00000000040a82ca */ /* 0x000fe400000e0000 */
[----:B------:R-:W-:Y:S01]  /*24000*/  @!P0 R2UR UR11, R5 ;  /* 0x00000000050b82ca */ /* 0x000fe200000e0000 */
[----:B------:R1:W-:Y:S08]  /*24010*/  ST.E desc[UR4][R2.64], R11 ;  /* 0x0000000b02007985 */ /* 0x0003f0000c101904 */
[----:B------:R4:W-:Y:S01]  /*24020*/  @!P0 ST.E desc[UR8][R2.64], RZ ;  /* 0x000000ff02008985 */ /* 0x0009e2000c101908 */
[----:B--2---:R-:W-:-:S05]  /*24030*/  VIADD R13, R6, 0x1 ;  /* 0x00000001060d7836 */ /* 0x004fca0000000000 */
[----:B------:R4:W-:Y:S01]  /*24040*/  ST.E desc[UR6][R2.64+0x8], R13 ;  /* 0x0000080d02007985 */ /* 0x0009e2000c101906 */
[----:B---3--:R-:W-:-:S05]  /*24050*/  @!P0 LOP3.LUT R15, R7, 0x1, RZ, 0x3c, !PT ;  /* 0x00000001070f8812 */ /* 0x008fca00078e3cff */
[----:B------:R4:W-:Y:S04]  /*24060*/  @!P0 ST.E desc[UR10][R2.64+0x4], R15 ;  /* 0x0000040f02008985 */ /* 0x0009e8000c10190a */
[----:B------:R-:W2:Y:S01]  /*24070*/  LDL.64 R8, [R0+0x18] ;  /* 0x0000180000087983 */ /* 0x000ea20000100a00 */
[----:B------:R-:W-:Y:S02]  /*24080*/  R2UR UR4, R4 ;  /* 0x00000000040472ca */ /* 0x000fe400000e0000 */
[----:B------:R-:W-:Y:S01]  /*24090*/  R2UR UR5, R5 ;  /* 0x00000000050572ca */ /* 0x000fe200000e0000 */
[----:B------:R-:W3:-:S12]  /*240a0*/  LDL.64 R6, [R0] ;  /* 0x0000000000067983 */ /* 0x000ed80000100a00 */
[----:B--2---:R-:W2:Y:S01]  /*240b0*/  LD.E R14, desc[UR4][R8.64+0x1c] ;  /* 0x00001c04080e7980 */ /* 0x004ea2000c101900 */
[C---:B------:R-:W-:Y:S02]  /*240c0*/  R2UR UR4, R4.reuse ;  /* 0x00000000040472ca */ /* 0x040fe400000e0000 */
[C---:B------:R-:W-:Y:S02]  /*240d0*/  R2UR UR5, R5.reuse ;  /* 0x00000000050572ca */ /* 0x040fe400000e0000 */
[----:B------:R-:W-:Y:S02]  /*240e0*/  R2UR UR6, R4 ;  /* 0x00000000040672ca */ /* 0x000fe400000e0000 */
[----:B------:R-:W-:Y:S01]  /*240f0*/  R2UR UR7, R5 ;  /* 0x00000000050772ca */ /* 0x000fe200000e0000 */
[----:B------:R-:W-:Y:S08]  /*24100*/  BSSY B3, `(.L_x_1696) ;  /* 0x0000007000037945 */ /* 0x000ff00003800000 */
[----:B---3--:R4:W5:Y:S04]  /*24110*/  LD.E R12, desc[UR4][R6.64] ;  /* 0x00000004060c7980 */ /* 0x008968000c101900 */
[----:B-1----:R4:W5:Y:S01]  /*24120*/  LD.E R11, desc[UR6][R6.64+0x4] ;  /* 0x00000406060b7980 */ /* 0x002962000c101900 */
[----:B--2---:R-:W-:-:S04]  /*24130*/  LOP3.LUT R14, R14, 0x1, RZ, 0xfc, !PT ;  /* 0x000000010e0e7812 */ /* 0x004fc800078efcff */
[----:B------:R-:W-:-:S13]  /*24140*/  ISETP.NE.AND P0, PT, R14, 0x3, PT ;  /* 0x000000030e00780c */ /* 0x000fda0003f05270 */
[----:B----4-:R-:W-:Y:S05]  /*24150*/  @!P0 BRA `(.L_x_1697) ;  /* 0x0000000000048947 */ /* 0x010fea0003800000 */
[----:B------:R-:W-:Y:S01]  /*24160*/  BPT.TRAP 0x1 ;  /* 0x000000040000795c */ /* 0x000fe20000300000 */
.L_x_1697:
[----:B------:R-:W-:Y:S05]  /*24170*/  BSYNC B3 ;  /* 0x0000000000037941 */ /* 0x000fea0003800000 */
.L_x_1696:
[----:B------:R-:W-:Y:S02]  /*24180*/  R2UR UR4, R4 ;  /* 0x00000000040472ca */ /* 0x000fe400000e0000 */
[----:B------:R-:W-:-:S13]  /*24190*/  R2UR UR5, R5 ;  /* 0x00000000050572ca */ /* 0x000fda00000e0000 */
[----:B------:R-:W2:Y:S01]  /*241a0*/  LD.E.64 R2, desc[UR4][R8.64+0x8] ;  /* 0x0000080408027980 */ /* 0x000ea2000c101b00 */
[----:B-----5:R-:W-:Y:S02]  /*241b0*/  SHF.L.U32 R13, R11, 0x1f, RZ ;  /* 0x0000001f0b0d7819 */ /* 0x020fe400000006ff */
[----:B--2---:R-:W-:-:S05]  /*241c0*/  MOV R3, R2 ;  /* 0x0000000200037202 */ /* 0x004fca0000000f00 */
[----:B------:R-:W-:-:S04]  /*241d0*/  IMAD R12, R12, 0x8, R3 ;  /* 0x000000080c0c7824 */ /* 0x000fc800078e0203 */
[----:B------:R1:W2:Y:S01]  /*241e0*/  SYNCS.PHASECHK.TRANS64.TRYWAIT P0, [R12+URZ], R13 ;  /* 0x0000000d0c0075a7 */ /* 0x0002a2000800017f */
[----:B------:R-:W3:Y:S01]  /*241f0*/  LD.E R11, desc[UR4][R8.64+0x1c] ;  /* 0x00001c04080b7980 */ /* 0x000ee2000c101900 */
[----:B------:R-:W-:Y:S02]  /*24200*/  R2UR UR6, R4 ;  /* 0x00000000040672ca */ /* 0x000fe400000e0000 */
[----:B------:R-:W-:Y:S01]  /*24210*/  R2UR UR7, R5 ;  /* 0x00000000050772ca */ /* 0x000fe200000e0000 */
[----:B------:R1:W5:Y:S01]  /*24220*/  LD.E R2, desc[UR4][R6.64] ;  /* 0x0000000406027980 */ /* 0x000362000c101900 */
[----:B------:R-:W-:Y:S11]  /*24230*/  BSSY B3, `(.L_x_1698) ;  /* 0x0000006000037945 */ /* 0x000ff60003800000 */
[----:B------:R1:W5:Y:S01]  /*24240*/  LD.E R3, desc[UR6][R6.64+0x4] ;  /* 0x0000040606037980 */ /* 0x000362000c101900 */
[----:B---3--:R-:W-:-:S04]  /*24250*/  LOP3.LUT R11, R11, 0x1, RZ, 0xfc, !PT ;  /* 0x000000010b0b7812 */ /* 0x008fc800078efcff */
[----:B------:R-:W-:-:S13]  /*24260*/  ISETP.NE.AND P1, PT, R11, 0x3, PT ;  /* 0x000000030b00780c */ /* 0x000fda0003f25270 */
[----:B-12---:R-:W-:Y:S05]  /*24270*/  @!P1 BRA `(.L_x_1699) ;  /* 0x0000000000049947 */ /* 0x006fea0003800000 */
[----:B------:R-:W-:Y:S01]  /*24280*/  BPT.TRAP 0x1 ;  /* 0x000000040000795c */ /* 0x000fe20000300000 */
.L_x_1699:
[----:B------:R-:W-:Y:S05]  /*24290*/  BSYNC B3 ;  /* 0x0000000000037941 */ /* 0x000fea0003800000 */
.L_x_1698:
[----:B------:R-:W-:Y:S04]  /*242a0*/  BSSY B3, `(.L_x_1700) ;  /* 0x000000a000037945 */ /* 0x000fe80003800000 */
[----:B------:R-:W-:Y:S05]  /*242b0*/  @P0 BRA `(.L_x_1701) ;  /* 0x0000000000200947 */ /* 0x000fea0003800000 */
[----:B------:R-:W-:Y:S02]  /*242c0*/  R2UR UR4, R4 ;  /* 0x00000000040472ca */ /* 0x000fe400000e0000 */
[----:B------:R-:W-:-:S13]  /*242d0*/  R2UR UR5, R5 ;  /* 0x00000000050572ca */ /* 0x000fda00000e0000 */
[----:B------:R-:W2:Y:S01]  /*242e0*/  LD.E.64 R8, desc[UR4][R8.64+0x8] ;  /* 0x0000080408087980 */ /* 0x000ea2000c101b00 */
[----:B-----5:R-:W-:Y:S02]  /*242f0*/  SHF.L.U32 R3, R3, 0x1f, RZ ;  /* 0x0000001f03037819 */ /* 0x020fe400000006ff */
[----:B--2---:R-:W-:-:S05]  /*24300*/  MOV R7, R8 ;  /* 0x0000000800077202 */ /* 0x004fca0000000f00 */
[----:B------:R-:W-:-:S04]  /*24310*/  IMAD R2, R2, 0x8, R7 ;  /* 0x0000000802027824 */ /* 0x000fc800078e0207 */
[----:B------:R-:W1:Y:S02]  /*24320*/  SYNCS.PHASECHK.TRANS64.TRYWAIT P0, [R2+URZ], R3 ;  /* 0x00000003020075a7 */ /* 0x000e64000800017f */
[----:B-1----:R-:W-:Y:S05]  /*24330*/  @!P0 BRA `(.L_x_1702) ;  /* 0x000001ac00f48947 */ /* 0x002fea0003800000 */
.L_x_1701:
[----:B------:R-:W-:Y:S05]  /*24340*/  BSYNC B3 ;  /* 0x0000000000037941 */ /* 0x000fea0003800000 */
.L_x_1700:
[----:B------:R-:W2:Y:S04]  /*24350*/  LDL.64 R8, [R0] ;  /* 0x0000000000087983 */ /* 0x000ea80000100a00 */
[----:B------:R-:W3:Y:S01]  /*24360*/  LDL.64 R6, [R0+0x28] ;  /* 0x0000280000067983 */ /* 0x000ee20000100a00 */
[C---:B------:R-:W-:Y:S02]  /*24370*/  R2UR UR6, R4.reuse ;  /* 0x00000000040672ca */ /* 0x040fe400000e0000 */
[C---:B------:R-:W-:Y:S01]  /*24380*/  R2UR UR7, R5.reuse ;  /* 0x00000000050772ca */ /* 0x040fe200000e0000 */
[----:B-1---5:R-:W4:Y:S01]  /*24390*/  LDL.64 R2, [R0+0x20] ;  /* 0x0000200000027983 */ /* 0x022f220000100a00 */
[C---:B------:R-:W-:Y:S02]  /*243a0*/  R2UR UR4, R4.reuse ;  /* 0x00000000040472ca */ /* 0x040fe400000e0000 */
[----:B------:R-:W-:Y:S01]  /*243b0*/  R2UR UR5, R5 ;  /* 0x00000000050572ca */ /* 0x000fe200000e0000 */
[----:B------:R-:W4:Y:S08]  /*243c0*/  LDL.64 R12, [R0+0x8] ;  /* 0x00000800000c7983 */ /* 0x000f300000100a00 */
[----:B--2---:R-:W2:Y:S04]  /*243d0*/  LD.E R9, desc[UR6][R8.64] ;  /* 0x0000000608097980 */ /* 0x004ea8000c101900 */
[----:B---3--:R-:W2:Y:S01]  /*243e0*/  LD.E.64 R14, desc[UR4][R6.64] ;  /* 0x00000004060e7980 */ /* 0x008ea2000c101b00 */
[----:B------:R-:W-:Y:S05]  /*243f0*/  WARPSYNC.ALL ;  /* 0x0000000000007948 */ /* 0x000fea0003800000 */
[----:B------:R-:W-:-:S02]  /*24400*/  R2UR UR4, R4 ;  /* 0x00000000040472ca */ /* 0x000fc400000e0000 */
[C---:B------:R-:W-:Y:S02]  /*24410*/  R2UR UR5, R5.reuse ;  /* 0x00000000050572ca */ /* 0x040fe400000e0000 */
[----:B------:R-:W-:Y:S02]  /*24420*/  R2UR UR6, R4 ;  /* 0x00000000040672ca */ /* 0x000fe400000e0000 */
[----:B------:R-:W-:-:S09]  /*24430*/  R2UR UR7, R5 ;  /* 0x00000000050772ca */ /* 0x000fd200000e0000 */
[----:B----4-:R1:W-:Y:S04]  /*24440*/  ST.E desc[UR4][R12.64], RZ ;  /* 0x000000ff0c007985 */ /* 0x0103e8000c101904 */
[----:B------:R-:W3:Y:S01]  /*24450*/  LD.E.64 R6, desc[UR6][R2.64] ;  /* 0x0000000602067980 */ /* 0x000ee2000c101b00 */
[----:B--2---:R-:W-:Y:S01]  /*24460*/  IMAD R8, R9, 0x300, R14 ;  /* 0x0000030009087824 */ /* 0x004fe200078e020e */
[----:B------:R-:W-:Y:S01]  /*24470*/  WARPGROUP.ARRIVE ;  /* 0x00000000000079c5 */ /* 0x000fe20000000000 */
[----:B------:R-:W-:Y:S01]  /*24480*/  IMAD.MOV.U32 R9, RZ, RZ, R15 ;  /* 0x000000ffff097224 */ /* 0x000fe200078e000f */
[----:B------:R-:W-:Y:S01]  /*24490*/  R2UR UR8, R4 ;  /* 0x00000000040872ca */ /* 0x000fe200000e0000 */
[----:B------:R-:W-:Y:S01]  /*244a0*/  IMAD.MOV.U32 R196, RZ, RZ, 0x1 ;  /* 0x00000001ffc47424 */ /* 0x000fe200078e00ff */
[----:B------:R-:W-:-:S02]  /*244b0*/  R2UR UR6, R8 ;  /* 0x00000000080672ca */ /* 0x000fc400000e0000 */
[----:B------:R-:W-:Y:S02]  /*244c0*/  R2UR UR7, R9 ;  /* 0x00000000090772ca */ /* 0x000fe400000e0000 */
[C---:B------:R-:W-:Y:S02]  /*244d0*/  R2UR UR9, R5.reuse ;  /* 0x00000000050972ca */ /* 0x040fe400000e0000 */
[----:B------:R-:W-:Y:S02]  /*244e0*/  R2UR UR10, R4 ;  /* 0x00000000040a72ca */ /* 0x000fe400000e0000 */
[----:B------:R-:W-:Y:S02]  /*244f0*/  R2UR UR11, R5 ;  /* 0x00000000050b72ca */ /* 0x000fe400000e0000 */
[----:B---3--:R-:W-:Y:S02]  /*24500*/  R2UR UR4, R6 ;  /* 0x00000000060472ca */ /* 0x008fe400000e0000 */
[----:B------:R-:W-:-:S13]  /*24510*/  R2UR UR5, R7 ;  /* 0x00000000070572ca */ /* 0x000fda00000e0000 */
[----:B------:R-:W-:Y:S03]  /*24520*/  HGMMA.64x96x16.F32.BF16 R24, gdesc[UR4], RZ, !UPT, gsb0 ;  /* 0x01600000041879f0 */ /* 0x000fe6000c0018ff */
[----:B------:R-:W-:Y:S02]  /*24530*/  WARPGROUP.DEPBAR.LE gsb0, 0x0 ;  /* 0x00008000000079c5 */ /* 0x000fe40000010000 */
[----:B------:R1:W-:Y:S04]  /*24540*/  ST.E desc[UR8][R12.64], R196 ;  /* 0x000000c40c007985 */ /* 0x0003e8000c101908 */
[----:B------:R-:W2:Y:S01]  /*24550*/  LD.E.64 R6, desc[UR10][R2.64] ;  /* 0x0000000a02067980 */ /* 0x000ea2000c101b00 */
[----:B------:R-:W-:Y:S01]  /*24560*/  VIADD R14, R8, 0x2 ;  /* 0x00000002080e7836 */ /* 0x000fe20000000000 */
[----:B------:R-:W-:Y:S01]  /*24570*/  R2UR UR7, R15 ;  /* 0x000000000f0772ca */ /* 0x000fe200000e0000 */
[----:B------:R-:W-:Y:S01]  /*24580*/  WARPGROUP.ARRIVE ;  /* 0x00000000000079c5 */ /* 0x000fe20000000000 */
[----:B------:R-:W-:-:S02]  /*24590*/  R2UR UR8, R4 ;  /* 0x00000000040872ca */ /* 0x000fc400000e0000 */
[----:B------:R-:W-:Y:S02]  /*245a0*/  R2UR UR6, R14 ;  /* 0x000000000e0672ca */ /* 0x000fe400000e0000 */
[C---:B------:R-:W-:Y:S02]  /*245b0*/  R2UR UR9, R5.reuse ;  /* 0x00000000050972ca */ /* 0x040fe400000e0000 */
[----:B------:R-:W-:Y:S02]  /*245c0*/  R2UR UR10, R4 ;  /* 0x00000000040a72ca */ /* 0x000fe400000e0000 */
[----:B------:R-:W-:Y:S01]  /*245d0*/  R2UR UR11, R5 ;  /* 0x00000000050b72ca */ /* 0x000fe200000e0000 */
[----:B--2---:R-:W-:Y:S01]  /*245e0*/  VIADD R6, R6, 0x2 ;  /* 0x0000000206067836 */ /* 0x004fe20000000000 */
[----:B------:R-:W-:-:S04]  /*245f0*/  R2UR UR5, R7 ;  /* 0x00000000070572ca */ /* 0x000fc800000e0000 */
[----:B------:R-:W-:-:S13]  /*24600*/  R2UR UR4, R6 ;  /* 0x00000000060472ca */ /* 0x000fda00000e0000 */
[----:B------:R-:W-:Y:S03]  /*24610*/  HGMMA.64x96x16.F32.BF16 R24, gdesc[UR4], R24, gsb0 ;  /* 0x01600000041879f0 */ /* 0x000fe60008001818 */
        /* <DEDUP_REMOVED lines=19> */
[----:B------:R-:W-:Y:S01]  /*24750*/  WARPGROUP.ARRIVE ;  /* 0x00000000000079c5 */ /* 0x000fe20000000000 */
[----:B------:R-:W-:Y:S01]  /*24760*/  IMAD.MOV.U32 R9, RZ, RZ, R15 ;  /* 0x000000ffff097224 */ /* 0x000fe200078e000f */
[----:B------:R-:W-:-:S02]  /*24770*/  R2UR UR8, R4 ;  /* 0x00000000040872ca */ /* 0x000fc400000e0000 */
[----:B------:R-:W-:Y:S02]  /*24780*/  R2UR UR6, R8 ;  /* 0x00000000080672ca */ /* 0x000fe400000e0000 */
        /* <DEDUP_REMOVED lines=8> */
[----:B------:R-:W2:Y:S01]  /*24810*/  LDL.64 R6, [R0+0x40] ;  /* 0x0000400000067983 */ /* 0x000ea20000100a00 */
[----:B------:R-:W-:-:S02]  /*24820*/  R2UR UR4, R4 ;  /* 0x00000000040472ca */ /* 0x000fc400000e0000 */
        /* <DEDUP_REMOVED lines=9> */
[----:B------:R1:W5:Y:S01]  /*248c0*/  LD.E R14, desc[UR6][R2.64+0x4] ;  /* 0x00000406020e7980 */ /* 0x000362000c101900 */
[----:B--2---:R-:W-:-:S04]  /*248d0*/  LOP3.LUT R8, R8, 0x1, RZ, 0xfc, !PT ;  /* 0x0000000108087812 */ /* 0x004fc800078efcff */
[----:B------:R-:W-:-:S13]  /*248e0*/  ISETP.NE.AND P0, PT, R8, 0x3, PT ;  /* 0x000000030800780c */ /* 0x000fda0003f05270 */
[----:B-1----:R-:W-:Y:S05]  /*248f0*/  @!P0 BRA `(.L_x_1704) ;  /* 0x0000000000048947 */ /* 0x002fea0003800000 */
[----:B------:R-:W-:Y:S01]  /*24900*/  BPT.TRAP 0x1 ;  /* 0x000000040000795c */ /* 0x000fe20000300000 */
.L_x_1704:
[----:B------:R-:W-:Y:S05]  /*24910*/  BSYNC B3 ;  /* 0x0000000000037941 */ /* 0x000fea0003800000 */
.L_x_1703:
        /* <DEDUP_REMOVED lines=17> */
.L_x_1706:
[----:B------:R-:W-:Y:S05]  /*24a30*/  BSYNC B3 ;  /* 0x0000000000037941 */ /* 0x000fea0003800000 */
.L_x_1705:
        /* <DEDUP_REMOVED lines=10> */
.L_x_1708:
[----:B------:R-:W-:Y:S05]  /*24ae0*/  BSYNC B3 ;  /* 0x0000000000037941 */ /* 0x000fea0003800000 */
.L_x_1707:
[----:B------:R-:W2:Y:S04]  /*24af0*/  LDL.64 R12, [R0] ;  /* 0x00000000000c7983 */ /* 0x000ea80000100a00 */
[----:B------:R-:W3:Y:S01]  /*24b00*/  LDL.64 R6, [R0+0x58] ;  /* 0x0000580000067983 */ /* 0x000ee20000100a00 */
[C---:B------:R-:W-:Y:S02]  /*24b10*/  R2UR UR6, R4.reuse ;  /* 0x00000000040672ca */ /* 0x040fe400000e0000 */
[C---:B------:R-:W-:Y:S01]  /*24b20*/  R2UR UR7, R5.reuse ;  /* 0x00000000050772ca */ /* 0x040fe200000e0000 */
[----:B------:R-:W4:Y:S01]  /*24b30*/  LDL.64 R2, [R0+0x48] ;  /* 0x0000480000027983 */ /* 0x000f220000100a00 */
[C---:B------:R-:W-:Y:S02]  /*24b40*/  R2UR UR4, R4.reuse ;  /* 0x00000000040472ca */ /* 0x040fe400000e0000 */
[C---:B------:R-:W-:Y:S01]  /*24b50*/  R2UR UR5, R5.reuse ;  /* 0x00000000050572ca */ /* 0x040fe200000e0000 */
[----:B-1---5:R-:W4:Y:S08]  /*24b60*/  LDL.64 R8, [R0+0x50] ;  /* 0x0000500000087983 */ /* 0x022f300000100a00 */
[----:B--2---:R-:W2:Y:S04]  /*24b70*/  LD.E R11, desc[UR6][R12.64] ;  /* 0x000000060c0b7980 */ /* 0x004ea8000c101900 */
[----:B---3--:R-:W2:Y:S01]  /*24b80*/  LD.E.64 R6, desc[UR4][R6.64] ;  /* 0x0000000406067980 */ /* 0x008ea2000c101b00 */
[----:B------:R-:W-:Y:S05]  /*24b90*/  WARPSYNC.ALL ;  /* 0x0000000000007948 */ /* 0x000fea0003800000 */
[----:B------:R-:W-:Y:S01]  /*24ba0*/  R2UR UR6, R4 ;  /* 0x00000000040672ca */ /* 0x000fe200000e0000 */
[----:B------:R-:W3:Y:S01]  /*24bb0*/  LDL R21, [R1+0x460] ;  /* 0x0004600001157983 */ /* 0x000ee20000100800 */
[----:B------:R-:W-:-:S02]  /*24bc0*/  R2UR UR7, R5 ;  /* 0x00000000050772ca */ /* 0x000fc400000e0000 */
[----:B------:R-:W-:Y:S01]  /*24bd0*/  R2UR UR4, R4 ;  /* 0x00000000040472ca */ /* 0x000fe200000e0000 */
[----:B------:R-:W3:Y:S01]  /*24be0*/  LDL R20, [R1+0x464] ;  /* 0x0004640001147983 */ /* 0x000ee20000100800 */
[----:B------:R-:W-:-:S09]  /*24bf0*/  R2UR UR5, R5 ;  /* 0x00000000050572ca */ /* 0x000fd200000e0000 */
[----:B----4-:R-:W4:Y:S04]  /*24c00*/  LD.E R14, desc[UR6][R2.64] ;  /* 0x00000006020e7980 */ /* 0x010f28000c101900 */
[----:B------:R-:W3:Y:S01]  /*24c10*/  LD.E.64 R12, desc[UR4][R8.64] ;  /* 0x00000004080c7980 */ /* 0x000ee2000c101b00 */
[----:B--2---:R-:W-:Y:S01]  /*24c20*/  IMAD R6, R11, 0xc00, R6 ;  /* 0x00000c000b067824 */ /* 0x004fe200078e0206 */
[----:B------:R-:W-:Y:S01]  /*24c30*/  R2UR UR7, R7 ;  /* 0x00000000070772ca */ /* 0x000fe200000e0000 */
[----:B------:R-:W-:Y:S01]  /*24c40*/  WARPGROUP.ARRIVE ;  /* 0x00000000000079c5 */ /* 0x000fe20000000000 */
[----:B------:R-:W-:Y:S02]  /*24c50*/  R2UR UR8, R4 ;  /* 0x00000000040872ca */ /* 0x000fe400000e0000 */
[----:B------:R-:W-:-:S02]  /*24c60*/  R2UR UR6, R6 ;  /* 0x00000000060672ca */ /* 0x000fc400000e0000 */
[C---:B------:R-:W-:Y:S02]  /*24c70*/  R2UR UR9, R5.reuse ;  /* 0x00000000050972ca */ /* 0x040fe400000e0000 */
[----:B------:R-:W-:Y:S02]  /*24c80*/  R2UR UR10, R4 ;  /* 0x00000000040a72ca */ /* 0x000fe400000e0000 */
[----:B------:R-:W-:Y:S02]  /*24c90*/  R2UR UR11, R5 ;  /* 0x00000000050b72ca */ /* 0x000fe400000e0000 */
[----:B----4-:R-:W-:Y:S02]  /*24ca0*/  ISETP.NE.U32.AND P0, PT, R14, RZ, PT ;  /* 0x000000ff0e00720c */ /* 0x010fe40003f05070 */
[----:B---3--:R-:W-:Y:S02]  /*24cb0*/  R2UR UR4, R12 ;  /* 0x000000000c0472ca */ /* 0x008fe400000e0000 */
[----:B------:R-:W-:-:S09]  /*24cc0*/  R2UR UR5, R13 ;  /* 0x000000000d0572ca */ /* 0x000fd200000e0000 */
[----:B------:R-:W-:-:S05]  /*24cd0*/  VOTEU.ANY UP0, P0 ;  /* 0x00000000003f7886 */ /* 0x000fca0000000100 */
[----:B------:R-:W-:Y:S03]  /*24ce0*/  HGMMA.64x96x16.F32.BF16 R24, gdesc[UR4], R24, UP0, gsb0 ;  /* 0x01600000041879f0 */ /* 0x000fe6000b801818 */
[----:B------:R-:W-:Y:S02]  /*24cf0*/  WARPGROUP.DEPBAR.LE gsb0, 0x0 ;  /* 0x00008000000079c5 */ /* 0x000fe40000010000 */
[----:B------:R-:W-:Y:S04]  /*24d00*/  ST.E desc[UR8][R2.64], R196 ;  /* 0x000000c402007985 */ /* 0x000fe8000c101908 */
[----:B------:R-:W2:Y:S01]  /*24d10*/  LD.E.64 R12, desc[UR10][R8.64] ;  /* 0x0000000a080c7980 */ /* 0x000ea2000c101b00 */
[----:B------:R-:W-:Y:S01]  /*24d20*/  VIADD R14, R6, 0x2 ;  /* 0x00000002060e7836 */ /* 0x000fe20000000000 */
[----:B------:R-:W-:Y:S01]  /*24d30*/  WARPGROUP.ARRIVE ;  /* 0x00000000000079c5 */ /* 0x000fe20000000000 */
[----:B------:R-:W-:Y:S01]  /*24d40*/  IMAD.MOV.U32 R15, RZ, RZ, R7 ;  /* 0x000000ffff0f7224 */ /* 0x000fe200078e0007 */
[----:B------:R-:W-:-:S02]  /*24d50*/  R2UR UR8, R4 ;  /* 0x00000000040872ca */ /* 0x000fc400000e0000 */
[----:B------:R-:W-:Y:S02]  /*24d60*/  R2UR UR6, R14 ;  /* 0x000000000e0672ca */ /* 0x000fe400000e0000 */
        /* <DEDUP_REMOVED lines=221> */
[----:B------:R-:W-:-:S05]  /*25b40*/  IMAD.MOV.U32 R13, RZ, RZ, R7 ;  /* 0x000000ffff0d7224 */ /* 0x000fca00078e0007 */
[----:B------:R-:W1:Y:S01]  /*25b50*/  S2R R202, SR_TID.X ;  /* 0x0000000000ca7919 */ /* 0x000e620000002100 */
[----:B------:R-:W-:Y:S02]  /*25b60*/  R2UR UR8, R4 ;  /* 0x00000000040872ca */ /* 0x000fe400000e0000 */
[----:B------:R-:W-:Y:S02]  /*25b70*/  R2UR UR6, R12 ;  /* 0x000000000c0672ca */ /* 0x000fe400000e0000 */
[----:B------:R-:W-:Y:S02]  /*25b80*/  R2UR UR7, R13 ;  /* 0x000000000d0772ca */ /* 0x000fe400000e0000 */
[----:B------:R-:W-:Y:S02]  /*25b90*/  R2UR UR9, R5 ;  /* 0x00000000050972ca */ /* 0x000fe400000e0000 */
[----:B------:R-:W-:Y:S02]  /*25ba0*/  LOP3.LUT R166, R166, 0xfffbffff, RZ, 0xc0, !PT ;  /* 0xfffbffffa6a67812 */ /* 0x000fe400078ec0ff */
[----:B-1----:R-:W-:Y:S01]  /*25bb0*/  LOP3.LUT P1, RZ, R202, 0x7f, RZ, 0xc0, !PT ;  /* 0x0000007fcaff7812 */ /* 0x002fe2000782c0ff */
[----:B--2---:R-:W-:-:S02]  /*25bc0*/  VIADD R6, R8, 0xc06 ;  /* 0x00000c0608067836 */ /* 0x004fc40000000000 */
[----:B------:R-:W-:Y:S01]  /*25bd0*/  IMAD.MOV.U32 R7, RZ, RZ, R9 ;  /* 0x000000ffff077224 */ /* 0x000fe200078e0009 */
[----:B------:R-:W-:Y:S02]  /*25be0*/  SHF.R.U32.HI R11, RZ, 0x7, R202 ;  /* 0x00000007ff0b7819 */ /* 0x000fe400000116ca */
[----:B------:R-:W-:Y:S02]  /*25bf0*/  R2UR UR4, R6 ;  /* 0x00000000060472ca */ /* 0x000fe400000e0000 */
[----:B------:R-:W-:Y:S01]  /*25c00*/  R2UR UR5, R7 ;  /* 0x00000000070572ca */ /* 0x000fe200000e0000 */
[----:B------:R-:W-:Y:S01]  /*25c10*/  IMAD.MOV.U32 R19, RZ, RZ, R165 ;  /* 0x000000ffff137224 */ /* 0x000fe200078e00a5 */
[C---:B------:R-:W-:Y:S02]  /*25c20*/  R2UR UR10, R4.reuse ;  /* 0x00000000040a72ca */ /* 0x040fe400000e0000 */
[----:B------:R-:W-:Y:S02]  /*25c30*/  R2UR UR11, R5 ;  /* 0x00000000050b72ca */ /* 0x000fe400000e0000 */
[----:B------:R-:W-:-:S02]  /*25c40*/  R2UR UR12, R4 ;  /* 0x00000000040c72ca */ /* 0x000fc400000e0000 */
[----:B------:R-:W-:Y:S01]  /*25c50*/  R2UR UR13, R5 ;  /* 0x00000000050d72ca */ /* 0x000fe200000e0000 */
[----:B------:R-:W-:Y:S01]  /*25c60*/  BSSY B3, `(.L_x_1710) ;  /* 0x000006d000037945 */ /* 0x000fe20003800000 */
[----:B------:R-:W-:-:S03]  /*25c70*/  @P1 LOP3.LUT R166, R166, 0x40000, RZ, 0xfc, !PT ;  /* 0x00040000a6a61812 */ /* 0x000fc600078efcff */
[----:B------:R-:W-:Y:S03]  /*25c80*/  HGMMA.64x96x16.F32.BF16 R24, gdesc[UR4], R24, gsb0 ;  /* 0x01600000041879f0 */ /* 0x000fe60008001818 */
[----:B------:R-:W-:Y:S02]  /*25c90*/  WARPGROUP.DEPBAR.LE gsb0, 0x0 ;  /* 0x00008000000079c5 */ /* 0x000fe40000010000 */
[----:B------:R1:W-:Y:S04]  /*25ca0*/  ST.E desc[UR8][R2.64], R196 ;  /* 0x000000c402007985 */ /* 0x0003e8000c101908 */
[----:B------:R-:W2:Y:S04]  /*25cb0*/  @!P1 LDL.64 R6, [R0+0x18] ;  /* 0x0000180000069983 */ /* 0x000ea80000100a00 */
[----:B------:R-:W3:Y:S01]  /*25cc0*/  @!P1 LDL.64 R8, [R0] ;  /* 0x0000000000089983 */ /* 0x000ee20000100a00 */
[----:B------:R-:W-:-:S02]  /*25cd0*/  @!P1 R2UR UR4, R4 ;  /* 0x00000000040492ca */ /* 0x000fc400000e0000 */
[C---:B------:R-:W-:Y:S02]  /*25ce0*/  @!P1 R2UR UR5, R5.reuse ;  /* 0x00000000050592ca */ /* 0x040fe400000e0000 */
[----:B------:R-:W-:Y:S02]  /*25cf0*/  @!P1 R2UR UR6, R4 ;  /* 0x00000000040692ca */ /* 0x000fe400000e0000 */
[----:B------:R-:W-:Y:S02]  /*25d00*/  @!P1 R2UR UR7, R5 ;  /* 0x00000000050792ca */ /* 0x000fe400000e0000 */
[----:B------:R-:W-:-:S05]  /*25d10*/  IADD3 R11, -R11, 0xb, RZ ;  /* 0x0000000b0b0b7810 */ /* 0x000fca0007ffe1ff */
[----:B------:R4:W-:Y:S06]  /*25d20*/  BAR.ARV R11, 0x100 ;  /* 0x0004000b0000751d */ /* 0x0009ec0000002000 */
[----:B--2---:R-:W1:Y:S04]  /*25d30*/  @!P1 LD.E.64 R6, desc[UR4][R6.64+0x30] ;  /* 0x0000300406069980 */ /* 0x004e68000c101b00 */
[----:B---3--:R-:W2:Y:S01]  /*25d40*/  @!P1 LD.E R8, desc[UR6][R8.64] ;  /* 0x0000000608089980 */ /* 0x008ea2000c101900 */
[----:B------:R-:W-:-:S02]  /*25d50*/  R2UR UR4, R4 ;  /* 0x00000000040472ca */ /* 0x000fc400000e0000 */
[C---:B------:R-:W-:Y:S02]  /*25d60*/  R2UR UR5, R5.reuse ;  /* 0x00000000050572ca */ /* 0x040fe400000e0000 */
[C---:B------:R-:W-:Y:S02]  /*25d70*/  R2UR UR6, R4.reuse ;  /* 0x00000000040672ca */ /* 0x040fe400000e0000 */
[C---:B------:R-:W-:Y:S02]  /*25d80*/  R2UR UR7, R5.reuse ;  /* 0x00000000050772ca */ /* 0x040fe400000e0000 */
[----:B------:R-:W-:Y:S02]  /*25d90*/  R2UR UR8, R4 ;  /* 0x00000000040872ca */ /* 0x000fe400000e0000 */
[----:B------:R-:W-:Y:S02]  /*25da0*/  R2UR UR9, R5 ;  /* 0x00000000050972ca */ /* 0x000fe400000e0000 */
[----:B-1----:R-:W-:-:S05]  /*25db0*/  @!P1 MOV R3, R6 ;  /* 0x0000000600039202 */ /* 0x002fca0000000f00 */
[----:B--2---:R-:W-:-:S05]  /*25dc0*/  @!P1 IMAD R2, R8, 0x8, R3 ;  /* 0x0000000808029824 */ /* 0x004fca00078e0203 */
[----:B------:R-:W-:-:S04]  /*25dd0*/  @!P1 PRMT R2, RZ, 0x654, R2 ;  /* 0x00000654ff029816 */ /* 0x000fc80000000002 */
[----:B------:R1:W-:Y:S01]  /*25de0*/  @!P1 SYNCS.ARRIVE.TRANS64.RED.A1T0 RZ, [R2+URZ], RZ ;  /* 0x000000ff02ff99a7 */ /* 0x0003e2000810043f */
[----:B------:R-:W2:Y:S01]  /*25df0*/  LD.E R12, desc[UR4][R18.64] ;  /* 0x00000004120c7980 */ /* 0x000ea2000c101900 */
[----:B------:R-:W-:Y:S02]  /*25e00*/  R2UR UR4, R4 ;  /* 0x00000000040472ca */ /* 0x000fe400000e0000 */
[----:B------:R-:W-:Y:S01]  /*25e10*/  R2UR UR5, R5 ;  /* 0x00000000050572ca */ /* 0x000fe200000e0000 */
[----:B------:R-:W-:Y:S01]  /*25e20*/  IMAD.MOV.U32 R3, RZ, RZ, R21 ;  /* 0x000000ffff037224 */ /* 0x000fe200078e0015 */
[----:B------:R-:W3:Y:S01]  /*25e30*/  LD.E R73, desc[UR12][R18.64+0x18] ;  /* 0x0000180c12497980 */ /* 0x000ee2000c101900 */
[----:B-1----:R-:W-:-:S03]  /*25e40*/  IMAD.MOV.U32 R2, RZ, RZ, R20 ;  /* 0x000000ffff027224 */ /* 0x002fc600078e0014 */
[----:B------:R-:W3:Y:S04]  /*25e50*/  LD.E R14, desc[UR6][R18.64+0x4] ;  /* 0x00000406120e7980 */ /* 0x000ee8000c101900 */
[----:B------:R1:W3:Y:S04]  /*25e60*/  LD.E R72, desc[UR10][R2.64] ;  /* 0x0000000a02487980 */ /* 0x0002e8000c101900 */
[----:B------:R-:W3:Y:S01]  /*25e70*/  LD.E R13, desc[UR4][R18.64+0x8] ;  /* 0x00000804120d7980 */ /* 0x000ee2000c101900 */
[C---:B------:R-:W-:Y:S02]  /*25e80*/  R2UR UR4, R4.reuse ;  /* 0x00000000040472ca */ /* 0x040fe400000e0000 */
[----:B------:R-:W-:Y:S01]  /*25e90*/  R2UR UR5, R5 ;  /* 0x00000000050572ca */ /* 0x000fe200000e0000 */
[----:B------:R-:W3:Y:S01]  /*25ea0*/  LD.E R20, desc[UR8][R18.64+0xc] ;  /* 0x00000c0812147980 */ /* 0x000ee2000c101900 */
[----:B------:R-:W-:-:S02]  /*25eb0*/  R2UR UR10, R4 ;  /* 0x00000000040a72ca */ /* 0x000fc400000e0000 */
[----:B------:R-:W-:-:S09]  /*25ec0*/  R2UR UR11, R5 ;  /* 0x00000000050b72ca */ /* 0x000fd200000e0000 */
[----:B------:R-:W3:Y:S04]  /*25ed0*/  LD.E R15, desc[UR4][R18.64+0x10] ;  /* 0x00001004120f7980 */ /* 0x000ee8000c101900 */
[----:B------:R-:W3:Y:S01]  /*25ee0*/  LD.E R21, desc[UR10][R18.64+0x14] ;  /* 0x0000140a12157980 */ /* 0x000ee2000c101900 */
[----:B--2---:R-:W-:-:S04]  /*25ef0*/  SHF.R.S32.HI R7, RZ, 0x1f, R12 ;  /* 0x0000001fff077819 */ /* 0x004fc8000001140c */
[----:B------:R-:W-:-:S04]  /*25f00*/  LEA.HI R7, R7, R12, RZ, 0x7 ;  /* 0x0000000c07077211 */ /* 0x000fc800078f38ff */
[----:B-1----:R-:W-:-:S05]  /*25f10*/  LOP3.LUT R3, R7, 0xffffff80, RZ, 0xc0, !PT ;  /* 0xffffff8007037812 */ /* 0x002fca00078ec0ff */
[----:B------:R-:W-:-:S05]  /*25f20*/  IMAD.IADD R3, R12, 0x1, -R3 ;  /* 0x000000010c037824 */ /* 0x000fca00078e0a03 */
[----:B------:R-:W-:-:S04]  /*25f30*/  SHF.R.S32.HI R2, RZ, 0x1f, R3 ;  /* 0x0000001fff027819 */ /* 0x000fc80000011403 */
[----:B------:R-:W-:-:S04]  /*25f40*/  LEA.HI R6, R2, R3, RZ, 0x2 ;  /* 0x0000000302067211 */ /* 0x000fc800078f10ff */
[--C-:B------:R-:W-:Y:S02]  /*25f50*/  SHF.R.S32.HI R8, RZ, 0x2, R6.reuse ;  /* 0x00000002ff087819 */ /* 0x100fe40000011406 */
[----:B----4-:R-:W-:Y:S02]  /*25f60*/  SHF.R.S32.HI R11, RZ, 0x1f, R6 ;  /* 0x0000001fff0b7819 */ /* 0x010fe40000011406 */
[----:B------:R-:W-:Y:S02]  /*25f70*/  LEA.HI R9, R2, R3, RZ, 0x5 ;  /* 0x0000000302097211 */ /* 0x000fe400078f28ff */
[----:B------:R-:W-:Y:S02]  /*25f80*/  SHF.R.S32.HI R2, RZ, 0x7, R7 ;  /* 0x00000007ff027819 */ /* 0x000fe40000011407 */
[----:B------:R-:W-:Y:S02]  /*25f90*/  LEA.HI R11, R11, R8, RZ, 0x3 ;  /* 0x000000080b0b7211 */ /* 0x000fe400078f18ff */
[----:B------:R-:W-:-:S02]  /*25fa0*/  SHF.R.S32.HI R9, RZ, 0x5, R9 ;  /* 0x00000005ff097819 */ /* 0x000fc40000011409 */
[----:B------:R-:W-:Y:S02]  /*25fb0*/  LEA.HI R7, R7, R2, RZ, 0x1 ;  /* 0x0000000207077211 */ /* 0x000fe400078f08ff */
[----:B------:R-:W-:Y:S01]  /*25fc0*/  LOP3.LUT R11, R11, 0xfffffff8, RZ, 0xc0, !PT ;  /* 0xfffffff80b0b7812 */ /* 0x000fe200078ec0ff */
[----:B---3--:R-:W-:Y:S01]  /*25fd0*/  IMAD R12, R10, -0x60, R13 ;  /* 0xffffffa00a0c7824 */ /* 0x008fe200078e020d */
[----:B------:R-:W-:Y:S01]  /*25fe0*/  LOP3.LUT R6, R6, 0x7ffffffc, RZ, 0xc0, !PT ;  /* 0x7ffffffc06067812 */ /* 0x000fe200078ec0ff */
[----:B------:R-:W-:Y:S01]  /*25ff0*/  IMAD R72, R72, 0x8, R9 ;  /* 0x0000000848487824 */ /* 0x000fe200078e0209 */
[----:B------:R-:W-:Y:S01]  /*26000*/  LOP3.LUT R7, R7, 0x3fffffe, RZ, 0xc0, !PT ;  /* 0x03fffffe07077812 */ /* 0x000fe200078ec0ff */
[----:B------:R-:W-:Y:S01]  /*26010*/  IMAD.IADD R11, R8, 0x1, -R11 ;  /* 0x00000001080b7824 */ /* 0x000fe200078e0a0b */
[----:B------:R-:W-:Y:S01]  /*26020*/  ISETP.GE.AND P0, PT, R73, 0x1, PT ;  /* 0x000000014900780c */ /* 0x000fe20003f06270 */
        /* <DEDUP_REMOVED lines=15> */
[----:B------:R-:W-:Y:S01]  /*26120*/  IADD3 R6, -R14, R13, R8 ;  /* 0x0000000d0e067210 */ /* 0x000fe20007ffe108 */
[----:B------:R-:W-:Y:S03]  /*26130*/  BSSY B4, `(.L_x_1712) ;  /* 0x000001c000047945 */ /* 0x000fe60003800000 */
[----:B------:R-:W-:-:S13]  /*26140*/  ISETP.GT.AND P0, PT, R6, -0x1, PT ;  /* 0xffffffff0600780c */ /* 0x000fda0003f04270 */
[----:B------:R-:W-:Y:S05]  /*26150*/  @P0 BRA `(.L_x_1713) ;  /* 0x00000000003c0947 */ /* 0x000fea0003800000 */
[----:B------:R-:W-:Y:S01]  /*26160*/  ISETP.NE.AND P0, PT, R73, 0x1, PT ;  /* 0x000000014900780c */ /* 0x000fe20003f05270 */
[----:B------:R-:W-:Y:S01]  /*26170*/  BSSY B5, `(.L_x_1714) ;  /* 0x000000b000057945 */ /* 0x000fe20003800000 */
[----:B------:R-:W-:-:S11]  /*26180*/  LOP3.LUT R6, RZ, R6, RZ, 0x33, !PT ;  /* 0x00000006ff067212 */ /* 0x000fd600078e33ff */
[----:B------:R-:W-:Y:S05]  /*26190*/  @!P0 BRA `(.L_x_1715) ;  /* 0x0000000000208947 */ /* 0x000fea0003800000 */
[C---:B------:R-:W-:Y:S02]  /*261a0*/  R2UR UR4, R4.reuse ;  /* 0x00000000040472ca */ /* 0x040fe400000e0000 */
[C---:B------:R-:W-:Y:S02]  /*261b0*/  R2UR UR5, R5.reuse ;  /* 0x00000000050572ca */ /* 0x040fe400000e0000 */
[----:B------:R-:W-:Y:S02]  /*261c0*/  R2UR UR6, R4 ;  /* 0x00000000040672ca */ /* 0x000fe400000e0000 */
[----:B------:R-:W-:-:S09]  /*261d0*/  R2UR UR7, R5 ;  /* 0x00000000050772ca */ /* 0x000fd200000e0000 */
[----:B------:R-:W2:Y:S04]  /*261e0*/  LD.E R7, desc[UR4][R18.64+0x1c] ;  /* 0x00001c0412077980 */ /* 0x000ea8000c101900 */
[----:B------:R-:W3:Y:S01]  /*261f0*/  LD.E R9, desc[UR6][R18.64+0x20] ;  /* 0x0000200612097980 */ /* 0x000ee2000c101900 */
[----:B--2---:R-:W-:-:S05]  /*26200*/  IMAD.HI.U32 R6, R6, R7, RZ ;  /* 0x0000000706067227 */ /* 0x004fca00078e00ff */
[----:B---3--:R-:W-:-:S07]  /*26210*/  SHF.R.U32.HI R6, RZ, R9, R6 ;  /* 0x00000009ff067219 */ /* 0x008fce0000011606 */
.L_x_1715:
[----:B------:R-:W-:Y:S05]  /*26220*/  BSYNC B5 ;  /* 0x0000000000057941 */ /* 0x000fea0003800000 */
.L_x_1714:
[----:B------:R-:W-:Y:S01]  /*26230*/  LOP3.LUT R6, RZ, R6, RZ, 0x33, !PT ;  /* 0x00000006ff067212 */ /* 0x000fe200078e33ff */
[----:B------:R-:W-:Y:S06]  /*26240*/  BRA `(.L_x_1716) ;  /* 0x0000000000287947 */ /* 0x000fec0003800000 */
.L_x_1713:
[----:B------:R-:W-:-:S13]  /*26250*/  ISETP.NE.AND P0, PT, R73, 0x1, PT ;  /* 0x000000014900780c */ /* 0x000fda0003f05270 */
        /* <DEDUP_REMOVED lines=9> */
.L_x_1716:
[----:B------:R-:W-:Y:S05]  /*262f0*/  BSYNC B4 ;  /* 0x0000000000047941 */ /* 0x000fea0003800000 */
.L_x_1712:
[----:B------:R-:W-:-:S05]  /*26300*/  IMAD R6, R73, R6, R20 ;  /* 0x0000000649067224 */ /* 0x000fca00078e0214 */
[----:B------:R-:W-:Y:S02]  /*26310*/  VIMNMX R3, R3, R6, !PT ;  /* 0x0000000603037248 */ /* 0x000fe40007fe0100 */
[----:B------:R-:W-:-:S07]  /*26320*/  VIADDMNMX R2, R6, R73, R2, PT ;  /* 0x0000004906027246 */ /* 0x000fce0003800102 */
.L_x_1711:
[----:B------:R-:W-:Y:S05]  /*26330*/  BSYNC B3 ;  /* 0x0000000000037941 */ /* 0x000fea0003800000 */
.L_x_1710:
[C---:B------:R-:W-:Y:S01]  /*26340*/  ISETP.GE.AND P1, PT, R21.reuse, 0x9, PT ;  /* 0x000000091500780c */ /* 0x040fe20003f26270 */
[----:B------:R-:W-:Y:S01]  /*26350*/  VIADD R8, R8, 0x8 ;  /* 0x0000000808087836 */ /* 0x000fe20000000000 */
[----:B------:R-:W-:Y:S01]  /*26360*/  ISETP.GE.AND P0, PT, R21, 0x2, PT ;  /* 0x000000021500780c */ /* 0x000fe20003f06270 */
[----:B------:R-:W-:Y:S01]  /*26370*/  BSSY B3, `(.L_x_1717) ;  /* 0x0000096000037945 */ /* 0x000fe20003800000 */
[----:B------:R-:W-:Y:S01]  /*26380*/  ISETP.GT.AND P2, PT, R3, 0x8, !P1 ;  /* 0x000000080300780c */ /* 0x000fe20004f44270 */
[--C-:B------:R-:W-:Y:S01]  /*26390*/  IMAD.IADD R12, R15, 0x1, R8.reuse ;  /* 0x000000010f0c7824 */ /* 0x100fe200078e0208 */
[----:B------:R-:W-:Y:S01]  /*263a0*/  ISETP.GT.AND P3, PT, R3, 0x1, !P0 ;  /* 0x000000010300780c */ /* 0x000fe20004764270 */
[----:B------:R-:W-:Y:S01]  /*263b0*/  IMAD.IADD R9, R75, 0x1, R8 ;  /* 0x000000014b097824 */ /* 0x000fe200078e0208 */
[----:B------:R-:W-:Y:S02]  /*263c0*/  ISETP.LT.OR P2, PT, R2, 0x9, P2 ;  /* 0x000000090200780c */ /* 0x000fe40001741670 */
[----:B------:R-:W-:-:S02]  /*263d0*/  ISETP.GE.AND P4, PT, R21, 0xa, PT ;  /* 0x0000000a1500780c */ /* 0x000fc40003f86270 */
[----:B------:R-:W-:Y:S02]  /*263e0*/  FSEL R28, R28, -INF , !P2 ;  /* 0xff8000001c1c7808 */ /* 0x000fe40005000000 */
[C---:B------:R-:W-:Y:S02]  /*263f0*/  ISETP.LT.OR P3, PT, R2.reuse, 0x2, P3 ;  /* 0x000000020200780c */ /* 0x040fe40001f61670 */
[----:B------:R-:W-:Y:S02]  /*26400*/  ISETP.GT.AND P2, PT, R3, 0x9, !P4 ;  /* 0x000000090300780c */ /* 0x000fe40006744270 */
[----:B------:R-:W-:Y:S02]  /*26410*/  FSEL R25, R25, -INF , !P3 ;  /* 0xff80000019197808 */ /* 0x000fe40005800000 */
        /* <DEDUP_REMOVED lines=20> */
[C---:B------:R-:W-:Y:S02]  /*26560*/  ISETP.LT.OR P2, PT, R2.reuse, 0x1a, P2 ;  /* 0x0000001a0200780c */ /* 0x040fe40001741670 */
        /* <DEDUP_REMOVED lines=81> */
[----:B------:R-:W-:-:S04]  /*26a80*/  ISETP.LT.OR P6, PT, R2, 0x5a, P6 ;  /* 0x0000005a0200780c */ /* 0x000fc800037c1670 */
[----:B------:R-:W-:Y:S02]  /*26a90*/  FSEL R69, R69, -INF , !P6 ;  /* 0xff80000045457808 */ /* 0x000fe40007000000 */
[----:B------:R-:W-:-:S13]  /*26aa0*/  ISETP.GE.AND P6, PT, R73, 0x1, PT ;  /* 0x000000014900780c */ /* 0x000fda0003fc6270 */
[----:B------:R-:W-:Y:S05]  /*26ab0*/  @!P6 BRA `(.L_x_1718) ;  /* 0x000000000084e947 */ /* 0x000fea0003800000 */
        /* <DEDUP_REMOVED lines=16> */
.L_x_1722:
[----:B------:R-:W-:Y:S05]  /*26bc0*/  BSYNC B5 ;  /* 0x0000000000057941 */ /* 0x000fea0003800000 */
.L_x_1721:
[----:B------:R-:W-:Y:S01]  /*26bd0*/  LOP3.LUT R8, RZ, R8, RZ, 0x33, !PT ;  /* 0x00000008ff087212 */ /* 0x000fe200078e33ff */
[----:B------:R-:W-:Y:S06]  /*26be0*/  BRA `(.L_x_1723) ;  /* 0x0000000000287947 */ /* 0x000fec0003800000 */
.L_x_1720:
        /* <DEDUP_REMOVED lines=10> */
.L_x_1723:
[----:B------:R-:W-:Y:S05]  /*26c90*/  BSYNC B4 ;  /* 0x0000000000047941 */ /* 0x000fea0003800000 */
.L_x_1719:
[----:B------:R-:W-:-:S05]  /*26ca0*/  IMAD R8, R73, R8, R20 ;  /* 0x0000000849087224 */ /* 0x000fca00078e0214 */
[----:B------:R-:W-:Y:S02]  /*26cb0*/  VIADDMNMX R12, R8, R73, R12, PT ;  /* 0x00000049080c7246 */ /* 0x000fe4000380010c */
[----:B------:R-:W-:-:S07]  /*26cc0*/  VIMNMX R9, R9, R8, !PT ;  /* 0x0000000809097248 */ /* 0x000fce0007fe0100 */
.L_x_1718:
[----:B------:R-:W-:Y:S05]  /*26cd0*/  BSYNC B3 ;  /* 0x0000000000037941 */ /* 0x000fea0003800000 */
.L_x_1717:
        /* <DEDUP_REMOVED lines=25> */
[----:B------:R-:W-:Y:S02]  /*26e70*/  R2UR UR4, R4 ;  /* 0x00000000040472ca */ /* 0x000fe400000e0000 */
[----:B------:R-:W-:Y:S02]  /*26e80*/  ISETP.LT.OR P0, PT, R12, 0x1a, P0 ;  /* 0x0000001a0c00780c */ /* 0x000fe40000701670 */
[----:B------:R-:W-:Y:S02]  /*26e90*/  R2UR UR5, R5 ;  /* 0x00000000050572ca */ /* 0x000fe400000e0000 */
[----:B------:R-:W-:-:S02]  /*26ea0*/  FSEL R39, R39, -INF , !P0 ;  /* 0xff80000027277808 */ /* 0x000fc40004000000 */
[----:B------:R-:W-:Y:S02]  /*26eb0*/  ISETP.GT.AND P0, PT, R9, 0x20, !P6 ;  /* 0x000000200900780c */ /* 0x000fe40007704270 */
[----:B------:R-:W-:Y:S02]  /*26ec0*/  ISETP.NE.AND P6, PT, R6, RZ, PT ;  /* 0x000000ff0600720c */ /* 0x000fe40003fc5270 */
[----:B------:R-:W2:Y:S01]  /*26ed0*/  LDL.64 R6, [R0+0x70] ;  /* 0x0000700000067983 */ /* 0x000ea20000100a00 */
[----:B------:R-:W-:Y:S02]  /*26ee0*/  ISETP.LT.OR P0, PT, R12, 0x21, P0 ;  /* 0x000000210c00780c */ /* 0x000fe40000701670 */
[----:B------:R-:W-:Y:S02]  /*26ef0*/  ISETP.NE.AND P1, PT, R89, RZ, PT ;  /* 0x000000ff5900720c */ /* 0x000fe40003f25270 */
        /* <DEDUP_REMOVED lines=37> */
[----:B------:R-:W-:-:S04]  /*27150*/  ISETP.GT.AND P0, PT, R9, 0x48, !P1 ;  /* 0x000000480900780c */ /* 0x000fc80004f04270 */
[----:B------:R-:W-:-:S04]  /*27160*/  ISETP.LT.OR P0, PT, R12, 0x49, P0 ;  /* 0x000000490c00780c */ /* 0x000fc80000701670 */
[----:B------:R-:W-:Y:S02]  /*27170*/  FSEL R62, R62, -INF , !P0 ;  /* 0xff8000003e3e7808 */ /* 0x000fe40004000000 */
[----:B------:R-:W-:Y:S02]  /*27180*/  ISETP.GT.AND P0, PT, R9, RZ, !P6 ;  /* 0x000000ff0900720c */ /* 0x000fe40007704270 */
[----:B------:R-:W-:Y:S02]  /*27190*/  ISETP.NE.AND P6, PT, R21, RZ, PT ;  /* 0x000000ff1500720c */ /* 0x000fe40003fc5270 */
[----:B------:R-:W-:-:S04]  /*271a0*/  ISETP.LT.OR P0, PT, R12, 0x1, P0 ;  /* 0x000000010c00780c */ /* 0x000fc80000701670 */
[----:B------:R-:W-:Y:S01]  /*271b0*/  FSEL R26, R26, -INF , !P0 ;  /* 0xff8000001a1a7808 */ /* 0x000fe20004000000 */
[----:B--2---:R-:W2:Y:S01]  /*271c0*/  LD.E.64 R2, desc[UR4][R6.64] ;  /* 0x0000000406027980 */ /* 0x004ea2000c101b00 */
[C---:B------:R-:W-:Y:S02]  /*271d0*/  ISETP.GT.AND P2, PT, R9.reuse, 0x49, !P2 ;  /* 0x000000490900780c */ /* 0x040fe40005744270 */
[C---:B------:R-:W-:Y:S01]  /*271e0*/  ISETP.GT.AND P3, PT, R9.reuse, 0x50, !P3 ;  /* 0x000000500900780c */ /* 0x040fe20005f64270 */
[----:B------:R-:W3:Y:S01]  /*271f0*/  LD.E R19, desc[UR4][R6.64+0x10] ;  /* 0x0000100406137980 */ /* 0x000ee2000c101900 */
[C---:B------:R-:W-:Y:S02]  /*27200*/  ISETP.GT.AND P4, PT, R9.reuse, 0x51, !P4 ;  /* 0x000000510900780c */ /* 0x040fe40006784270 */
[C---:B------:R-:W-:Y:S02]  /*27210*/  ISETP.GT.AND P5, PT, R9.reuse, 0x58, !P5 ;  /* 0x000000580900780c */ /* 0x040fe40006fa4270 */
[----:B------:R-:W-:-:S02]  /*27220*/  ISETP.GT.AND P0, PT, R9, 0x59, !P6 ;  /* 0x000000590900780c */ /* 0x000fc40007704270 */
[C---:B------:R-:W-:Y:S02]  /*27230*/  ISETP.LT.OR P2, PT, R12.reuse, 0x4a, P2 ;  /* 0x0000004a0c00780c */ /* 0x040fe40001741670 */
[C---:B------:R-:W-:Y:S02]  /*27240*/  ISETP.LT.OR P3, PT, R12.reuse, 0x51, P3 ;  /* 0x000000510c00780c */ /* 0x040fe40001f61670 */
[----:B------:R-:W-:Y:S02]  /*27250*/  FSEL R63, R63, -INF , !P2 ;  /* 0xff8000003f3f7808 */ /* 0x000fe40005000000 */
[----:B------:R-:W-:Y:S02]  /*27260*/  ISETP.LT.OR P4, PT, R12, 0x52, P4 ;  /* 0x000000520c00780c */ /* 0x000fe40002781670 */
[----:B------:R-:W-:Y:S02]  /*27270*/  FSEL R66, R66, -INF , !P3 ;  /* 0xff80000042427808 */ /* 0x000fe40005800000 */
[----:B------:R-:W-:-:S02]  /*27280*/  ISETP.LT.OR P5, PT, R12, 0x59, P5 ;  /* 0x000000590c00780c */ /* 0x000fc40002fa1670 */
[----:B------:R-:W-:Y:S02]  /*27290*/  ISETP.LT.OR P0, PT, R12, 0x5a, P0 ;  /* 0x0000005a0c00780c */ /* 0x000fe40000701670 */
[----:B------:R-:W-:Y:S02]  /*272a0*/  FSEL R67, R67, -INF , !P4 ;  /* 0xff80000043437808 */ /* 0x000fe40006000000 */
[----:B------:R-:W-:Y:S02]  /*272b0*/  FSEL R70, R70, -INF , !P5 ;  /* 0xff80000046467808 */ /* 0x000fe40006800000 */
[----:B------:R-:W-:Y:S02]  /*272c0*/  R2UR UR6, R4 ;  /* 0x00000000040672ca */ /* 0x000fe400000e0000 */
[----:B------:R-:W-:Y:S02]  /*272d0*/  R2UR UR7, R5 ;  /* 0x00000000050772ca */ /* 0x000fe400000e0000 */
[----:B------:R-:W-:-:S11]  /*272e0*/  FSEL R71, R71, -INF , !P0 ;  /* 0xff80000047477808 */ /* 0x000fd60004000000 */
[----:B------:R-:W4:Y:S01]  /*272f0*/  LD.E R20, desc[UR6][R6.64+0x14] ;  /* 0x0000140606147980 */ /* 0x000f22000c101900 */
[----:B--2---:R-:W-:Y:S02]  /*27300*/  FMNMX.FTZ R8, R11, R2, !PT ;  /* 0x000000020b087209 */ /* 0x004fe40007810000 */
        /* <DEDUP_REMOVED lines=46> */
[----:B------:R-:W-:-:S03]  /*275f0*/  FMNMX.FTZ R9, R71, R12, !PT ;  /* 0x0000000c47097209 */ /* 0x000fc60007810000 */
[----:B------:R-:W1:Y:S04]  /*27600*/  SHFL.BFLY PT, R13, R8, 0x2, 0x1f ;  /* 0x0c401f00080d7f89 */ /* 0x000e6800000e0000 */
[----:B------:R-:W-:Y:S04]  /*27610*/  ST.E.64 desc[UR4][R6.64], R8 ;  /* 0x0000000806007985 */ /* 0x000fe8000c101b04 */
[----:B------:R-:W2:Y:S01]  /*27620*/  LD.E R21, desc[UR6][R6.64+0x4] ;  /* 0x0000040606157980 */ /* 0x000ea2000c101900 */
[----:B-1----:R-:W-:-:S05]  /*27630*/  FMNMX.FTZ R13, R8, R13, !PT ;  /* 0x0000000d080d7209 */ /* 0x002fca0007810000 */
[----:B------:R-:W1:Y:S02]  /*27640*/  SHFL.BFLY PT, R12, R13, 0x1, 0x1f ;  /* 0x0c201f000d0c7f89 */ /* 0x000e6400000e0000 */
[----:B-1----:R-:W-:Y:S02]  /*27650*/  FMNMX.FTZ R15, R13, R12, !PT ;  /* 0x0000000c0d0f7209 */ /* 0x002fe40007810000 */
[----:B------:R-:W5:Y:S04]  /*27660*/  LD.E R12, desc[UR4][R6.64+0x20] ;  /* 0x00002004060c7980 */ /* 0x000f68000c101900 */
[----:B------:R-:W-:Y:S04]  /*27670*/  ST.E desc[UR4][R6.64], R15 ;  /* 0x0000000f06007985 */ /* 0x000fe8000c101904 */
[----:B------:R-:W3:Y:S01]  /*27680*/  LD.E R14, desc[UR6][R6.64] ;  /* 0x00000006060e7980 */ /* 0x000ee2000c101900 */
[----:B------:R-:W-:-:S02]  /*27690*/  R2UR UR8, R4 ;  /* 0x00000000040872ca */ /* 0x000fc400000e0000 */
[----:B------:R-:W-:Y:S01]  /*276a0*/  R2UR UR9, R5 ;  /* 0x00000000050972ca */ /* 0x000fe200000e0000 */
[----:B--2---:R-:W1:Y:S02]  /*276b0*/  SHFL.BFLY PT, R8, R21, 0x2, 0x1f ;  /* 0x0c401f0015087f89 */ /* 0x004e6400000e0000 */
[----:B-1----:R-:W-:-:S05]  /*276c0*/  FMNMX.FTZ R9, R8, R21, !PT ;  /* 0x0000001508097209 */ /* 0x002fca0007810000 */
[----:B------:R-:W1:Y:S02]  /*276d0*/  SHFL.BFLY PT, R8, R9, 0x1, 0x1f ;  /* 0x0c201f0009087f89 */ /* 0x000e6400000e0000 */
[----:B-1----:R-:W-:Y:S02]  /*276e0*/  FMNMX.FTZ R13, R9, R8, !PT ;  /* 0x00000008090d7209 */ /* 0x002fe40007810000 */
[C---:B---3--:R-:W-:Y:S02]  /*276f0*/  FSETP.NEU.FTZ.AND P0, PT, R14.reuse, -INF , PT ;  /* 0xff8000000e00780b */ /* 0x048fe40003f1d000 */
[C---:B------:R-:W-:Y:S02]  /*27700*/  FSETP.NEU.FTZ.AND P1, PT, R13.reuse, -INF , PT ;  /* 0xff8000000d00780b */ /* 0x040fe40003f3d000 */
[----:B------:R-:W-:Y:S02]  /*27710*/  FSEL R15, R14, RZ, P0 ;  /* 0x000000ff0e0f7208 */ /* 0x000fe40000000000 */
[----:B------:R-:W-:-:S03]  /*27720*/  FSEL R8, R13, RZ, P1 ;  /* 0x000000ff0d087208 */ /* 0x000fc60000800000 */
[----:B------:R-:W-:Y:S02]  /*27730*/  FADD.FTZ R15, R2, -R15 ;  /* 0x8000000f020f7221 */ /* 0x000fe40000010000 */
[----:B------:R-:W-:Y:S02]  /*27740*/  FADD.FTZ R3, R3, -R8 ;  /* 0x8000000803037221 */ /* 0x000fe40000010000 */
[----:B-----5:R-:W-:Y:S02]  /*27750*/  FMUL.FTZ R8, R15, R12 ;  /* 0x0000000c0f087220 */ /* 0x020fe40000410000 */
[----:B------:R-:W-:-:S04]  /*27760*/  FMUL.FTZ R12, R12, R3 ;  /* 0x000000030c0c7220 */ /* 0x000fc80000410000 */
[----:B------:R-:W1:Y:S08]  /*27770*/  MUFU.EX2 R8, R8 ;  /* 0x0000000800087308 */ /* 0x000e700000000800 */
[----:B------:R-:W4:Y:S01]  /*27780*/  MUFU.EX2 R9, R12 ;  /* 0x0000000c00097308 */ /* 0x000f220000000800 */
[----:B------:R-:W-:Y:S01]  /*27790*/  ST.E desc[UR4][R6.64+0x4], R13 ;  /* 0x0000040d06007985 */ /* 0x000fe2000c101904 */
[----:B-1----:R-:W-:Y:S01]  /*277a0*/  FMUL.FTZ R19, R8, R19 ;  /* 0x0000001308137220 */ /* 0x002fe20000410000 */
[----:B----4-:R-:W-:-:S04]  /*277b0*/  FMUL.FTZ R15, R9, R20 ;  /* 0x00000014090f7220 */ /* 0x010fc80000410000 */
[----:B------:R-:W-:Y:S04]  /*277c0*/  ST.E desc[UR6][R6.64+0x10], R19 ;  /* 0x0000101306007985 */ /* 0x000fe8000c101906 */
[----:B------:R1:W-:Y:S04]  /*277d0*/  ST.E desc[UR8][R6.64+0x14], R15 ;  /* 0x0000140f06007985 */ /* 0x0003e8000c101908 */
[----:B------:R-:W2:Y:S04]  /*277e0*/  LDL.64 R2, [R0+0x70] ;  /* 0x0000700000027983 */ /* 0x000ea80000100a00 */
[----:B--2---:R-:W1:Y:S04]  /*277f0*/  LD.E R14, desc[UR6][R2.64+0x20] ;  /* 0x00002006020e7980 */ /* 0x004e68000c101900 */
[----:B------:R-:W1:Y:S04]  /*27800*/  LD.E R12, desc[UR4][R2.64] ;  /* 0x00000004020c7980 */ /* 0x000e68000c101900 */
[----:B------:R-:W2:Y:S04]  /*27810*/  LD.E R21, desc[UR8][R2.64+0x4] ;  /* 0x0000040802157980 */ /* 0x000ea8000c101900 */
[----:B------:R-:W3:Y:S04]  /*27820*/  LD.E R24, desc[UR4][R2.64+0x10] ;  /* 0x0000100402187980 */ /* 0x000ee8000c101900 */
[----:B------:R-:W4:Y:S01]  /*27830*/  LD.E R72, desc[UR6][R2.64+0x14] ;  /* 0x0000140602487980 */ /* 0x000f22000c101900 */
[C---:B-1----:R-:W-:Y:S01]  /*27840*/  FMUL.FTZ R6, R12.reuse, R14 ;  /* 0x0000000e0c067220 */ /* 0x042fe20000410000 */
[----:B------:R-:W-:-:S02]  /*27850*/  FSETP.NEU.FTZ.AND P0, PT, R12, -INF , PT ;  /* 0xff8000000c00780b */ /* 0x000fc40003f1d000 */
[----:B--2---:R-:W-:Y:S01]  /*27860*/  FSETP.NEU.FTZ.AND P1, PT, R21, -INF , PT ;  /* 0xff8000001500780b */ /* 0x004fe20003f3d000 */
[----:B------:R-:W-:Y:S01]  /*27870*/  FMUL.FTZ R21, R14, R21 ;  /* 0x000000150e157220 */ /* 0x000fe20000410000 */
[----:B------:R-:W-:-:S04]  /*27880*/  FSEL R7, R6, RZ, P0 ;  /* 0x000000ff06077208 */ /* 0x000fc80000000000 */
[----:B------:R-:W-:Y:S01]  /*27890*/  FSEL R13, R21, RZ, P1 ;  /* 0x000000ff150d7208 */ /* 0x000fe20000800000 */
[-CC-:B------:R-:W-:Y:S01]  /*278a0*/  FFMA.FTZ R213, R11, R14.reuse, -R7.reuse ;  /* 0x0000000e0bd57223 */ /* 0x180fe20000010807 */
[----:B------:R-:W-:-:S03]  /*278b0*/  FFMA.FTZ R152, R25, R14, -R7 ;  /* 0x0000000e19987223 */ /* 0x000fc60000010807 */
[-CC-:B------:R-:W-:Y:S01]  /*278c0*/  FFMA.FTZ R153, R26, R14.reuse, -R13.reuse ;  /* 0x0000000e1a997223 */ /* 0x180fe2000001080d */
[-C--:B------:R-:W-:Y:S01]  /*278d0*/  FFMA.FTZ R206, R27, R14.reuse, -R13 ;  /* 0x0000000e1bce7223 */ /* 0x080fe2000001080d */
[----:B------:R-:W3:Y:S01]  /*278e0*/  MUFU.EX2 R213, R213 ;  /* 0x000000d500d57308 */ /* 0x000ee20000000800 */
[-C--:B------:R-:W-:Y:S01]  /*278f0*/  FFMA.FTZ R154, R28, R14.reuse, -R7 ;  /* 0x0000000e1c9a7223 */ /* 0x080fe20000010807 */
[-C--:B------:R-:W-:Y:S01]  /*27900*/  FFMA.FTZ R155, R30, R14.reuse, -R13 ;  /* 0x0000000e1e9b7223 */ /* 0x080fe2000001080d */
[----:B------:R-:W-:-:S05]  /*27910*/  FFMA.FTZ R207, R29, R14, -R7 ;  /* 0x0000000e1dcf7223 */ /* 0x000fca0000010807 */
[----:B------:R-:W4:Y:S01]  /*27920*/  MUFU.EX2 R153, R153 ;  /* 0x0000009900997308 */ /* 0x000f220000000800 */
[-C--:B------:R-:W-:Y:S01]  /*27930*/  FFMA.FTZ R158, R31, R14.reuse, -R13 ;  /* 0x0000000e1f9e7223 */ /* 0x080fe2000001080d */
[----:B------:R-:W-:-:S06]  /*27940*/  FFMA.FTZ R157, R32, R14, -R7 ;  /* 0x0000000e209d7223 */ /* 0x000fcc0000010807 */
[----:B------:R-:W1:Y:S08]  /*27950*/  MUFU.EX2 R152, R152 ;  /* 0x0000009800987308 */ /* 0x000e700000000800 */
[----:B------:R-:W2:Y:S01]  /*27960*/  MUFU.EX2 R206, R206 ;  /* 0x000000ce00ce7308 */ /* 0x000ea20000000800 */
[-C--:B------:R-:W-:Y:S01]  /*27970*/  FFMA.FTZ R34, R34, R14.reuse, -R13 ;  /* 0x0000000e22227223 */ /* 0x080fe2000001080d */
[----:B------:R-:W-:-:S06]  /*27980*/  FFMA.FTZ R156, R33, R14, -R7 ;  /* 0x0000000e219c7223 */ /* 0x000fcc0000010807 */
[----:B------:R-:W5:Y:S01]  /*27990*/  MUFU.EX2 R154, R154 ;  /* 0x0000009a009a7308 */ /* 0x000f620000000800 */
[----:B------:R-:W-:-:S07]  /*279a0*/  FFMA.FTZ R12, R35, R14, -R13 ;  /* 0x0000000e230c7223 */ /* 0x000fce000001080d */
[----:B------:R-:W5:Y:S01]  /*279b0*/  MUFU.EX2 R155, R155 ;  /* 0x0000009b009b7308 */ /* 0x000f620000000800 */
[-CC-:B------:R-:W-:Y:S01]  /*279c0*/  FFMA.FTZ R21, R36, R14.reuse, -R7.reuse ;  /* 0x0000000e24157223 */ /* 0x180fe20000010807 */
[-CC-:B------:R-:W-:Y:S01]  /*279d0*/  FFMA.FTZ R37, R37, R14.reuse, -R7.reuse ;  /* 0x0000000e25257223 */ /* 0x180fe20000010807 */
[-CC-:B------:R-:W-:Y:S01]  /*279e0*/  FFMA.FTZ R168, R40, R14.reuse, -R7.reuse ;  /* 0x0000000e28a87223 */ /* 0x180fe20000010807 */
[----:B------:R-:W-:-:S04]  /*279f0*/  FFMA.FTZ R167, R41, R14, -R7 ;  /* 0x0000000e29a77223 */ /* 0x000fc80000010807 */
        /* <DEDUP_REMOVED lines=14> */
[-CC-:B------:R-:W-:Y:S01]  /*27ae0*/  FFMA.FTZ R190, R68, R14.reuse, -R7.reuse ;  /* 0x0000000e44be7223 */ /* 0x180fe20000010807 */
[-C--:B------:R-:W-:Y:S01]  /*27af0*/  FFMA.FTZ R187, R69, R14.reuse, -R7 ;  /* 0x0000000e45bb7223 */ /* 0x080fe20000010807 */
        /* <DEDUP_REMOVED lines=17> */
[----:B------:R-:W-:Y:S01]  /*27c10*/  FFMA.FTZ R161, R71, R14, -R13 ;  /* 0x0000000e47a17223 */ /* 0x000fe2000001080d */
[----:B------:R-:W5:Y:S01]  /*27c20*/  MUFU.EX2 R157, R157 ;  /* 0x0000009d009d7308 */ /* 0x000f620000000800 */
[----:B---3--:R-:W-:Y:S01]  /*27c30*/  FADD.FTZ R7, R213, R24 ;  /* 0x00000018d5077221 */ /* 0x008fe20000010000 */
[----:B----4-:R-:W-:-:S06]  /*27c40*/  FADD.FTZ R25, R153, R72 ;  /* 0x0000004899197221 */ /* 0x010fcc0000010000 */
[----:B------:R-:W3:Y:S01]  /*27c50*/  MUFU.EX2 R13, R34 ;  /* 0x00000022000d7308 */ /* 0x000ee20000000800 */
[----:B-1----:R-:W-:Y:S01]  /*27c60*/  FADD.FTZ R7, R152, R7 ;  /* 0x0000000798077221 */ /* 0x002fe20000010000 */
[----:B--2---:R-:W-:-:S06]  /*27c70*/  FADD.FTZ R6, R206, R25 ;  /* 0x00000019ce067221 */ /* 0x004fcc0000010000 */
[----:B------:R-:W1:Y:S01]  /*27c80*/  MUFU.EX2 R156, R156 ;  /* 0x0000009c009c7308 */ /* 0x000e620000000800 */
[----:B-----5:R-:W-:Y:S01]  /*27c90*/  FADD.FTZ R24, R154, R7 ;  /* 0x000000079a187221 */ /* 0x020fe20000010000 */
[----:B------:R-:W-:-:S06]  /*27ca0*/  FADD.FTZ R7, R155, R6 ;  /* 0x000000069b077221 */ /* 0x000fcc0000010000 */
[----:B------:R-:W2:Y:S01]  /*27cb0*/  MUFU.EX2 R12, R12 ;  /* 0x0000000c000c7308 */ /* 0x000ea20000000800 */
[----:B------:R-:W-:Y:S01]  /*27cc0*/  FADD.FTZ R24, R207, R24 ;  /* 0x00000018cf187221 */ /* 0x000fe20000010000 */
[----:B------:R-:W-:-:S06]  /*27cd0*/  FADD.FTZ R6, R158, R7 ;  /* 0x000000079e067221 */ /* 0x000fcc0000010000 */
[----:B------:R-:W4:Y:S08]  /*27ce0*/  MUFU.EX2 R21, R21 ;  /* 0x0000001500157308 */ /* 0x000f300000000800 */
[----:B------:R-:W5:Y:S01]  /*27cf0*/  MUFU.EX2 R160, R160 ;  /* 0x000000a000a07308 */ /* 0x000f620000000800 */
[----:B------:R-:W-:Y:S01]  /*27d00*/  FADD.FTZ R7, R157, R24 ;  /* 0x000000189d077221 */ /* 0x000fe20000010000 */
[----:B---3--:R-:W-:-:S06]  /*27d10*/  FADD.FTZ R25, R13, R6 ;  /* 0x000000060d197221 */ /* 0x008fcc0000010000 */
[----:B------:R-:W3:Y:S08]  /*27d20*/  MUFU.EX2 R14, R37 ;  /* 0x00000025000e7308 */ /* 0x000ef00000000800 */
[----:B------:R-:W3:Y:S01]  /*27d30*/  MUFU.EX2 R159, R159 ;  /* 0x0000009f009f7308 */ /* 0x000ee20000000800 */
[----:B-1----:R-:W-:Y:S01]  /*27d40*/  FADD.FTZ R6, R156, R7 ;  /* 0x000000079c067221 */ /* 0x002fe20000010000 */
[----:B--2---:R-:W-:-:S06]  /*27d50*/  FADD.FTZ R25, R12, R25 ;  /* 0x000000190c197221 */ /* 0x004fcc0000010000 */
[----:B------:R-:W1:Y:S08]  /*27d60*/  MUFU.EX2 R168, R168 ;  /* 0x000000a800a87308 */ /* 0x000e700000000800 */
[----:B------:R-:W2:Y:S01]  /*27d70*/  MUFU.EX2 R11, R11 ;  /* 0x0000000b000b7308 */ /* 0x000ea20000000800 */
[----:B----4-:R-:W-:Y:S01]  /*27d80*/  FADD.FTZ R7, R21, R6 ;  /* 0x0000000615077221 */ /* 0x010fe20000010000 */
[----:B-----5:R-:W-:-:S06]  /*27d90*/  FADD.FTZ R6, R160, R25 ;  /* 0x00000019a0067221 */ /* 0x020fcc0000010000 */
[----:B------:R-:W4:Y:S08]  /*27da0*/  MUFU.EX2 R167, R167 ;  /* 0x000000a700a77308 */ /* 0x000f300000000800 */
[----:B------:R-:W5:Y:S01]  /*27db0*/  MUFU.EX2 R171, R171 ;  /* 0x000000ab00ab7308 */ /* 0x000f620000000800 */
[----:B---3--:R-:W-:Y:S01]  /*27dc0*/  FADD.FTZ R7, R14, R7 ;  /* 0x000000070e077221 */ /* 0x008fe20000010000 */
[----:B------:R-:W-:-:S06]  /*27dd0*/  FADD.FTZ R6, R159, R6 ;  /* 0x000000069f067221 */ /* 0x000fcc0000010000 */
        /* <DEDUP_REMOVED lines=55> */
[----:B-----5:R-:W-:-:S03]  /*28150*/  FADD.FTZ R25, R163, R24 ;  /* 0x00000018a3197221 */ /* 0x020fc60000010000 */
[----:B---3--:R-:W-:Y:S01]  /*28160*/  FADD.FTZ R6, R190, R7 ;  /* 0x00000007be067221 */ /* 0x008fe20000010000 */
[----:B------:R-:W-:-:S03]  /*28170*/  FADD.FTZ R24, R162, R25 ;  /* 0x00000019a2187221 */ /* 0x000fc60000010000 */
[----:B-1----:R-:W-:Y:S01]  /*28180*/  FADD.FTZ R25, R187, R6 ;  /* 0x00000006bb197221 */ /* 0x002fe20000010000 */
[----:B--2---:R-:W-:-:S04]  /*28190*/  FADD.FTZ R27, R161, R24 ;  /* 0x00000018a11b7221 */ /* 0x004fc80000010000 */
[----:B------:R1:W-:Y:S04]  /*281a0*/  ST.E desc[UR4][R2.64+0x10], R25 ;  /* 0x0000101902007985 */ /* 0x0003e8000c101904 */
[----:B------:R2:W-:Y:S04]  /*281b0*/  ST.E desc[UR6][R2.64+0x14], R27 ;  /* 0x0000141b02007985 */ /* 0x0005e8000c101906 */
[----:B------:R-:W1:Y:S01]  /*281c0*/  LDL.64 R6, [R0+0x80] ;  /* 0x0000800000067983 */ /* 0x000e620000100a00 */
[----:B------:R-:W-:Y:S02]  /*281d0*/  R2UR UR10, R4 ;  /* 0x00000000040a72ca */ /* 0x000fe400000e0000 */
[----:B------:R-:W-:-:S02]  /*281e0*/  R2UR UR11, R5 ;  /* 0x00000000050b72ca */ /* 0x000fc400000e0000 */
[C---:B------:R-:W-:Y:S02]  /*281f0*/  R2UR UR12, R4.reuse ;  /* 0x00000000040c72ca */ /* 0x040fe400000e0000 */
[----:B------:R-:W-:Y:S01]  /*28200*/  R2UR UR13, R5 ;  /* 0x00000000050d72ca */ /* 0x000fe200000e0000 */
[----:B-1----:R-:W3:Y:S08]  /*28210*/  LD.E R25, desc[UR8][R6.64+0x10] ;  /* 0x0000100806197980 */ /* 0x002ef0000c101900 */
[----:B--2---:R-:W2:Y:S04]  /*28220*/  LD.E R3, desc[UR10][R6.64+0x14] ;  /* 0x0000140a06037980 */ /* 0x004ea8000c101900 */
[----:B------:R-:W4:Y:S01]  /*28230*/  LD.E R27, desc[UR12][R6.64+0x20] ;  /* 0x0000200c061b7980 */ /* 0x000f22000c101900 */
[----:B------:R-:W-:-:S02]  /*28240*/  R2UR UR18, R4 ;  /* 0x00000000041272ca */ /* 0x000fc400000e0000 */
[C---:B------:R-:W-:Y:S01]  /*28250*/  R2UR UR19, R5.reuse ;  /* 0x00000000051372ca */ /* 0x040fe200000e0000 */
[----:B------:R-:W5:Y:S01]  /*28260*/  LD.E R2, desc[UR6][R6.64+0x8] ;  /* 0x0000080606027980 */ /* 0x000f62000c101900 */
[C---:B------:R-:W-:Y:S02]  /*28270*/  R2UR UR14, R4.reuse ;  /* 0x00000000040e72ca */ /* 0x040fe400000e0000 */
[C---:B------:R-:W-:Y:S01]  /*28280*/  R2UR UR15, R5.reuse ;  /* 0x00000000050f72ca */ /* 0x040fe200000e0000 */
[----:B------:R-:W5:Y:S01]  /*28290*/  LD.E R29, desc[UR4][R6.64] ;  /* 0x00000004061d7980 */ /* 0x000f62000c101900 */
[----:B------:R-:W-:Y:S02]  /*282a0*/  R2UR UR16, R4 ;  /* 0x00000000041072ca */ /* 0x000fe400000e0000 */
[----:B------:R-:W-:Y:S01]  /*282b0*/  R2UR UR17, R5 ;  /* 0x00000000051172ca */ /* 0x000fe200000e0000 */
        /* <DEDUP_REMOVED lines=37> */
[----:B------:R-:W5:Y:S01]  /*28510*/  LD.E R105, desc[UR16][R6.64+0x144] ;  /* 0x0001441006697980 */ /* 0x000f62000c101900 */
[----:B---3--:R-:W-:-:S05]  /*28520*/  FMUL.FTZ R25, R8, R25 ;  /* 0x0000001908197220 */ /* 0x008fca0000410000 */
[----:B------:R1:W-:Y:S04]  /*28530*/  ST.E desc[UR8][R6.64+0x10], R25 ;  /* 0x0000101906007985 */ /* 0x0003e8000c101908 */
[----:B-1----:R-:W3:Y:S01]  /*28540*/  LD.E R25, desc[UR6][R6.64+0x154] ;  /* 0x0001540606197980 */ /* 0x002ee2000c101900 */
[C---:B--2---:R-:W-:Y:S01]  /*28550*/  FMUL.FTZ R3, R8.reuse, R3 ;  /* 0x0000000308037220 */ /* 0x044fe20000410000 */
[----:B----4-:R-:W-:-:S04]  /*28560*/  FMUL.FTZ R27, R8, R27 ;  /* 0x0000001b081b7220 */ /* 0x010fc80000410000 */
[----:B------:R1:W-:Y:S04]  /*28570*/  ST.E desc[UR10][R6.64+0x14], R3 ;  /* 0x0000140306007985 */ /* 0x0003e8000c10190a */
[----:B------:R2:W-:Y:S04]  /*28580*/  ST.E desc[UR12][R6.64+0x20], R27 ;  /* 0x0000201b06007985 */ /* 0x0005e8000c10190c */
[----:B-1----:R-:W4:Y:S04]  /*28590*/  LD.E R3, desc[UR18][R6.64+0x150] ;  /* 0x0001501206037980 */ /* 0x002f28000c101900 */
[----:B--2---:R-:W2:Y:S01]  /*285a0*/  LD.E R27, desc[UR6][R6.64+0x160] ;  /* 0x00016006061b7980 */ /* 0x004ea2000c101900 */
[----:B---3--:R-:W-:-:S05]  /*285b0*/  FMUL.FTZ R25, R8, R25 ;  /* 0x0000001908197220 */ /* 0x008fca0000410000 */
[----:B------:R1:W-:Y:S04]  /*285c0*/  ST.E desc[UR4][R6.64+0x154], R25 ;  /* 0x0001541906007985 */ /* 0x0003e8000c101904 */
[----:B-1----:R-:W3:Y:S01]  /*285d0*/  LD.E R25, desc[UR6][R6.64+0x170] ;  /* 0x0001700606197980 */ /* 0x002ee2000c101900 */
[C---:B----4-:R-:W-:Y:S01]  /*285e0*/  FMUL.FTZ R3, R8.reuse, R3 ;  /* 0x0000000308037220 */ /* 0x050fe20000410000 */
[----:B--2---:R-:W-:-:S04]  /*285f0*/  FMUL.FTZ R27, R8, R27 ;  /* 0x0000001b081b7220 */ /* 0x004fc80000410000 */
        /* <DEDUP_REMOVED lines=50> */
[----:B------:R5:W-:Y:S02]  /*28920*/  ST.E desc[UR4][R6.64+0x1e4], R25 ;  /* 0x0001e41906007985 */ /* 0x000be4000c101904 */
[----:B-----5:R-:W-:Y:S02]  /*28930*/  FMUL.FTZ R25, R9, R2 ;  /* 0x0000000209197220 */ /* 0x020fe40000410000 */
[----:B------:R-:W3:Y:S01]  /*28940*/  LD.E R2, desc[UR6][R6.64+0xc] ;  /* 0x00000c0606027980 */ /* 0x000ee2000c101900 */
[C---:B----4-:R-:W-:Y:S01]  /*28950*/  FMUL.FTZ R3, R8.reuse, R3 ;  /* 0x0000000308037220 */ /* 0x050fe20000410000 */
[----:B--2---:R-:W-:-:S04]  /*28960*/  FMUL.FTZ R27, R8, R27 ;  /* 0x0000001b081b7220 */ /* 0x004fc80000410000 */
[----:B------:R1:W-:Y:S04]  /*28970*/  ST.E desc[UR4][R6.64+0x1e0], R3 ;  /* 0x0001e00306007985 */ /* 0x0003e8000c101904 */
[----:B------:R3:W-:Y:S04]  /*28980*/  ST.E desc[UR4][R6.64+0x1f0], R27 ;  /* 0x0001f01b06007985 */ /* 0x0007e8000c101904 */
[----:B-1----:R-:W2:Y:S01]  /*28990*/  LD.E R3, desc[UR6][R6.64+0x1f4] ;  /* 0x0001f40606037980 */ /* 0x002ea2000c101900 */
[----:B---3--:R-:W-:-:S03]  /*289a0*/  FMUL.FTZ R27, R9, R2 ;  /* 0x00000002091b7220 */ /* 0x008fc60000410000 */
[----:B------:R-:W3:Y:S01]  /*289b0*/  LD.E R2, desc[UR6][R6.64+0x18] ;  /* 0x0000180606027980 */ /* 0x000ee2000c101900 */
[----:B--2---:R-:W-:-:S05]  /*289c0*/  FMUL.FTZ R3, R8, R3 ;  /* 0x0000000308037220 */ /* 0x004fca0000410000 */
[----:B------:R3:W-:Y:S02]  /*289d0*/  ST.E desc[UR4][R6.64+0x1f4], R3 ;  /* 0x0001f40306007985 */ /* 0x0007e4000c101904 */
[C---:B---3--:R-:W-:Y:S02]  /*289e0*/  FMUL.FTZ R3, R9.reuse, R2 ;  /* 0x0000000209037220 */ /* 0x048fe40000410000 */
[----:B------:R-:W2:Y:S04]  /*289f0*/  LD.E R2, desc[UR6][R6.64+0x1c] ;  /* 0x00001c0606027980 */ /* 0x000ea8000c101900 */
[----:B------:R2:W-:Y:S02]  /*28a00*/  ST.E desc[UR4][R6.64+0x8], R25 ;  /* 0x0000081906007985 */ /* 0x0005e4000c101904 */
[----:B--2---:R-:W-:-:S02]  /*28a10*/  FMUL.FTZ R25, R9, R2 ;  /* 0x0000000209197220 */ /* 0x004fc40000410000 */
[----:B------:R-:W2:Y:S04]  /*28a20*/  LD.E R2, desc[UR6][R6.64+0x28] ;  /* 0x0000280606027980 */ /* 0x000ea8000c101900 */
[----:B------:R2:W-:Y:S02]  /*28a30*/  ST.E desc[UR4][R6.64+0xc], R27 ;  /* 0x00000c1b06007985 */ /* 0x0005e4000c101904 */
[C---:B--2---:R-:W-:Y:S02]  /*28a40*/  FMUL.FTZ R27, R9.reuse, R2 ;  /* 0x00000002091b7220 */ /* 0x044fe40000410000 */
        /* <DEDUP_REMOVED lines=42> */
[----:B------:R-:W2:Y:S01]  /*28cf0*/  LD.E R2, desc[UR6][R6.64+0x9c] ;  /* 0x00009c0606027980 */ /* 0x000ea2000c101900 */
        /* <DEDUP_REMOVED lines=80> */
[----:B------:R3:W-:Y:S01]  /*29200*/  ST.E desc[UR4][R6.64+0x98], R25 ;  /* 0x0000981906007985 */ /* 0x0007e2000c101904 */
[----:B--2---:R-:W-:-:S05]  /*29210*/  FMUL.FTZ R27, R9, R2 ;  /* 0x00000002091b7220 */ /* 0x004fca0000410000 */
[----:B------:R2:W-:Y:S04]  /*29220*/  ST.E desc[UR4][R6.64+0x9c], R27 ;  /* 0x00009c1b06007985 */ /* 0x0005e8000c101904 */
[----:B------:R-:W1:Y:S02]  /*29230*/  LD.E R2, desc[UR6][R6.64+0xa8] ;  /* 0x0000a80606027980 */ /* 0x000e64000c101900 */
[----:B-1----:R-:W-:-:S05]  /*29240*/  FMUL.FTZ R3, R9, R2 ;  /* 0x0000000209037220 */ /* 0x002fca0000410000 */
[----:B------:R1:W-:Y:S04]  /*29250*/  ST.E desc[UR4][R6.64+0xa8], R3 ;  /* 0x0000a80306007985 */ /* 0x0003e8000c101904 */
[----:B------:R-:W3:Y:S02]  /*29260*/  LD.E R2, desc[UR6][R6.64+0xac] ;  /* 0x0000ac0606027980 */ /* 0x000ee4000c101900 */
[----:B---3--:R-:W-:-:S05]  /*29270*/  FMUL.FTZ R25, R9, R2 ;  /* 0x0000000209197220 */ /* 0x008fca0000410000 */
[----:B------:R3:W-:Y:S04]  /*29280*/  ST.E desc[UR4][R6.64+0xac], R25 ;  /* 0x0000ac1906007985 */ /* 0x0007e8000c101904 */
[----:B------:R-:W2:Y:S02]  /*29290*/  LD.E R2, desc[UR6][R6.64+0xb8] ;  /* 0x0000b80606027980 */ /* 0x000ea4000c101900 */
        /* <DEDUP_REMOVED lines=115> */
[----:B------:R-:W-:Y:S04]  /*299d0*/  ST.E desc[UR4][R6.64+0x1e8], R25 ;  /* 0x0001e81906007985 */ /* 0x000fe8000c101904 */
[----:B------:R-:W2:Y:S02]  /*299e0*/  LD.E R2, desc[UR6][R6.64+0x1ec] ;  /* 0x0001ec0606027980 */ /* 0x000ea4000c101900 */
[----:B--2---:R-:W-:-:S05]  /*299f0*/  FMUL.FTZ R27, R9, R2 ;  /* 0x00000002091b7220 */ /* 0x004fca0000410000 */
[----:B------:R2:W-:Y:S04]  /*29a00*/  ST.E desc[UR4][R6.64+0x1ec], R27 ;  /* 0x0001ec1b06007985 */ /* 0x0005e8000c101904 */
[----:B------:R-:W3:Y:S02]  /*29a10*/  LD.E R2, desc[UR6][R6.64+0x1f8] ;  /* 0x0001f80606027980 */ /* 0x000ee4000c101900 */
[----:B---3--:R-:W-:-:S05]  /*29a20*/  FMUL.FTZ R29, R9, R2 ;  /* 0x00000002091d7220 */ /* 0x008fca0000410000 */
[----:B------:R-:W-:Y:S04]  /*29a30*/  ST.E desc[UR4][R6.64+0x1f8], R29 ;  /* 0x0001f81d06007985 */ /* 0x000fe8000c101904 */
[----:B------:R-:W3:Y:S01]  /*29a40*/  LD.E R2, desc[UR6][R6.64+0x1fc] ;  /* 0x0001fc0606027980 */ /* 0x000ee2000c101900 */
[----:B------:R-:W-:Y:S01]  /*29a50*/  LEA.HI R28, R202, 0x8, RZ, 0x19 ;  /* 0x00000008ca1c7811 */ /* 0x000fe200078fc8ff */
[----:B---3--:R-:W-:-:S05]  /*29a60*/  FMUL.FTZ R9, R9, R2 ;  /* 0x0000000209097220 */ /* 0x008fca0000410000 */
[----:B------:R3:W-:Y:S04]  /*29a70*/  ST.E desc[UR4][R6.64+0x1fc], R9 ;  /* 0x0001fc0906007985 */ /* 0x0007e8000c101904 */
[----:B-1----:R-:W4:Y:S01]  /*29a80*/  LDL.64 R2, [R0+0x80] ;  /* 0x0000800000027983 */ /* 0x002f220000100a00 */
[----:B------:R1:W-:Y:S06]  /*29a90*/  BAR.SYNC.DEFER_BLOCKING R28, 0x100 ;  /* 0x0004001c0000751d */ /* 0x0003ec0000010000 */
[----:B--2---:R-:W2:Y:S04]  /*29aa0*/  LDL.64 R26, [R0] ;  /* 0x00000000001a7983 */ /* 0x004ea80000100a00 */
[----:B------:R-:W5:Y:S04]  /*29ab0*/  LDL.64 R24, [R0+0x98] ;  /* 0x0000980000187983 */ /* 0x000f680000100a00 */
[----:B---3--:R-:W3:Y:S04]  /*29ac0*/  LDL.64 R8, [R0+0x88] ;  /* 0x0000880000087983 */ /* 0x008ee80000100a00 */
[----:B----4-:R-:W4:Y:S04]  /*29ad0*/  LD.E R29, desc[UR4][R2.64] ;  /* 0x00000004021d7980 */ /* 0x010f28000c101900 */
[----:B--2---:R-:W2:Y:S04]  /*29ae0*/  LD.E R215, desc[UR6][R26.64] ;  /* 0x000000061ad77980 */ /* 0x004ea8000c101900 */
[----:B-----5:R-:W2:Y:S04]  /*29af0*/  LD.E.64 R6, desc[UR4][R24.64] ;  /* 0x0000000418067980 */ /* 0x020ea8000c101b00 */
[----:B----4-:R4:W-:Y:S04]  /*29b00*/  ST.E desc[UR8][R2.64], R29 ;  /* 0x0000001d02007985 */ /* 0x0109e8000c101908 */
[----:B------:R-:W5:Y:S04]  /*29b10*/  LD.E R31, desc[UR10][R2.64+0x4] ;  /* 0x0000040a021f7980 */ /* 0x000f68000c101900 */
[----:B-----5:R5:W-:Y:S04]  /*29b20*/  ST.E desc[UR4][R2.64+0x4], R31 ;  /* 0x0000041f02007985 */ /* 0x020be8000c101904 */
[----:B------:R-:W3:Y:S04]  /*29b30*/  LD.E R33, desc[UR6][R2.64+0x8] ;  /* 0x0000080602217980 */ /* 0x000ee8000c101900 */
[----:B---3--:R-:W-:Y:S04]  /*29b40*/  ST.E desc[UR4][R2.64+0x8], R33 ;  /* 0x0000082102007985 */ /* 0x008fe8000c101904 */
[----:B------:R-:W3:Y:S04]  /*29b50*/  LD.E R27, desc[UR6][R2.64+0xc] ;  /* 0x00000c06021b7980 */ /* 0x000ee8000c101900 */
[----:B---3--:R3:W-:Y:S04]  /*29b60*/  ST.E desc[UR4][R2.64+0xc], R27 ;  /* 0x00000c1b02007985 */ /* 0x0087e8000c101904 */
[----:B------:R-:W2:Y:S04]  /*29b70*/  LD.E R25, desc[UR6][R2.64+0x10] ;  /* 0x0000100602197980 */ /* 0x000ea8000c101900 */
[----:B--2---:R2:W-:Y:S04]  /*29b80*/  ST.E desc[UR4][R2.64+0x10], R25 ;  /* 0x0000101902007985 */ /* 0x0045e8000c101904 */
[----:B----4-:R-:W4:Y:S04]  /*29b90*/  LD.E R29, desc[UR6][R2.64+0x14] ;  /* 0x00001406021d7980 */ /* 0x010f28000c101900 */
[----:B----4-:R4:W-:Y:S04]  /*29ba0*/  ST.E desc[UR4][R2.64+0x14], R29 ;  /* 0x0000141d02007985 */ /* 0x0109e8000c101904 */
[----:B-----5:R-:W5:Y:S04]  /*29bb0*/  LD.E R31, desc[UR6][R2.64+0x18] ;  /* 0x00001806021f7980 */ /* 0x020f68000c101900 */
[----:B-----5:R5:W-:Y:S04]  /*29bc0*/  ST.E desc[UR4][R2.64+0x18], R31 ;  /* 0x0000181f02007985 */ /* 0x020be8000c101904 */
[----:B---3--:R-:W3:Y:S04]  /*29bd0*/  LD.E R27, desc[UR6][R2.64+0x1c] ;  /* 0x00001c06021b7980 */ /* 0x008ee8000c101900 */
[----:B---3--:R3:W-:Y:S04]  /*29be0*/  ST.E desc[UR4][R2.64+0x1c], R27 ;  /* 0x00001c1b02007985 */ /* 0x0087e8000c101904 */
[----:B--2---:R-:W2:Y:S04]  /*29bf0*/  LD.E R25, desc[UR6][R2.64+0x20] ;  /* 0x0000200602197980 */ /* 0x004ea8000c101900 */
        /* <DEDUP_REMOVED lines=234> */
[----:B----4-:R-:W-:Y:S04]  /*2aaa0*/  ST.E desc[UR4][R2.64+0x1f4], R29 ;  /* 0x0001f41d02007985 */ /* 0x010fe8000c101904 */
[----:B-----5:R-:W4:Y:S04]  /*2aab0*/  LD.E R31, desc[UR6][R2.64+0x1f8] ;  /* 0x0001f806021f7980 */ /* 0x020f28000c101900 */
[----:B----4-:R-:W-:Y:S04]  /*2aac0*/  ST.E desc[UR4][R2.64+0x1f8], R31 ;  /* 0x0001f81f02007985 */ /* 0x010fe8000c101904 */
[----:B---3--:R-:W3:Y:S01]  /*2aad0*/  LD.E R27, desc[UR6][R2.64+0x1fc] ;  /* 0x0001fc06021b7980 */ /* 0x008ee2000c101900 */
[----:B------:R-:W-:-:S02]  /*2aae0*/  R2UR UR20, R4 ;  /* 0x00000000041472ca */ /* 0x000fc400000e0000 */
[C---:B------:R-:W-:Y:S02]  /*2aaf0*/  R2UR UR21, R5.reuse ;  /* 0x00000000051572ca */ /* 0x040fe400000e0000 */
[C---:B------:R-:W-:Y:S02]  /*2ab00*/  R2UR UR22, R4.reuse ;  /* 0x00000000041672ca */ /* 0x040fe400000e0000 */
[C---:B------:R-:W-:Y:S02]  /*2ab10*/  R2UR UR23, R5.reuse ;  /* 0x00000000051772ca */ /* 0x040fe400000e0000 */
[C---:B------:R-:W-:Y:S02]  /*2ab20*/  R2UR UR24, R4.reuse ;  /* 0x00000000041872ca */ /* 0x040fe400000e0000 */
[----:B------:R-:W-:Y:S02]  /*2ab30*/  R2UR UR25, R5 ;  /* 0x00000000051972ca */ /* 0x000fe400000e0000 */
        /* <DEDUP_REMOVED lines=20> */
[----:B------:R-:W-:Y:S02]  /*2ac80*/  R2UR UR58, R4 ;  /* 0x00000000043a72ca */ /* 0x000fe400000e0000 */
[----:B------:R-:W-:Y:S01]  /*2ac90*/  R2UR UR59, R5 ;  /* 0x00000000053b72ca */ /* 0x000fe200000e0000 */
[----:B---3--:R3:W-:Y:S04]  /*2aca0*/  ST.E desc[UR4][R2.64+0x1fc], R27 ;  /* 0x0001fc1b02007985 */ /* 0x0087e8000c101904 */
[----:B------:R-:W4:Y:S04]  /*2acb0*/  LD.E R212, desc[UR6][R8.64] ;  /* 0x0000000608d47980 */ /* 0x000f28000c101900 */
[----:B------:R-:W5:Y:S04]  /*2acc0*/  LD.E R24, desc[UR8][R2.64] ;  /* 0x0000000802187980 */ /* 0x000f68000c101900 */
[----:B--2---:R-:W5:Y:S04]  /*2acd0*/  LD.E R25, desc[UR10][R2.64+0x4] ;  /* 0x0000040a02197980 */ /* 0x004f68000c101900 */
[----:B------:R-:W5:Y:S04]  /*2ace0*/  LD.E R26, desc[UR12][R2.64+0x8] ;  /* 0x0000080c021a7980 */ /* 0x000f68000c101900 */
[----:B---3--:R-:W5:Y:S04]  /*2acf0*/  LD.E R27, desc[UR14][R2.64+0xc] ;  /* 0x00000c0e021b7980 */ /* 0x008f68000c101900 */
        /* <DEDUP_REMOVED lines=124> */
[----:B------:R-:W-:Y:S01]  /*2b4c0*/  IMAD R6, R215, 0xc00, R6 ;  /* 0x00000c00d7067824 */ /* 0x000fe200078e0206 */
[----:B----4-:R-:W-:-:S02]  /*2b4d0*/  ISETP.NE.U32.AND P0, PT, R212, RZ, PT ;  /* 0x000000ffd400720c */ /* 0x010fc40003f05070 */
[----:B------:R-:W-:Y:S02]  /*2b4e0*/  R2UR UR7, R7 ;  /* 0x00000000070772ca */ /* 0x000fe400000e0000 */
[----:B------:R-:W-:Y:S02]  /*2b4f0*/  R2UR UR6, R6 ;  /* 0x00000000060672ca */ /* 0x000fe400000e0000 */
[----:B------:R-:W-:Y:S02]  /*2b500*/  F2FP.BF16.F32.PACK_AB R152, R152, R213 ;  /* 0x000000d59898723e */ /* 0x000fe400000010ff */
[----:B------:R-:W-:Y:S02]  /*2b510*/  F2FP.BF16.F32.PACK_AB R154, R207, R154 ;  /* 0x0000009acf9a723e */ /* 0x000fe400000010ff */
[----:B------:R-:W-:Y:S02]  /*2b520*/  F2FP.BF16.F32.PACK_AB R153, R206, R153 ;  /* 0x00000099ce99723e */ /* 0x000fe400000010ff */
[----:B------:R-:W-:Y:S01]  /*2b530*/  F2FP.BF16.F32.PACK_AB R155, R158, R155 ;  /* 0x0000009b9e9b723e */ /* 0x000fe200000010ff */
[----:B------:R-:W-:Y:S01]  /*2b540*/  VOTEU.ANY UP0, P0 ;  /* 0x00000000003f7886 */ /* 0x000fe20000000100 */
        /* <DEDUP_REMOVED lines=19> */
[----:B------:R-:W-:Y:S01]  /*2b680*/  R2UR UR25, R5 ;  /* 0x00000000051972ca */ /* 0x000fe200000e0000 */
[----:B-----5:R-:W-:-:S06]  /*2b690*/  WARPGROUP.ARRIVE ;  /* 0x00000000000079c5 */ /* 0x020fcc0000000000 */
[----:B------:R-:W-:Y:S01]  /*2b6a0*/  HGMMA.64x256x16.F32.BF16 R24, R152, gdesc[UR4].tnspB, R24, UP0, gsb0 ;  /* 0x43e0000498187df0 */ /* 0x000fe2000b801818 */
        /* <DEDUP_REMOVED lines=17> */
[----:B------:R-:W-:Y:S01]  /*2b7c0*/  R2UR UR55, R5 ;  /* 0x00000000053772ca */ /* 0x000fe200000e0000 */
[----:B------:R-:W-:-:S02]  /*2b7d0*/  WARPGROUP.DEPBAR.LE gsb0, 0x0 ;  /* 0x00008000000079c5 */ /* 0x000fc40000010000 */
[----:B------:R1:W-:Y:S01]  /*2b7e0*/  ST.E desc[UR4][R2.64], R24 ;  /* 0x0000001802007985 */ /* 0x0003e2000c101904 */
[C---:B------:R-:W-:Y:S02]  /*2b7f0*/  R2UR UR4, R4.reuse ;  /* 0x00000000040472ca */ /* 0x040fe400000e0000 */
[C---:B------:R-:W-:Y:S01]  /*2b800*/  R2UR UR5, R5.reuse ;  /* 0x00000000050572ca */ /* 0x040fe200000e0000 */
[----:B------:R2:W-:Y:S01]  /*2b810*/  ST.E desc[UR6][R2.64+0x4], R25 ;  /* 0x0000041902007985 */ /* 0x0005e2000c101906 */
[C---:B------:R-:W-:Y:S02]  /*2b820*/  R2UR UR6, R4.reuse ;  /* 0x00000000040672ca */ /* 0x040fe400000e0000 */
[C---:B------:R-:W-:Y:S01]  /*2b830*/  R2UR UR7, R5.reuse ;  /* 0x00000000050772ca */ /* 0x040fe200000e0000 */
[----:B------:R3:W-:Y:S01]  /*2b840*/  ST.E desc[UR8][R2.64+0x8], R26 ;  /* 0x0000081a02007985 */ /* 0x0007e2000c101908 */
[C---:B------:R-:W-:Y:S02]  /*2b850*/  R2UR UR8, R4.reuse ;  /* 0x00000000040872ca */ /* 0x040fe400000e0000 */
[----:B------:R-:W-:Y:S01]  /*2b860*/  R2UR UR9, R5 ;  /* 0x00000000050972ca */ /* 0x000fe200000e0000 */
[----:B------:R4:W-:Y:S01]  /*2b870*/  ST.E desc[UR10][R2.64+0xc], R27 ;  /* 0x00000c1b02007985 */ /* 0x0009e2000c10190a */
[----:B------:R-:W-:-:S02]  /*2b880*/  R2UR UR10, R4 ;  /* 0x00000000040a72ca */ /* 0x000fc400000e0000 */
        /* <DEDUP_REMOVED lines=27> */
[----:B------:R-:W-:Y:S01]  /*2ba40*/  R2UR UR7, R5 ;  /* 0x00000000050772ca */ /* 0x000fe200000e0000 */
[----:B------:R5:W-:Y:S04]  /*2ba50*/  ST.E desc[UR8][R2.64+0x34], R37 ;  /* 0x0000342502007985 */ /* 0x000be8000c101908 */
[----:B------:R5:W-:Y:S04]  /*2ba60*/  ST.E desc[UR10][R2.64+0x38], R38 ;  /* 0x0000382602007985 */ /* 0x000be8000c10190a */
[----:B------:R5:W-:Y:S04]  /*2ba70*/  ST.E desc[UR12][R2.64+0x3c], R39 ;  /* 0x00003c2702007985 */ /* 0x000be8000c10190c */
[----:B------:R5:W-:Y:S04]  /*2ba80*/  ST.E desc[UR14][R2.64+0x40], R40 ;  /* 0x0000402802007985 */ /* 0x000be8000c10190e */
[----:B------:R5:W-:Y:S04]  /*2ba90*/  ST.E desc[UR16][R2.64+0x44], R41 ;  /* 0x0000442902007985 */ /* 0x000be8000c101910 */
[----:B------:R5:W-:Y:S01]  /*2baa0*/  ST.E desc[UR18][R2.64+0x48], R42 ;  /* 0x0000482a02007985 */ /* 0x000be2000c101912 */
[----:B------:R-:W-:-:S03]  /*2bab0*/  R2UR UR8, R4 ;  /* 0x00000000040872ca */ /* 0x000fc600000e0000 */
[----:B------:R5:W-:Y:S01]  /*2bac0*/  ST.E desc[UR20][R2.64+0x4c], R43 ;  /* 0x00004c2b02007985 */ /* 0x000be2000c101914 */
[----:B------:R-:W-:-:S03]  /*2bad0*/  R2UR UR9, R5 ;  /* 0x00000000050972ca */ /* 0x000fc600000e0000 */
[----:B------:R5:W-:Y:S04]  /*2bae0*/  ST.E desc[UR22][R2.64+0x50], R44 ;  /* 0x0000502c02007985 */ /* 0x000be8000c101916 */
[----:B------:R5:W-:Y:S04]  /*2baf0*/  ST.E desc[UR24][R2.64+0x54], R45 ;  /* 0x0000542d02007985 */ /* 0x000be8000c101918 */
[----:B------:R5:W-:Y:S01]  /*2bb00*/  ST.E desc[UR4][R2.64+0x58], R46 ;  /* 0x0000582e02007985 */ /* 0x000be2000c101904 */
[C---:B------:R-:W-:Y:S02]  /*2bb10*/  R2UR UR4, R4.reuse ;  /* 0x00000000040472ca */ /* 0x040fe400000e0000 */
[----:B------:R-:W-:Y:S01]  /*2bb20*/  R2UR UR5, R5 ;  /* 0x00000000050572ca */ /* 0x000fe200000e0000 */
[----:B------:R5:W-:Y:S01]  /*2bb30*/  ST.E desc[UR6][R2.64+0x5c], R47 ;  /* 0x00005c2f02007985 */ /* 0x000be2000c101906 */
        /* <DEDUP_REMOVED lines=13> */
[C---:B------:R-:W-:Y:S01]  /*2bc10*/  R2UR UR21, R5.reuse ;  /* 0x00000000051572ca */ /* 0x040fe200000e0000 */
[----:B------:R5:W-:Y:S01]  /*2bc20*/  ST.E desc[UR8][R2.64+0x60], R48 ;  /* 0x0000603002007985 */ /* 0x000be2000c101908 */
[C---:B------:R-:W-:Y:S02]  /*2bc30*/  R2UR UR22, R4.reuse ;  /* 0x00000000041672ca */ /* 0x040fe400000e0000 */
[C---:B------:R-:W-:Y:S01]  /*2bc40*/  R2UR UR23, R5.reuse ;  /* 0x00000000051772ca */ /* 0x040fe200000e0000 */
[----:B------:R5:W-:Y:S01]  /*2bc50*/  ST.E desc[UR4][R2.64+0x64], R49 ;  /* 0x0000643102007985 */ /* 0x000be2000c101904 */
[C---:B------:R-:W-:Y:S02]  /*2bc60*/  R2UR UR24, R4.reuse ;  /* 0x00000000041872ca */ /* 0x040fe400000e0000 */
[----:B------:R-:W-:Y:S02]  /*2bc70*/  R2UR UR25, R5 ;  /* 0x00000000051972ca */ /* 0x000fe400000e0000 */
[----:B------:R-:W-:-:S02]  /*2bc80*/  R2UR UR8, R4 ;  /* 0x00000000040872ca */ /* 0x000fc400000e0000 */
[C---:B------:R-:W-:Y:S02]  /*2bc90*/  R2UR UR9, R5.reuse ;  /* 0x00000000050972ca */ /* 0x040fe400000e0000 */
[C---:B------:R-:W-:Y:S02]  /*2bca0*/  R2UR UR4, R4.reuse ;  /* 0x00000000040472ca */ /* 0x040fe400000e0000 */
[----:B------:R-:W-:Y:S01]  /*2bcb0*/  R2UR UR5, R5 ;  /* 0x00000000050572ca */ /* 0x000fe200000e0000 */
        /* <DEDUP_REMOVED lines=8> */
[----:B------:R5:W-:Y:S04]  /*2bd40*/  ST.E desc[UR20][R2.64+0x80], R56 ;  /* 0x0000803802007985 */ /* 0x000be8000c101914 */
[----:B------:R5:W-:Y:S04]  /*2bd50*/  ST.E desc[UR22][R2.64+0x84], R57 ;  /* 0x0000843902007985 */ /* 0x000be8000c101916 */
[----:B------:R5:W-:Y:S01]  /*2bd60*/  ST.E desc[UR24][R2.64+0x88], R58 ;  /* 0x0000883a02007985 */ /* 0x000be2000c101918 */
[----:B------:R-:W-:-:S03]  /*2bd70*/  R2UR UR10, R4 ;  /* 0x00000000040a72ca */ /* 0x000fc600000e0000 */
[----:B------:R5:W-:Y:S01]  /*2bd80*/  ST.E desc[UR8][R2.64+0x8c], R59 ;  /* 0x00008c3b02007985 */ /* 0x000be2000c101908 */
[C---:B------:R-:W-:Y:S02]  /*2bd90*/  R2UR UR8, R4.reuse ;  /* 0x00000000040872ca */ /* 0x040fe400000e0000 */
[C---:B------:R-:W-:Y:S01]  /*2bda0*/  R2UR UR9, R5.reuse ;  /* 0x00000000050972ca */ /* 0x040fe200000e0000 */
[----:B------:R5:W-:Y:S01]  /*2bdb0*/  ST.E desc[UR4][R2.64+0x90], R60 ;  /* 0x0000903c02007985 */ /* 0x000be2000c101904 */
        /* <DEDUP_REMOVED lines=289> */
[----:B------:R-:W-:Y:S01]  /*2cfd0*/  R2UR UR57, R5 ;  /* 0x00000000053972ca */ /* 0x000fe200000e0000 */
[----:B------:R-:W-:Y:S01]  /*2cfe0*/  ST.E desc[UR6][R8.64], R196 ;  /* 0x000000c408007985 */ /* 0x000fe2000c101906 */
[----:B------:R-:W-:-:S02]  /*2cff0*/  R2UR UR60, R4 ;  /* 0x00000000043c72ca */ /* 0x000fc400000e0000 */
[C---:B------:R-:W-:Y:S01]  /*2d000*/  R2UR UR61, R5.reuse ;  /* 0x00000000053d72ca */ /* 0x040fe200000e0000 */
[----:B-1----:R-:W5:Y:S01]  /*2d010*/  LD.E R24, desc[UR8][R2.64] ;  /* 0x0000000802187980 */ /* 0x002f62000c101900 */
[C---:B------:R-:W-:Y:S02]  /*2d020*/  R2UR UR58, R4.reuse ;  /* 0x00000000043a72ca */ /* 0x040fe400000e0000 */
[C---:B------:R-:W-:Y:S01]  /*2d030*/  R2UR UR59, R5.reuse ;  /* 0x00000000053b72ca */ /* 0x040fe200000e0000 */
[----:B--2---:R-:W2:Y:S01]  /*2d040*/  LD.E R25, desc[UR10][R2.64+0x4] ;  /* 0x0000040a02197980 */ /* 0x004ea2000c101900 */
[C---:B------:R-:W-:Y:S02]  /*2d050*/  R2UR UR4, R4.reuse ;  /* 0x00000000040472ca */ /* 0x040fe400000e0000 */
[----:B------:R-:W-:Y:S01]  /*2d060*/  R2UR UR5, R5 ;  /* 0x00000000050572ca */ /* 0x000fe200000e0000 */
[----:B---3--:R-:W2:Y:S01]  /*2d070*/  LD.E R26, desc[UR12][R2.64+0x8] ;  /* 0x0000080c021a7980 */ /* 0x008ea2000c101900 */
[----:B------:R-:W-:-:S02]  /*2d080*/  R2UR UR6, R4 ;  /* 0x00000000040672ca */ /* 0x000fc400000e0000 */
[C---:B------:R-:W-:Y:S01]  /*2d090*/  R2UR UR7, R5.reuse ;  /* 0x00000000050772ca */ /* 0x040fe200000e0000 */
[----:B----4-:R-:W2:Y:S01]  /*2d0a0*/  LD.E R27, desc[UR14][R2.64+0xc] ;  /* 0x00000c0e021b7980 */ /* 0x010ea2000c101900 */
[C---:B------:R-:W-:Y:S02]  /*2d0b0*/  R2UR UR8, R4.reuse ;  /* 0x00000000040872ca */ /* 0x040fe400000e0000 */
[C---:B------:R-:W-:Y:S01]  /*2d0c0*/  R2UR UR9, R5.reuse ;  /* 0x00000000050972ca */ /* 0x040fe200000e0000 */
[----:B-----5:R-:W2:Y:S01]  /*2d0d0*/  LD.E R28, desc[UR16][R2.64+0x10] ;  /* 0x00001010021c7980 */ /* 0x020ea2000c101900 */
[C---:B------:R-:W-:Y:S02]  /*2d0e0*/  R2UR UR10, R4.reuse ;  /* 0x00000000040a72ca */ /* 0x040fe400000e0000 */
[----:B------:R-:W-:Y:S01]  /*2d0f0*/  R2UR UR11, R5 ;  /* 0x00000000050b72ca */ /* 0x000fe200000e0000 */
[----:B------:R-:W2:Y:S01]  /*2d100*/  LD.E R29, desc[UR18][R2.64+0x14] ;  /* 0x00001412021d7980 */ /* 0x000ea2000c101900 */
[----:B------:R-:W-:-:S02]  /*2d110*/  R2UR UR12, R4 ;  /* 0x00000000040c72ca */ /* 0x000fc400000e0000 */
[C---:B------:R-:W-:Y:S01]  /*2d120*/  R2UR UR13, R5.reuse ;  /* 0x00000000050d72ca */ /* 0x040fe200000e0000 */
[----:B------:R-:W2:Y:S01]  /*2d130*/  LD.E R30, desc[UR20][R2.64+0x18] ;  /* 0x00001814021e7980 */ /* 0x000ea2000c101900 */
[C---:B------:R-:W-:Y:S02]  /*2d140*/  R2UR UR14, R4.reuse ;  /* 0x00000000040e72ca */ /* 0x040fe400000e0000 */
[C---:B------:R-:W-:Y:S01]  /*2d150*/  R2UR UR15, R5.reuse ;  /* 0x00000000050f72ca */ /* 0x040fe200000e0000 */
[----:B------:R-:W2:Y:S01]  /*2d160*/  LD.E R31, desc[UR22][R2.64+0x1c] ;  /* 0x00001c16021f7980 */ /* 0x000ea2000c101900 */
        /* <DEDUP_REMOVED lines=303> */
[----:B------:R-:W-:Y:S02]  /*2e460*/  R2UR UR56, R4 ;  /* 0x00000000043872ca */ /* 0x000fe400000e0000 */
[----:B------:R-:W-:Y:S01]  /*2e470*/  R2UR UR57, R5 ;  /* 0x00000000053972ca */ /* 0x000fe200000e0000 */
        /* <DEDUP_REMOVED lines=19> */
[----:B------:R-:W-:-:S02]  /*2e5b0*/  VIADD R152, R6, 0x80 ;  /* 0x0000008006987836 */ /* 0x000fc40000000000 */
[----:B------:R-:W-:Y:S01]  /*2e5c0*/  IMAD.MOV.U32 R153, RZ, RZ, R7 ;  /* 0x000000ffff997224 */ /* 0x000fe200078e0007 */
[----:B------:R-:W-:Y:S02]  /*2e5d0*/  F2FP.BF16.F32.PACK_AB R156, R156, R157 ;  /* 0x0000009d9c9c723e */ /* 0x000fe400000010ff */
[----:B------:R-:W-:Y:S02]  /*2e5e0*/  R2UR UR6, R152 ;  /* 0x00000000980672ca */ /* 0x000fe400000e0000 */
[----:B------:R-:W-:Y:S02]  /*2e5f0*/  R2UR UR7, R153 ;  /* 0x00000000990772ca */ /* 0x000fe400000e0000 */
[----:B------:R-:W-:Y:S02]  /*2e600*/  F2FP.BF16.F32.PACK_AB R158, R14, R21 ;  /* 0x000000150e9e723e */ /* 0x000fe400000010ff */
[----:B------:R-:W-:Y:S02]  /*2e610*/  F2FP.BF16.F32.PACK_AB R157, R12, R13 ;  /* 0x0000000d0c9d723e */ /* 0x000fe400000010ff */
[----:B------:R-:W-:-:S02]  /*2e620*/  F2FP.BF16.F32.PACK_AB R159, R159, R160 ;  /* 0x000000a09f9f723e */ /* 0x000fc400000010ff */
        /* <DEDUP_REMOVED lines=18> */
[----:B------:R-:W-:Y:S02]  /*2e750*/  R2UR UR24, R4 ;  /* 0x00000000041872ca */ /* 0x000fe400000e0000 */
[----:B------:R-:W-:Y:S01]  /*2e760*/  R2UR UR25, R5 ;  /* 0x00000000051972ca */ /* 0x000fe200000e0000 */
[----:B--2---:R-:W-:-:S06]  /*2e770*/  WARPGROUP.ARRIVE ;  /* 0x00000000000079c5 */ /* 0x004fcc0000000000 */
[----:B------:R-:W-:Y:S01]  /*2e780*/  HGMMA.64x256x16.F32.BF16 R24, R156, gdesc[UR4].tnspB, R24, gsb0 ;  /* 0x43e000049c187df0 */ /* 0x000fe20008001818 */
        /* <DEDUP_REMOVED lines=753> */
[----:B------:R-:W-:-:S03]  /*316a0*/  IMAD.MOV.U32 R13, RZ, RZ, R7 ;  /* 0x000000ffff0d7224 */ /* 0x000fc600078e0007 */
[----:B------:R-:W-:Y:S02]  /*316b0*/  R2UR UR6, R12 ;  /* 0x000000000c0672ca */ /* 0x000fe400000e0000 */
[----:B------:R-:W-:Y:S02]  /*316c0*/  R2UR UR7, R13 ;  /* 0x000000000d0772ca */ /* 0x000fe400000e0000 */
[----:B------:R-:W-:Y:S02]  /*316d0*/  F2FP.BF16.F32.PACK_AB R152, R167, R168 ;  /* 0x000000a8a798723e */ /* 0x000fe400000010ff */
        /* <DEDUP_REMOVED lines=1602> */
[C---:B------:R-:W-:Y:S01]  /*37b00*/  R2UR UR51, R5.reuse ;  /* 0x00000000053372ca */ /* 0x040fe200000e0000 */
[----:B------:R-:W-:Y:S02]  /*37b10*/  WARPGROUP.DEPBAR.LE gsb0, 0x0 ;  /* 0x00008000000079c5 */ /* 0x000fe40000010000 */
        /* <DEDUP_REMOVED lines=351> */
[----:B------:R-:W-:Y:S01]  /*39110*/  ST.E desc[UR6][R2.64+0x1ec], R147 ;  /* 0x0001ec9302007985 */ /* 0x000fe2000c101906 */
[----:B------:R-:W-:-:S03]  /*39120*/  R2UR UR5, R5 ;  /* 0x00000000050572ca */ /* 0x000fc600000e0000 */
[----:B------:R-:W-:Y:S01]  /*39130*/  ST.E desc[UR8][R2.64+0x1f0], R148 ;  /* 0x0001f09402007985 */ /* 0x000fe2000c101908 */
[----:B------:R-:W-:-:S03]  /*39140*/  R2UR UR6, R4 ;  /* 0x00000000040672ca */ /* 0x000fc600000e0000 */
[----:B------:R-:W-:Y:S01]  /*39150*/  ST.E desc[UR10][R2.64+0x1f4], R149 ;  /* 0x0001f49502007985 */ /* 0x000fe2000c10190a */
[----:B------:R-:W-:-:S03]  /*39160*/  R2UR UR7, R5 ;  /* 0x00000000050772ca */ /* 0x000fc600000e0000 */
[----:B------:R-:W-:Y:S01]  /*39170*/  ST.E desc[UR12][R2.64+0x1f8], R150 ;  /* 0x0001f89602007985 */ /* 0x000fe2000c10190c */
[C---:B------:R-:W-:Y:S02]  /*39180*/  R2UR UR8, R4.reuse ;  /* 0x00000000040872ca */ /* 0x040fe400000e0000 */
[C---:B------:R-:W-:Y:S01]  /*39190*/  R2UR UR9, R5.reuse ;  /* 0x00000000050972ca */ /* 0x040fe200000e0000 */
[----:B------:R-:W-:Y:S01]  /*391a0*/  ST.E desc[UR14][R2.64+0x1fc], R151 ;  /* 0x0001fc9702007985 */ /* 0x000fe2000c10190e */
        /* <DEDUP_REMOVED lines=25> */
[----:B------:R-:W-:Y:S01]  /*39340*/  R2UR UR57, R5 ;  /* 0x00000000053972ca */ /* 0x000fe200000e0000 */
[----:B------:R5:W-:Y:S01]  /*39350*/  ST.E desc[UR4][R2.64+0x1e8], R146 ;  /* 0x0001e89202007985 */ /* 0x000be2000c101904 */
[----:B------:R-:W-:-:S03]  /*39360*/  R2UR UR60, R4 ;  /* 0x00000000043c72ca */ /* 0x000fc600000e0000 */
[----:B------:R-:W-:Y:S01]  /*39370*/  ST.E desc[UR6][R8.64], R196 ;  /* 0x000000c408007985 */ /* 0x000fe2000c101906 */
[C---:B------:R-:W-:Y:S02]  /*39380*/  R2UR UR61, R5.reuse ;  /* 0x00000000053d72ca */ /* 0x040fe400000e0000 */
        /* <DEDUP_REMOVED lines=324> */
[----:B------:R-:W-:Y:S01]  /*3a7d0*/  R2UR UR56, R4 ;  /* 0x00000000043872ca */ /* 0x000fe200000e0000 */
[----:B------:R-:W2:Y:S01]  /*3a7e0*/  LD.E R132, desc[UR4][R2.64+0x1b0] ;  /* 0x0001b00402847980 */ /* 0x000ea2000c101900 */
[----:B------:R-:W-:-:S03]  /*3a7f0*/  R2UR UR57, R5 ;  /* 0x00000000053972ca */ /* 0x000fc600000e0000 */
        /* <DEDUP_REMOVED lines=19> */
[----:B------:R-:W-:Y:S01]  /*3a930*/  VIADD R6, R6, 0x280 ;  /* 0x0000028006067836 */ /* 0x000fe20000000000 */
[----:B------:R-:W-:-:S04]  /*3a940*/  R2UR UR7, R7 ;  /* 0x00000000070772ca */ /* 0x000fc800000e0000 */
[----:B------:R-:W-:Y:S02]  /*3a950*/  R2UR UR6, R6 ;  /* 0x00000000060672ca */ /* 0x000fe400000e0000 */
[----:B------:R-:W-:Y:S02]  /*3a960*/  F2FP.BF16.F32.PACK_AB R152, R191, R192 ;  /* 0x000000c0bf98723e */ /* 0x000fe400000010ff */
[----:B------:R-:W-:Y:S02]  /*3a970*/  F2FP.BF16.F32.PACK_AB R154, R187, R190 ;  /* 0x000000bebb9a723e */ /* 0x000fe400000010ff */
[----:B------:R-:W-:Y:S02]  /*3a980*/  F2FP.BF16.F32.PACK_AB R153, R163, R164 ;  /* 0x000000a4a399723e */ /* 0x000fe400000010ff */
[----:B------:R-:W-:Y:S02]  /*3a990*/  F2FP.BF16.F32.PACK_AB R155, R161, R162 ;  /* 0x000000a2a19b723e */ /* 0x000fe400000010ff */
        /* <DEDUP_REMOVED lines=27> */
[----:B------:R-:W-:Y:S01]  /*3ab50*/  R2UR UR29, R5 ;  /* 0x00000000051d72ca */ /* 0x000fe200000e0000 */
[----:B------:R-:W-:-:S02]  /*3ab60*/  WARPGROUP.DEPBAR.LE gsb0, 0x0 ;  /* 0x00008000000079c5 */ /* 0x000fc40000010000 */
[----:B------:R-:W-:Y:S01]  /*3ab70*/  ST.E desc[UR4][R2.64], R24 ;  /* 0x0000001802007985 */ /* 0x000fe2000c101904 */
[C---:B------:R-:W-:Y:S02]  /*3ab80*/  R2UR UR4, R4.reuse ;  /* 0x00000000040472ca */ /* 0x040fe400000e0000 */
[C---:B------:R-:W-:Y:S01]  /*3ab90*/  R2UR UR5, R5.reuse ;  /* 0x00000000050572ca */ /* 0x040fe200000e0000 */
[----:B------:R-:W-:Y:S01]  /*3aba0*/  ST.E desc[UR6][R2.64+0x4], R25 ;  /* 0x0000041902007985 */ /* 0x000fe2000c101906 */
[C---:B------:R-:W-:Y:S02]  /*3abb0*/  R2UR UR6, R4.reuse ;  /* 0x00000000040672ca */ /* 0x040fe400000e0000 */
[----:B------:R-:W-:Y:S01]  /*3abc0*/  R2UR UR7, R5 ;  /* 0x00000000050772ca */ /* 0x000fe200000e0000 */
[----:B------:R-:W-:Y:S04]  /*3abd0*/  ST.E desc[UR8][R2.64+0x8], R26 ;  /* 0x0000081a02007985 */ /* 0x000fe8000c101908 */
[----:B------:R-:W-:Y:S04]  /*3abe0*/  ST.E desc[UR10][R2.64+0xc], R27 ;  /* 0x00000c1b02007985 */ /* 0x000fe8000c10190a */
[----:B------:R-:W-:Y:S01]  /*3abf0*/  ST.E desc[UR12][R2.64+0x10], R28 ;  /* 0x0000101c02007985 */ /* 0x000fe2000c10190c */
[----:B------:R-:W-:-:S03]  /*3ac00*/  R2UR UR8, R4 ;  /* 0x00000000040872ca */ /* 0x000fc600000e0000 */
[----:B------:R-:W-:Y:S01]  /*3ac10*/  ST.E desc[UR14][R2.64+0x14], R29 ;  /* 0x0000141d02007985 */ /* 0x000fe2000c10190e */
[----:B------:R-:W-:-:S03]  /*3ac20*/  R2UR UR9, R5 ;  /* 0x00000000050972ca */ /* 0x000fc600000e0000 */
[----:B------:R-:W-:Y:S04]  /*3ac30*/  ST.E desc[UR16][R2.64+0x18], R30 ;  /* 0x0000181e02007985 */ /* 0x000fe8000c101910 */
[----:B------:R-:W-:Y:S04]  /*3ac40*/  ST.E desc[UR18][R2.64+0x1c], R31 ;  /* 0x00001c1f02007985 */ /* 0x000fe8000c101912 */
[----:B------:R-:W-:Y:S04]  /*3ac50*/  ST.E desc[UR20][R2.64+0x20], R32 ;  /* 0x0000202002007985 */ /* 0x000fe8000c101914 */
[----:B------:R-:W-:Y:S04]  /*3ac60*/  ST.E desc[UR22][R2.64+0x24], R33 ;  /* 0x0000242102007985 */ /* 0x000fe8000c101916 */
        /* <DEDUP_REMOVED lines=19> */
[----:B------:R-:W-:Y:S01]  /*3ada0*/  ST.E desc[UR8][R2.64+0x34], R37 ;  /* 0x0000342502007985 */ /* 0x000fe2000c101908 */
        /* <DEDUP_REMOVED lines=8> */
[----:B------:R-:W-:Y:S01]  /*3ae30*/  R2UR UR5, R5 ;  /* 0x00000000050572ca */ /* 0x000fe200000e0000 */
[----:B------:R-:W-:Y:S04]  /*3ae40*/  ST.E desc[UR6][R2.64+0x3c], R39 ;  /* 0x00003c2702007985 */ /* 0x000fe8000c101906 */
[----:B------:R-:W-:Y:S04]  /*3ae50*/  ST.E desc[UR10][R2.64+0x40], R40 ;  /* 0x0000402802007985 */ /* 0x000fe8000c10190a */
[----:B------:R-:W-:Y:S04]  /*3ae60*/  ST.E desc[UR12][R2.64+0x44], R41 ;  /* 0x0000442902007985 */ /* 0x000fe8000c10190c */
        /* <DEDUP_REMOVED lines=8> */
[----:B------:R-:W-:Y:S01]  /*3aef0*/  ST.E desc[UR8][R2.64+0x60], R48 ;  /* 0x0000603002007985 */ /* 0x000fe2000c101908 */
[C---:B------:R-:W-:Y:S02]  /*3af00*/  R2UR UR8, R4.reuse ;  /* 0x00000000040872ca */ /* 0x040fe400000e0000 */
[----:B------:R-:W-:Y:S01]  /*3af10*/  R2UR UR9, R5 ;  /* 0x00000000050972ca */ /* 0x000fe200000e0000 */
[----:B------:R-:W-:Y:S01]  /*3af20*/  ST.E desc[UR4][R2.64+0x64], R49 ;  /* 0x0000643102007985 */ /* 0x000fe2000c101904 */
        /* <DEDUP_REMOVED lines=14> */
[----:B------:R-:W-:Y:S01]  /*3b010*/  ST.E desc[UR6][R2.64+0x68], R50 ;  /* 0x0000683202007985 */ /* 0x000fe2000c101906 */
        /* <DEDUP_REMOVED lines=288> */
[----:B------:R-:W2:Y:S01]  /*3c220*/  LD.E R7, desc[UR28][R2.64] ;  /* 0x0000001c02077980 */ /* 0x000ea2000c101900 */
[----:B------:R-:W-:-:S02]  /*3c230*/  R2UR UR4, R4 ;  /* 0x00000000040472ca */ /* 0x000fc400000e0000 */
[C---:B------:R-:W-:Y:S02]  /*3c240*/  R2UR UR5, R5.reuse ;  /* 0x00000000050572ca */ /* 0x040fe400000e0000 */
[----:B------:R-:W-:Y:S02]  /*3c250*/  R2UR UR6, R4 ;  /* 0x00000000040672ca */ /* 0x000fe400000e0000 */
[----:B------:R-:W-:-:S09]  /*3c260*/  R2UR UR7, R5 ;  /* 0x00000000050772ca */ /* 0x000fd200000e0000 */
[----:B--2---:R2:W-:Y:S04]  /*3c270*/  ST.E desc[UR4][R2.64], R7 ;  /* 0x0000000702007985 */ /* 0x0045e8000c101904 */
[----:B------:R-:W3:Y:S01]  /*3c280*/  LD.E R11, desc[UR6][R2.64+0x4] ;  /* 0x00000406020b7980 */ /* 0x000ee2000c101900 */
[C---:B------:R-:W-:Y:S02]  /*3c290*/  R2UR UR4, R4.reuse ;  /* 0x00000000040472ca */ /* 0x040fe400000e0000 */
[C---:B------:R-:W-:Y:S02]  /*3c2a0*/  R2UR UR5, R5.reuse ;  /* 0x00000000050572ca */ /* 0x040fe400000e0000 */
[----:B------:R-:W-:Y:S02]  /*3c2b0*/  R2UR UR6, R4 ;  /* 0x00000000040672ca */ /* 0x000fe400000e0000 */
[----:B------:R-:W-:-:S09]  /*3c2c0*/  R2UR UR7, R5 ;  /* 0x00000000050772ca */ /* 0x000fd200000e0000 */
[----:B---3--:R3:W-:Y:S04]  /*3c2d0*/  ST.E desc[UR4][R2.64+0x4], R11 ;  /* 0x0000040b02007985 */ /* 0x0087e8000c101904 */
[----:B------:R-:W4:Y:S01]  /*3c2e0*/  LD.E R13, desc[UR6][R2.64+0x8] ;  /* 0x00000806020d7980 */ /* 0x000f22000c101900 */
[C---:B------:R-:W-:Y:S02]  /*3c2f0*/  R2UR UR4, R4.reuse ;  /* 0x00000000040472ca */ /* 0x040fe400000e0000 */
[C---:B------:R-:W-:Y:S02]  /*3c300*/  R2UR UR5, R5.reuse ;  /* 0x00000000050572ca */ /* 0x040fe400000e0000 */
[----:B------:R-:W-:Y:S02]  /*3c310*/  R2UR UR6, R4 ;  /* 0x00000000040672ca */ /* 0x000fe400000e0000 */
[----:B------:R-:W-:-:S09]  /*3c320*/  R2UR UR7, R5 ;  /* 0x00000000050772ca */ /* 0x000fd200000e0000 */
[----:B----4-:R4:W-:Y:S04]  /*3c330*/  ST.E desc[UR4][R2.64+0x8], R13 ;  /* 0x0000080d02007985 */ /* 0x0109e8000c101904 */
[----:B-1----:R-:W5:Y:S01]  /*3c340*/  LD.E R9, desc[UR6][R2.64+0xc] ;  /* 0x00000c0602097980 */ /* 0x002f62000c101900 */
[C---:B------:R-:W-:Y:S02]  /*3c350*/  R2UR UR4, R4.reuse ;  /* 0x00000000040472ca */ /* 0x040fe400000e0000 */
[C---:B------:R-:W-:Y:S02]  /*3c360*/  R2UR UR5, R5.reuse ;  /* 0x00000000050572ca */ /* 0x040fe400000e0000 */
[----:B------:R-:W-:Y:S02]  /*3c370*/  R2UR UR6, R4 ;  /* 0x00000000040672ca */ /* 0x000fe400000e0000 */
[----:B------:R-:W-:-:S09]  /*3c380*/  R2UR UR7, R5 ;  /* 0x00000000050772ca */ /* 0x000fd200000e0000 */
[----:B-----5:R1:W-:Y:S04]  /*3c390*/  ST.E desc[UR4][R2.64+0xc], R9 ;  /* 0x00000c0902007985 */ /* 0x0203e8000c101904 */
[----:B--2---:R-:W2:Y:S01]  /*3c3a0*/  LD.E R7, desc[UR6][R2.64+0x10] ;  /* 0x0000100602077980 */ /* 0x004ea2000c101900 */
[C---:B------:R-:W-:Y:S02]  /*3c3b0*/  R2UR UR4, R4.reuse ;  /* 0x00000000040472ca */ /* 0x040fe400000e0000 */
[C---:B------:R-:W-:Y:S02]  /*3c3c0*/  R2UR UR5, R5.reuse ;  /* 0x00000000050572ca */ /* 0x040fe400000e0000 */
[----:B------:R-:W-:Y:S02]  /*3c3d0*/  R2UR UR6, R4 ;  /* 0x00000000040672ca */ /* 0x000fe400000e0000 */
[----:B------:R-:W-:-:S09]  /*3c3e0*/  R2UR UR7, R5 ;  /* 0x00000000050772ca */ /* 0x000fd200000e0000 */
[----:B--2---:R2:W-:Y:S04]  /*3c3f0*/  ST.E desc[UR4][R2.64+0x10], R7 ;  /* 0x0000100702007985 */ /* 0x0045e8000c101904 */
[----:B---3--:R-:W3:Y:S01]  /*3c400*/  LD.E R11, desc[UR6][R2.64+0x14] ;  /* 0x00001406020b7980 */ /* 0x008ee2000c101900 */
[C---:B------:R-:W-:Y:S02]  /*3c410*/  R2UR UR4, R4.reuse ;  /* 0x00000000040472ca */ /* 0x040fe400000e0000 */
[C---:B------:R-:W-:Y:S02]  /*3c420*/  R2UR UR5, R5.reuse ;  /* 0x00000000050572ca */ /* 0x040fe400000e0000 */
[----:B------:R-:W-:Y:S02]  /*3c430*/  R2UR UR6, R4 ;  /* 0x00000000040672ca */ /* 0x000fe400000e0000 */
[----:B------:R-:W-:-:S09]  /*3c440*/  R2UR UR7, R5 ;  /* 0x00000000050772ca */ /* 0x000fd200000e0000 */
[----:B---3--:R3:W-:Y:S04]  /*3c450*/  ST.E desc[UR4][R2.64+0x14], R11 ;  /* 0x0000140b02007985 */ /* 0x0087e8000c101904 */
[----:B----4-:R-:W4:Y:S01]  /*3c460*/  LD.E R13, desc[UR6][R2.64+0x18] ;  /* 0x00001806020d7980 */ /* 0x010f22000c101900 */
        /* <DEDUP_REMOVED lines=719> */
[----:B----4-:R-:W3:Y:S01]  /*3f160*/  LD.E R13, desc[UR6][R2.64+0x1f8] ;  /* 0x0001f806020d7980 */ /* 0x010ee2000c101900 */
[C---:B------:R-:W-:Y:S02]  /*3f170*/  R2UR UR4, R4.reuse ;  /* 0x00000000040472ca */ /* 0x040fe400000e0000 */
[C---:B------:R-:W-:Y:S02]  /*3f180*/  R2UR UR5, R5.reuse ;  /* 0x00000000050572ca */ /* 0x040fe400000e0000 */
[----:B------:R-:W-:Y:S02]  /*3f190*/  R2UR UR6, R4 ;  /* 0x00000000040672ca */ /* 0x000fe400000e0000 */
[----:B------:R-:W-:-:S02]  /*3f1a0*/  R2UR UR7, R5 ;  /* 0x00000000050772ca */ /* 0x000fc400000e0000 */
[----:B------:R-:W-:-:S07]  /*3f1b0*/  LOP3.LUT P6, RZ, R202, 0x7f, RZ, 0xc0, !PT ;  /* 0x0000007fcaff7812 */ /* 0x000fce00078cc0ff */
[----:B---3--:R2:W-:Y:S04]  /*3f1c0*/  ST.E desc[UR4][R2.64+0x1f8], R13 ;  /* 0x0001f80d02007985 */ /* 0x0085e8000c101904 */
[----:B-1----:R-:W3:Y:S01]  /*3f1d0*/  LD.E R9, desc[UR6][R2.64+0x1fc] ;  /* 0x0001fc0602097980 */ /* 0x002ee2000c101900 */
[----:B------:R-:W-:Y:S02]  /*3f1e0*/  R2UR UR4, R4 ;  /* 0x00000000040472ca */ /* 0x000fe400000e0000 */
[----:B------:R-:W-:-:S13]  /*3f1f0*/  R2UR UR5, R5 ;  /* 0x00000000050572ca */ /* 0x000fda00000e0000 */
[----:B---3--:R2:W-:Y:S01]  /*3f200*/  ST.E desc[UR4][R2.64+0x1fc], R9 ;  /* 0x0001fc0902007985 */ /* 0x0085e2000c101904 */
[----:B------:R-:W-:Y:S05]  /*3f210*/  @P6 BRA `(.L_x_1724) ;  /* 0x0000000000306947 */ /* 0x000fea0003800000 */
[----:B--2---:R-:W2:Y:S04]  /*3f220*/  LDL.64 R2, [R0+0x40] ;  /* 0x0000400000027983 */ /* 0x004ea80000100a00 */
[----:B------:R-:W3:Y:S01]  /*3f230*/  LDL.64 R6, [R0] ;  /* 0x0000000000067983 */ /* 0x000ee20000100a00 */
[C---:B------:R-:W-:Y:S02]  /*3f240*/  R2UR UR4, R4.reuse ;  /* 0x00000000040472ca */ /* 0x040fe400000e0000 */
[C---:B------:R-:W-:Y:S02]  /*3f250*/  R2UR UR5, R5.reuse ;  /* 0x00000000050572ca */ /* 0x040fe400000e0000 */
[----:B------:R-:W-:Y:S02]  /*3f260*/  R2UR UR6, R4 ;  /* 0x00000000040672ca */ /* 0x000fe400000e0000 */
[----:B------:R-:W-:-:S09]  /*3f270*/  R2UR UR7, R5 ;  /* 0x00000000050772ca */ /* 0x000fd200000e0000 */
[----:B--2---:R-:W2:Y:S04]  /*3f280*/  LD.E.64 R2, desc[UR4][R2.64+0x30] ;  /* 0x0000300402027980 */ /* 0x004ea8000c101b00 */
[----:B---3--:R-:W3:Y:S01]  /*3f290*/  LD.E R6, desc[UR6][R6.64] ;  /* 0x0000000606067980 */ /* 0x008ee2000c101900 */
[----:B--2---:R-:W-:-:S05]  /*3f2a0*/  MOV R5, R2 ;  /* 0x0000000200057202 */ /* 0x004fca0000000f00 */
[----:B---3--:R-:W-:-:S05]  /*3f2b0*/  IMAD R4, R6, 0x8, R5 ;  /* 0x0000000806047824 */ /* 0x008fca00078e0205 */
[----:B------:R-:W-:-:S04]  /*3f2c0*/  PRMT R4, RZ, 0x654, R4 ;  /* 0x00000654ff047816 */ /* 0x000fc80000000004 */
[----:B------:R1:W-:Y:S03]  /*3f2d0*/  SYNCS.ARRIVE.TRANS64.RED.A1T0 RZ, [R4+URZ], RZ ;  /* 0x000000ff04ff79a7 */ /* 0x0003e6000810043f */
.L_x_1724:
[----:B--2---:R-:W-:Y:S02]  /*3f2e0*/  IMAD.MOV.U32 R2, RZ, RZ, R205 ;  /* 0x000000ffff027224 */ /* 0x004fe400078e00cd */
[----:B------:R-:W-:-:S04]  /*3f2f0*/  IMAD.MOV.U32 R3, RZ, RZ, 0x0 ;  /* 0x00000000ff037424 */ /* 0x000fc800078e00ff */
[----:B-1----:R-:W-:Y:S05]  /*3f300*/  RET.REL.NODEC R2 `(_ZN7cutlass13device_kernelIN5flash11enable_sm90INS1_16FlashAttnFwdSm90INS1_25CollectiveMainloopFwdSm90ILi2EN4cute5tupleIJNS5_1CILi1EEES8_S8_EEENS6_IJNS7_ILi128EEENS7_ILi96EEENS7_ILi64EEEEEELi256ENS_10bfloat16_tEfNS_4arch4Sm90ELb0ELb1ELb0ELb0ELb0ELb0ELb1ELb1ELb0ELb0ELb0ELb0EEENS1_21CollectiveEpilogueFwdINS6_IJSA_NS7_ILi256EEESB_EEES9_SE_SG_Li256ELb0ELb0ELb0ELb0EEENS1_30DynamicPersistentTileSchedulerILi256ELi32ELb0ELb0ELb1EEEEEEEEEvNT_6ParamsE) ;  /* 0xfffffc0c023c7950 */ /* 0x002fea0003c3ffff */
.L_x_1702:
[----:B-1----:R1:W2:Y:S02]  /*3f310*/  SYNCS.PHASECHK.TRANS64.TRYWAIT P0, [R2+URZ], R3 ;  /* 0x00000003020075a7 */ /* 0x0022a4000800017f */
[----:B--2---:R-:W-:Y:S05]  /*3f320*/  @!P0 NANOSLEEP.SYNCS 0x989680 ;  /* 0x009896800000895d */ /* 0x004fea0003900000 */
[----:B------:R-:W2:Y:S02]  /*3f330*/  @!P0 SYNCS.PHASECHK.TRANS64 P0, [R2+URZ], R3 ;  /* 0x00000003020085a7 */ /* 0x000ea4000800007f */
[----:B--2---:R-:W-:Y:S05]  /*3f340*/  @!P0 BRA `(.L_x_1702) ;  /* 0xfffffffc00f08947 */ /* 0x004fea000383ffff */
[----:B------:R-:W-:Y:S05]  /*3f350*/  BRA `(.L_x_1701) ;  /* 0xfffffe4c00f87947 */ /* 0x000fea000383ffff */
.L_x_1709:
[----:B-1----:R1:W2:Y:S02]  /*3f360*/  SYNCS.PHASECHK.TRANS64.TRYWAIT P0, [R8+URZ], R9 ;  /* 0x00000009080075a7 */ /* 0x0022a4000800017f */
[----:B--2---:R-:W-:Y:S05]  /*3f370*/  @!P0 NANOSLEEP.SYNCS 0x989680 ;  /* 0x009896800000895d */ /* 0x004fea0003900000 */
[----:B------:R-:W2:Y:S02]  /*3f380*/  @!P0 SYNCS.PHASECHK.TRANS64 P0, [R8+URZ], R9 ;  /* 0x00000009080085a7 */ /* 0x000ea4000800007f */
[----:B--2---:R-:W-:Y:S05]  /*3f390*/  @!P0 BRA `(.L_x_1709) ;  /* 0xfffffffc00f08947 */ /* 0x004fea000383ffff */
[----:B------:R-:W-:Y:S05]  /*3f3a0*/  BRA `(.L_x_1708) ;  /* 0xfffffe5400cc7947 */ /* 0x000fea000383ffff */
.L_x_1725:
        /* <DEDUP_REMOVED lines=13> */
.L_x_4721:


//--------------------- .text._ZN7cutlass13device_kernelIN5flash11enable_sm90INS1_16FlashAttnFwdSm90INS1_25CollectiveMainloopFwdSm90ILi2EN4cute5tupleIJNS5_1CILi1EEES8_S8_EEENS6_IJNS7_ILi128EEENS7_ILi96EEENS7_ILi64EEEEEELi256ENS_10bfloat16_tEfNS_4arch4Sm90ELb0ELb1ELb0ELb1ELb0ELb0ELb0ELb1ELb0ELb0ELb0ELb0EEENS1_21CollectiveEpilogueFwdINS6_IJSA_NS7_ILi256EEESB_EEES9_SE_SG_Li256ELb1ELb0ELb0ELb0EEENS1_36VarlenDynamicPersistentTileSchedulerILi128ELi96ELi256ELi32ELb0ELb0ELb1ELb1ELb0ELb1EEEEEEEEEvNT_6ParamsE --------------------------
	.section	.text._ZN7cutlass13device_kernelIN5flash11enable_sm90INS1_16FlashAttnFwdSm90INS1_25CollectiveMainloopFwdSm90ILi2EN4cute5tupleIJNS5_1CILi1EEES8_S8_EEENS6_IJNS7_ILi128EEENS7_ILi96EEENS7_ILi64EEEEEELi256ENS_10bfloat16_tEfNS_4arch4Sm90ELb0ELb1ELb0ELb1ELb0ELb0ELb0ELb1ELb0ELb0ELb0ELb0EEENS1_21CollectiveEpilogueFwdINS6_IJSA_NS7_ILi256EEESB_EEES9_SE_SG_Li256ELb1ELb0ELb0ELb0EEENS1_36VarlenDynamicPersistentTileSchedulerILi128ELi96ELi256ELi32ELb0ELb0ELb1ELb1ELb0ELb1EEEEEEEEEvNT_6ParamsE,"ax",@progbits
	.align	128
.text._ZN7cutlass13device_kernelIN5flash11enable_sm90INS1_16FlashAttnFwdSm90INS1_25CollectiveMainloopFwdSm90ILi2EN4cute5tupleIJNS5_1CILi1EEES8_S8_EEENS6_IJNS7_ILi128EEENS7_ILi96EEENS7_ILi64EEEEEELi256ENS_10bfloat16_tEfNS_4arch4Sm90ELb0ELb1ELb0ELb1ELb0ELb0ELb0ELb1ELb0ELb0ELb0ELb0EEENS1_21CollectiveEpilogueFwdINS6_IJSA_NS7_ILi256EEESB_EEES9_SE_SG_Li256ELb1ELb0ELb0ELb0EEENS1_36VarlenDynamicPersistentTileSchedulerILi128ELi96ELi256ELi32ELb0ELb0ELb1ELb1ELb0ELb1EEEEEEEEEvNT_6ParamsE:
        .type           _ZN7cutlass13device_kernelIN5flash11enable_sm90INS1_16FlashAttnFwdSm90INS1_25CollectiveMainloopFwdSm90ILi2EN4cute5tupleIJNS5_1CILi1EEES8_S8_EEENS6_IJNS7_ILi128EEENS7_ILi96EEENS7_ILi64EEEEEELi256ENS_10bfloat16_tEfNS_4arch4Sm90ELb0ELb1ELb0ELb1ELb0ELb0ELb0ELb1ELb0ELb0ELb0ELb0EEENS1_21CollectiveEpilogueFwdINS6_IJSA_NS7_ILi256EEESB_EEES9_SE_SG_Li256ELb1ELb0ELb0ELb0EEENS1_36VarlenDynamicPersistentTileSchedulerILi128ELi96ELi256ELi32ELb0ELb0ELb1ELb1ELb0ELb1EEEEEEEEEvNT_6ParamsE,@function
        .size           _ZN7cutlass13device_kernelIN5flash11enable_sm90INS1_16FlashAttnFwdSm90INS1_25CollectiveMainloopFwdSm90ILi2EN4cute5tupleIJNS5_1CILi1EEES8_S8_EEENS6_IJNS7_ILi128EEENS7_ILi96EEENS7_ILi64EEEEEELi256ENS_10bfloat16_tEfNS_4arch4Sm90ELb0ELb1ELb0ELb1ELb0ELb0ELb0ELb1ELb0ELb0ELb0ELb0EEENS1_21CollectiveEpilogueFwdINS6_IJSA_NS7_ILi256EEESB_EEES9_SE_SG_Li256ELb1ELb0ELb0ELb0EEENS1_36VarlenDynamicPersistentTileSchedulerILi128ELi96ELi256ELi32ELb0ELb0ELb1ELb1ELb0ELb1EEEEEEEEEvNT_6ParamsE,(.L_x_4723 - _ZN7cutlass13device_kernelIN5flash11enable_sm90INS1_16FlashAttnFwdSm90INS1_25CollectiveMainloopFwdSm90ILi2EN4cute5tupleIJNS5_1CILi1EEES8_S8_EEENS6_IJNS7_ILi128EEENS7_ILi96EEENS7_ILi64EEEEEELi256ENS_10bfloat16_tEfNS_4arch4Sm90ELb0ELb1ELb0ELb1ELb0ELb0ELb0ELb1ELb0ELb0ELb0ELb0EEENS1_21CollectiveEpilogueFwdINS6_IJSA_NS7_ILi256EEESB_EEES9_SE_SG_Li256ELb1ELb0ELb0ELb0EEENS1_36VarlenDynamicPersistentTileSchedulerILi128ELi96ELi256ELi32ELb0ELb0ELb1ELb1ELb0ELb1EEEEEEEEEvNT_6ParamsE)
        .other          _ZN7cutlass13device_kernelIN5flash11enable_sm90INS1_16FlashAttnFwdSm90INS1_25CollectiveMainloopFwdSm90ILi2EN4cute5tupleIJNS5_1CILi1EEES8_S8_EEENS6_IJNS7_ILi128EEENS7_ILi96EEENS7_ILi64EEEEEELi256ENS_10bfloat16_tEfNS_4arch4Sm90ELb0ELb1ELb0ELb1ELb0ELb0ELb0ELb1ELb0ELb0ELb0ELb0EEENS1_21CollectiveEpilogueFwdINS6_IJSA_NS7_ILi256EEESB_EEES9_SE_SG_Li256ELb1ELb0ELb0ELb0EEENS1_36VarlenDynamicPersistentTileSchedulerILi128ELi96ELi256ELi32ELb0ELb0ELb1ELb1ELb0ELb1EEEEEEEEEvNT_6ParamsE,@"STO_CUDA_ENTRY STV_DEFAULT"
_ZN7cutlass13device_kernelIN5flash11enable_sm90INS1_16FlashAttnFwdSm90INS1_25CollectiveMainloopFwdSm90ILi2EN4cute5tupleIJNS5_1CILi1EEES8_S8_EEENS6_IJNS7_ILi128EEENS7_ILi96EEENS7_ILi64EEEEEELi256ENS_10bfloat16_tEfNS_4arch4Sm90ELb0ELb1ELb0ELb1ELb0ELb0ELb0ELb1ELb0ELb0ELb0ELb0EEENS1_21CollectiveEpilogueFwdINS6_IJSA_NS7_ILi256EEESB_EEES9_SE_SG_Li256ELb1ELb0ELb0ELb0EEENS1_36VarlenDynamicPersistentTileSchedulerILi128ELi96ELi256ELi32ELb0ELb0ELb1ELb1ELb0ELb1EEEEEEEEEvNT_6ParamsE:
        /* <DEDUP_REMOVED lines=21> */
.L_x_1727:
[----:B------:R-:W-:Y:S05]  /*0150*/  BSYNC B0 ;  /* 0x0000000000007941 */ /* 0x000fea0003800000 */
.L_x_1726:
        /* <DEDUP_REMOVED lines=41> */
.L_x_1728:
        /* <DEDUP_REMOVED lines=22> */
.L_x_1729:
        /* <DEDUP_REMOVED lines=18> */
.L_x_1730:
        /* <DEDUP_REMOVED lines=22> */
.L_x_1731:
        /* <DEDUP_REMOVED lines=22> */
.L_x_1732:
[----:B------:R-:W-:Y:S01]  /*0930*/  PLOP3.LUT P0, PT, PT, PT, UP0, 0x80, 0x0 ;  /* 0x000000000000781c */ /* 0x000fe20003f0f008 */
[----:B------:R-:W-:Y:S01]  /*0940*/  UMOV UR36, 0x1 ;  /* 0x0000000100247882 */ /* 0x000fe20000000000 */
[----:B------:R-:W-:Y:S01]  /*0950*/  NOP ;  /* 0x0000000000007918 */ /* 0x000fe20000000000 */
[----:B------:R-:W-:Y:S01]  /*0960*/  USEL UR36, UR36, 0x2, !UP0 ;  /* 0x0000000224247887 */ /* 0x000fe2000c000000 */
[----:B------:R-:W-:Y:S01]  /*0970*/  ULDC.64 UR38, c[0x0][0x208] ;  /* 0x0000820000267ab9 */ /* 0x000fe20000000a00 */
[----:B012-4-:R-:W-:Y:S08]  /*0980*/  BAR.SYNC.DEFER_BLOCKING 0x0 ;  /* 0x0000000000007b1d */ /* 0x017ff00000010000 */
[----:B------:R-:W-:Y:S05]  /*0990*/  @!P0 BRA `(.L_x_1733) ;  /* 0x000000ec00f08947 */ /* 0x000fea0003800000 */
.L_x_1734:
        /* <DEDUP_REMOVED lines=8> */
[----:B-1----:R-:W-:Y:S01]  /*0a20*/  ULEA UR4, UR5, UR4, 0x18 ;  /* 0x0000000405047291 */ /* 0x002fe2000f8ec03f */
[----:B0-----:R-:W-:-:S04]  /*0a30*/  SHF.R.U32.HI R0, RZ, 0x7, R0 ;  /* 0x00000007ff007819 */ /* 0x001fc80000011600 */
[----:B------:R-:W-:-:S13]  /*0a40*/  ISETP.NE.AND P0, PT, R0, 0x1, PT ;  /* 0x000000010000780c */ /* 0x000fda0003f05270 */
[----:B------:R-:W-:Y:S08]  /*0a50*/  @!P0 BAR.ARV 0x9, 0x100 ;  /* 0x0244000000008b1d */ /* 0x000ff00000002000 */
[----:B------:R-:W-:Y:S06]  /*0a60*/  BAR.SYNC.DEFER_BLOCKING 0x5, 0x120 ;  /* 0x0144800000007b1d */ /* 0x000fec0000010000 */
        /* <DEDUP_REMOVED lines=8> */
[----:B------:R-:W-:Y:S01]  /*0af0*/  R2UR UR5, R203 ;  /* 0x00000000cb0572ca */ /* 0x000fe200000e0000 */
[----:B------:R-:W-:Y:S01]  /*0b00*/  UMOV UR41, URZ ;  /* 0x0000003f00297c82 */ /* 0x000fe20008000000 */
[----:B------:R-:W-:Y:S01]  /*0b10*/  UMOV UR40, URZ ;  /* 0x0000003f00287c82 */ /* 0x000fe20008000000 */
[----:B------:R-:W-:Y:S01]  /*0b20*/  UMOV UR37, URZ ;  /* 0x0000003f00257c82 */ /* 0x000fe20008000000 */
[----:B0-----:R-:W-:-:S05]  /*0b30*/  VIADD R209, R0, 0xffffff80 ;  /* 0xffffff8000d17836 */ /* 0x001fca0000000000 */
[----:B------:R-:W-:-:S04]  /*0b40*/  SHF.R.S32.HI R0, RZ, 0x1f, R209 ;  /* 0x0000001fff007819 */ /* 0x000fc800000114d1 */
[CC--:B------:R-:W-:Y:S02]  /*0b50*/  LEA.HI R2, R0.reuse, R209.reuse, RZ, 0x7 ;  /* 0x000000d100027211 */ /* 0x0c0fe400078f38ff */
[----:B------:R-:W-:Y:S02]  /*0b60*/  LEA.HI R3, R0, R209, RZ, 0x4 ;  /* 0x000000d100037211 */ /* 0x000fe400078f20ff */
[----:B------:R-:W-:Y:S02]  /*0b70*/  LOP3.LUT R4, R2, 0xffffff80, RZ, 0xc0, !PT ;  /* 0xffffff8002047812 */ /* 0x000fe400078ec0ff */
[----:B------:R-:W-:-:S03]  /*0b80*/  SHF.R.S32.HI R207, RZ, 0x7, R2 ;  /* 0x00000007ffcf7819 */ /* 0x000fc60000011402 */
        /* <DEDUP_REMOVED lines=10> */
[----:B------:R-:W-:-:S04]  /*0c30*/  LEA.HI R4, R4, R5, RZ, 0x3 ;  /* 0x0000000504047211 */ /* 0x000fc800078f18ff */
[----:B------:R-:W-:Y:S02]  /*0c40*/  LOP3.LUT R6, R4, 0xfffffff8, RZ, 0xc0, !PT ;  /* 0xfffffff804067812 */ /* 0x000fe400078ec0ff */
[CC--:B------:R-:W-:Y:S02]  /*0c50*/  LEA.HI R4, R0.reuse, R209.reuse, RZ, 0x5 ;  /* 0x000000d100047211 */ /* 0x0c0fe400078f28ff */
[----:B------:R-:W-:Y:S01]  /*0c60*/  LEA.HI R0, R0, R209, RZ, 0x3 ;  /* 0x000000d100007211 */ /* 0x000fe200078f18ff */
[----:B------:R-:W-:Y:S01]  /*0c70*/  IMAD.IADD R9, R5, 0x1, -R6 ;  /* 0x0000000105097824 */ /* 0x000fe200078e0a06 */
[----:B------:R-:W-:Y:S01]  /*0c80*/  SHF.R.S32.HI R6, RZ, 0x4, R3 ;  /* 0x00000004ff067819 */ /* 0x000fe20000011403 */
[----:B------:R-:W-:Y:S01]  /*0c90*/  IMAD.SHL.U32 R5, R4, 0x20, RZ ;  /* 0x0000002004057824 */ /* 0x000fe200078e00ff */
[C---:B------:R-:W-:Y:S01]  /*0ca0*/  LOP3.LUT R4, R3.reuse, 0x3fffff0, RZ, 0xc0, !PT ;  /* 0x03fffff003047812 */ /* 0x040fe200078ec0ff */
[----:B------:R-:W-:Y:S01]  /*0cb0*/  IMAD R9, R8, 0x10, R9 ;  /* 0x0000001008097824 */ /* 0x000fe200078e0209 */
[----:B------:R-:W-:-:S02]  /*0cc0*/  LEA.HI R3, R3, R6, RZ, 0x1 ;  /* 0x0000000603037211 */ /* 0x000fc400078f08ff */
        /* <DEDUP_REMOVED lines=8> */
[----:B------:R-:W-:Y:S02]  /*0d50*/  IMAD.IADD R2, R209, 0x1, -R2 ;  /* 0x00000001d1027824 */ /* 0x000fe400078e0a02 */
[----:B------:R-:W-:Y:S01]  /*0d60*/  IMAD R208, R3, 0x8, R4 ;  /* 0x0000000803d07824 */ /* 0x000fe200078e0204 */
[----:B------:R-:W-:Y:S01]  /*0d70*/  LOP3.LUT R4, R7, 0x7ffffffc, RZ, 0xc0, !PT ;  /* 0x7ffffffc07047812 */ /* 0x000fe200078ec0ff */
[----:B------:R-:W-:-:S04]  /*0d80*/  IMAD.SHL.U32 R19, R2, 0x8, RZ ;  /* 0x0000000802137824 */ /* 0x000fc800078e00ff */
[----:B------:R-:W-:-:S04]  /*0d90*/  IMAD.IADD R4, R205, 0x1, -R4 ;  /* 0x00000001cd047824 */ /* 0x000fc800078e0a04 */
[----:B------:R-:W-:-:S07]  /*0da0*/  IMAD.SHL.U32 R16, R4, 0x2, RZ ;  /* 0x0000000204107824 */ /* 0x000fce00078e00ff */
.L_x_1834:
[----:B------:R-:W-:Y:S01]  /*0db0*/  ULDC.64 UR8, c[0x0][0xa28] ;  /* 0x00028a0000087ab9 */ /* 0x000fe20000000a00 */
[----:B0-----:R-:W0:Y:S01]  /*0dc0*/  LDC R18, c[0x0][0x288] ;  /* 0x0000a200ff127b82 */ /* 0x001e220000000800 */
[----:B------:R-:W-:Y:S01]  /*0dd0*/  UISETP.NE.U32.AND UP0, UPT, UR8, URZ, UPT ;  /* 0x0000003f0800728c */ /* 0x000fe2000bf05070 */
[----:B---3-5:R-:W-:-:S03]  /*0de0*/  IMAD.MOV.U32 R8, RZ, RZ, RZ ;  /* 0x000000ffff087224 */ /* 0x028fc600078e00ff */
[----:B------:R-:W-:-:S03]  /*0df0*/  UISETP.NE.AND.EX UP0, UPT, UR9, URZ, UPT, UP0 ;  /* 0x0000003f0900728c */ /* 0x000fc6000bf05300 */
[----:B------:R-:W-:Y:S01]  /*0e00*/  ULDC.64 UR8, c[0x0][0xa18] ;  /* 0x0002860000087ab9 */ /* 0x000fe20000000a00 */
[----:B-12-4-:R-:W1:Y:S01]  /*0e10*/  LDC.64 R10, c[0x0][0x3f8] ;  /* 0x0000fe00ff0a7b82 */ /* 0x016e620000000a00 */
[----:B------:R-:W-:Y:S01]  /*0e20*/  UISETP.NE.U32.AND UP1, UPT, UR8, URZ, UPT ;  /* 0x0000003f0800728c */ /* 0x000fe2000bf25070 */
[----:B------:R-:W-:-:S03]  /*0e30*/  PLOP3.LUT P0, PT, PT, PT, UP0, 0x80, 0x0 ;  /* 0x000000000000781c */ /* 0x000fc60003f0f008 */
[----:B------:R-:W-:-:S03]  /*0e40*/  UISETP.NE.AND.EX UP1, UPT, UR9, URZ, UPT, UP1 ;  /* 0x0000003f0900728c */ /* 0x000fc6000bf25310 */
[----:B------:R-:W-:Y:S01]  /*0e50*/  @UP0 ULDC.64 UR8, c[0x0][0xa28] ;  /* 0x00028a0000080ab9 */ /* 0x000fe20000000a00 */
[----:B------:R-:W2:Y:S01]  /*0e60*/  LDC R0, c[0x0][0x404] ;  /* 0x00010100ff007b82 */ /* 0x000ea20000000800 */
[----:B------:R-:W-:Y:S01]  /*0e70*/  @UP0 UIMAD.WIDE UR8, UR5, 0x4, UR8 ;  /* 0x00000004050808a5 */ /* 0x000fe2000f8e0208 */
[----:B------:R-:W-:-:S05]  /*0e80*/  PLOP3.LUT P2, PT, PT, PT, UP1, 0x80, 0x0 ;  /* 0x000000000000781c */ /* 0x000fca0003f4f018 */
[----:B------:R-:W-:Y:S01]  /*0e90*/  @UP1 ULDC.64 UR10, c[0x0][0xa18] ;  /* 0x00028600000a1ab9 */ /* 0x000fe20000000a00 */
[----:B------:R-:W-:Y:S01]  /*0ea0*/  IMAD.U32 R4, RZ, RZ, UR8 ;  /* 0x00000008ff047e24 */ /* 0x000fe2000f8e00ff */
[----:B------:R-:W3:Y:S01]  /*0eb0*/  LDC R17, c[0x0][0x2e0] ;  /* 0x0000b800ff117b82 */ /* 0x000ee20000000800 */
[----:B------:R-:W-:Y:S01]  /*0ec0*/  IMAD.U32 R5, RZ, RZ, UR9 ;  /* 0x00000009ff057e24 */ /* 0x000fe2000f8e00ff */
[----:B------:R-:W-:-:S04]  /*0ed0*/  @UP1 UIMAD.WIDE UR8, UR5, 0x4, UR10 ;  /* 0x00000004050818a5 */ /* 0x000fc8000f8e020a */
[----:B------:R4:W5:Y:S02]  /*0ee0*/  @P0 LDG.E R8, desc[UR38][R4.64] ;  /* 0x0000002604080981 */ /* 0x000964000c1e1900 */
[----:B------:R-:W-:Y:S02]  /*0ef0*/  IMAD.U32 R6, RZ, RZ, UR8 ;  /* 0x00000008ff067e24 */ /* 0x000fe4000f8e00ff */
[----:B------:R-:W-:Y:S01]  /*0f00*/  IMAD.U32 R7, RZ, RZ, UR9 ;  /* 0x00000009ff077e24 */ /* 0x000fe2000f8e00ff */
[----:B------:R-:W-:-:S04]  /*0f10*/  ULDC.64 UR8, c[0x0][0xa20] ;  /* 0x0002880000087ab9 */ /* 0x000fc80000000a00 */
[----:B0-----:R4:W5:Y:S01]  /*0f20*/  @P2 LDG.E R18, desc[UR38][R6.64] ;  /* 0x0000002606122981 */ /* 0x001962000c1e1900 */
[----:B-1----:R-:W-:Y:S01]  /*0f30*/  ISETP.NE.U32.AND P0, PT, R10, RZ, PT ;  /* 0x000000ff0a00720c */ /* 0x002fe20003f05070 */
[----:B------:R-:W-:Y:S01]  /*0f40*/  UMOV UR44, UR6 ;  /* 0x00000006002c7c82 */ /* 0x000fe20008000000 */
[----:B------:R-:W-:Y:S02]  /*0f50*/  ISETP.NE.U32.AND P1, PT, RZ, UR8, PT ;  /* 0x00000008ff007c0c */ /* 0x000fe4000bf25070 */
[----:B------:R-:W-:Y:S02]  /*0f60*/  ISETP.NE.AND.EX P0, PT, R11, RZ, PT, P0 ;  /* 0x000000ff0b00720c */ /* 0x000fe40003f05300 */
[----:B------:R-:W-:Y:S02]  /*0f70*/  ISETP.NE.AND.EX P1, PT, RZ, UR9, PT, P1 ;  /* 0x00000009ff007c0c */ /* 0x000fe4000bf25310 */
[----:B--2---:R-:W-:Y:S01]  /*0f80*/  SEL R0, R0, 0x1, P0 ;  /* 0x0000000100007807 */ /* 0x004fe20000000000 */
[----:B----4-:R-:W-:Y:S10]  /*0f90*/  @P2 BRA `(.L_x_1735) ;  /* 0x00000000002c2947 */ /* 0x010ff40003800000 */
        /* <DEDUP_REMOVED lines=8> */
[----:B-----5:R-:W2:Y:S04]  /*1020*/  LDG.E R18, desc[UR38][R4.64] ;  /* 0x0000002604127981 */ /* 0x020ea8000c1e1900 */
[----:B------:R-:W2:Y:S02]  /*1030*/  LDG.E R3, desc[UR38][R4.64+0x4] ;  /* 0x0000042604037981 */ /* 0x000ea4000c1e1900 */
[----:B--2---:R-:W-:-:S07]  /*1040*/  IMAD.IADD R18, R3, 0x1, -R18 ;  /* 0x0000000103127824 */ /* 0x004fce00078e0a12 */
.L_x_1735:
[----:B------:R-:W-:Y:S01]  /*1050*/  UMOV UR43, UR5 ;  /* 0x00000005002b7c82 */ /* 0x000fe20008000000 */
[----:B---3--:R-:W-:Y:S02]  /*1060*/  IMAD R17, R0, R17, RZ ;  /* 0x0000001100117224 */ /* 0x008fe400078e02ff */
[----:B------:R-:W-:Y:S01]  /*1070*/  IMAD.MOV.U32 R204, RZ, RZ, R201 ;  /* 0x000000ffffcc7224 */ /* 0x000fe200078e00c9 */
[----:B------:R-:W-:Y:S06]  /*1080*/  @!P1 BRA `(.L_x_1736) ;  /* 0x0000000000189947 */ /* 0x000fec0003800000 */
[----:B------:R-:W-:Y:S02]  /*1090*/  ULDC.64 UR6, c[0x0][0xa20] ;  /* 0x0002880000067ab9 */ /* 0x000fe40000000a00 */
[----:B------:R-:W-:-:S06]  /*10a0*/  UIMAD.WIDE UR4, UR5, 0x4, UR6 ;  /* 0x00000004050478a5 */ /* 0x000fcc000f8e0206 */
[----:B------:R-:W-:Y:S02]  /*10b0*/  IMAD.U32 R4, RZ, RZ, UR4 ;  /* 0x00000004ff047e24 */ /* 0x000fe4000f8e00ff */
[----:B------:R-:W-:-:S05]  /*10c0*/  IMAD.U32 R5, RZ, RZ, UR5 ;  /* 0x00000005ff057e24 */ /* 0x000fca000f8e00ff */
[----:B------:R0:W5:Y:S01]  /*10d0*/  LDG.E R17, desc[UR38][R4.64] ;  /* 0x0000002604117981 */ /* 0x000162000c1e1900 */
[----:B------:R-:W-:Y:S05]  /*10e0*/  BRA `(.L_x_1737) ;  /* 0x00000000002c7947 */ /* 0x000fea0003800000 */
.L_x_1736:
        /* <DEDUP_REMOVED lines=9> */
[----:B------:R-:W2:Y:S02]  /*1180*/  LDG.E R0, desc[UR38][R4.64+0x4] ;  /* 0x0000042604007981 */ /* 0x000ea4000c1e1900 */
[----:B--2---:R-:W-:-:S07]  /*1190*/  IMAD.IADD R17, R0, 0x1, -R17 ;  /* 0x0000000100117824 */ /* 0x004fce00078e0a11 */
.L_x_1737:
[----:B------:R-:W1:Y:S01]  /*11a0*/  LDC.64 R6, c[0x0][0x9e0] ;  /* 0x00027800ff067b82 */ /* 0x000e620000000a00 */
[----:B-----5:R-:W-:Y:S01]  /*11b0*/  IMAD.IADD R17, R17, 0x1, -R8 ;  /* 0x0000000111117824 */ /* 0x020fe200078e0a08 */
[----:B------:R-:W-:-:S04]  /*11c0*/  LEA R0, R201, 0x80, 0x7 ;  /* 0x00000080c9007811 */ /* 0x000fc800078e38ff */
[----:B------:R-:W-:Y:S02]  /*11d0*/  IADD3 R9, R17, R0, -R18 ;  /* 0x0000000011097210 */ /* 0x000fe40007ffe812 */
[----:B-1----:R-:W-:-:S03]  /*11e0*/  ISETP.GE.AND P1, PT, R7, 0x1, PT ;  /* 0x000000010700780c */ /* 0x002fc60003f26270 */
[----:B------:R-:W-:-:S10]  /*11f0*/  IMAD.IADD R0, R9, 0x1, R6 ;  /* 0x0000000109007824 */ /* 0x000fd400078e0206 */
[----:B------:R-:W-:Y:S05]  /*1200*/  @!P1 BRA `(.L_x_1738) ;  /* 0x0000000000409947 */ /* 0x000fea0003800000 */
[C---:B------:R-:W-:Y:S01]  /*1210*/  ISETP.GT.AND P0, PT, R9.reuse, RZ, PT ;  /* 0x000000ff0900720c */ /* 0x040fe20003f04270 */
[----:B------:R-:W-:-:S12]  /*1220*/  VIADD R3, R9, 0xffffffff ;  /* 0xffffffff09037836 */ /* 0x000fd80000000000 */
[----:B------:R-:W-:Y:S05]  /*1230*/  @P0 BRA `(.L_x_1739) ;  /* 0x00000000001c0947 */ /* 0x000fea0003800000 */
[----:B------:R-:W-:Y:S01]  /*1240*/  ISETP.NE.AND P0, PT, R7, 0x1, PT ;  /* 0x000000010700780c */ /* 0x000fe20003f05270 */
[----:B------:R-:W-:-:S12]  /*1250*/  IMAD.MOV R3, RZ, RZ, -R9 ;  /* 0x000000ffff037224 */ /* 0x000fd800078e0a09 */
[----:B0-----:R-:W0:Y:S02]  /*1260*/  @P0 LDC.64 R4, c[0x0][0x9e8] ;  /* 0x00027a00ff040b82 */ /* 0x001e240000000a00 */
[----:B0-----:R-:W-:-:S05]  /*1270*/  @P0 IMAD.HI.U32 R4, R3, R4, RZ ;  /* 0x0000000403040227 */ /* 0x001fca00078e00ff */
[----:B------:R-:W-:-:S04]  /*1280*/  @P0 SHF.R.U32.HI R3, RZ, R5, R4 ;  /* 0x00000005ff030219 */ /* 0x000fc80000011604 */
[----:B------:R-:W-:Y:S01]  /*1290*/  LOP3.LUT R3, RZ, R3, RZ, 0x33, !PT ;  /* 0x00000003ff037212 */ /* 0x000fe200078e33ff */
[----:B------:R-:W-:Y:S06]  /*12a0*/  BRA `(.L_x_1740) ;  /* 0x0000000000107947 */ /* 0x000fec0003800000 */
.L_x_1739:
[----:B------:R-:W-:-:S13]  /*12b0*/  ISETP.NE.AND P0, PT, R7, 0x1, PT ;  /* 0x000000010700780c */ /* 0x000fda0003f05270 */
[----:B0-----:R-:W0:Y:S02]  /*12c0*/  @P0 LDC.64 R4, c[0x0][0x9e8] ;  /* 0x00027a00ff040b82 */ /* 0x001e240000000a00 */
[----:B0-----:R-:W-:-:S05]  /*12d0*/  @P0 IMAD.HI.U32 R4, R3, R4, RZ ;  /* 0x0000000403040227 */ /* 0x001fca00078e00ff */
[----:B------:R-:W-:-:S07]  /*12e0*/  @P0 SHF.R.U32.HI R3, RZ, R5, R4 ;  /* 0x00000005ff030219 */ /* 0x000fce0000011604 */
.L_x_1740:
[----:B------:R-:W-:-:S05]  /*12f0*/  IMAD R3, R3, R7, R7 ;  /* 0x0000000703037224 */ /* 0x000fca00078e0207 */
[----:B------:R-:W-:-:S07]  /*1300*/  VIMNMX R0, R0, R3, PT ;  /* 0x0000000300007248 */ /* 0x000fce0003fe0100 */
.L_x_1738:
[----:B------:R-:W-:Y:S01]  /*1310*/  VIADD R3, R0, 0x5f ;  /* 0x0000005f00037836 */ /* 0x000fe20000000000 */
[----:B------:R-:W-:Y:S01]  /*1320*/  ULDC UR4, c[0x0][0x9dc] ;  /* 0x0002770000047ab9 */ /* 0x000fe20000000800 */
[----:B0-----:R-:W-:Y:S02]  /*1330*/  IMAD R4, R201, 0x80, -R18 ;  /* 0x00000080c9047824 */ /* 0x001fe400078e0a12 */
[C---:B------:R-:W-:Y:S02]  /*1340*/  VIADD R0, R17.reuse, 0x5f ;  /* 0x0000005f11007836 */ /* 0x040fe40000000000 */
[----:B------:R-:W-:Y:S02]  /*1350*/  IMAD.IADD R6, R17, 0x1, R4 ;  /* 0x0000000111067824 */ /* 0x000fe400078e0204 */
        /* <DEDUP_REMOVED lines=14> */
[----:B------:R-:W0:Y:S02]  /*1440*/  @P0 LDC.64 R4, c[0x0][0x9e8] ;  /* 0x00027a00ff040b82 */ /* 0x000e240000000a00 */
[----:B0-----:R-:W-:-:S05]  /*1450*/  @P0 IMAD.HI.U32 R0, R3, R4, RZ ;  /* 0x0000000403000227 */ /* 0x001fca00078e00ff */
[----:B------:R-:W-:-:S04]  /*1460*/  @P0 SHF.R.U32.HI R3, RZ, R5, R0 ;  /* 0x00000005ff030219 */ /* 0x000fc80000011600 */
[----:B------:R-:W-:Y:S01]  /*1470*/  LOP3.LUT R6, RZ, R3, RZ, 0x33, !PT ;  /* 0x00000003ff067212 */ /* 0x000fe200078e33ff */
[----:B------:R-:W-:Y:S06]  /*1480*/  BRA `(.L_x_1743) ;  /* 0x0000000000107947 */ /* 0x000fec0003800000 */
.L_x_1742:
[----:B------:R-:W-:-:S13]  /*1490*/  ISETP.NE.AND P0, PT, R7, 0x1, PT ;  /* 0x000000010700780c */ /* 0x000fda0003f05270 */
[----:B------:R-:W0:Y:S02]  /*14a0*/  @P0 LDC.64 R4, c[0x0][0x9e8] ;  /* 0x00027a00ff040b82 */ /* 0x000e240000000a00 */
[----:B0-----:R-:W-:-:S05]  /*14b0*/  @P0 IMAD.HI.U32 R0, R6, R4, RZ ;  /* 0x0000000406000227 */ /* 0x001fca00078e00ff */
[----:B------:R-:W-:-:S07]  /*14c0*/  @P0 SHF.R.U32.HI R6, RZ, R5, R0 ;  /* 0x00000005ff060219 */ /* 0x000fce0000011600 */
.L_x_1743:
[----:B------:R-:W-:-:S05]  /*14d0*/  IMAD R6, R6, R7, RZ ;  /* 0x0000000706067224 */ /* 0x000fca00078e02ff */
[----:B------:R-:W-:-:S13]  /*14e0*/  R2UR UR5, R6 ;  /* 0x00000000060572ca */ /* 0x000fda00000e0000 */
[----:B------:R-:W-:-:S04]  /*14f0*/  UISETP.LT.AND UP0, UPT, UR4, UR5, UPT ;  /* 0x000000050400728c */ /* 0x000fc8000bf01270 */
[----:B------:R-:W-:-:S12]  /*1500*/  USEL UR4, UR4, UR5, !UP0 ;  /* 0x0000000504047287 */ /* 0x000fd8000c000000 */
.L_x_1741:
[----:B------:R-:W-:Y:S01]  /*1510*/  UIMAD.WIDE UR4, UR4, 0x2aaaaaab, URZ ;  /* 0x2aaaaaab040478a5 */ /* 0x000fe2000f8e023f */
[----:B------:R-:W-:Y:S02]  /*1520*/  PLOP3.LUT P0, PT, PT, PT, PT, 0x80, 0x0 ;  /* 0x000000000000781c */ /* 0x000fe40003f0f070 */
[----:B------:R-:W-:Y:S02]  /*1530*/  CS2R R44, SRZ ;  /* 0x00000000002c7805 */ /* 0x000fe4000001ff00 */
[----:B------:R-:W-:Y:S01]  /*1540*/  CS2R R150, SRZ ;  /* 0x0000000000967805 */ /* 0x000fe2000001ff00 */
        /* <DEDUP_REMOVED lines=67> */
[----:B------:R-:W-:Y:S01]  /*1980*/  CS2R R4, SRZ ;  /* 0x0000000000047805 */ /* 0x000fe2000001ff00 */
[----:B------:R-:W-:Y:S02]  /*1990*/  IMAD.MOV.U32 R7, RZ, RZ, RZ ;  /* 0x000000ffff077224 */ /* 0x000fe400078e00ff */
[----:B------:R-:W-:Y:S02]  /*19a0*/  IMAD.MOV.U32 R175, RZ, RZ, RZ ;  /* 0x000000ffffaf7224 */ /* 0x000fe400078e00ff */
[----:B------:R-:W-:Y:S01]  /*19b0*/  IMAD.MOV.U32 R26, RZ, RZ, RZ ;  /* 0x000000ffff1a7224 */ /* 0x000fe200078e00ff */
[----:B------:R-:W-:Y:S06]  /*19c0*/  @!P1 BRA `(.L_x_1744) ;  /* 0x000000b4002c9947 */ /* 0x000fec0003800000 */
        /* <DEDUP_REMOVED lines=31> */
.L_x_1745:
[----:B------:R-:W0:Y:S01]  /*1bc0*/  S2R R0, SR_CgaCtaId ;  /* 0x0000000000007919 */ /* 0x000e220000008800 */
[----:B------:R-:W-:Y:S01]  /*1bd0*/  ULEA.HI UR4, UR41, UR41, URZ, 0x1 ;  /* 0x0000002929047291 */ /* 0x000fe2000f8f083f */
[----:B------:R-:W-:Y:S01]  /*1be0*/  MOV R9, 0x400 ;  /* 0x0000040000097802 */ /* 0x000fe20000000f00 */
[----:B------:R-:W1:Y:S02]  /*1bf0*/  S2R R20, SR_TID.X ;  /* 0x0000000000147919 */ /* 0x000e640000002100 */
        /* <DEDUP_REMOVED lines=9> */
.L_x_1928:
[----:B0-----:R-:W-:Y:S01]  /*1c90*/  IMAD.U32 R0, RZ, RZ, UR45 ;  /* 0x0000002dff007e24 */ /* 0x001fe2000f8e00ff */
[----:B------:R-:W-:Y:S05]  /*1ca0*/  WARPSYNC.ALL ;  /* 0x0000000000007948 */ /* 0x000fea0003800000 */
[----:B------:R0:W-:Y:S01]  /*1cb0*/  BAR.SYNC.DEFER_BLOCKING R10, 0x100 ;  /* 0x0004000a0000751d */ /* 0x0001e20000010000 */
[----:B------:R-:W-:-:S13]  /*1cc0*/  ISETP.NE.AND P0, PT, R0, 0x3, PT ;  /* 0x000000030000780c */ /* 0x000fda0003f05270 */
[----:B0-----:R-:W-:Y:S05]  /*1cd0*/  @!P0 BRA `(.L_x_1747) ;  /* 0x0000000000048947 */ /* 0x001fea0003800000 */
[----:B------:R-:W-:Y:S01]  /*1ce0*/  BPT.TRAP 0x1 ;  /* 0x000000040000795c */ /* 0x000fe20000300000 */
.L_x_1747:
[----:B------:R-:W-:Y:S02]  /*1cf0*/  IMAD.U32 R12, RZ, RZ, UR40 ;  /* 0x00000028ff0c7e24 */ /* 0x000fe4000f8e00ff */
[----:B------:R-:W-:-:S03]  /*1d00*/  IMAD.U32 R0, RZ, RZ, UR37 ;  /* 0x00000025ff007e24 */ /* 0x000fc6000f8e00ff */
[----:B------:R-:W-:Y:S01]  /*1d10*/  SHF.L.U32 R12, R12, 0x1f, RZ ;  /* 0x0000001f0c0c7819 */ /* 0x000fe200000006ff */
[----:B------:R-:W-:-:S04]  /*1d20*/  IMAD R7, R0, 0x8, R9 ;  /* 0x0000000800077824 */ /* 0x000fc800078e0209 */
[----:B------:R0:W1:Y:S01]  /*1d30*/  SYNCS.PHASECHK.TRANS64.TRYWAIT P1, [R7+URZ+0x22830], R12 ;  /* 0x0228300c070075a7 */ /* 0x000062000802017f */
[----:B------:R-:W-:Y:S05]  /*1d40*/  @!P0 BRA `(.L_x_1748) ;  /* 0x0000000000048947 */ /* 0x000fea0003800000 */
[----:B------:R-:W-:Y:S01]  /*1d50*/  BPT.TRAP 0x1 ;  /* 0x000000040000795c */ /* 0x000fe20000300000 */
.L_x_1748:
[----:B-1----:R-:W-:Y:S05]  /*1d60*/  @P1 BRA `(.L_x_1749) ;  /* 0x0000000000081947 */ /* 0x002fea0003800000 */
[----:B------:R-:W1:Y:S02]  /*1d70*/  SYNCS.PHASECHK.TRANS64.TRYWAIT P1, [R7+URZ+0x22830], R12 ;  /* 0x0228300c070075a7 */ /* 0x000e64000802017f */
[----:B-1----:R-:W-:Y:S05]  /*1d80*/  @!P1 BRA `(.L_x_1750) ;  /* 0x0000012800b49947 */ /* 0x002fea0003800000 */
.L_x_1749:
[----:B------:R-:W-:Y:S01]  /*1d90*/  R2UR UR4, R9 ;  /* 0x00000000090472ca */ /* 0x000fe200000e0000 */
[----:B------:R-:W-:Y:S01]  /*1da0*/  ULOP3.LUT UR20, UR46, 0x10000, URZ, 0xfc, !UPT ;  /* 0x000100002e147892 */ /* 0x000fe2000f8efc3f */
[----:B------:R-:W-:Y:S01]  /*1db0*/  WARPGROUP.ARRIVE ;  /* 0x00000000000079c5 */ /* 0x000fe20000000000 */
[----:B------:R-:W-:Y:S01]  /*1dc0*/  UMOV UR21, 0x40000040 ;  /* 0x4000004000157882 */ /* 0x000fe20000000000 */
[----:B------:R-:W-:Y:S01]  /*1dd0*/  UMOV UR23, 0x40000040 ;  /* 0x4000004000177882 */ /* 0x000fe20000000000 */
[----:B------:R-:W-:-:S03]  /*1de0*/  UIADD3 UR8, UR20, 0x2, URZ ;  /* 0x0000000214087890 */ /* 0x000fc6000fffe03f */
[----:B------:R-:W2:Y:S01]  /*1df0*/  S2R R0, SR_TID.X ;  /* 0x0000000000007919 */ /* 0x000ea20000002100 */
[----:B------:R-:W-:Y:S01]  /*1e00*/  UMOV UR9, 0x40000040 ;  /* 0x4000004000097882 */ /* 0x000fe20000000000 */
[----:B------:R-:W-:Y:S01]  /*1e10*/  UMOV UR11, 0x40000040 ;  /* 0x40000040000b7882 */ /* 0x000fe20000000000 */
[----:B------:R-:W-:Y:S01]  /*1e20*/  UIADD3 UR12, UR20, 0x4, URZ ;  /* 0x00000004140c7890 */ /* 0x000fe2000fffe03f */
[----:B------:R-:W-:Y:S01]  /*1e30*/  IMAD.MOV.U32 R3, RZ, RZ, -0x60 ;  /* 0xffffffa0ff037424 */ /* 0x000fe200078e00ff */
[----:B------:R-:W-:Y:S01]  /*1e40*/  UMOV UR13, 0x40000040 ;  /* 0x40000040000d7882 */ /* 0x000fe20000000000 */
[----:B------:R-:W-:Y:S01]  /*1e50*/  UMOV UR15, 0x40000040 ;  /* 0x40000040000f7882 */ /* 0x000fe20000000000 */
[----:B------:R-:W-:Y:S01]  /*1e60*/  UIADD3 UR4, UR4, 0x1c400, URZ ;  /* 0x0001c40004047890 */ /* 0x000fe2000fffe03f */
[----:B------:R-:W-:Y:S01]  /*1e70*/  IMAD R8, R176, R3, 0x60 ;  /* 0x00000060b0087424 */ /* 0x000fe200078e0203 */
[----:B------:R-:W-:Y:S01]  /*1e80*/  UIADD3 UR16, UR20, 0x6, URZ ;  /* 0x0000000614107890 */ /* 0x000fe2000fffe03f */
[----:B------:R-:W-:Y:S01]  /*1e90*/  LOP3.LUT R2, R2, 0xfff7ffff, RZ, 0xc0, !PT ;  /* 0xfff7ffff02027812 */ /* 0x000fe200078ec0ff */
[----:B------:R-:W-:Y:S01]  /*1ea0*/  USHF.R.U32.HI UR4, URZ, 0x4, UR4 ;  /* 0x000000043f047899 */ /* 0x000fe20008011604 */
[----:B------:R-:W-:Y:S01]  /*1eb0*/  IMAD.IADD R5, R17, 0x1, R8 ;  /* 0x0000000111057824 */ /* 0x000fe200078e0208 */
[----:B------:R-:W-:Y:S01]  /*1ec0*/  UMOV UR17, 0x40000040 ;  /* 0x4000004000117882 */ /* 0x000fe20000000000 */
[----:B------:R-:W-:Y:S01]  /*1ed0*/  UMOV UR19, 0x40000040 ;  /* 0x4000004000137882 */ /* 0x000fe20000000000 */
[----:B------:R-:W-:Y:S01]  /*1ee0*/  ULOP3.LUT UR4, UR4, 0x3fff, URZ, 0xc0, !UPT ;  /* 0x00003fff04047892 */ /* 0x000fe2000f8ec03f */
[--C-:B------:R-:W-:Y:S01]  /*1ef0*/  IMAD.IADD R11, R5, 0x1, -R16.reuse ;  /* 0x00000001050b7824 */ /* 0x100fe200078e0a10 */
[----:B------:R-:W-:Y:S01]  /*1f00*/  IADD3 R3, -R18, 0x1, R5 ;  /* 0x0000000112037810 */ /* 0x000fe20007ffe105 */
[----:B------:R-:W-:Y:S01]  /*1f10*/  ULDC UR7, c[0x0][0x9dc] ;  /* 0x0002770000077ab9 */ /* 0x000fe20000000800 */
[----:B------:R-:W-:Y:S01]  /*1f20*/  ULOP3.LUT UR4, UR4, 0x10000, URZ, 0xfc, !UPT ;  /* 0x0001000004047892 */ /* 0x000fe2000f8efc3f */
[----:B------:R-:W-:Y:S01]  /*1f30*/  IMAD.IADD R13, R8, 0x1, -R16 ;  /* 0x00000001080d7824 */ /* 0x000fe200078e0a10 */
[----:B------:R-:W-:-:S02]  /*1f40*/  ULOP3.LUT UR5, URZ, UR7, URZ, 0x33, !UPT ;  /* 0x000000073f057292 */ /* 0x000fc4000f8e333f */
[----:B------:R-:W-:-:S04]  /*1f50*/  UIMAD UR22, UR37, 0x300, UR4 ;  /* 0x00000300251678a4 */ /* 0x000fc8000f8e0204 */
[----:B------:R-:W-:Y:S02]  /*1f60*/  UIADD3 UR10, UR22, 0x2, URZ ;  /* 0x00000002160a7890 */ /* 0x000fe4000fffe03f */
[----:B------:R-:W-:Y:S02]  /*1f70*/  UIADD3 UR14, UR22, 0x4, URZ ;  /* 0x00000004160e7890 */ /* 0x000fe4000fffe03f */
[----:B------:R-:W-:Y:S02]  /*1f80*/  UIADD3 UR18, UR22, 0x6, URZ ;  /* 0x0000000616127890 */ /* 0x000fe4000fffe03f */
[----:B------:R-:W-:Y:S01]  /*1f90*/  HGMMA.64x96x16.F32.BF16 R24, gdesc[UR20], RZ, !UPT, gsb0 ;  /* 0x01600000141879f0 */ /* 0x000fe2000c0018ff */
[----:B--2---:R-:W-:Y:S02]  /*1fa0*/  LOP3.LUT P1, RZ, R0, 0x7f, RZ, 0xc0, !PT ;  /* 0x0000007f00ff7812 */ /* 0x004fe4000782c0ff */
[----:B------:R-:W-:-:S04]  /*1fb0*/  SHF.R.U32.HI R4, RZ, 0x7, R0 ;  /* 0x00000007ff047819 */ /* 0x000fc80000011600 */
[----:B------:R-:W-:-:S07]  /*1fc0*/  IADD3 R6, -R4, 0xb, RZ ;  /* 0x0000000b04067810 */ /* 0x000fce0007ffe1ff */
[----:B------:R-:W-:Y:S01]  /*1fd0*/  @!P1 VIADD R0, R7, 0x22840 ;  /* 0x0002284007009836 */ /* 0x000fe20000000000 */
[----:B------:R-:W-:-:S04]  /*1fe0*/  @P1 LOP3.LUT R2, R2, 0x80000, RZ, 0xfc, !PT ;  /* 0x0008000002021812 */ /* 0x000fc800078efcff */
[----:B------:R-:W-:Y:S01]  /*1ff0*/  @!P1 PRMT R0, RZ, 0x654, R0 ;  /* 0x00000654ff009816 */ /* 0x000fe20000000000 */
        /* <DEDUP_REMOVED lines=9> */
[----:B------:R-:W-:-:S06]  /*2090*/  WARPGROUP.ARRIVE ;  /* 0x00000000000079c5 */ /* 0x000fcc0000000000 */
[----:B------:R-:W-:Y:S03]  /*20a0*/  HGMMA.64x96x16.F32.BF16 R24, gdesc[UR16], R24, gsb0 ;  /* 0x01600000101879f0 */ /* 0x000fe60008001818 */
[----:B------:R-:W-:Y:S02]  /*20b0*/  WARPGROUP.DEPBAR.LE gsb0, 0x0 ;  /* 0x00008000000079c5 */ /* 0x000fe40000010000 */
[----:B------:R2:W-:Y:S06]  /*20c0*/  BAR.ARV R6, 0x100 ;  /* 0x000400060000751d */ /* 0x0005ec0000002000 */
[----:B------:R3:W-:Y:S01]  /*20d0*/  @!P1 SYNCS.ARRIVE.TRANS64.RED.A1T0 RZ, [R0+URZ], RZ ;  /* 0x000000ff00ff99a7 */ /* 0x0007e2000810043f */
[----:B------:R-:W-:Y:S01]  /*20e0*/  PLOP3.LUT P1, PT, PT, PT, UP0, 0x40, 0x0 ;  /* 0x000000000000781c */ /* 0x000fe20003f2e808 */
[----:B---3--:R-:W-:-:S02]  /*20f0*/  IMAD.IADD R0, R3, 0x1, -R16 ;  /* 0x0000000103007824 */ /* 0x008fc400078e0a10 */
[----:B------:R-:W-:Y:S02]  /*2100*/  IMAD R3, R201, 0x80, R206 ;  /* 0x00000080c9037824 */ /* 0x000fe400078e02ce */
[C---:B------:R-:W-:Y:S02]  /*2110*/  VIADD R14, R0.reuse, UR14 ;  /* 0x0000000e000e7c36 */ /* 0x040fe40008000000 */
[----:B------:R-:W-:-:S03]  /*2120*/  VIADD R20, R0, UR5 ;  /* 0x0000000500147c36 */ /* 0x000fc60008000000 */
[----:B------:R-:W-:Y:S01]  /*2130*/  VIADDMNMX R0, R3, R14, R11, PT ;  /* 0x0000000e03007246 */ /* 0x000fe2000380010b */
[----:B------:R-:W-:Y:S02]  /*2140*/  IMAD.IADD R4, R20, 0x1, R3 ;  /* 0x0000000114047824 */ /* 0x000fe400078e0203 */
[----:B--2---:R-:W-:Y:S05]  /*2150*/  @P1 BRA `(.L_x_1751) ;  /* 0x0000000000541947 */ /* 0x004fea0003800000 */
[----:B------:R-:W-:Y:S01]  /*2160*/  IADD3 R5, R3, R17, -R18 ;  /* 0x0000001103057210 */ /* 0x000fe20007ffe812 */
        /* <DEDUP_REMOVED lines=11> */
.L_x_1753:
[----:B------:R-:W-:-:S06]  /*2220*/  UISETP.NE.AND UP1, UPT, UR15, 0x1, UPT ;  /* 0x000000010f00788c */ /* 0x000fcc000bf25270 */
[----:B------:R-:W-:-:S05]  /*2230*/  PLOP3.LUT P1, PT, PT, PT, UP1, 0x80, 0x0 ;  /* 0x000000000000781c */ /* 0x000fca0003f2f018 */
[----:B------:R-:W-:-:S08]  /*2240*/  @UP1 ULDC.64 UR10, c[0x0][0x9e8] ;  /* 0x00027a00000a1ab9 */ /* 0x000fd00000000a00 */
[----:B------:R-:W-:-:S05]  /*2250*/  @P1 IMAD.HI.U32 R15, R5, UR10, RZ ;  /* 0x0000000a050f1c27 */ /* 0x000fca000f8e00ff */
[----:B------:R-:W-:-:S07]  /*2260*/  @P1 SHF.R.U32.HI R5, RZ, UR11, R15 ;  /* 0x0000000bff051c19 */ /* 0x000fce000801160f */
.L_x_1754:
[----:B------:R-:W-:Y:S05]  /*2270*/  BSYNC B0 ;  /* 0x0000000000007941 */ /* 0x000fea0003800000 */
.L_x_1752:
[----:B------:R-:W-:-:S05]  /*2280*/  IMAD R5, R5, UR15, R13 ;  /* 0x0000000f05057c24 */ /* 0x000fca000f8e020d */
[----:B------:R-:W-:Y:S02]  /*2290*/  VIMNMX R4, R4, R5, !PT ;  /* 0x0000000504047248 */ /* 0x000fe40007fe0100 */
[----:B------:R-:W-:-:S07]  /*22a0*/  VIADDMNMX R0, R5, UR15, R0, PT ;  /* 0x0000000f05007c46 */ /* 0x000fce000b800100 */
.L_x_1751:
[C---:B------:R-:W-:Y:S02]  /*22b0*/  ISETP.GE.AND P1, PT, R8.reuse, 0x2, PT ;  /* 0x000000020800780c */ /* 0x040fe40003f26270 */
[----:B------:R-:W-:Y:S02]  /*22c0*/  ISETP.GE.AND P5, PT, R8, 0xa, PT ;  /* 0x0000000a0800780c */ /* 0x000fe40003fa6270 */
        /* <DEDUP_REMOVED lines=98> */
[----:B------:R-:W-:Y:S02]  /*28f0*/  ISETP.GT.AND P4, PT, R4, 0x51, !P3 ;  /* 0x000000510400780c */ /* 0x000fe40005f84270 */
[----:B------:R-:W-:-:S02]  /*2900*/  IADD3 R5, R20, 0x8, R3 ;  /* 0x0000000814057810 */ /* 0x000fc40007ffe003 */
        /* <DEDUP_REMOVED lines=9> */
[----:B------:R-:W-:-:S04]  /*29a0*/  ISETP.GE.AND P5, PT, R8, 0x5a, PT ;  /* 0x0000005a0800780c */ /* 0x000fc80003fa6270 */
[----:B------:R-:W-:Y:S02]  /*29b0*/  P2R R24, PR, RZ, 0x20 ;  /* 0x00000020ff187803 */ /* 0x000fe40000000000 */
[----:B------:R-:W-:-:S04]  /*29c0*/  ISETP.GT.AND P5, PT, R4, 0x59, !P5 ;  /* 0x000000590400780c */ /* 0x000fc80006fa4270 */
[----:B------:R-:W-:Y:S01]  /*29d0*/  ISETP.LT.OR P5, PT, R0, 0x5a, P5 ;  /* 0x0000005a0000780c */ /* 0x000fe20002fa1670 */
[----:B------:R-:W-:-:S03]  /*29e0*/  VIADD R0, R3, 0x8 ;  /* 0x0000000803007836 */ /* 0x000fc60000000000 */
[----:B------:R-:W-:Y:S02]  /*29f0*/  FSEL R69, R69, -INF , !P5 ;  /* 0xff80000045457808 */ /* 0x000fe40006800000 */
[----:B------:R-:W-:Y:S02]  /*2a00*/  PLOP3.LUT P5, PT, PT, PT, UP0, 0x40, 0x0 ;  /* 0x000000000000781c */ /* 0x000fe40003fae808 */
[----:B------:R-:W-:-:S11]  /*2a10*/  VIADDMNMX R4, R0, R14, R11, PT ;  /* 0x0000000e00047246 */ /* 0x000fd6000380010b */
[----:B------:R-:W-:Y:S05]  /*2a20*/  @P5 BRA `(.L_x_1755) ;  /* 0x0000000000605947 */ /* 0x000fea0003800000 */
[----:B------:R-:W-:Y:S01]  /*2a30*/  IADD3 R0, R3, R17, -R18 ;  /* 0x0000001103007210 */ /* 0x000fe20007ffe812 */
[----:B------:R-:W-:Y:S04]  /*2a40*/  BSSY B0, `(.L_x_1756) ;  /* 0x0000013000007945 */ /* 0x000fe80003800000 */
[----:B------:R-:W-:-:S05]  /*2a50*/  VIADD R0, R0, 0x8 ;  /* 0x0000000800007836 */ /* 0x000fca0000000000 */
        /* <DEDUP_REMOVED lines=11> */
.L_x_1757:
[----:B------:R-:W-:-:S06]  /*2b10*/  UISETP.NE.AND UP1, UPT, UR15, 0x1, UPT ;  /* 0x000000010f00788c */ /* 0x000fcc000bf25270 */
[----:B------:R-:W-:-:S05]  /*2b20*/  PLOP3.LUT P5, PT, PT, PT, UP1, 0x80, 0x0 ;  /* 0x000000000000781c */ /* 0x000fca0003faf018 */
[----:B------:R-:W-:-:S08]  /*2b30*/  @UP1 ULDC.64 UR10, c[0x0][0x9e8] ;  /* 0x00027a00000a1ab9 */ /* 0x000fd00000000a00 */
[----:B------:R-:W-:Y:S01]  /*2b40*/  @P5 IMAD.HI.U32 R8, R0, UR10, RZ ;  /* 0x0000000a00085c27 */ /* 0x000fe2000f8e00ff */
[----:B------:R-:W-:-:S13]  /*2b50*/  PLOP3.LUT P5, PT, PT, PT, UP1, 0x80, 0x0 ;  /* 0x000000000000781c */ /* 0x000fda0003faf018 */
[----:B------:R-:W-:-:S07]  /*2b60*/  @P5 SHF.R.U32.HI R0, RZ, UR11, R8 ;  /* 0x0000000bff005c19 */ /* 0x000fce0008011608 */
.L_x_1758:
[----:B------:R-:W-:Y:S05]  /*2b70*/  BSYNC B0 ;  /* 0x0000000000007941 */ /* 0x000fea0003800000 */
.L_x_1756:
[----:B------:R-:W-:-:S05]  /*2b80*/  IMAD R0, R0, UR15, R13 ;  /* 0x0000000f00007c24 */ /* 0x000fca000f8e020d */
[----:B------:R-:W-:Y:S02]  /*2b90*/  VIMNMX R5, R5, R0, !PT ;  /* 0x0000000005057248 */ /* 0x000fe40007fe0100 */
[----:B------:R-:W-:-:S07]  /*2ba0*/  VIADDMNMX R4, R0, UR15, R4, PT ;  /* 0x0000000f00047c46 */ /* 0x000fce000b800104 */
.L_x_1755:
        /* <DEDUP_REMOVED lines=82> */
[C---:B------:R-:W-:Y:S02]  /*30d0*/  ISETP.GT.AND P1, PT, R5.reuse, 0x38, !P1 ;  /* 0x000000380500780c */ /* 0x040fe40004f24270 */
        /* <DEDUP_REMOVED lines=12> */
[C---:B------:R-:W-:Y:S02]  /*31a0*/  ISETP.GT.AND P1, PT, R5.reuse, 0x40, !P2 ;  /* 0x000000400500780c */ /* 0x040fe40005724270 */
        /* <DEDUP_REMOVED lines=8> */
[C---:B------:R-:W-:Y:S01]  /*3230*/  FMUL.FTZ R11, R0.reuse, UR6 ;  /* 0x00000006000b7c20 */ /* 0x040fe20008410000 */
        /* <DEDUP_REMOVED lines=10> */
[--C-:B------:R-:W-:Y:S01]  /*32e0*/  FFMA.FTZ R20, R21, UR6, -R14.reuse ;  /* 0x0000000615147c23 */ /* 0x100fe2000801080e */
[----:B------:R-:W-:Y:S01]  /*32f0*/  FMNMX.FTZ R11, R31, R8, !PT ;  /* 0x000000081f0b7209 */ /* 0x000fe20007810000 */
[----:B------:R-:W-:Y:S01]  /*3300*/  MUFU.EX2 R15, R15 ;  /* 0x0000000f000f7308 */ /* 0x000fe20000000800 */
[----:B------:R-:W-:Y:S01]  /*3310*/  ISETP.NE.AND P5, PT, R24, RZ, PT ;  /* 0x000000ff1800720c */ /* 0x000fe20003fa5270 */
[--C-:B------:R-:W-:Y:S01]  /*3320*/  FFMA.FTZ R21, R29, UR6, -R14.reuse ;  /* 0x000000061d157c23 */ /* 0x100fe2000801080e */
[----:B------:R-:W-:Y:S01]  /*3330*/  FMNMX.FTZ R8, R34, R11, !PT ;  /* 0x0000000b22087209 */ /* 0x000fe20007810000 */
[--C-:B------:R-:W-:Y:S01]  /*3340*/  FFMA.FTZ R24, R73, UR6, -R14.reuse ;  /* 0x0000000649187c23 */ /* 0x100fe2000801080e */
[----:B------:R-:W-:Y:S01]  /*3350*/  FSEL R62, R62, -INF , !P1 ;  /* 0xff8000003e3e7808 */ /* 0x000fe20004800000 */
[--C-:B------:R-:W-:Y:S01]  /*3360*/  FFMA.FTZ R29, R41, UR6, -R14.reuse ;  /* 0x00000006291d7c23 */ /* 0x100fe2000801080e */
[----:B------:R-:W-:Y:S01]  /*3370*/  FMNMX.FTZ R11, R35, R8, !PT ;  /* 0x00000008230b7209 */ /* 0x000fe20007810000 */
[----:B------:R2:W-:Y:S01]  /*3380*/  MUFU.EX2 R152, R13 ;  /* 0x0000000d00987308 */ /* 0x0005e20000000800 */
[----:B------:R-:W-:Y:S01]  /*3390*/  ISETP.GT.AND P1, PT, R5, 0x49, !P6 ;  /* 0x000000490500780c */ /* 0x000fe20007724270 */
[--C-:B------:R-:W-:Y:S01]  /*33a0*/  FFMA.FTZ R32, R45, UR6, -R14.reuse ;  /* 0x000000062d207c23 */ /* 0x100fe2000801080e */
[----:B------:R-:W-:Y:S01]  /*33b0*/  FMNMX.FTZ R8, R38, R11, !PT ;  /* 0x0000000b26087209 */ /* 0x000fe20007810000 */
[--C-:B------:R-:W-:Y:S01]  /*33c0*/  FFMA.FTZ R25, R75, UR6, -R14.reuse ;  /* 0x000000064b197c23 */ /* 0x100fe2000801080e */
[----:B------:R-:W-:Y:S01]  /*33d0*/  ISETP.GT.AND P5, PT, R5, 0x59, !P5 ;  /* 0x000000590500780c */ /* 0x000fe20006fa4270 */
[--C-:B------:R-:W-:Y:S01]  /*33e0*/  FFMA.FTZ R28, R37, UR6, -R14.reuse ;  /* 0x00000006251c7c23 */ /* 0x100fe2000801080e */
[----:B------:R-:W-:Y:S01]  /*33f0*/  FMNMX.FTZ R11, R39, R8, !PT ;  /* 0x00000008270b7209 */ /* 0x000fe20007810000 */
[----:B------:R-:W-:Y:S01]  /*3400*/  MUFU.EX2 R20, R20 ;  /* 0x0000001400147308 */ /* 0x000fe20000000800 */
[----:B------:R-:W-:Y:S01]  /*3410*/  ISETP.LT.OR P1, PT, R4, 0x4a, P1 ;  /* 0x0000004a0400780c */ /* 0x000fe20000f21670 */
[--C-:B--2---:R-:W-:Y:S01]  /*3420*/  FFMA.FTZ R13, R33, UR6, -R14.reuse ;  /* 0x00000006210d7c23 */ /* 0x104fe2000801080e */
[----:B------:R-:W-:Y:S01]  /*3430*/  FMNMX.FTZ R8, R42, R11, !PT ;  /* 0x0000000b2a087209 */ /* 0x000fe20007810000 */
[--C-:B------:R-:W-:Y:S01]  /*3440*/  FFMA.FTZ R36, R81, UR6, -R14.reuse ;  /* 0x0000000651247c23 */ /* 0x100fe2000801080e */
[----:B------:R-:W-:Y:S01]  /*3450*/  FSEL R63, R63, -INF , !P1 ;  /* 0xff8000003f3f7808 */ /* 0x000fe20004800000 */
[--C-:B------:R-:W-:Y:S01]  /*3460*/  FFMA.FTZ R37, R83, UR6, -R14.reuse ;  /* 0x0000000653257c23 */ /* 0x100fe2000801080e */
[----:B------:R-:W-:Y:S01]  /*3470*/  FMNMX.FTZ R11, R43, R8, !PT ;  /* 0x000000082b0b7209 */ /* 0x000fe20007810000 */
[----:B------:R-:W2:Y:S01]  /*3480*/  MUFU.EX2 R21, R21 ;  /* 0x0000001500157308 */ /* 0x000ea20000000800 */
[----:B------:R-:W-:Y:S01]  /*3490*/  FSEL R66, R66, -INF , !P2 ;  /* 0xff80000042427808 */ /* 0x000fe20005000000 */
[--C-:B------:R-:W-:Y:S01]  /*34a0*/  FFMA.FTZ R40, R53, UR6, -R14.reuse ;  /* 0x0000000635287c23 */ /* 0x100fe2000801080e */
[----:B------:R-:W-:Y:S01]  /*34b0*/  FMNMX.FTZ R8, R46, R11, !PT ;  /* 0x0000000b2e087209 */ /* 0x000fe20007810000 */
[--C-:B------:R-:W-:Y:S01]  /*34c0*/  FFMA.FTZ R41, R85, UR6, -R14.reuse ;  /* 0x0000000655297c23 */ /* 0x100fe2000801080e */
[----:B------:R-:W-:Y:S01]  /*34d0*/  FSEL R67, R67, -INF , !P3 ;  /* 0xff80000043437808 */ /* 0x000fe20005800000 */
[--C-:B------:R-:W-:Y:S01]  /*34e0*/  FFMA.FTZ R44, R61, UR6, -R14.reuse ;  /* 0x000000063d2c7c23 */ /* 0x100fe2000801080e */
[----:B------:R-:W-:Y:S01]  /*34f0*/  FMNMX.FTZ R11, R47, R8, !PT ;  /* 0x000000082f0b7209 */ /* 0x000fe20007810000 */
[----:B------:R-:W-:Y:S01]  /*3500*/  MUFU.EX2 R24, R24 ;  /* 0x0000001800187308 */ /* 0x000fe20000000800 */
[----:B------:R-:W-:Y:S01]  /*3510*/  ISETP.LT.OR P5, PT, R4, 0x5a, P5 ;  /* 0x0000005a0400780c */ /* 0x000fe20002fa1670 */
[----:B------:R-:W-:Y:S01]  /*3520*/  FFMA.FTZ R48, R89, UR6, -R14 ;  /* 0x0000000659307c23 */ /* 0x000fe2000801080e */
[----:B------:R-:W-:-:S02]  /*3530*/  FMNMX.FTZ R8, R50, R11, !PT ;  /* 0x0000000b32087209 */ /* 0x000fc40007810000 */
[----:B------:R-:W-:Y:S02]  /*3540*/  FSEL R70, R70, -INF , !P4 ;  /* 0xff80000046467808 */ /* 0x000fe40006000000 */
[----:B------:R-:W-:Y:S01]  /*3550*/  FMNMX.FTZ R11, R51, R8, !PT ;  /* 0x00000008330b7209 */ /* 0x000fe20007810000 */
[----:B------:R3:W-:Y:S01]  /*3560*/  MUFU.EX2 R160, R29 ;  /* 0x0000001d00a07308 */ /* 0x0007e20000000800 */
[----:B------:R-:W-:Y:S02]  /*3570*/  FSEL R71, R71, -INF , !P5 ;  /* 0xff80000047477808 */ /* 0x000fe40006800000 */
[----:B------:R-:W-:Y:S02]  /*3580*/  FMNMX.FTZ R8, R54, R11, !PT ;  /* 0x0000000b36087209 */ /* 0x000fe40007810000 */
[----:B--2---:R-:W-:Y:S02]  /*3590*/  F2FP.BF16.F32.PACK_AB R154, R21, R20 ;  /* 0x00000014159a723e */ /* 0x004fe400000010ff */
[----:B------:R-:W-:Y:S01]  /*35a0*/  FMNMX.FTZ R11, R55, R8, !PT ;  /* 0x00000008370b7209 */ /* 0x000fe20007810000 */
[----:B------:R2:W-:Y:S01]  /*35b0*/  MUFU.EX2 R33, R32 ;  /* 0x0000002000217308 */ /* 0x0005e20000000800 */
[--C-:B---3--:R-:W-:Y:S01]  /*35c0*/  FFMA.FTZ R29, R49, UR6, -R14.reuse ;  /* 0x00000006311d7c23 */ /* 0x108fe2000801080e */
[--C-:B------:R-:W-:Y:S01]  /*35d0*/  FFMA.FTZ R49, R65, UR6, -R14.reuse ;  /* 0x0000000641317c23 */ /* 0x100fe2000801080e */
[----:B------:R-:W-:Y:S01]  /*35e0*/  FMNMX.FTZ R8, R58, R11, !PT ;  /* 0x0000000b3a087209 */ /* 0x000fe20007810000 */
[----:B------:R-:W-:-:S03]  /*35f0*/  FFMA.FTZ R11, R77, UR6, -R14 ;  /* 0x000000064d0b7c23 */ /* 0x000fc6000801080e */
[----:B------:R-:W-:Y:S01]  /*3600*/  FMNMX.FTZ R5, R59, R8, !PT ;  /* 0x000000083b057209 */ /* 0x000fe20007810000 */
[----:B------:R-:W3:Y:S01]  /*3610*/  MUFU.EX2 R13, R13 ;  /* 0x0000000d000d7308 */ /* 0x000ee20000000800 */
[----:B--2---:R-:W-:Y:S02]  /*3620*/  FFMA.FTZ R32, R87, UR6, -R14 ;  /* 0x0000000657207c23 */ /* 0x004fe4000801080e */
[----:B------:R-:W-:-:S04]  /*3630*/  FMNMX.FTZ R8, R62, R5, !PT ;  /* 0x000000053e087209 */ /* 0x000fc80007810000 */
[----:B------:R-:W-:Y:S01]  /*3640*/  FMNMX.FTZ R5, R63, R8, !PT ;  /* 0x000000083f057209 */ /* 0x000fe20007810000 */
[----:B------:R-:W-:Y:S03]  /*3650*/  MUFU.EX2 R25, R25 ;  /* 0x0000001900197308 */ /* 0x000fe60000000800 */
[----:B------:R-:W-:-:S04]  /*3660*/  FMNMX.FTZ R8, R66, R5, !PT ;  /* 0x0000000542087209 */ /* 0x000fc80007810000 */
[----:B------:R-:W-:Y:S01]  /*3670*/  FMNMX.FTZ R5, R67, R8, !PT ;  /* 0x0000000843057209 */ /* 0x000fe20007810000 */
[----:B------:R-:W-:Y:S01]  /*3680*/  FFMA.FTZ R8, R79, UR6, -R14 ;  /* 0x000000064f087c23 */ /* 0x000fe2000801080e */
[----:B------:R-:W2:Y:S01]  /*3690*/  MUFU.EX2 R28, R28 ;  /* 0x0000001c001c7308 */ /* 0x000ea20000000800 */
[----:B---3--:R-:W-:Y:S02]  /*36a0*/  F2FP.BF16.F32.PACK_AB R156, R13, R24 ;  /* 0x000000180d9c723e */ /* 0x008fe400000010ff */
[----:B------:R-:W-:-:S04]  /*36b0*/  FMNMX.FTZ R4, R70, R5, !PT ;  /* 0x0000000546047209 */ /* 0x000fc80007810000 */
[----:B------:R-:W-:Y:S01]  /*36c0*/  FMNMX.FTZ R4, R71, R4, !PT ;  /* 0x0000000447047209 */ /* 0x000fe20007810000 */
[----:B------:R3:W-:Y:S04]  /*36d0*/  MUFU.EX2 R162, R8 ;  /* 0x0000000800a27308 */ /* 0x0007e80000000800 */
[----:B------:R-:W4:Y:S04]  /*36e0*/  SHFL.BFLY PT, R5, R4, 0x2, 0x1f ;  /* 0x0c401f0004057f89 */ /* 0x000f2800000e0000 */
[----:B------:R-:W-:Y:S01]  /*36f0*/  MUFU.EX2 R11, R11 ;  /* 0x0000000b000b7308 */ /* 0x000fe20000000800 */
[----:B--2---:R-:W-:-:S07]  /*3700*/  F2FP.BF16.F32.PACK_AB R158, R28, R25 ;  /* 0x000000191c9e723e */ /* 0x004fce00000010ff */
[----:B------:R-:W-:Y:S08]  /*3710*/  MUFU.EX2 R45, R44 ;  /* 0x0000002c002d7308 */ /* 0x000ff00000000800 */
[----:B------:R-:W-:Y:S01]  /*3720*/  MUFU.EX2 R36, R36 ;  /* 0x0000002400247308 */ /* 0x000fe20000000800 */
[----:B----4-:R-:W-:Y:S01]  /*3730*/  FMNMX.FTZ R5, R4, R5, !PT ;  /* 0x0000000504057209 */ /* 0x010fe20007810000 */
[----:B------:R-:W-:-:S06]  /*3740*/  FFMA.FTZ R4, R57, UR6, -R14 ;  /* 0x0000000639047c23 */ /* 0x000fcc000801080e */
[----:B------:R-:W2:Y:S01]  /*3750*/  MUFU.EX2 R29, R29 ;  /* 0x0000001d001d7308 */ /* 0x000ea20000000800 */
[----:B---3--:R-:W3:Y:S07]  /*3760*/  SHFL.BFLY PT, R8, R5, 0x1, 0x1f ;  /* 0x0c201f0005087f89 */ /* 0x008eee00000e0000 */
[----:B------:R-:W-:Y:S08]  /*3770*/  MUFU.EX2 R37, R37 ;  /* 0x0000002500257308 */ /* 0x000ff00000000800 */
[----:B------:R-:W4:Y:S01]  /*3780*/  MUFU.EX2 R40, R40 ;  /* 0x0000002800287308 */ /* 0x000f220000000800 */
[----:B--2---:R-:W-:-:S07]  /*3790*/  F2FP.BF16.F32.PACK_AB R164, R29, R36 ;  /* 0x000000241da4723e */ /* 0x004fce00000010ff */
[----:B------:R-:W-:Y:S01]  /*37a0*/  MUFU.EX2 R41, R41 ;  /* 0x0000002900297308 */ /* 0x000fe20000000800 */
[----:B---3--:R-:W-:Y:S01]  /*37b0*/  FMNMX.FTZ R8, R5, R8, !PT ;  /* 0x0000000805087209 */ /* 0x008fe20007810000 */
[--C-:B------:R-:W-:Y:S01]  /*37c0*/  FFMA.FTZ R5, R91, UR6, -R14.reuse ;  /* 0x000000065b057c23 */ /* 0x100fe2000801080e */
[----:B------:R-:W-:Y:S02]  /*37d0*/  FFMA.FTZ R14, R69, UR6, -R14 ;  /* 0x00000006450e7c23 */ /* 0x000fe4000801080e */
[C---:B------:R-:W-:Y:S01]  /*37e0*/  FSETP.NEU.FTZ.AND P1, PT, R8.reuse, -INF , PT ;  /* 0xff8000000800780b */ /* 0x040fe20003f3d000 */
[----:B------:R-:W-:Y:S02]  /*37f0*/  FMUL.FTZ R52, R8, UR6 ;  /* 0x0000000608347c20 */ /* 0x000fe40008410000 */
[----:B------:R2:W-:Y:S01]  /*3800*/  MUFU.EX2 R174, R5 ;  /* 0x0000000500ae7308 */ /* 0x0005e20000000800 */
[----:B----4-:R-:W-:Y:S02]  /*3810*/  F2FP.BF16.F32.PACK_AB R166, R40, R37 ;  /* 0x0000002528a6723e */ /* 0x010fe400000010ff */
[----:B------:R-:W-:-:S05]  /*3820*/  FSEL R52, R52, RZ, P1 ;  /* 0x000000ff34347208 */ /* 0x000fca0000800000 */
[--C-:B------:R-:W-:Y:S01]  /*3830*/  FFMA.FTZ R26, R26, UR6, -R52.reuse ;  /* 0x000000061a1a7c23 */ /* 0x100fe20008010834 */
[--C-:B------:R-:W-:Y:S01]  /*3840*/  FFMA.FTZ R27, R27, UR6, -R52.reuse ;  /* 0x000000061b1b7c23 */ /* 0x100fe20008010834 */
[--C-:B------:R-:W-:Y:S01]  /*3850*/  FFMA.FTZ R30, R30, UR6, -R52.reuse ;  /* 0x000000061e1e7c23 */ /* 0x100fe20008010834 */
[----:B------:R-:W-:Y:S01]  /*3860*/  FFMA.FTZ R31, R31, UR6, -R52 ;  /* 0x000000061f1f7c23 */ /* 0x000fe20008010834 */
[----:B--2---:R-:W-:Y:S01]  /*3870*/  FADD.FTZ R5, R15, R152 ;  /* 0x000000980f057221 */ /* 0x004fe20000010000 */
        /* <DEDUP_REMOVED lines=9> */
[----:B------:R-:W2:Y:S01]  /*3910*/  MUFU.EX2 R27, R27 ;  /* 0x0000001b001b7308 */ /* 0x000ea20000000800 */
        /* <DEDUP_REMOVED lines=8> */
[----:B------:R-:W-:Y:S01]  /*39a0*/  F2FP.BF16.F32.PACK_AB R152, R152, R15 ;  /* 0x0000000f9898723e */ /* 0x000fe200000010ff */
[--C-:B------:R-:W-:Y:S01]  /*39b0*/  FFMA.FTZ R63, R63, UR6, -R52.reuse ;  /* 0x000000063f3f7c23 */ /* 0x100fe20008010834 */
[--C-:B------:R-:W-:Y:S01]  /*39c0*/  FFMA.FTZ R66, R66, UR6, -R52.reuse ;  /* 0x0000000642427c23 */ /* 0x100fe20008010834 */
[--C-:B------:R-:W-:Y:S01]  /*39d0*/  FFMA.FTZ R67, R67, UR6, -R52.reuse ;  /* 0x0000000643437c23 */ /* 0x100fe20008010834 */
[--C-:B------:R-:W-:Y:S01]  /*39e0*/  FFMA.FTZ R70, R70, UR6, -R52.reuse ;  /* 0x0000000646467c23 */ /* 0x100fe20008010834 */
[----:B------:R-:W-:-:S02]  /*39f0*/  FFMA.FTZ R52, R71, UR6, -R52 ;  /* 0x0000000647347c23 */ /* 0x000fc40008010834 */
[----:B------:R4:W-:Y:S01]  /*3a00*/  MUFU.EX2 R53, R14 ;  /* 0x0000000e00357308 */ /* 0x0009e20000000800 */
[----:B--2---:R-:W-:-:S07]  /*3a10*/  F2FP.BF16.F32.PACK_AB R153, R27, R26 ;  /* 0x0000001a1b99723e */ /* 0x004fce00000010ff */
[----:B------:R-:W2:Y:S01]  /*3a20*/  MUFU.EX2 R31, R31 ;  /* 0x0000001f001f7308 */ /* 0x000ea20000000800 */
[----:B----4-:R-:W-:-:S04]  /*3a30*/  FADD.FTZ R14, R20, R5 ;  /* 0x00000005140e7221 */ /* 0x010fc80000010000 */
[----:B------:R-:W-:-:S03]  /*3a40*/  FADD.FTZ R5, R21, R14 ;  /* 0x0000000e15057221 */ /* 0x000fc60000010000 */
[----:B------:R-:W4:Y:S01]  /*3a50*/  MUFU.EX2 R34, R34 ;  /* 0x0000002200227308 */ /* 0x000f220000000800 */
[----:B------:R-:W-:Y:S01]  /*3a60*/  FADD.FTZ R14, R24, R5 ;  /* 0x00000005180e7221 */ /* 0x000fe20000010000 */
[----:B------:R-:W-:-:S03]  /*3a70*/  FADD.FTZ R5, R26, R27 ;  /* 0x0000001b1a057221 */ /* 0x000fc60000010000 */
[----:B------:R-:W-:Y:S01]  /*3a80*/  FADD.FTZ R44, R13, R14 ;  /* 0x0000000e0d2c7221 */ /* 0x000fe20000010000 */
[----:B---3--:R-:W-:Y:S02]  /*3a90*/  FADD.FTZ R14, R30, R5 ;  /* 0x000000051e0e7221 */ /* 0x008fe40000010000 */
[----:B------:R-:W3:Y:S01]  /*3aa0*/  MUFU.EX2 R35, R35 ;  /* 0x0000002300237308 */ /* 0x000ee20000000800 */
[----:B------:R-:W-:Y:S01]  /*3ab0*/  FADD.FTZ R57, R25, R44 ;  /* 0x0000002c19397221 */ /* 0x000fe20000010000 */
[C---:B--2---:R-:W-:Y:S01]  /*3ac0*/  FADD.FTZ R5, R31.reuse, R14 ;  /* 0x0000000e1f057221 */ /* 0x044fe20000010000 */
[----:B------:R-:W-:Y:S02]  /*3ad0*/  F2FP.BF16.F32.PACK_AB R155, R31, R30 ;  /* 0x0000001e1f9b723e */ /* 0x000fe400000010ff */
[----:B------:R-:W-:-:S03]  /*3ae0*/  FADD.FTZ R44, R28, R57 ;  /* 0x000000391c2c7221 */ /* 0x000fc60000010000 */
[----:B------:R-:W2:Y:S01]  /*3af0*/  MUFU.EX2 R38, R38 ;  /* 0x0000002600267308 */ /* 0x000ea20000000800 */
[----:B----4-:R-:W-:Y:S01]  /*3b00*/  FADD.FTZ R14, R34, R5 ;  /* 0x00000005220e7221 */ /* 0x010fe20000010000 */
[----:B------:R-:W-:-:S04]  /*3b10*/  FADD.FTZ R57, R11, R44 ;  /* 0x0000002c0b397221 */ /* 0x000fc80000010000 */
[C---:B------:R-:W-:Y:S01]  /*3b20*/  FADD.FTZ R57, R160.reuse, R57 ;  /* 0x00000039a0397221 */ /* 0x040fe20000010000 */
[----:B------:R-:W-:Y:S01]  /*3b30*/  F2FP.BF16.F32.PACK_AB R160, R160, R11 ;  /* 0x0000000ba0a0723e */ /* 0x000fe200000010ff */
[----:B------:R-:W4:Y:S01]  /*3b40*/  MUFU.EX2 R39, R39 ;  /* 0x0000002700277308 */ /* 0x000f220000000800 */
[----:B---3--:R-:W-:Y:S01]  /*3b50*/  FADD.FTZ R5, R35, R14 ;  /* 0x0000000e23057221 */ /* 0x008fe20000010000 */
[----:B------:R-:W-:Y:S01]  /*3b60*/  FADD.FTZ R44, R162, R57 ;  /* 0x00000039a22c7221 */ /* 0x000fe20000010000 */
[----:B------:R-:W-:Y:S02]  /*3b70*/  F2FP.BF16.F32.PACK_AB R162, R33, R162 ;  /* 0x000000a221a2723e */ /* 0x000fe400000010ff */
[----:B------:R-:W-:Y:S01]  /*3b80*/  F2FP.BF16.F32.PACK_AB R157, R35, R34 ;  /* 0x00000022239d723e */ /* 0x000fe200000010ff */
[----:B------:R-:W-:Y:S02]  /*3b90*/  FADD.FTZ R57, R33, R44 ;  /* 0x0000002c21397221 */ /* 0x000fe40000010000 */
[----:B------:R-:W3:Y:S01]  /*3ba0*/  MUFU.EX2 R42, R42 ;  /* 0x0000002a002a7308 */ /* 0x000ee20000000800 */
[----:B--2---:R-:W-:Y:S01]  /*3bb0*/  FADD.FTZ R14, R38, R5 ;  /* 0x00000005260e7221 */ /* 0x004fe20000010000 */
[----:B------:R-:W-:-:S04]  /*3bc0*/  FADD.FTZ R44, R36, R57 ;  /* 0x00000039242c7221 */ /* 0x000fc80000010000 */
[----:B------:R-:W-:Y:S02]  /*3bd0*/  FADD.FTZ R44, R29, R44 ;  /* 0x0000002c1d2c7221 */ /* 0x000fe40000010000 */
[----:B------:R-:W2:Y:S01]  /*3be0*/  MUFU.EX2 R43, R43 ;  /* 0x0000002b002b7308 */ /* 0x000ea20000000800 */
[----:B----4-:R-:W-:Y:S01]  /*3bf0*/  FADD.FTZ R5, R39, R14 ;  /* 0x0000000e27057221 */ /* 0x010fe20000010000 */
[----:B------:R-:W-:Y:S01]  /*3c00*/  FADD.FTZ R57, R37, R44 ;  /* 0x0000002c25397221 */ /* 0x000fe20000010000 */
[----:B------:R-:W-:-:S03]  /*3c10*/  F2FP.BF16.F32.PACK_AB R159, R39, R38 ;  /* 0x00000026279f723e */ /* 0x000fc600000010ff */
[----:B------:R-:W-:Y:S02]  /*3c20*/  FADD.FTZ R44, R40, R57 ;  /* 0x00000039282c7221 */ /* 0x000fe40000010000 */
[----:B------:R-:W4:Y:S01]  /*3c30*/  MUFU.EX2 R46, R46 ;  /* 0x0000002e002e7308 */ /* 0x000f220000000800 */
[----:B---3--:R-:W-:Y:S01]  /*3c40*/  FADD.FTZ R14, R42, R5 ;  /* 0x000000052a0e7221 */ /* 0x008fe20000010000 */
[----:B------:R-:W-:-:S06]  /*3c50*/  FADD.FTZ R15, R41, R44 ;  /* 0x0000002c290f7221 */ /* 0x000fcc0000010000 */
[----:B------:R-:W3:Y:S01]  /*3c60*/  MUFU.EX2 R47, R47 ;  /* 0x0000002f002f7308 */ /* 0x000ee20000000800 */
[C---:B--2---:R-:W-:Y:S01]  /*3c70*/  FADD.FTZ R5, R43.reuse, R14 ;  /* 0x0000000e2b057221 */ /* 0x044fe20000010000 */
[----:B------:R-:W-:-:S06]  /*3c80*/  F2FP.BF16.F32.PACK_AB R161, R43, R42 ;  /* 0x0000002a2ba1723e */ /* 0x000fcc00000010ff */
[----:B------:R-:W2:Y:S01]  /*3c90*/  MUFU.EX2 R50, R50 ;  /* 0x0000003200327308 */ /* 0x000ea20000000800 */
[----:B----4-:R-:W-:-:S07]  /*3ca0*/  FADD.FTZ R14, R46, R5 ;  /* 0x000000052e0e7221 */ /* 0x010fce0000010000 */
[----:B------:R-:W4:Y:S01]  /*3cb0*/  MUFU.EX2 R51, R51 ;  /* 0x0000003300337308 */ /* 0x000f220000000800 */
[C---:B---3--:R-:W-:Y:S01]  /*3cc0*/  FADD.FTZ R5, R47.reuse, R14 ;  /* 0x0000000e2f057221 */ /* 0x048fe20000010000 */
[----:B------:R-:W-:-:S06]  /*3cd0*/  F2FP.BF16.F32.PACK_AB R163, R47, R46 ;  /* 0x0000002e2fa3723e */ /* 0x000fcc00000010ff */
[----:B------:R-:W3:Y:S01]  /*3ce0*/  MUFU.EX2 R4, R4 ;  /* 0x0000000400047308 */ /* 0x000ee20000000800 */
[----:B--2---:R-:W-:-:S07]  /*3cf0*/  FADD.FTZ R14, R50, R5 ;  /* 0x00000005320e7221 */ /* 0x004fce0000010000 */
[----:B------:R-:W2:Y:S01]  /*3d00*/  MUFU.EX2 R54, R54 ;  /* 0x0000003600367308 */ /* 0x000ea20000000800 */
[C---:B----4-:R-:W-:Y:S01]  /*3d10*/  FADD.FTZ R5, R51.reuse, R14 ;  /* 0x0000000e33057221 */ /* 0x050fe20000010000 */
[----:B------:R-:W-:-:S06]  /*3d20*/  F2FP.BF16.F32.PACK_AB R165, R51, R50 ;  /* 0x0000003233a5723e */ /* 0x000fcc00000010ff */
[----:B------:R-:W4:Y:S01]  /*3d30*/  MUFU.EX2 R32, R32 ;  /* 0x0000002000207308 */ /* 0x000f220000000800 */
[C---:B---3--:R-:W-:Y:S01]  /*3d40*/  FADD.FTZ R15, R4.reuse, R15 ;  /* 0x0000000f040f7221 */ /* 0x048fe20000010000 */
[----:B------:R-:W-:-:S06]  /*3d50*/  F2FP.BF16.F32.PACK_AB R168, R4, R41 ;  /* 0x0000002904a8723e */ /* 0x000fcc00000010ff */
[----:B------:R-:W3:Y:S01]  /*3d60*/  MUFU.EX2 R55, R55 ;  /* 0x0000003700377308 */ /* 0x000ee20000000800 */
[----:B--2---:R-:W-:-:S07]  /*3d70*/  FADD.FTZ R14, R54, R5 ;  /* 0x00000005360e7221 */ /* 0x004fce0000010000 */
[----:B------:R-:W2:Y:S01]  /*3d80*/  MUFU.EX2 R58, R58 ;  /* 0x0000003a003a7308 */ /* 0x000ea20000000800 */
[----:B----4-:R-:W-:Y:S01]  /*3d90*/  FADD.FTZ R20, R32, R15 ;  /* 0x0000000f20147221 */ /* 0x010fe20000010000 */
[----:B------:R-:W-:-:S03]  /*3da0*/  F2FP.BF16.F32.PACK_AB R170, R45, R32 ;  /* 0x000000202daa723e */ /* 0x000fc600000010ff */
[----:B------:R-:W-:-:S03]  /*3db0*/  FADD.FTZ R11, R45, R20 ;  /* 0x000000142d0b7221 */ /* 0x000fc60000010000 */
[----:B------:R-:W4:Y:S01]  /*3dc0*/  MUFU.EX2 R48, R48 ;  /* 0x0000003000307308 */ /* 0x000f220000000800 */
[C---:B---3--:R-:W-:Y:S01]  /*3dd0*/  FADD.FTZ R5, R55.reuse, R14 ;  /* 0x0000000e37057221 */ /* 0x048fe20000010000 */
[----:B------:R-:W-:-:S06]  /*3de0*/  F2FP.BF16.F32.PACK_AB R167, R55, R54 ;  /* 0x0000003637a7723e */ /* 0x000fcc00000010ff */
[----:B------:R-:W3:Y:S01]  /*3df0*/  MUFU.EX2 R59, R59 ;  /* 0x0000003b003b7308 */ /* 0x000ee20000000800 */
[----:B--2---:R-:W-:-:S07]  /*3e00*/  FADD.FTZ R14, R58, R5 ;  /* 0x000000053a0e7221 */ /* 0x004fce0000010000 */
[----:B------:R-:W2:Y:S01]  /*3e10*/  MUFU.EX2 R49, R49 ;  /* 0x0000003100317308 */ /* 0x000ea20000000800 */
[----:B----4-:R-:W-:-:S07]  /*3e20*/  FADD.FTZ R20, R48, R11 ;  /* 0x0000000b30147221 */ /* 0x010fce0000010000 */
[----:B------:R-:W4:Y:S01]  /*3e30*/  MUFU.EX2 R62, R62 ;  /* 0x0000003e003e7308 */ /* 0x000f220000000800 */
[C---:B---3--:R-:W-:Y:S01]  /*3e40*/  FADD.FTZ R5, R59.reuse, R14 ;  /* 0x0000000e3b057221 */ /* 0x048fe20000010000 */
[----:B------:R-:W-:-:S06]  /*3e50*/  F2FP.BF16.F32.PACK_AB R169, R59, R58 ;  /* 0x0000003a3ba9723e */ /* 0x000fcc00000010ff */
[----:B------:R-:W3:Y:S01]  /*3e60*/  MUFU.EX2 R63, R63 ;  /* 0x0000003f003f7308 */ /* 0x000ee20000000800 */
[C---:B--2---:R-:W-:Y:S01]  /*3e70*/  FADD.FTZ R11, R49.reuse, R20 ;  /* 0x00000014310b7221 */ /* 0x044fe20000010000 */
[----:B------:R-:W-:-:S03]  /*3e80*/  F2FP.BF16.F32.PACK_AB R172, R49, R48 ;  /* 0x0000003031ac723e */ /* 0x000fc600000010ff */
[----:B------:R-:W-:Y:S01]  /*3e90*/  FADD.FTZ R14, R174, R11 ;  /* 0x0000000bae0e7221 */ /* 0x000fe20000010000 */
[C---:B------:R-:W-:Y:S02]  /*3ea0*/  F2FP.BF16.F32.PACK_AB R174, R53.reuse, R174 ;  /* 0x000000ae35ae723e */ /* 0x040fe400000010ff */
[----:B------:R-:W2:Y:S01]  /*3eb0*/  MUFU.EX2 R66, R66 ;  /* 0x0000004200427308 */ /* 0x000ea20000000800 */
[----:B----4-:R-:W-:Y:S01]  /*3ec0*/  FADD.FTZ R4, R62, R5 ;  /* 0x000000053e047221 */ /* 0x010fe20000010000 */
[----:B------:R-:W-:-:S06]  /*3ed0*/  FADD.FTZ R5, R53, R14 ;  /* 0x0000000e35057221 */ /* 0x000fcc0000010000 */
[----:B------:R-:W4:Y:S01]  /*3ee0*/  MUFU.EX2 R67, R67 ;  /* 0x0000004300437308 */ /* 0x000f220000000800 */
[C---:B---3--:R-:W-:Y:S01]  /*3ef0*/  FADD.FTZ R11, R63.reuse, R4 ;  /* 0x000000043f0b7221 */ /* 0x048fe20000010000 */
[----:B------:R-:W-:-:S06]  /*3f00*/  F2FP.BF16.F32.PACK_AB R171, R63, R62 ;  /* 0x0000003e3fab723e */ /* 0x000fcc00000010ff */
[----:B------:R-:W3:Y:S01]  /*3f10*/  MUFU.EX2 R70, R70 ;  /* 0x0000004600467308 */ /* 0x000ee20000000800 */
[----:B--2---:R-:W-:-:S07]  /*3f20*/  FADD.FTZ R4, R66, R11 ;  /* 0x0000000b42047221 */ /* 0x004fce0000010000 */
[----:B------:R-:W2:Y:S01]  /*3f30*/  MUFU.EX2 R175, R52 ;  /* 0x0000003400af7308 */ /* 0x000ea20000000800 */
[C---:B----4-:R-:W-:Y:S01]  /*3f40*/  FADD.FTZ R11, R67.reuse, R4 ;  /* 0x00000004430b7221 */ /* 0x050fe20000010000 */
[----:B------:R-:W-:-:S03]  /*3f50*/  F2FP.BF16.F32.PACK_AB R173, R67, R66 ;  /* 0x0000004243ad723e */ /* 0x000fc600000010ff */
[----:B---3--:R-:W-:-:S04]  /*3f60*/  FADD.FTZ R4, R70, R11 ;  /* 0x0000000b46047221 */ /* 0x008fc80000010000 */
[C---:B--2---:R-:W-:Y:S01]  /*3f70*/  FADD.FTZ R4, R175.reuse, R4 ;  /* 0x00000004af047221 */ /* 0x044fe20000010000 */
[----:B------:R-:W-:Y:S01]  /*3f80*/  F2FP.BF16.F32.PACK_AB R175, R175, R70 ;  /* 0x00000046afaf723e */ /* 0x000fe200000010ff */
[----:B------:R-:W-:Y:S06]  /*3f90*/  @!P0 BRA `(.L_x_1759) ;  /* 0x0000000000048947 */ /* 0x000fec0003800000 */
[----:B------:R-:W-:Y:S01]  /*3fa0*/  BPT.TRAP 0x1 ;  /* 0x000000040000795c */ /* 0x000fe20000300000 */
.L_x_1759:
[----:B------:R2:W3:Y:S01]  /*3fb0*/  SYNCS.PHASECHK.TRANS64.TRYWAIT P1, [R7+URZ+0x22850], R12 ;  /* 0x0228500c070075a7 */ /* 0x0004e2000802017f */
[----:B------:R-:W-:Y:S05]  /*3fc0*/  @!P0 BRA `(.L_x_1760) ;  /* 0x0000000000048947 */ /* 0x000fea0003800000 */
[----:B------:R-:W-:Y:S01]  /*3fd0*/  BPT.TRAP 0x1 ;  /* 0x000000040000795c */ /* 0x000fe20000300000 */
.L_x_1760:
[----:B---3--:R-:W-:Y:S05]  /*3fe0*/  @P1 BRA `(.L_x_1761) ;  /* 0x0000000000081947 */ /* 0x008fea0003800000 */
[----:B------:R-:W3:Y:S02]  /*3ff0*/  SYNCS.PHASECHK.TRANS64.TRYWAIT P1, [R7+URZ+0x22850], R12 ;  /* 0x0228500c070075a7 */ /* 0x000ee4000802017f */
[----:B---3--:R-:W-:Y:S05]  /*4000*/  @!P1 BRA `(.L_x_1762) ;  /* 0x0000010800289947 */ /* 0x008fea0003800000 */
.L_x_1761:
[----:B------:R-:W-:Y:S01]  /*4010*/  R2UR UR5, R9 ;  /* 0x00000000090572ca */ /* 0x000fe200000e0000 */
[----:B------:R4:W-:Y:S06]  /*4020*/  BAR.SYNC.DEFER_BLOCKING R10, 0x100 ;  /* 0x0004000a0000751d */ /* 0x0009ec0000010000 */
[----:B------:R-:W-:Y:S01]  /*4030*/  UMOV UR11, 0x40000040 ;  /* 0x40000040000b7882 */ /* 0x000fe20000000000 */
[----:B------:R-:W5:Y:S01]  /*4040*/  S2R R11, SR_TID.X ;  /* 0x00000000000b7919 */ /* 0x000f620000002100 */
[----:B----4-:R-:W-:-:S04]  /*4050*/  IMAD.IADD R10, R17, 0x1, -R18 ;  /* 0x00000001110a7824 */ /* 0x010fc800078e0a12 */
        /* <DEDUP_REMOVED lines=10> */
[----:B-----5:R-:W-:Y:S01]  /*4100*/  LOP3.LUT P1, RZ, R11, 0x7f, RZ, 0xc0, !PT ;  /* 0x0000007f0bff7812 */ /* 0x020fe2000782c0ff */
[----:B------:R-:W-:-:S12]  /*4110*/  IMAD R11, R201, 0x80, R10 ;  /* 0x00000080c90b7824 */ /* 0x000fd800078e020a */
[----:B0123--:R-:W-:-:S05]  /*4120*/  @!P1 VIADD R7, R7, 0x22860 ;  /* 0x0002286007079836 */ /* 0x00ffca0000000000 */
        /* <DEDUP_REMOVED lines=33> */
[----:B0-----:R-:W-:-:S12]  /*4340*/  VIADD R7, R176, 0xfffffffe ;  /* 0xfffffffeb0077836 */ /* 0x001fd80000000000 */
[----:B------:R-:W-:Y:S05]  /*4350*/  @P1 BRA `(.L_x_1763) ;  /* 0x0000000000481947 */ /* 0x000fea0003800000 */
[C---:B------:R-:W-:Y:S01]  /*4360*/  ISETP.GT.AND P1, PT, R11.reuse, RZ, PT ;  /* 0x000000ff0b00720c */ /* 0x040fe20003f24270 */
[----:B------:R-:W-:-:S05]  /*4370*/  VIADD R9, R11, 0xffffffff ;  /* 0xffffffff0b097836 */ /* 0x000fca0000000000 */
        /* <DEDUP_REMOVED lines=9> */
.L_x_1764:
[----:B------:R-:W-:-:S11]  /*4410*/  UISETP.NE.AND UP1, UPT, UR15, 0x1, UPT ;  /* 0x000000010f00788c */ /* 0x000fd6000bf25270 */
[----:B------:R-:W-:Y:S02]  /*4420*/  @UP1 ULDC.64 UR22, c[0x0][0x9e8] ;  /* 0x00027a0000161ab9 */ /* 0x000fe40000000a00 */
[----:B------:R-:W-:-:S04]  /*4430*/  UIMAD.WIDE.U32 UR10, UR18, UR22, URZ ;  /* 0x00000016120a72a5 */ /* 0x000fc8000f8e003f */
[----:B------:R-:W-:-:S12]  /*4440*/  @UP1 USHF.R.U32.HI UR18, URZ, UR23, UR11 ;  /* 0x000000173f121299 */ /* 0x000fd8000801160b */
.L_x_1765:
[----:B------:R-:W-:-:S04]  /*4450*/  UIMAD UR15, UR18, UR15, UR15 ;  /* 0x0000000f120f72a4 */ /* 0x000fc8000f8e020f */
[----:B------:R-:W-:-:S04]  /*4460*/  UISETP.LT.AND UP1, UPT, UR14, UR15, UPT ;  /* 0x0000000f0e00728c */ /* 0x000fc8000bf21270 */
[----:B------:R-:W-:-:S12]  /*4470*/  USEL UR14, UR14, UR15, UP1 ;  /* 0x0000000f0e0e7287 */ /* 0x000fd80008800000 */
.L_x_1763:
        /* <DEDUP_REMOVED lines=11> */
[----:B------:R-:W-:Y:S01]  /*4530*/  VIADD R13, R15, 0x8 ;  /* 0x000000080f0d7836 */ /* 0x000fe20000000000 */
[----:B------:R-:W-:-:S04]  /*4540*/  ULDC UR26, c[0x0][0x9e0] ;  /* 0x00027800001a7ab9 */ /* 0x000fc80000000800 */
[----:B------:R-:W-:-:S07]  /*4550*/  LOP3.LUT R11, RZ, R13, RZ, 0x33, !PT ;  /* 0x0000000dff0b7212 */ /* 0x000fce00078e33ff */
.L_x_1783:
[----:B------:R-:W-:-:S04]  /*4560*/  UIADD3 UR37, UR37, 0x1, URZ ;  /* 0x0000000125257890 */ /* 0x000fc8000fffe03f */
[----:B------:R-:W-:-:S04]  /*4570*/  UISETP.NE.AND UP1, UPT, UR37, 0x2, UPT ;  /* 0x000000022500788c */ /* 0x000fc8000bf25270 */
[----:B------:R-:W-:Y:S02]  /*4580*/  USEL UR10, URZ, 0x1, UP1 ;  /* 0x000000013f0a7887 */ /* 0x000fe40008800000 */
[----:B------:R-:W-:Y:S02]  /*4590*/  USEL UR37, UR37, URZ, UP1 ;  /* 0x0000003f25257287 */ /* 0x000fe40008800000 */
[----:B------:R-:W-:Y:S01]  /*45a0*/  ULOP3.LUT UR40, UR40, UR10, URZ, 0x3c, !UPT ;  /* 0x0000000a28287292 */ /* 0x000fe2000f8e3c3f */
[----:B01----:R-:W-:Y:S11]  /*45b0*/  @!P0 BRA `(.L_x_1767) ;  /* 0x0000000000048947 */ /* 0x003ff60003800000 */
[----:B------:R-:W-:Y:S01]  /*45c0*/  BPT.TRAP 0x1 ;  /* 0x000000040000795c */ /* 0x000fe20000300000 */
.L_x_1767:
        /* <DEDUP_REMOVED lines=9> */
.L_x_1768:
[----:B-1----:R-:W-:Y:S05]  /*4660*/  @P1 BRA `(.L_x_1769) ;  /* 0x0000000000081947 */ /* 0x002fea0003800000 */
[----:B------:R-:W1:Y:S02]  /*4670*/  SYNCS.PHASECHK.TRANS64.TRYWAIT P1, [UR27+0x22830], R12 ;  /* 0x0228300cff0075a7 */ /* 0x000e64000802015b */
[----:B-1----:R-:W-:Y:S05]  /*4680*/  @!P1 BRA `(.L_x_1770) ;  /* 0x00000100009c9947 */ /* 0x002fea0003800000 */
.L_x_1769:
[----:B------:R-:W-:Y:S01]  /*4690*/  UIMAD UR22, UR37, 0x300, UR4 ;  /* 0x00000300251678a4 */ /* 0x000fe2000f8e0204 */
[----:B------:R-:W-:Y:S01]  /*46a0*/  WARPGROUP.ARRIVE ;  /* 0x00000000000079c5 */ /* 0x000fe20000000000 */
[----:B------:R-:W-:Y:S01]  /*46b0*/  UMOV UR23, 0x40000040 ;  /* 0x4000004000177882 */ /* 0x000fe20000000000 */
[----:B------:R-:W-:Y:S01]  /*46c0*/  UMOV UR11, 0x40000040 ;  /* 0x40000040000b7882 */ /* 0x000fe20000000000 */
[----:B------:R-:W-:-:S03]  /*46d0*/  UIADD3 UR10, UR22, 0x2, URZ ;  /* 0x00000002160a7890 */ /* 0x000fc6000fffe03f */
[----:B------:R-:W2:Y:S01]  /*46e0*/  S2R R6, SR_TID.X ;  /* 0x0000000000067919 */ /* 0x000ea20000002100 */
[----:B------:R-:W-:Y:S01]  /*46f0*/  UIADD3 UR14, UR22, 0x4, URZ ;  /* 0x00000004160e7890 */ /* 0x000fe2000fffe03f */
[----:B-1----:R-:W-:Y:S01]  /*4700*/  IMAD.U32 R9, RZ, RZ, UR27 ;  /* 0x0000001bff097e24 */ /* 0x002fe2000f8e00ff */
[----:B------:R-:W-:Y:S01]  /*4710*/  UMOV UR15, 0x40000040 ;  /* 0x40000040000f7882 */ /* 0x000fe20000000000 */
[----:B------:R-:W-:Y:S01]  /*4720*/  HGMMA.64x96x16.F32.BF16 R152, gdesc[UR20], RZ, !UPT, gsb0 ;  /* 0x01600000149879f0 */ /* 0x000fe2000c0018ff */
[----:B------:R-:W-:Y:S01]  /*4730*/  UIADD3 UR18, UR22, 0x6, URZ ;  /* 0x0000000616127890 */ /* 0x000fe2000fffe03f */
[----:B------:R-:W-:Y:S01]  /*4740*/  IMAD R21, R7, -0x60, R17 ;  /* 0xffffffa007157824 */ /* 0x000fe200078e0211 */
[----:B------:R-:W-:-:S04]  /*4750*/  UMOV UR19, 0x40000040 ;  /* 0x4000004000137882 */ /* 0x000fc80000000000 */
[----:B------:R-:W-:-:S05]  /*4760*/  IADD3 R21, -R18, 0x1, R21 ;  /* 0x0000000112157810 */ /* 0x000fca0007ffe115 */
[----:B------:R-:W-:-:S04]  /*4770*/  IMAD.IADD R21, R21, 0x1, -R16 ;  /* 0x0000000115157824 */ /* 0x000fc800078e0a10 */
[----:B------:R-:W-:-:S04]  /*4780*/  VIADD R200, R21, UR26 ;  /* 0x0000001a15c87c36 */ /* 0x000fc80008000000 */
[----:B------:R-:W-:Y:S01]  /*4790*/  IMAD.IADD R210, R3, 0x1, R200 ;  /* 0x0000000103d27824 */ /* 0x000fe200078e02c8 */
[----:B--2---:R-:W-:Y:S02]  /*47a0*/  LOP3.LUT P1, RZ, R6, 0x7f, RZ, 0xc0, !PT ;  /* 0x0000007f06ff7812 */ /* 0x004fe4000782c0ff */
[----:B------:R-:W-:-:S04]  /*47b0*/  SHF.R.U32.HI R6, RZ, 0x7, R6 ;  /* 0x00000007ff067819 */ /* 0x000fc80000011606 */
[----:B------:R-:W-:-:S07]  /*47c0*/  IADD3 R6, -R6, 0xb, RZ ;  /* 0x0000000b06067810 */ /* 0x000fce0007ffe1ff */
        /* <DEDUP_REMOVED lines=16> */
[----:B--2---:R-:W-:-:S04]  /*48d0*/  VIADD R14, R21, UR10 ;  /* 0x0000000a150e7c36 */ /* 0x004fc80008000000 */
[----:B------:R-:W-:-:S08]  /*48e0*/  IMAD.IADD R202, R3, 0x1, R14 ;  /* 0x0000000103ca7824 */ /* 0x000fd000078e020e */
[----:B-1----:R-:W-:Y:S05]  /*48f0*/  @P1 BRA `(.L_x_1771) ;  /* 0x00000000005c1947 */ /* 0x002fea0003800000 */
[----:B------:R-:W-:Y:S01]  /*4900*/  ISETP.GT.AND P1, PT, R15, -0x1, PT ;  /* 0xffffffff0f00780c */ /* 0x000fe20003f24270 */
[----:B------:R-:W-:-:S12]  /*4910*/  BSSY B0, `(.L_x_1772) ;  /* 0x0000011000007945 */ /* 0x000fd80003800000 */
[----:B------:R-:W-:Y:S05]  /*4920*/  @P1 BRA `(.L_x_1773) ;  /* 0x0000000000241947 */ /* 0x000fea0003800000 */
[----:B------:R-:W-:Y:S02]  /*4930*/  IMAD.U32 R211, RZ, RZ, UR25 ;  /* 0x00000019ffd37e24 */ /* 0x000fe4000f8e00ff */
[----:B------:R-:W-:-:S03]  /*4940*/  IMAD.IADD R203, R3, 0x1, R10 ;  /* 0x0000000103cb7824 */ /* 0x000fc600078e020a */
[----:B------:R-:W-:Y:S02]  /*4950*/  ISETP.NE.AND P1, PT, R211, 0x1, PT ;  /* 0x00000001d300780c */ /* 0x000fe40003f25270 */
[----:B------:R-:W-:-:S11]  /*4960*/  LOP3.LUT R203, RZ, R203, RZ, 0x33, !PT ;  /* 0x000000cbffcb7212 */ /* 0x000fd600078e33ff */
[----:B------:R-:W1:Y:S02]  /*4970*/  @P1 LDC.64 R20, c[0x0][0x9e8] ;  /* 0x00027a00ff141b82 */ /* 0x000e640000000a00 */
[----:B-1----:R-:W-:-:S05]  /*4980*/  @P1 IMAD.HI.U32 R20, R203, R20, RZ ;  /* 0x00000014cb141227 */ /* 0x002fca00078e00ff */
[----:B------:R-:W-:-:S04]  /*4990*/  @P1 SHF.R.U32.HI R203, RZ, R21, R20 ;  /* 0x00000015ffcb1219 */ /* 0x000fc80000011614 */
[----:B------:R-:W-:Y:S01]  /*49a0*/  LOP3.LUT R20, RZ, R203, RZ, 0x33, !PT ;  /* 0x000000cbff147212 */ /* 0x000fe200078e33ff */
[----:B------:R-:W-:Y:S06]  /*49b0*/  BRA `(.L_x_1774) ;  /* 0x0000000000187947 */ /* 0x000fec0003800000 */
.L_x_1773:
[----:B------:R-:W-:-:S05]  /*49c0*/  IMAD.U32 R211, RZ, RZ, UR25 ;  /* 0x00000019ffd37e24 */ /* 0x000fca000f8e00ff */
[----:B------:R-:W-:-:S13]  /*49d0*/  ISETP.NE.AND P1, PT, R211, 0x1, PT ;  /* 0x00000001d300780c */ /* 0x000fda0003f25270 */
[----:B------:R-:W1:Y:S02]  /*49e0*/  @P1 LDC.64 R20, c[0x0][0x9e8] ;  /* 0x00027a00ff141b82 */ /* 0x000e640000000a00 */
[----:B-1----:R-:W-:-:S04]  /*49f0*/  @P1 IMAD.HI.U32 R212, R15, R20, RZ ;  /* 0x000000140fd41227 */ /* 0x002fc800078e00ff */
[----:B------:R-:W-:Y:S01]  /*4a00*/  IMAD.MOV.U32 R20, RZ, RZ, R15 ;  /* 0x000000ffff147224 */ /* 0x000fe200078e000f */
[----:B------:R-:W-:-:S07]  /*4a10*/  @P1 SHF.R.U32.HI R20, RZ, R21, R212 ;  /* 0x00000015ff141219 */ /* 0x000fce00000116d4 */
.L_x_1774:
[----:B------:R-:W-:Y:S05]  /*4a20*/  BSYNC B0 ;  /* 0x0000000000007941 */ /* 0x000fea0003800000 */
.L_x_1772:
[----:B------:R-:W-:-:S04]  /*4a30*/  IMAD R21, R7, -0x60, -R16 ;  /* 0xffffffa007157824 */ /* 0x000fc800078e0a10 */
[----:B------:R-:W-:-:S05]  /*4a40*/  IMAD R21, R20, R211, R21 ;  /* 0x000000d314157224 */ /* 0x000fca00078e0215 */
[----:B------:R-:W-:Y:S02]  /*4a50*/  VIADDMNMX R210, R21, R211, R210, PT ;  /* 0x000000d315d27246 */ /* 0x000fe400038001d2 */
[----:B------:R-:W-:-:S07]  /*4a60*/  VIMNMX R202, R202, R21, !PT ;  /* 0x00000015caca7248 */ /* 0x000fce0007fe0100 */
.L_x_1771:
[----:B------:R-:W-:Y:S01]  /*4a70*/  IMAD R211, R7, -0x60, RZ ;  /* 0xffffffa007d37824 */ /* 0x000fe200078e02ff */
[----:B------:R-:W-:Y:S02]  /*4a80*/  LOP3.LUT R2, R2, 0xfffbffff, RZ, 0xc0, !PT ;  /* 0xfffbffff02027812 */ /* 0x000fe400078ec0ff */
[----:B------:R-:W-:Y:S02]  /*4a90*/  IADD3 R200, R200, 0x8, R3 ;  /* 0x00000008c8c87810 */ /* 0x000fe40007ffe003 */
        /* <DEDUP_REMOVED lines=30> */
[----:B------:R-:W-:Y:S02]  /*4c80*/  IADD3 R152, R14, 0x8, R3 ;  /* 0x000000080e987810 */ /* 0x000fe40007ffe003 */
[----:B------:R-:W-:Y:S02]  /*4c90*/  ISETP.LT.OR P2, PT, R210, 0x12, P2 ;  /* 0x00000012d200780c */ /* 0x000fe40001741670 */
[----:B------:R-:W-:Y:S02]  /*4ca0*/  @P3 LOP3.LUT R2, R2, 0x10, RZ, 0xfc, !PT ;  /* 0x0000001002023812 */ /* 0x000fe400078efcff */
[----:B------:R-:W-:-:S02]  /*4cb0*/  ISETP.GE.AND P3, PT, R211, 0x19, PT ;  /* 0x00000019d300780c */ /* 0x000fc40003f66270 */
        /* <DEDUP_REMOVED lines=102> */
[----:B------:R-:W-:Y:S01]  /*5320*/  ISETP.GT.AND P6, PT, R13, -0x1, PT ;  /* 0xffffffff0d00780c */ /* 0x000fe20003fc4270 */
[----:B------:R-:W-:-:S12]  /*5330*/  BSSY B0, `(.L_x_1776) ;  /* 0x0000010000007945 */ /* 0x000fd80003800000 */
[----:B------:R-:W-:Y:S05]  /*5340*/  @P6 BRA `(.L_x_1777) ;  /* 0x0000000000206947 */ /* 0x000fea0003800000 */
[----:B------:R-:W-:Y:S02]  /*5350*/  IMAD.U32 R202, RZ, RZ, UR25 ;  /* 0x00000019ffca7e24 */ /* 0x000fe4000f8e00ff */
[----:B------:R-:W-:-:S03]  /*5360*/  IMAD.MOV.U32 R14, RZ, RZ, R11 ;  /* 0x000000ffff0e7224 */ /* 0x000fc600078e000b */
[----:B------:R-:W-:-:S13]  /*5370*/  ISETP.NE.AND P6, PT, R202, 0x1, PT ;  /* 0x00000001ca00780c */ /* 0x000fda0003fc5270 */
[----:B------:R-:W1:Y:S02]  /*5380*/  @P6 LDC.64 R20, c[0x0][0x9e8] ;  /* 0x00027a00ff146b82 */ /* 0x000e640000000a00 */
[----:B-1----:R-:W-:-:S05]  /*5390*/  @P6 IMAD.HI.U32 R20, R11, R20, RZ ;  /* 0x000000140b146227 */ /* 0x002fca00078e00ff */
[----:B------:R-:W-:-:S04]  /*53a0*/  @P6 SHF.R.U32.HI R14, RZ, R21, R20 ;  /* 0x00000015ff0e6219 */ /* 0x000fc80000011614 */
[----:B------:R-:W-:Y:S01]  /*53b0*/  LOP3.LUT R14, RZ, R14, RZ, 0x33, !PT ;  /* 0x0000000eff0e7212 */ /* 0x000fe200078e33ff */
[----:B------:R-:W-:Y:S06]  /*53c0*/  BRA `(.L_x_1778) ;  /* 0x0000000000187947 */ /* 0x000fec0003800000 */
.L_x_1777:
[----:B------:R-:W-:Y:S02]  /*53d0*/  IMAD.U32 R202, RZ, RZ, UR25 ;  /* 0x00000019ffca7e24 */ /* 0x000fe4000f8e00ff */
[----:B------:R-:W-:-:S03]  /*53e0*/  IMAD.MOV.U32 R14, RZ, RZ, R13 ;  /* 0x000000ffff0e7224 */ /* 0x000fc600078e000d */
[----:B------:R-:W-:-:S13]  /*53f0*/  ISETP.NE.AND P6, PT, R202, 0x1, PT ;  /* 0x00000001ca00780c */ /* 0x000fda0003fc5270 */
[----:B------:R-:W1:Y:S02]  /*5400*/  @P6 LDC.64 R20, c[0x0][0x9e8] ;  /* 0x00027a00ff146b82 */ /* 0x000e640000000a00 */
[----:B-1----:R-:W-:-:S05]  /*5410*/  @P6 IMAD.HI.U32 R20, R13, R20, RZ ;  /* 0x000000140d146227 */ /* 0x002fca00078e00ff */
[----:B------:R-:W-:-:S07]  /*5420*/  @P6 SHF.R.U32.HI R14, RZ, R21, R20 ;  /* 0x00000015ff0e6219 */ /* 0x000fce0000011614 */
.L_x_1778:
[----:B------:R-:W-:Y:S05]  /*5430*/  BSYNC B0 ;  /* 0x0000000000007941 */ /* 0x000fea0003800000 */
.L_x_1776:
[----:B------:R-:W-:-:S04]  /*5440*/  IMAD.IADD R211, R211, 0x1, -R16 ;  /* 0x00000001d3d37824 */ /* 0x000fc800078e0a10 */
[----:B------:R-:W-:-:S05]  /*5450*/  IMAD R211, R14, R202, R211 ;  /* 0x000000ca0ed37224 */ /* 0x000fca00078e02d3 */
[----:B------:R-:W-:Y:S02]  /*5460*/  VIADDMNMX R200, R211, R202, R200, PT ;  /* 0x000000cad3c87246 */ /* 0x000fe400038001c8 */
[----:B------:R-:W-:-:S07]  /*5470*/  VIMNMX R152, R152, R211, !PT ;  /* 0x000000d398987248 */ /* 0x000fce0007fe0100 */
.L_x_1775:
[----:B------:R-:W-:Y:S02]  /*5480*/  ISETP.GT.AND P1, PT, R152, 0x1, !P1 ;  /* 0x000000019800780c */ /* 0x000fe40004f24270 */
        /* <DEDUP_REMOVED lines=76> */
[----:B------:R-:W-:Y:S01]  /*5950*/  ISETP.GT.AND P5, PT, R152, 0x58, !P5 ;  /* 0x000000589800780c */ /* 0x000fe20006fa4270 */
[----:B------:R-:W1:Y:S01]  /*5960*/  SHFL.BFLY PT, R21, R210, 0x1, 0x1f ;  /* 0x0c201f00d2157f89 */ /* 0x000e6200000e0000 */
[C---:B------:R-:W-:Y:S02]  /*5970*/  ISETP.LT.OR P1, PT, R200.reuse, 0x31, P1 ;  /* 0x00000031c800780c */ /* 0x040fe40000f21670 */
[----:B------:R-:W-:-:S02]  /*5980*/  ISETP.LT.OR P3, PT, R200, 0x51, P3 ;  /* 0x00000051c800780c */ /* 0x000fc40001f61670 */
        /* <DEDUP_REMOVED lines=9> */
[----:B-1----:R-:W-:Y:S02]  /*5a20*/  FMNMX.FTZ R14, R210, R21, !PT ;  /* 0x00000015d20e7209 */ /* 0x002fe40007810000 */
[----:B------:R-:W-:-:S03]  /*5a30*/  ISETP.GT.AND P1, PT, R152, 0x38, !P1 ;  /* 0x000000389800780c */ /* 0x000fc60004f24270 */
[----:B------:R-:W-:Y:S01]  /*5a40*/  FMUL.FTZ R20, R14, UR6 ;  /* 0x000000060e147c20 */ /* 0x000fe20008410000 */
        /* <DEDUP_REMOVED lines=18> */
[----:B------:R-:W-:Y:S02]  /*5b70*/  ISETP.GT.AND P1, PT, R152, RZ, !P6 ;  /* 0x000000ff9800720c */ /* 0x000fe40007724270 */
[----:B------:R-:W-:Y:S02]  /*5b80*/  LOP3.LUT P6, RZ, R2, 0x1, RZ, 0xc0, !PT ;  /* 0x0000000102ff7812 */ /* 0x000fe400078cc0ff */
[----:B------:R-:W-:Y:S02]  /*5b90*/  ISETP.LT.OR P1, PT, R200, 0x1, P1 ;  /* 0x00000001c800780c */ /* 0x000fe40000f21670 */
[----:B------:R-:W-:Y:S02]  /*5ba0*/  ISETP.GT.AND P2, PT, R152, 0x59, !P6 ;  /* 0x000000599800780c */ /* 0x000fe40007744270 */
[----:B------:R-:W-:-:S02]  /*5bb0*/  FSEL R21, R154, -INF , !P1 ;  /* 0xff8000009a157808 */ /* 0x000fc40004800000 */
[----:B------:R-:W-:Y:S02]  /*5bc0*/  FSETP.NEU.FTZ.AND P1, PT, R14, -INF , PT ;  /* 0xff8000000e00780b */ /* 0x000fe40003f3d000 */
[----:B------:R-:W-:Y:S02]  /*5bd0*/  FMNMX.FTZ R202, R21, R8, !PT ;  /* 0x0000000815ca7209 */ /* 0x000fe40007810000 */
[----:B------:R-:W-:Y:S02]  /*5be0*/  FSEL R20, R20, RZ, P1 ;  /* 0x000000ff14147208 */ /* 0x000fe40000800000 */
[----:B------:R-:W-:Y:S02]  /*5bf0*/  ISETP.LT.OR P2, PT, R200, 0x5a, P2 ;  /* 0x0000005ac800780c */ /* 0x000fe40001741670 */
        /* <DEDUP_REMOVED lines=24> */
[----:B------:R-:W-:-:S02]  /*5d80*/  FFMA.FTZ R197, R197, UR6, -R20 ;  /* 0x00000006c5c57c23 */ /* 0x000fc40008010814 */
[----:B------:R-:W-:-:S04]  /*5d90*/  FMNMX.FTZ R203, R167, R202, !PT ;  /* 0x000000caa7cb7209 */ /* 0x000fc80007810000 */
[----:B------:R-:W-:Y:S01]  /*5da0*/  FMNMX.FTZ R202, R170, R203, !PT ;  /* 0x000000cbaaca7209 */ /* 0x000fe20007810000 */
[----:B------:R-:W-:Y:S03]  /*5db0*/  MUFU.EX2 R157, R157 ;  /* 0x0000009d009d7308 */ /* 0x000fe60000000800 */
        /* <DEDUP_REMOVED lines=15> */
[----:B------:R-:W-:Y:S02]  /*5eb0*/  FMNMX.FTZ R203, R191, R152, !PT ;  /* 0x00000098bfcb7209 */ /* 0x000fe40007810000 */
[----:B------:R-:W-:Y:S01]  /*5ec0*/  FSEL R152, R195, -INF , !P4 ;  /* 0xff800000c3987808 */ /* 0x000fe20006000000 */
[----:B------:R-:W-:Y:S01]  /*5ed0*/  FFMA.FTZ R195, R176, UR6, -R20 ;  /* 0x00000006b0c37c23 */ /* 0x000fe20008010814 */
[----:B------:R-:W-:Y:S01]  /*5ee0*/  FMNMX.FTZ R203, R194, R203, !PT ;  /* 0x000000cbc2cb7209 */ /* 0x000fe20007810000 */
[----:B------:R-:W-:Y:S03]  /*5ef0*/  MUFU.EX2 R169, R169 ;  /* 0x000000a900a97308 */ /* 0x000fe60000000800 */
[----:B------:R-:W-:-:S04]  /*5f00*/  FMNMX.FTZ R203, R152, R203, !PT ;  /* 0x000000cb98cb7209 */ /* 0x000fc80007810000 */
[----:B------:R-:W-:Y:S01]  /*5f10*/  FMNMX.FTZ R198, R200, R203, !PT ;  /* 0x000000cbc8c67209 */ /* 0x000fe20007810000 */
[----:B------:R-:W-:Y:S03]  /*5f20*/  MUFU.EX2 R172, R172 ;  /* 0x000000ac00ac7308 */ /* 0x000fe60000000800 */
[----:B------:R-:W-:Y:S01]  /*5f30*/  FMNMX.FTZ R176, R199, R198, !PT ;  /* 0x000000c6c7b07209 */ /* 0x000fe20007810000 */
[--C-:B------:R-:W-:Y:S01]  /*5f40*/  FFMA.FTZ R198, R177, UR6, -R20.reuse ;  /* 0x00000006b1c67c23 */ /* 0x100fe20008010814 */
[--C-:B------:R-:W-:Y:S01]  /*5f50*/  FFMA.FTZ R177, R180, UR6, -R20.reuse ;  /* 0x00000006b4b17c23 */ /* 0x100fe20008010814 */
[--C-:B------:R-:W-:Y:S01]  /*5f60*/  FFMA.FTZ R180, R181, UR6, -R20.reuse ;  /* 0x00000006b5b47c23 */ /* 0x100fe20008010814 */
[--C-:B------:R-:W-:Y:S01]  /*5f70*/  FFMA.FTZ R181, R184, UR6, -R20.reuse ;  /* 0x00000006b8b57c23 */ /* 0x100fe20008010814 */
[----:B------:R-:W1:Y:S01]  /*5f80*/  SHFL.BFLY PT, R203, R176, 0x2, 0x1f ;  /* 0x0c401f00b0cb7f89 */ /* 0x000e6200000e0000 */
[--C-:B------:R-:W-:Y:S01]  /*5f90*/  FFMA.FTZ R184, R185, UR6, -R20.reuse ;  /* 0x00000006b9b87c23 */ /* 0x100fe20008010814 */
[--C-:B------:R-:W-:Y:S01]  /*5fa0*/  FFMA.FTZ R185, R188, UR6, -R20.reuse ;  /* 0x00000006bcb97c23 */ /* 0x100fe20008010814 */
[--C-:B------:R-:W-:Y:S01]  /*5fb0*/  FFMA.FTZ R188, R189, UR6, -R20.reuse ;  /* 0x00000006bdbc7c23 */ /* 0x100fe20008010814 */
[--C-:B------:R-:W-:Y:S01]  /*5fc0*/  FFMA.FTZ R189, R192, UR6, -R20.reuse ;  /* 0x00000006c0bd7c23 */ /* 0x100fe20008010814 */
[----:B------:R-:W-:Y:S01]  /*5fd0*/  FFMA.FTZ R192, R193, UR6, -R20 ;  /* 0x00000006c1c07c23 */ /* 0x000fe20008010814 */
[----:B------:R-:W-:Y:S01]  /*5fe0*/  FSEL R193, R14, RZ, P1 ;  /* 0x000000ff0ec17208 */ /* 0x000fe20000800000 */
[----:B------:R-:W-:Y:S04]  /*5ff0*/  MUFU.EX2 R173, R173 ;  /* 0x000000ad00ad7308 */ /* 0x000fe80000000800 */
[----:B------:R-:W-:-:S04]  /*6000*/  FADD.FTZ R193, -R193, R0 ;  /* 0x00000000c1c17221 */ /* 0x000fc80000010100 */
[----:B------:R-:W-:Y:S01]  /*6010*/  FMUL.FTZ R193, R193, UR6 ;  /* 0x00000006c1c17c20 */ /* 0x000fe20008410000 */
[----:B------:R-:W-:Y:S01]  /*6020*/  MUFU.EX2 R0, R196 ;  /* 0x000000c400007308 */ /* 0x000fe20000000800 */
[----:B-1----:R-:W-:-:S07]  /*6030*/  FMNMX.FTZ R203, R176, R203, !PT ;  /* 0x000000cbb0cb7209 */ /* 0x002fce0007810000 */
[----:B------:R-:W1:Y:S01]  /*6040*/  MUFU.EX2 R193, R193 ;  /* 0x000000c100c17308 */ /* 0x000e620000000800 */
[----:B------:R-:W2:Y:S07]  /*6050*/  SHFL.BFLY PT, R176, R203, 0x1, 0x1f ;  /* 0x0c201f00cbb07f89 */ /* 0x000eae00000e0000 */
[----:B------:R-:W-:Y:S08]  /*6060*/  MUFU.EX2 R195, R195 ;  /* 0x000000c300c37308 */ /* 0x000ff00000000800 */
[----:B------:R-:W-:Y:S01]  /*6070*/  MUFU.EX2 R198, R198 ;  /* 0x000000c600c67308 */ /* 0x000fe20000000800 */
[----:B-1----:R-:W-:Y:S01]  /*6080*/  FFMA.FTZ R196, R193, R5, R154 ;  /* 0x00000005c1c47223 */ /* 0x002fe2000001009a */
[-C--:B------:R-:W-:Y:S01]  /*6090*/  FMUL.FTZ R24, R24, R193.reuse ;  /* 0x000000c118187220 */ /* 0x080fe20000410000 */
        /* <DEDUP_REMOVED lines=9> */
[----:B--2---:R-:W-:Y:S01]  /*6130*/  FMNMX.FTZ R176, R203, R176, !PT ;  /* 0x000000b0cbb07209 */ /* 0x004fe20007810000 */
[-C--:B------:R-:W-:Y:S01]  /*6140*/  FMUL.FTZ R40, R40, R193.reuse ;  /* 0x000000c128287220 */ /* 0x080fe20000410000 */
[-C--:B------:R-:W-:Y:S01]  /*6150*/  FMUL.FTZ R41, R41, R193.reuse ;  /* 0x000000c129297220 */ /* 0x080fe20000410000 */
[-C--:B------:R-:W-:Y:S01]  /*6160*/  FMUL.FTZ R44, R44, R193.reuse ;  /* 0x000000c12c2c7220 */ /* 0x080fe20000410000 */
[C---:B------:R-:W-:Y:S01]  /*6170*/  FSETP.NEU.FTZ.AND P1, PT, R176.reuse, -INF , PT ;  /* 0xff800000b000780b */ /* 0x040fe20003f3d000 */
[----:B------:R-:W-:Y:S01]  /*6180*/  FMUL.FTZ R203, R176, UR6 ;  /* 0x00000006b0cb7c20 */ /* 0x000fe20008410000 */
[----:B------:R-:W1:Y:S01]  /*6190*/  MUFU.EX2 R180, R180 ;  /* 0x000000b400b47308 */ /* 0x000e620000000800 */
[-C--:B------:R-:W-:Y:S01]  /*61a0*/  FMUL.FTZ R45, R45, R193.reuse ;  /* 0x000000c12d2d7220 */ /* 0x080fe20000410000 */
[-C--:B------:R-:W-:Y:S01]  /*61b0*/  FMUL.FTZ R48, R48, R193.reuse ;  /* 0x000000c130307220 */ /* 0x080fe20000410000 */
[-C--:B------:R-:W-:Y:S01]  /*61c0*/  FMUL.FTZ R49, R49, R193.reuse ;  /* 0x000000c131317220 */ /* 0x080fe20000410000 */
[----:B------:R-:W-:Y:S01]  /*61d0*/  FSEL R203, R203, RZ, P1 ;  /* 0x000000ffcbcb7208 */ /* 0x000fe20000800000 */
[-C--:B------:R-:W-:Y:S01]  /*61e0*/  FMUL.FTZ R52, R52, R193.reuse ;  /* 0x000000c134347220 */ /* 0x080fe20000410000 */
[-C--:B------:R-:W-:Y:S01]  /*61f0*/  FMUL.FTZ R53, R53, R193.reuse ;  /* 0x000000c135357220 */ /* 0x080fe20000410000 */
[----:B------:R-:W-:Y:S01]  /*6200*/  FMUL.FTZ R56, R56, R193 ;  /* 0x000000c138387220 */ /* 0x000fe20000410000 */
        /* <DEDUP_REMOVED lines=8> */
[----:B------:R-:W-:Y:S01]  /*6290*/  MUFU.EX2 R184, R184 ;  /* 0x000000b800b87308 */ /* 0x000fe20000000800 */
[----:B------:R-:W-:Y:S01]  /*62a0*/  FFMA.FTZ R163, R166, UR6, -R203 ;  /* 0x00000006a6a37c23 */ /* 0x000fe200080108cb */
[----:B-1----:R-:W-:Y:S01]  /*62b0*/  F2FP.BF16.F32.PACK_AB R166, R180, R177 ;  /* 0x000000b1b4a6723e */ /* 0x002fe200000010ff */
[----:B------:R-:W-:Y:S01]  /*62c0*/  FADD.FTZ R158, R160, R5 ;  /* 0x00000005a09e7221 */ /* 0x000fe20000010000 */
        /* <DEDUP_REMOVED lines=16> */
[----:B------:R-:W-:Y:S01]  /*63d0*/  FSEL R5, R176, RZ, P1 ;  /* 0x000000ffb0057208 */ /* 0x000fe20000800000 */
[--C-:B------:R-:W-:Y:S01]  /*63e0*/  FFMA.FTZ R194, R194, UR6, -R203.reuse ;  /* 0x00000006c2c27c23 */ /* 0x100fe200080108cb */
[--C-:B------:R-:W-:Y:S01]  /*63f0*/  FFMA.FTZ R200, R200, UR6, -R203.reuse ;  /* 0x00000006c8c87c23 */ /* 0x100fe200080108cb */
[----:B------:R-:W-:Y:S01]  /*6400*/  FADD.FTZ R211, R169, R158 ;  /* 0x0000009ea9d37221 */ /* 0x000fe20000010000 */
[----:B------:R-:W2:Y:S01]  /*6410*/  MUFU.EX2 R189, R189 ;  /* 0x000000bd00bd7308 */ /* 0x000ea20000000800 */
[----:B------:R-:W-:Y:S01]  /*6420*/  FADD.FTZ R5, -R5, R8 ;  /* 0x0000000805057221 */ /* 0x000fe20000010100 */
[----:B------:R-:W-:Y:S01]  /*6430*/  FFMA.FTZ R8, R167, UR6, -R203 ;  /* 0x00000006a7087c23 */ /* 0x000fe200080108cb */
[----:B------:R-:W-:Y:S01]  /*6440*/  FADD.FTZ R158, R172, R211 ;  /* 0x000000d3ac9e7221 */ /* 0x000fe20000010000 */
[--C-:B------:R-:W-:Y:S01]  /*6450*/  FFMA.FTZ R167, R170, UR6, -R203.reuse ;  /* 0x00000006aaa77c23 */ /* 0x100fe200080108cb */
[--C-:B------:R-:W-:Y:S01]  /*6460*/  FFMA.FTZ R199, R199, UR6, -R203.reuse ;  /* 0x00000006c7c77c23 */ /* 0x100fe200080108cb */
[----:B------:R-:W-:Y:S01]  /*6470*/  FMUL.FTZ R57, R57, R193 ;  /* 0x000000c139397220 */ /* 0x000fe20000410000 */
[----:B------:R-:W-:Y:S01]  /*6480*/  FADD.FTZ R158, R173, R158 ;  /* 0x0000009ead9e7221 */ /* 0x000fe20000010000 */
[----:B------:R-:W3:Y:S01]  /*6490*/  MUFU.EX2 R192, R192 ;  /* 0x000000c000c07308 */ /* 0x000ee20000000800 */
[----:B-1----:R-:W-:Y:S01]  /*64a0*/  F2FP.BF16.F32.PACK_AB R170, R188, R185 ;  /* 0x000000b9bcaa723e */ /* 0x002fe200000010ff */
[-C--:B------:R-:W-:Y:S01]  /*64b0*/  FMUL.FTZ R60, R60, R193.reuse ;  /* 0x000000c13c3c7220 */ /* 0x080fe20000410000 */
[----:B------:R-:W-:Y:S01]  /*64c0*/  FADD.FTZ R211, R195, R158 ;  /* 0x0000009ec3d37221 */ /* 0x000fe20000010000 */
[----:B------:R-:W-:Y:S01]  /*64d0*/  FFMA.FTZ R158, R171, UR6, -R203 ;  /* 0x00000006ab9e7c23 */ /* 0x000fe200080108cb */
[-C--:B------:R-:W-:Y:S01]  /*64e0*/  FMUL.FTZ R61, R61, R193.reuse ;  /* 0x000000c13d3d7220 */ /* 0x080fe20000410000 */
[-C--:B------:R-:W-:Y:S01]  /*64f0*/  FMUL.FTZ R64, R64, R193.reuse ;  /* 0x000000c140407220 */ /* 0x080fe20000410000 */
[----:B------:R-:W-:Y:S01]  /*6500*/  FADD.FTZ R162, R198, R211 ;  /* 0x000000d3c6a27221 */ /* 0x000fe20000010000 */
[----:B------:R-:W-:Y:S01]  /*6510*/  FFMA.FTZ R211, R175, UR6, -R203 ;  /* 0x00000006afd37c23 */ /* 0x000fe200080108cb */
[----:B------:R-:W-:Y:S01]  /*6520*/  MUFU.EX2 R21, R21 ;  /* 0x0000001500157308 */ /* 0x000fe20000000800 */
[-C--:B------:R-:W-:Y:S01]  /*6530*/  FMUL.FTZ R65, R65, R193.reuse ;  /* 0x000000c141417220 */ /* 0x080fe20000410000 */
[----:B------:R-:W-:Y:S01]  /*6540*/  FADD.FTZ R171, R177, R162 ;  /* 0x000000a2b1ab7221 */ /* 0x000fe20000010000 */
[-C--:B------:R-:W-:Y:S01]  /*6550*/  FMUL.FTZ R68, R68, R193.reuse ;  /* 0x000000c144447220 */ /* 0x080fe20000410000 */
[-C--:B------:R-:W-:Y:S01]  /*6560*/  FMUL.FTZ R69, R69, R193.reuse ;  /* 0x000000c145457220 */ /* 0x080fe20000410000 */
[-C--:B------:R-:W-:Y:S01]  /*6570*/  FMUL.FTZ R72, R72, R193.reuse ;  /* 0x000000c148487220 */ /* 0x080fe20000410000 */
[----:B------:R-:W-:Y:S01]  /*6580*/  FADD.FTZ R162, R180, R171 ;  /* 0x000000abb4a27221 */ /* 0x000fe20000010000 */
[----:B------:R-:W-:Y:S01]  /*6590*/  FMUL.FTZ R180, R5, UR6 ;  /* 0x0000000605b47c20 */ /* 0x000fe20008410000 */
[----:B------:R-:W-:Y:S01]  /*65a0*/  MUFU.EX2 R20, R20 ;  /* 0x0000001400147308 */ /* 0x000fe20000000800 */
[-C--:B------:R-:W-:Y:S01]  /*65b0*/  FMUL.FTZ R73, R73, R193.reuse ;  /* 0x000000c149497220 */ /* 0x080fe20000410000 */
[----:B------:R-:W-:Y:S01]  /*65c0*/  FADD.FTZ R171, R181, R162 ;  /* 0x000000a2b5ab7221 */ /* 0x000fe20000010000 */
[-C--:B------:R-:W-:Y:S01]  /*65d0*/  FMUL.FTZ R76, R76, R193.reuse ;  /* 0x000000c14c4c7220 */ /* 0x080fe20000410000 */
[-C--:B------:R-:W-:Y:S01]  /*65e0*/  FMUL.FTZ R77, R77, R193.reuse ;  /* 0x000000c14d4d7220 */ /* 0x080fe20000410000 */
[-C--:B------:R-:W-:Y:S01]  /*65f0*/  FMUL.FTZ R80, R80, R193.reuse ;  /* 0x000000c150507220 */ /* 0x080fe20000410000 */
[----:B------:R-:W-:Y:S01]  /*6600*/  FADD.FTZ R162, R184, R171 ;  /* 0x000000abb8a27221 */ /* 0x000fe20000010000 */
[----:B------:R-:W-:Y:S01]  /*6610*/  FFMA.FTZ R171, R152, UR6, -R203 ;  /* 0x0000000698ab7c23 */ /* 0x000fe200080108cb */
[----:B------:R-:W1:Y:S01]  /*6620*/  MUFU.EX2 R180, R180 ;  /* 0x000000b400b47308 */ /* 0x000e620000000800 */
[----:B------:R-:W-:Y:S01]  /*6630*/  F2FP.BF16.F32.PACK_AB R152, R153, R154 ;  /* 0x0000009a9998723e */ /* 0x000fe200000010ff */
[----:B------:R-:W-:Y:S01]  /*6640*/  FADD.FTZ R203, R185, R162 ;  /* 0x000000a2b9cb7221 */ /* 0x000fe20000010000 */
[----:B------:R-:W-:Y:S01]  /*6650*/  F2FP.BF16.F32.PACK_AB R154, R157, R156 ;  /* 0x0000009c9d9a723e */ /* 0x000fe200000010ff */
[----:B------:R-:W-:Y:S01]  /*6660*/  FMUL.FTZ R81, R81, R193 ;  /* 0x000000c151517220 */ /* 0x000fe20000410000 */
[----:B------:R-:W-:Y:S01]  /*6670*/  F2FP.BF16.F32.PACK_AB R156, R161, R160 ;  /* 0x000000a0a19c723e */ /* 0x000fe200000010ff */
[----:B------:R-:W-:Y:S01]  /*6680*/  FADD.FTZ R162, R188, R203 ;  /* 0x000000cbbca27221 */ /* 0x000fe20000010000 */
[----:B------:R-:W-:Y:S01]  /*6690*/  F2FP.BF16.F32.PACK_AB R160, R169, R168 ;  /* 0x000000a8a9a0723e */ /* 0x000fe200000010ff */
[----:B------:R-:W4:Y:S01]  /*66a0*/  MUFU.EX2 R155, R155 ;  /* 0x0000009b009b7308 */ /* 0x000f220000000800 */
[----:B------:R-:W-:Y:S01]  /*66b0*/  F2FP.BF16.F32.PACK_AB R168, R184, R181 ;  /* 0x000000b5b8a8723e */ /* 0x000fe200000010ff */
[----:B--2---:R-:W-:Y:S01]  /*66c0*/  FADD.FTZ R153, R189, R162 ;  /* 0x000000a2bd997221 */ /* 0x004fe20000010000 */
[----:B------:R-:W-:Y:S01]  /*66d0*/  F2FP.BF16.F32.PACK_AB R162, R173, R172 ;  /* 0x000000acada2723e */ /* 0x000fe200000010ff */
[----:B------:R-:W-:Y:S01]  /*66e0*/  FMUL.FTZ R84, R84, R193 ;  /* 0x000000c154547220 */ /* 0x000fe20000410000 */
[C---:B---3--:R-:W-:Y:S01]  /*66f0*/  F2FP.BF16.F32.PACK_AB R172, R192.reuse, R189 ;  /* 0x000000bdc0ac723e */ /* 0x048fe200000010ff */
[----:B------:R-:W-:Y:S01]  /*6700*/  FADD.FTZ R153, R192, R153 ;  /* 0x00000099c0997221 */ /* 0x000fe20000010000 */
[-C--:B------:R-:W-:Y:S01]  /*6710*/  FMUL.FTZ R85, R85, R193.reuse ;  /* 0x000000c155557220 */ /* 0x080fe20000410000 */
[----:B------:R-:W2:Y:S01]  /*6720*/  MUFU.EX2 R196, R196 ;  /* 0x000000c400c47308 */ /* 0x000ea20000000800 */
        /* <DEDUP_REMOVED lines=16> */
[----:B---3--:R-:W-:Y:S01]  /*6830*/  FADD.FTZ R174, R0, R153 ;  /* 0x0000009900ae7221 */ /* 0x008fe20000010000 */
[----:B-1----:R-:W-:Y:S01]  /*6840*/  FFMA.FTZ R153, R180, R4, R21 ;  /* 0x00000004b4997223 */ /* 0x002fe20000010015 */
[-C--:B------:R-:W-:Y:S01]  /*6850*/  FMUL.FTZ R116, R116, R193.reuse ;  /* 0x000000c174747220 */ /* 0x080fe20000410000 */
[-C--:B------:R-:W-:Y:S01]  /*6860*/  FMUL.FTZ R117, R117, R193.reuse ;  /* 0x000000c175757220 */ /* 0x080fe20000410000 */
[-C--:B------:R-:W-:Y:S01]  /*6870*/  FMUL.FTZ R120, R120, R193.reuse ;  /* 0x000000c178787220 */ /* 0x080fe20000410000 */
[----:B------:R-:W-:Y:S01]  /*6880*/  FADD.FTZ R4, R20, R153 ;  /* 0x0000009914047221 */ /* 0x000fe20000010000 */
[-C--:B------:R-:W-:Y:S01]  /*6890*/  FMUL.FTZ R121, R121, R193.reuse ;  /* 0x000000c179797220 */ /* 0x080fe20000410000 */
[----:B------:R-:W1:Y:S01]  /*68a0*/  MUFU.EX2 R202, R202 ;  /* 0x000000ca00ca7308 */ /* 0x000e620000000800 */
[-C--:B------:R-:W-:Y:S01]  /*68b0*/  FMUL.FTZ R124, R124, R193.reuse ;  /* 0x000000c17c7c7220 */ /* 0x080fe20000410000 */
[----:B----4-:R-:W-:Y:S01]  /*68c0*/  FADD.FTZ R153, R155, R4 ;  /* 0x000000049b997221 */ /* 0x010fe20000010000 */
[-C--:B------:R-:W-:Y:S01]  /*68d0*/  FMUL.FTZ R125, R125, R193.reuse ;  /* 0x000000c17d7d7220 */ /* 0x080fe20000410000 */
[-C--:B------:R-:W-:Y:S01]  /*68e0*/  FMUL.FTZ R128, R128, R193.reuse ;  /* 0x000000c180807220 */ /* 0x080fe20000410000 */
[-C--:B------:R-:W-:Y:S01]  /*68f0*/  FMUL.FTZ R129, R129, R193.reuse ;  /* 0x000000c181817220 */ /* 0x080fe20000410000 */
[----:B--2---:R-:W-:Y:S01]  /*6900*/  FADD.FTZ R4, R196, R153 ;  /* 0x00000099c4047221 */ /* 0x004fe20000010000 */
[-C--:B------:R-:W-:Y:S01]  /*6910*/  FMUL.FTZ R132, R132, R193.reuse ;  /* 0x000000c184847220 */ /* 0x080fe20000410000 */
[----:B------:R-:W2:Y:S01]  /*6920*/  MUFU.EX2 R163, R163 ;  /* 0x000000a300a37308 */ /* 0x000ea20000000800 */
[-C--:B------:R-:W-:Y:S01]  /*6930*/  FMUL.FTZ R133, R133, R193.reuse ;  /* 0x000000c185857220 */ /* 0x080fe20000410000 */
[----:B-----5:R-:W-:Y:S01]  /*6940*/  FADD.FTZ R153, R159, R4 ;  /* 0x000000049f997221 */ /* 0x020fe20000010000 */
[-C--:B------:R-:W-:Y:S01]  /*6950*/  FMUL.FTZ R136, R136, R193.reuse ;  /* 0x000000c188887220 */ /* 0x080fe20000410000 */
[-C--:B------:R-:W-:Y:S01]  /*6960*/  FMUL.FTZ R137, R137, R193.reuse ;  /* 0x000000c189897220 */ /* 0x080fe20000410000 */
[-C--:B------:R-:W-:Y:S01]  /*6970*/  FMUL.FTZ R140, R140, R193.reuse ;  /* 0x000000c18c8c7220 */ /* 0x080fe20000410000 */
[-C--:B------:R-:W-:Y:S01]  /*6980*/  FMUL.FTZ R141, R141, R193.reuse ;  /* 0x000000c18d8d7220 */ /* 0x080fe20000410000 */
[----:B------:R-:W-:Y:S01]  /*6990*/  FMUL.FTZ R144, R144, R193 ;  /* 0x000000c190907220 */ /* 0x000fe20000410000 */
[----:B------:R-:W3:Y:S01]  /*69a0*/  MUFU.EX2 R8, R8 ;  /* 0x0000000800087308 */ /* 0x000ee20000000800 */
[C---:B-1----:R-:W-:Y:S01]  /*69b0*/  FADD.FTZ R4, R202.reuse, R153 ;  /* 0x00000099ca047221 */ /* 0x042fe20000010000 */
[----:B------:R-:W-:Y:S01]  /*69c0*/  F2FP.BF16.F32.PACK_AB R157, R202, R159 ;  /* 0x0000009fca9d723e */ /* 0x000fe200000010ff */
[-C--:B------:R-:W-:Y:S01]  /*69d0*/  FMUL.FTZ R145, R145, R193.reuse ;  /* 0x000000c191917220 */ /* 0x080fe20000410000 */
[-C--:B------:R-:W-:Y:S01]  /*69e0*/  FMUL.FTZ R148, R148, R193.reuse ;  /* 0x000000c194947220 */ /* 0x080fe20000410000 */
[----:B------:R-:W-:Y:S01]  /*69f0*/  FMUL.FTZ R149, R149, R193 ;  /* 0x000000c195957220 */ /* 0x000fe20000410000 */
[----:B------:R-:W-:Y:S01]  /*6a00*/  F2FP.BF16.F32.PACK_AB R155, R196, R155 ;  /* 0x0000009bc49b723e */ /* 0x000fe200000010ff */
        /* <DEDUP_REMOVED lines=10> */
[C---:B---3--:R-:W-:Y:S01]  /*6ab0*/  FADD.FTZ R184, R8.reuse, R153 ;  /* 0x0000009908b87221 */ /* 0x048fe20000010000 */
[----:B------:R-:W-:Y:S01]  /*6ac0*/  F2FP.BF16.F32.PACK_AB R159, R8, R163 ;  /* 0x000000a3089f723e */ /* 0x000fe200000010ff */
[-C--:B------:R-:W-:Y:S01]  /*6ad0*/  FMUL.FTZ R39, R39, R180.reuse ;  /* 0x000000b427277220 */ /* 0x080fe20000410000 */
[-C--:B------:R-:W-:Y:S01]  /*6ae0*/  FMUL.FTZ R42, R42, R180.reuse ;  /* 0x000000b42a2a7220 */ /* 0x080fe20000410000 */
[-C--:B------:R-:W-:Y:S01]  /*6af0*/  FMUL.FTZ R43, R43, R180.reuse ;  /* 0x000000b42b2b7220 */ /* 0x080fe20000410000 */
[-C--:B------:R-:W-:Y:S01]  /*6b00*/  FMUL.FTZ R46, R46, R180.reuse ;  /* 0x000000b42e2e7220 */ /* 0x080fe20000410000 */
[-C--:B------:R-:W-:Y:S01]  /*6b10*/  FMUL.FTZ R47, R47, R180.reuse ;  /* 0x000000b42f2f7220 */ /* 0x080fe20000410000 */
[----:B------:R3:W4:Y:S01]  /*6b20*/  MUFU.EX2 R178, R158 ;  /* 0x0000009e00b27308 */ /* 0x0007220000000800 */
[----:B-1----:R-:W-:Y:S01]  /*6b30*/  FADD.FTZ R153, R167, R184 ;  /* 0x000000b8a7997221 */ /* 0x002fe20000010000 */
[-C--:B------:R-:W-:Y:S01]  /*6b40*/  FMUL.FTZ R50, R50, R180.reuse ;  /* 0x000000b432327220 */ /* 0x080fe20000410000 */
[-C--:B------:R-:W-:Y:S01]  /*6b50*/  FMUL.FTZ R51, R51, R180.reuse ;  /* 0x000000b433337220 */ /* 0x080fe20000410000 */
[-C--:B------:R-:W-:Y:S01]  /*6b60*/  FMUL.FTZ R54, R54, R180.reuse ;  /* 0x000000b436367220 */ /* 0x080fe20000410000 */
[-C--:B------:R-:W-:Y:S01]  /*6b70*/  FMUL.FTZ R55, R55, R180.reuse ;  /* 0x000000b437377220 */ /* 0x080fe20000410000 */
[-C--:B------:R-:W-:Y:S01]  /*6b80*/  FMUL.FTZ R58, R58, R180.reuse ;  /* 0x000000b43a3a7220 */ /* 0x080fe20000410000 */
[----:B------:R-:W-:Y:S01]  /*6b90*/  FMUL.FTZ R59, R59, R180 ;  /* 0x000000b43b3b7220 */ /* 0x000fe20000410000 */
[----:B------:R-:W-:Y:S01]  /*6ba0*/  MUFU.EX2 R182, R182 ;  /* 0x000000b600b67308 */ /* 0x000fe20000000800 */
[----:B---3--:R-:W-:Y:S01]  /*6bb0*/  F2FP.BF16.F32.PACK_AB R158, R165, R164 ;  /* 0x000000a4a59e723e */ /* 0x008fe200000010ff */
[C---:B--2---:R-:W-:Y:S01]  /*6bc0*/  FADD.FTZ R5, R197.reuse, R174 ;  /* 0x000000aec5057221 */ /* 0x044fe20000010000 */
[----:B------:R-:W-:Y:S01]  /*6bd0*/  F2FP.BF16.F32.PACK_AB R164, R198, R195 ;  /* 0x000000c3c6a4723e */ /* 0x000fe200000010ff */
[----:B------:R-:W-:Y:S01]  /*6be0*/  FMUL.FTZ R62, R62, R180 ;  /* 0x000000b43e3e7220 */ /* 0x000fe20000410000 */
[----:B------:R-:W-:Y:S01]  /*6bf0*/  F2FP.BF16.F32.PACK_AB R174, R197, R0 ;  /* 0x00000000c5ae723e */ /* 0x000fe200000010ff */
[-C--:B------:R-:W-:Y:S01]  /*6c00*/  FMUL.FTZ R63, R63, R180.reuse ;  /* 0x000000b43f3f7220 */ /* 0x080fe20000410000 */
[-C--:B------:R-:W-:Y:S01]  /*6c10*/  FMUL.FTZ R66, R66, R180.reuse ;  /* 0x000000b442427220 */ /* 0x080fe20000410000 */
[----:B------:R-:W1:Y:S01]  /*6c20*/  MUFU.EX2 R198, R211 ;  /* 0x000000d300c67308 */ /* 0x000e620000000800 */
[C---:B----4-:R-:W-:Y:S01]  /*6c30*/  FADD.FTZ R184, R178.reuse, R153 ;  /* 0x00000099b2b87221 */ /* 0x050fe20000010000 */
[----:B------:R-:W-:Y:S01]  /*6c40*/  F2FP.BF16.F32.PACK_AB R161, R178, R167 ;  /* 0x000000a7b2a1723e */ /* 0x000fe200000010ff */
[-C--:B------:R-:W-:Y:S01]  /*6c50*/  FMUL.FTZ R67, R67, R180.reuse ;  /* 0x000000b443437220 */ /* 0x080fe20000410000 */
[-C--:B------:R-:W-:Y:S01]  /*6c60*/  FMUL.FTZ R70, R70, R180.reuse ;  /* 0x000000b446467220 */ /* 0x080fe20000410000 */
[----:B------:R-:W-:Y:S01]  /*6c70*/  FADD.FTZ R153, R175, R184 ;  /* 0x000000b8af997221 */ /* 0x000fe20000010000 */
        /* <DEDUP_REMOVED lines=26> */
[----:B------:R2:W4:Y:S01]  /*6e20*/  MUFU.EX2 R169, R186 ;  /* 0x000000ba00a97308 */ /* 0x0005220000000800 */
[C---:B---3--:R-:W-:Y:S01]  /*6e30*/  FADD.FTZ R153, R0.reuse, R153 ;  /* 0x0000009900997221 */ /* 0x048fe20000010000 */
[----:B------:R-:W-:Y:S01]  /*6e40*/  F2FP.BF16.F32.PACK_AB R165, R0, R165 ;  /* 0x000000a500a5723e */ /* 0x000fe200000010ff */
[-C--:B------:R-:W-:Y:S01]  /*6e50*/  FMUL.FTZ R111, R111, R180.reuse ;  /* 0x000000b46f6f7220 */ /* 0x080fe20000410000 */
[-C--:B------:R-:W-:Y:S01]  /*6e60*/  FMUL.FTZ R114, R114, R180.reuse ;  /* 0x000000b472727220 */ /* 0x080fe20000410000 */
[-C--:B------:R-:W-:Y:S01]  /*6e70*/  FMUL.FTZ R115, R115, R180.reuse ;  /* 0x000000b473737220 */ /* 0x080fe20000410000 */
[-C--:B------:R-:W-:Y:S01]  /*6e80*/  FMUL.FTZ R118, R118, R180.reuse ;  /* 0x000000b476767220 */ /* 0x080fe20000410000 */
[----:B------:R-:W-:Y:S01]  /*6e90*/  FMUL.FTZ R119, R119, R180 ;  /* 0x000000b477777220 */ /* 0x000fe20000410000 */
[----:B------:R-:W3:Y:S01]  /*6ea0*/  MUFU.EX2 R4, R187 ;  /* 0x000000bb00047308 */ /* 0x000ee20000000800 */
[----:B--2---:R-:W-:Y:S01]  /*6eb0*/  FADD.FTZ R186, R182, R153 ;  /* 0x00000099b6ba7221 */ /* 0x004fe20000010000 */
[----:B-1----:R-:W-:Y:S01]  /*6ec0*/  F2FP.BF16.F32.PACK_AB R167, R183, R182 ;  /* 0x000000b6b7a7723e */ /* 0x002fe200000010ff */
[-C--:B------:R-:W-:Y:S01]  /*6ed0*/  FMUL.FTZ R122, R122, R180.reuse ;  /* 0x000000b47a7a7220 */ /* 0x080fe20000410000 */
[-C--:B------:R-:W-:Y:S01]  /*6ee0*/  FMUL.FTZ R123, R123, R180.reuse ;  /* 0x000000b47b7b7220 */ /* 0x080fe20000410000 */
[----:B------:R-:W-:Y:S01]  /*6ef0*/  FADD.FTZ R186, R183, R186 ;  /* 0x000000bab7ba7221 */ /* 0x000fe20000010000 */
[-C--:B------:R-:W-:Y:S01]  /*6f00*/  FMUL.FTZ R126, R126, R180.reuse ;  /* 0x000000b47e7e7220 */ /* 0x080fe20000410000 */
[-C--:B------:R-:W-:Y:S01]  /*6f10*/  FMUL.FTZ R127, R127, R180.reuse ;  /* 0x000000b47f7f7220 */ /* 0x080fe20000410000 */
[----:B------:R-:W1:Y:S01]  /*6f20*/  MUFU.EX2 R190, R190 ;  /* 0x000000be00be7308 */ /* 0x000e620000000800 */
[----:B----4-:R-:W-:Y:S01]  /*6f30*/  FADD.FTZ R153, R169, R186 ;  /* 0x000000baa9997221 */ /* 0x010fe20000010000 */
        /* <DEDUP_REMOVED lines=15> */
[----:B-1----:R-:W-:Y:S01]  /*7030*/  FADD.FTZ R186, R190, R153 ;  /* 0x00000099beba7221 */ /* 0x002fe20000010000 */
[----:B------:R-:W-:Y:S01]  /*7040*/  F2FP.BF16.F32.PACK_AB R153, R20, R21 ;  /* 0x000000151499723e */ /* 0x000fe200000010ff */
[----:B------:R-:W-:-:S05]  /*7050*/  FMUL.FTZ R151, R151, R180 ;  /* 0x000000b497977220 */ /* 0x000fca0000410000 */
[----:B------:R1:W4:Y:S01]  /*7060*/  MUFU.EX2 R184, R171 ;  /* 0x000000ab00b87308 */ /* 0x0003220000000800 */
[----:B--2---:R-:W-:-:S07]  /*7070*/  FADD.FTZ R186, R191, R186 ;  /* 0x000000babfba7221 */ /* 0x004fce0000010000 */
[----:B------:R-:W2:Y:S01]  /*7080*/  MUFU.EX2 R200, R200 ;  /* 0x000000c800c87308 */ /* 0x000ea20000000800 */
[----:B---3--:R-:W-:Y:S01]  /*7090*/  FADD.FTZ R21, R173, R186 ;  /* 0x000000baad157221 */ /* 0x008fe20000010000 */
[----:B-1----:R-:W-:-:S06]  /*70a0*/  F2FP.BF16.F32.PACK_AB R171, R191, R190 ;  /* 0x000000bebfab723e */ /* 0x002fcc00000010ff */
[----:B------:R-:W1:Y:S01]  /*70b0*/  MUFU.EX2 R199, R199 ;  /* 0x000000c700c77308 */ /* 0x000e620000000800 */
[C---:B----4-:R-:W-:Y:S01]  /*70c0*/  FADD.FTZ R21, R184.reuse, R21 ;  /* 0x00000015b8157221 */ /* 0x050fe20000010000 */
[----:B------:R-:W-:-:S03]  /*70d0*/  F2FP.BF16.F32.PACK_AB R173, R184, R173 ;  /* 0x000000adb8ad723e */ /* 0x000fc600000010ff */
[----:B--2---:R-:W-:-:S04]  /*70e0*/  FADD.FTZ R0, R200, R21 ;  /* 0x00000015c8007221 */ /* 0x004fc80000010000 */
[C---:B-1----:R-:W-:Y:S01]  /*70f0*/  FADD.FTZ R4, R199.reuse, R0 ;  /* 0x00000000c7047221 */ /* 0x042fe20000010000 */
[----:B------:R-:W-:Y:S01]  /*7100*/  F2FP.BF16.F32.PACK_AB R175, R199, R200 ;  /* 0x000000c8c7af723e */ /* 0x000fe200000010ff */
[----:B------:R-:W-:Y:S06]  /*7110*/  @!P0 BRA `(.L_x_1779) ;  /* 0x0000000000048947 */ /* 0x000fec0003800000 */
[----:B------:R-:W-:Y:S01]  /*7120*/  BPT.TRAP 0x1 ;  /* 0x000000040000795c */ /* 0x000fe20000300000 */
.L_x_1779:
[----:B------:R1:W2:Y:S01]  /*7130*/  SYNCS.PHASECHK.TRANS64.TRYWAIT P1, [UR27+0x22850], R12 ;  /* 0x0228500cff0075a7 */ /* 0x0002a2000802015b */
[----:B------:R-:W-:Y:S05]  /*7140*/  @!P0 BRA `(.L_x_1780) ;  /* 0x0000000000048947 */ /* 0x000fea0003800000 */
[----:B------:R-:W-:Y:S01]  /*7150*/  BPT.TRAP 0x1 ;  /* 0x000000040000795c */ /* 0x000fe20000300000 */
.L_x_1780:
[----:B--2---:R-:W-:Y:S05]  /*7160*/  @P1 BRA `(.L_x_1781) ;  /* 0x0000000000081947 */ /* 0x004fea0003800000 */
[----:B------:R-:W2:Y:S02]  /*7170*/  SYNCS.PHASECHK.TRANS64.TRYWAIT P1, [UR27+0x22850], R12 ;  /* 0x0228500cff0075a7 */ /* 0x000ea4000802015b */
[----:B--2---:R-:W-:Y:S05]  /*7180*/  @!P1 BRA `(.L_x_1782) ;  /* 0x000000d400f49947 */ /* 0x004fea0003800000 */
.L_x_1781:
[----:B------:R-:W3:Y:S01]  /*7190*/  S2R R0, SR_TID.X ;  /* 0x0000000000007919 */ /* 0x000ee20000002100 */
[----:B------:R-:W-:Y:S01]  /*71a0*/  UIMAD UR14, UR37, 0xc00, UR5 ;  /* 0x00000c00250e78a4 */ /* 0x000fe2000f8e0205 */
[----:B------:R-:W-:Y:S01]  /*71b0*/  UMOV UR11, 0x40000040 ;  /* 0x40000040000b7882 */ /* 0x000fe20000000000 */
[----:B------:R-:W4:Y:S05]  /*71c0*/  S2R R8, SR_TID.X ;  /* 0x0000000000087919 */ /* 0x000f2a0000002100 */
[----:B------:R-:W-:Y:S01]  /*71d0*/  UMOV UR10, UR14 ;  /* 0x0000000e000a7c82 */ /* 0x000fe20008000000 */
[----:B---3--:R-:W-:Y:S02]  /*71e0*/  SHF.R.U32.HI R0, RZ, 0x7, R0 ;  /* 0x00000007ff007819 */ /* 0x008fe40000011600 */
[----:B----4-:R-:W-:-:S03]  /*71f0*/  LOP3.LUT P1, RZ, R8, 0x7f, RZ, 0xc0, !PT ;  /* 0x0000007f08ff7812 */ /* 0x010fc6000782c0ff */
[----:B------:R-:W-:Y:S02]  /*7200*/  VIADD R0, R0, 0x8 ;  /* 0x0000000800007836 */ /* 0x000fe40000000000 */
[----:B------:R-:W-:-:S03]  /*7210*/  IMAD.MOV.U32 R8, RZ, RZ, R176 ;  /* 0x000000ffff087224 */ /* 0x000fc600078e00b0 */
[----:B------:R3:W-:Y:S05]  /*7220*/  BAR.SYNC.DEFER_BLOCKING R0, 0x100 ;  /* 0x000400000000751d */ /* 0x0007ea0000010000 */
[----:B--2---:R-:W-:Y:S02]  /*7230*/  @!P1 VIADD R9, R9, 0x22860 ;  /* 0x0002286009099836 */ /* 0x004fe40000000000 */
[----:B---3--:R-:W-:-:S03]  /*7240*/  IMAD.MOV.U32 R0, RZ, RZ, R14 ;  /* 0x000000ffff007224 */ /* 0x008fc600078e000e */
[----:B------:R-:W-:Y:S01]  /*7250*/  @!P1 PRMT R9, RZ, 0x654, R9 ;  /* 0x00000654ff099816 */ /* 0x000fe20000000009 */
        /* <DEDUP_REMOVED lines=37> */
[----:B------:R-:W-:Y:S02]  /*74b0*/  IMAD.MOV.U32 R8, RZ, RZ, R176 ;  /* 0x000000ffff087224 */ /* 0x000fe400078e00b0 */
[----:B------:R-:W-:-:S07]  /*74c0*/  IMAD.MOV.U32 R0, RZ, RZ, R14 ;  /* 0x000000ffff007224 */ /* 0x000fce00078e000e */
.L_x_1766:
[----:B------:R-:W-:Y:S01]  /*74d0*/  IADD3 R10, R17, 0x80, -R18 ;  /* 0x00000080110a7810 */ /* 0x000fe20007ffe812 */
[----:B------:R-:W-:Y:S02]  /*74e0*/  ULDC UR15, c[0x0][0x9e4] ;  /* 0x00027900000f7ab9 */ /* 0x000fe40000000800 */
[----:B------:R-:W-:Y:S02]  /*74f0*/  UISETP.GE.AND UP0, UPT, UR15, 0x1, UPT ;  /* 0x000000010f00788c */ /* 0x000fe4000bf06270 */
[----:B------:R-:W-:-:S04]  /*7500*/  IMAD R10, R201, 0x80, R10 ;  /* 0x00000080c90a7824 */ /* 0x000fc800078e020a */
[----:B------:R-:W-:Y:S02]  /*7510*/  PLOP3.LUT P1, PT, PT, PT, UP0, 0x40, 0x0 ;  /* 0x000000000000781c */ /* 0x000fe40003f2e808 */
[----:B------:R-:W-:-:S13]  /*7520*/  R2UR UR10, R10 ;  /* 0x000000000a0a72ca */ /* 0x000fda00000e0000 */
[----:B------:R-:W-:Y:S01]  /*7530*/  UIADD3 UR14, UR10, -UR7, URZ ;  /* 0x800000070a0e7290 */ /* 0x000fe2000fffe03f */
[----:B------:R-:W-:Y:S11]  /*7540*/  @P1 BRA `(.L_x_1784) ;  /* 0x0000000000481947 */ /* 0x000ff60003800000 */
        /* <DEDUP_REMOVED lines=11> */
.L_x_1785:
[----:B------:R-:W-:-:S11]  /*7600*/  UISETP.NE.AND UP1, UPT, UR15, 0x1, UPT ;  /* 0x000000010f00788c */ /* 0x000fd6000bf25270 */
[----:B------:R-:W-:Y:S02]  /*7610*/  @UP1 ULDC.64 UR18, c[0x0][0x9e8] ;  /* 0x00027a0000121ab9 */ /* 0x000fe40000000a00 */
[----:B------:R-:W-:-:S04]  /*7620*/  UIMAD.WIDE.U32 UR10, UR7, UR18, URZ ;  /* 0x00000012070a72a5 */ /* 0x000fc8000f8e003f */
[----:B------:R-:W-:-:S12]  /*7630*/  @UP1 USHF.R.U32.HI UR7, URZ, UR19, UR11 ;  /* 0x000000133f071299 */ /* 0x000fd8000801160b */
.L_x_1786:
[----:B------:R-:W-:-:S04]  /*7640*/  UIMAD UR7, UR7, UR15, URZ ;  /* 0x0000000f070772a4 */ /* 0x000fc8000f8e023f */
[----:B------:R-:W-:-:S04]  /*7650*/  UISETP.LT.AND UP1, UPT, UR14, UR7, UPT ;  /* 0x000000070e00728c */ /* 0x000fc8000bf21270 */
[----:B------:R-:W-:-:S12]  /*7660*/  USEL UR14, UR14, UR7, !UP1 ;  /* 0x000000070e0e7287 */ /* 0x000fd8000c800000 */
.L_x_1784:
        /* <DEDUP_REMOVED lines=12> */
.L_x_1796:
        /* <DEDUP_REMOVED lines=9> */
.L_x_1788:
[----:B------:R-:W2:Y:S01]  /*77c0*/  S2UR UR11, SR_CgaCtaId ;  /* 0x00000000000b79c3 */ /* 0x000ea20000008800 */
[----:B------:R-:W-:Y:S01]  /*77d0*/  UMOV UR10, 0x400 ;  /* 0x00000400000a7882 */ /* 0x000fe20000000000 */
[----:B------:R-:W-:-:S05]  /*77e0*/  IMAD.U32 R7, RZ, RZ, UR40 ;  /* 0x00000028ff077e24 */ /* 0x000fca000f8e00ff */
[----:B------:R-:W-:Y:S01]  /*77f0*/  SHF.L.U32 R7, R7, 0x1f, RZ ;  /* 0x0000001f07077819 */ /* 0x000fe200000006ff */
[----:B--2---:R-:W-:-:S04]  /*7800*/  ULEA UR10, UR11, UR10, 0x18 ;  /* 0x0000000a0b0a7291 */ /* 0x004fc8000f8ec03f */
[----:B------:R-:W-:-:S09]  /*7810*/  ULEA UR24, UR37, UR10, 0x3 ;  /* 0x0000000a25187291 */ /* 0x000fd2000f8e183f */
[----:B------:R2:W3:Y:S01]  /*7820*/  SYNCS.PHASECHK.TRANS64.TRYWAIT P2, [UR24+0x22830], R7 ;  /* 0x02283007ff0075a7 */ /* 0x0004e20008040158 */
[----:B------:R-:W-:Y:S05]  /*7830*/  @!P0 BRA `(.L_x_1789) ;  /* 0x0000000000048947 */ /* 0x000fea0003800000 */
[----:B------:R-:W-:Y:S01]  /*7840*/  BPT.TRAP 0x1 ;  /* 0x000000040000795c */ /* 0x000fe20000300000 */
.L_x_1789:
[----:B---3--:R-:W-:Y:S05]  /*7850*/  @P2 BRA `(.L_x_1790) ;  /* 0x0000000000082947 */ /* 0x008fea0003800000 */
[----:B------:R-:W3:Y:S02]  /*7860*/  SYNCS.PHASECHK.TRANS64.TRYWAIT P2, [UR24+0x22830], R7 ;  /* 0x02283007ff0075a7 */ /* 0x000ee40008040158 */
[----:B---3--:R-:W-:Y:S05]  /*7870*/  @!P2 BRA `(.L_x_1791) ;  /* 0x000000d0004ca947 */ /* 0x008fea0003800000 */
.L_x_1790:
[----:B------:R-:W-:Y:S01]  /*7880*/  UIMAD UR22, UR37, 0x300, UR4 ;  /* 0x00000300251678a4 */ /* 0x000fe2000f8e0204 */
[----:B------:R-:W-:Y:S01]  /*7890*/  WARPGROUP.ARRIVE ;  /* 0x00000000000079c5 */ /* 0x000fe20000000000 */
[----:B------:R-:W-:Y:S01]  /*78a0*/  UMOV UR23, 0x40000040 ;  /* 0x4000004000177882 */ /* 0x000fe20000000000 */
[----:B------:R-:W-:Y:S01]  /*78b0*/  UMOV UR11, 0x40000040 ;  /* 0x40000040000b7882 */ /* 0x000fe20000000000 */
[----:B------:R-:W-:-:S03]  /*78c0*/  UIADD3 UR10, UR22, 0x2, URZ ;  /* 0x00000002160a7890 */ /* 0x000fc6000fffe03f */
[----:B------:R-:W4:Y:S01]  /*78d0*/  S2R R203, SR_TID.X ;  /* 0x0000000000cb7919 */ /* 0x000f220000002100 */
[----:B------:R-:W-:Y:S01]  /*78e0*/  UIADD3 UR14, UR22, 0x4, URZ ;  /* 0x00000004160e7890 */ /* 0x000fe2000fffe03f */
[----:B------:R-:W-:Y:S01]  /*78f0*/  UMOV UR15, 0x40000040 ;  /* 0x40000040000f7882 */ /* 0x000fe20000000000 */
[----:B------:R-:W-:Y:S01]  /*7900*/  HGMMA.64x96x16.F32.BF16 R152, gdesc[UR20], RZ, !UPT, gsb0 ;  /* 0x01600000149879f0 */ /* 0x000fe2000c0018ff */
[----:B------:R-:W-:Y:S01]  /*7910*/  UIADD3 UR18, UR22, 0x6, URZ ;  /* 0x0000000616127890 */ /* 0x000fe2000fffe03f */
[----:B------:R-:W-:Y:S01]  /*7920*/  UMOV UR19, 0x40000040 ;  /* 0x4000004000137882 */ /* 0x000fe20000000000 */
[----:B----4-:R-:W-:Y:S02]  /*7930*/  LOP3.LUT P2, RZ, R203, 0x7f, RZ, 0xc0, !PT ;  /* 0x0000007fcbff7812 */ /* 0x010fe4000784c0ff */
[----:B------:R-:W-:Y:S01]  /*7940*/  SHF.R.U32.HI R203, RZ, 0x7, R203 ;  /* 0x00000007ffcb7819 */ /* 0x000fe200000116cb */
        /* <DEDUP_REMOVED lines=10> */
[----:B---3--:R-:W-:Y:S02]  /*79f0*/  FMNMX.FTZ R0, R152, R11, !PT ;  /* 0x0000000b98007209 */ /* 0x008fe40007810000 */
        /* <DEDUP_REMOVED lines=23> */
[----:B01----:R-:W-:-:S05]  /*7b70*/  FMNMX.FTZ R12, R197, R0, !PT ;  /* 0x00000000c50c7209 */ /* 0x003fca0007810000 */
[----:B------:R-:W0:Y:S02]  /*7b80*/  SHFL.BFLY PT, R13, R12, 0x2, 0x1f ;  /* 0x0c401f000c0d7f89 */ /* 0x000e2400000e0000 */
[----:B0-----:R-:W-:-:S05]  /*7b90*/  FMNMX.FTZ R14, R12, R13, !PT ;  /* 0x0000000d0c0e7209 */ /* 0x001fca0007810000 */
[----:B------:R-:W0:Y:S02]  /*7ba0*/  SHFL.BFLY PT, R13, R14, 0x1, 0x1f ;  /* 0x0c201f000e0d7f89 */ /* 0x000e2400000e0000 */
[----:B0-----:R-:W-:Y:S02]  /*7bb0*/  FMNMX.FTZ R0, R14, R13, !PT ;  /* 0x0000000d0e007209 */ /* 0x001fe40007810000 */
[----:B------:R-:W-:-:S03]  /*7bc0*/  FMNMX.FTZ R13, R155, R8, !PT ;  /* 0x000000089b0d7209 */ /* 0x000fc60007810000 */
[----:B------:R-:W-:Y:S01]  /*7bd0*/  FADD.FTZ R6, -R0, R11 ;  /* 0x0000000b00067221 */ /* 0x000fe20000010100 */
[----:B------:R-:W-:-:S03]  /*7be0*/  FMNMX.FTZ R8, R158, R13, !PT ;  /* 0x0000000d9e087209 */ /* 0x000fc60007810000 */
[----:B------:R-:W-:Y:S01]  /*7bf0*/  FMUL.FTZ R10, R6, UR6 ;  /* 0x00000006060a7c20 */ /* 0x000fe20008410000 */
[----:B------:R-:W-:Y:S01]  /*7c00*/  FMNMX.FTZ R13, R159, R8, !PT ;  /* 0x000000089f0d7209 */ /* 0x000fe20007810000 */
[----:B------:R-:W-:-:S03]  /*7c10*/  FMUL.FTZ R6, R0, UR6 ;  /* 0x0000000600067c20 */ /* 0x000fc60008410000 */
[----:B------:R-:W-:Y:S01]  /*7c20*/  FMNMX.FTZ R8, R162, R13, !PT ;  /* 0x0000000da2087209 */ /* 0x000fe20007810000 */
[--C-:B------:R-:W-:Y:S01]  /*7c30*/  FFMA.FTZ R11, R152, UR6, -R6.reuse ;  /* 0x00000006980b7c23 */ /* 0x100fe20008010806 */
        /* <DEDUP_REMOVED lines=15> */
[----:B------:R-:W-:Y:S01]  /*7d30*/  FFMA.FTZ R196, R196, UR6, -R6 ;  /* 0x00000006c4c47c23 */ /* 0x000fe20008010806 */
[----:B------:R-:W0:Y:S02]  /*7d40*/  MUFU.EX2 R10, R10 ;  /* 0x0000000a000a7308 */ /* 0x000e240000000800 */
[----:B------:R-:W-:-:S04]  /*7d50*/  FMNMX.FTZ R15, R171, R8, !PT ;  /* 0x00000008ab0f7209 */ /* 0x000fc80007810000 */
[----:B------:R-:W-:Y:S01]  /*7d60*/  FMNMX.FTZ R8, R174, R15, !PT ;  /* 0x0000000fae087209 */ /* 0x000fe20007810000 */
[--C-:B------:R-:W-:Y:S01]  /*7d70*/  FFMA.FTZ R15, R161, UR6, -R6.reuse ;  /* 0x00000006a10f7c23 */ /* 0x100fe20008010806 */
[--C-:B------:R-:W-:Y:S01]  /*7d80*/  FFMA.FTZ R161, R177, UR6, -R6.reuse ;  /* 0x00000006b1a17c23 */ /* 0x100fe20008010806 */
[----:B------:R-:W-:Y:S01]  /*7d90*/  FFMA.FTZ R177, R192, UR6, -R6 ;  /* 0x00000006c0b17c23 */ /* 0x000fe20008010806 */
[----:B------:R-:W-:Y:S01]  /*7da0*/  FMNMX.FTZ R21, R175, R8, !PT ;  /* 0x00000008af157209 */ /* 0x000fe20007810000 */
[----:B------:R-:W1:Y:S03]  /*7db0*/  MUFU.EX2 R11, R11 ;  /* 0x0000000b000b7308 */ /* 0x000e660000000800 */
[----:B------:R-:W-:Y:S01]  /*7dc0*/  FMNMX.FTZ R8, R178, R21, !PT ;  /* 0x00000015b2087209 */ /* 0x000fe20007810000 */
[----:B0-----:R-:W-:-:S03]  /*7dd0*/  FMUL.FTZ R24, R24, R10 ;  /* 0x0000000a18187220 */ /* 0x001fc60000410000 */
[----:B------:R-:W-:Y:S01]  /*7de0*/  FMNMX.FTZ R21, R179, R8, !PT ;  /* 0x00000008b3157209 */ /* 0x000fe20007810000 */
[----:B------:R-:W0:Y:S01]  /*7df0*/  MUFU.EX2 R152, R152 ;  /* 0x0000009800987308 */ /* 0x000e220000000800 */
[-C--:B------:R-:W-:Y:S01]  /*7e00*/  FMUL.FTZ R25, R25, R10.reuse ;  /* 0x0000000a19197220 */ /* 0x080fe20000410000 */
[----:B------:R-:W-:Y:S01]  /*7e10*/  FMUL.FTZ R28, R28, R10 ;  /* 0x0000000a1c1c7220 */ /* 0x000fe20000410000 */
[----:B------:R-:W-:Y:S01]  /*7e20*/  FMNMX.FTZ R8, R182, R21, !PT ;  /* 0x00000015b6087209 */ /* 0x000fe20007810000 */
[--C-:B------:R-:W-:Y:S01]  /*7e30*/  FFMA.FTZ R21, R165, UR6, -R6.reuse ;  /* 0x00000006a5157c23 */ /* 0x100fe20008010806 */
[--C-:B------:R-:W-:Y:S01]  /*7e40*/  FFMA.FTZ R165, R180, UR6, -R6.reuse ;  /* 0x00000006b4a57c23 */ /* 0x100fe20008010806 */
[--C-:B------:R-:W-:Y:S01]  /*7e50*/  FFMA.FTZ R180, R193, UR6, -R6.reuse ;  /* 0x00000006c1b47c23 */ /* 0x100fe20008010806 */
[----:B------:R-:W-:Y:S01]  /*7e60*/  FMNMX.FTZ R153, R183, R8, !PT ;  /* 0x00000008b7997209 */ /* 0x000fe20007810000 */
[----:B------:R-:W-:Y:S01]  /*7e70*/  MUFU.EX2 R12, R12 ;  /* 0x0000000c000c7308 */ /* 0x000fe20000000800 */
[----:B-1----:R-:W-:Y:S01]  /*7e80*/  FFMA.FTZ R5, R10, R5, R11 ;  /* 0x000000050a057223 */ /* 0x002fe2000001000b */
[-C--:B------:R-:W-:Y:S01]  /*7e90*/  FMUL.FTZ R29, R29, R10.reuse ;  /* 0x0000000a1d1d7220 */ /* 0x080fe20000410000 */
[----:B------:R-:W-:Y:S01]  /*7ea0*/  FMNMX.FTZ R8, R186, R153, !PT ;  /* 0x00000099ba087209 */ /* 0x000fe20007810000 */
[-C--:B------:R-:W-:Y:S01]  /*7eb0*/  FMUL.FTZ R32, R32, R10.reuse ;  /* 0x0000000a20207220 */ /* 0x080fe20000410000 */
[-C--:B------:R-:W-:Y:S01]  /*7ec0*/  FMUL.FTZ R33, R33, R10.reuse ;  /* 0x0000000a21217220 */ /* 0x080fe20000410000 */
[----:B------:R-:W-:Y:S01]  /*7ed0*/  FMUL.FTZ R36, R36, R10 ;  /* 0x0000000a24247220 */ /* 0x000fe20000410000 */
[----:B------:R-:W-:Y:S01]  /*7ee0*/  FMNMX.FTZ R153, R187, R8, !PT ;  /* 0x00000008bb997209 */ /* 0x000fe20007810000 */
[----:B------:R-:W-:Y:S01]  /*7ef0*/  MUFU.EX2 R13, R13 ;  /* 0x0000000d000d7308 */ /* 0x000fe20000000800 */
[C---:B0-----:R-:W-:Y:S01]  /*7f00*/  FADD.FTZ R5, R152.reuse, R5 ;  /* 0x0000000598057221 */ /* 0x041fe20000010000 */
[----:B------:R-:W-:Y:S01]  /*7f10*/  F2FP.BF16.F32.PACK_AB R152, R152, R11 ;  /* 0x0000000b9898723e */ /* 0x000fe200000010ff */
[----:B------:R-:W-:Y:S01]  /*7f20*/  FMUL.FTZ R37, R37, R10 ;  /* 0x0000000a25257220 */ /* 0x000fe20000410000 */
[----:B------:R-:W-:Y:S01]  /*7f30*/  FMNMX.FTZ R8, R190, R153, !PT ;  /* 0x00000099be087209 */ /* 0x000fe20007810000 */
[--C-:B------:R-:W-:Y:S01]  /*7f40*/  FFMA.FTZ R153, R169, UR6, -R6.reuse ;  /* 0x00000006a9997c23 */ /* 0x100fe20008010806 */
[--C-:B------:R-:W-:Y:S01]  /*7f50*/  FFMA.FTZ R169, R184, UR6, -R6.reuse ;  /* 0x00000006b8a97c23 */ /* 0x100fe20008010806 */
[--C-:B------:R-:W-:Y:S01]  /*7f60*/  FFMA.FTZ R184, R197, UR6, -R6.reuse ;  /* 0x00000006c5b87c23 */ /* 0x100fe20008010806 */
[----:B------:R-:W-:Y:S01]  /*7f70*/  FMNMX.FTZ R157, R191, R8, !PT ;  /* 0x00000008bf9d7209 */ /* 0x000fe20007810000 */
[----:B------:R-:W-:Y:S01]  /*7f80*/  MUFU.EX2 R156, R156 ;  /* 0x0000009c009c7308 */ /* 0x000fe20000000800 */
[-C--:B------:R-:W-:Y:S01]  /*7f90*/  FMUL.FTZ R40, R40, R10.reuse ;  /* 0x0000000a28287220 */ /* 0x080fe20000410000 */
[-C--:B------:R-:W-:Y:S01]  /*7fa0*/  FMUL.FTZ R41, R41, R10.reuse ;  /* 0x0000000a29297220 */ /* 0x080fe20000410000 */
[----:B------:R-:W-:Y:S01]  /*7fb0*/  FMNMX.FTZ R8, R194, R157, !PT ;  /* 0x0000009dc2087209 */ /* 0x000fe20007810000 */
[-C--:B------:R-:W-:Y:S01]  /*7fc0*/  FMUL.FTZ R44, R44, R10.reuse ;  /* 0x0000000a2c2c7220 */ /* 0x080fe20000410000 */
[-C--:B------:R-:W-:Y:S01]  /*7fd0*/  FMUL.FTZ R45, R45, R10.reuse ;  /* 0x0000000a2d2d7220 */ /* 0x080fe20000410000 */
[----:B------:R-:W-:Y:S01]  /*7fe0*/  FMUL.FTZ R48, R48, R10 ;  /* 0x0000000a30307220 */ /* 0x000fe20000410000 */
[----:B------:R-:W-:Y:S01]  /*7ff0*/  FMNMX.FTZ R157, R195, R8, !PT ;  /* 0x00000008c39d7209 */ /* 0x000fe20007810000 */
[----:B------:R-:W-:Y:S01]  /*8000*/  MUFU.EX2 R15, R15 ;  /* 0x0000000f000f7308 */ /* 0x000fe20000000800 */
[-C--:B------:R-:W-:Y:S01]  /*8010*/  FMUL.FTZ R49, R49, R10.reuse ;  /* 0x0000000a31317220 */ /* 0x080fe20000410000 */
[-C--:B------:R-:W-:Y:S01]  /*8020*/  FMUL.FTZ R52, R52, R10.reuse ;  /* 0x0000000a34347220 */ /* 0x080fe20000410000 */
[----:B------:R-:W-:Y:S01]  /*8030*/  FMNMX.FTZ R8, R198, R157, !PT ;  /* 0x0000009dc6087209 */ /* 0x000fe20007810000 */
[--C-:B------:R-:W-:Y:S01]  /*8040*/  FFMA.FTZ R157, R173, UR6, -R6.reuse ;  /* 0x00000006ad9d7c23 */ /* 0x100fe20008010806 */
[-C--:B------:R-:W-:Y:S01]  /*8050*/  FMUL.FTZ R53, R53, R10.reuse ;  /* 0x0000000a35357220 */ /* 0x080fe20000410000 */
[----:B------:R-:W-:Y:S01]  /*8060*/  FMUL.FTZ R56, R56, R10 ;  /* 0x0000000a38387220 */ /* 0x000fe20000410000 */
[----:B------:R-:W-:Y:S01]  /*8070*/  FMNMX.FTZ R8, R199, R8, !PT ;  /* 0x00000008c7087209 */ /* 0x000fe20007810000 */
[----:B------:R-:W-:Y:S01]  /*8080*/  MUFU.EX2 R14, R14 ;  /* 0x0000000e000e7308 */ /* 0x000fe20000000800 */
[-C--:B------:R-:W-:Y:S01]  /*8090*/  FMUL.FTZ R57, R57, R10.reuse ;  /* 0x0000000a39397220 */ /* 0x080fe20000410000 */
[-C--:B------:R-:W-:Y:S01]  /*80a0*/  FMUL.FTZ R60, R60, R10.reuse ;  /* 0x0000000a3c3c7220 */ /* 0x080fe20000410000 */
[-C--:B------:R-:W-:Y:S01]  /*80b0*/  FMUL.FTZ R61, R61, R10.reuse ;  /* 0x0000000a3d3d7220 */ /* 0x080fe20000410000 */
[----:B------:R-:W0:Y:S01]  /*80c0*/  SHFL.BFLY PT, R173, R8, 0x2, 0x1f ;  /* 0x0c401f0008ad7f89 */ /* 0x000e2200000e0000 */
        /* <DEDUP_REMOVED lines=23> */
[----:B0-----:R-:W-:Y:S01]  /*8240*/  FMNMX.FTZ R181, R8, R173, !PT ;  /* 0x000000ad08b57209 */ /* 0x001fe20007810000 */
[----:B------:R-:W-:Y:S01]  /*8250*/  FFMA.FTZ R173, R188, UR6, -R6 ;  /* 0x00000006bcad7c23 */ /* 0x000fe20008010806 */
[-C--:B------:R-:W-:Y:S01]  /*8260*/  FMUL.FTZ R104, R104, R10.reuse ;  /* 0x0000000a68687220 */ /* 0x080fe20000410000 */
[-C--:B------:R-:W-:Y:S01]  /*8270*/  FMUL.FTZ R105, R105, R10.reuse ;  /* 0x0000000a69697220 */ /* 0x080fe20000410000 */
[----:B------:R-:W-:Y:S01]  /*8280*/  MUFU.EX2 R20, R20 ;  /* 0x0000001400147308 */ /* 0x000fe20000000800 */
[----:B------:R-:W0:Y:S01]  /*8290*/  SHFL.BFLY PT, R8, R181, 0x1, 0x1f ;  /* 0x0c201f00b5087f89 */ /* 0x000e2200000e0000 */
        /* <DEDUP_REMOVED lines=23> */
[----:B0-----:R-:W-:Y:S01]  /*8410*/  FMNMX.FTZ R8, R181, R8, !PT ;  /* 0x00000008b5087209 */ /* 0x001fe20007810000 */
[-C--:B------:R-:W-:Y:S01]  /*8420*/  FMUL.FTZ R148, R148, R10.reuse ;  /* 0x0000000a94947220 */ /* 0x080fe20000410000 */
[----:B------:R-:W-:-:S03]  /*8430*/  FMUL.FTZ R149, R149, R10 ;  /* 0x0000000a95957220 */ /* 0x000fc60000410000 */
[C---:B------:R-:W-:Y:S01]  /*8440*/  FMUL.FTZ R193, R8.reuse, UR6 ;  /* 0x0000000608c17c20 */ /* 0x040fe20008410000 */
[----:B------:R-:W-:Y:S01]  /*8450*/  FADD.FTZ R6, -R8, R201 ;  /* 0x000000c908067221 */ /* 0x000fe20000010100 */
[----:B------:R0:W-:Y:S02]  /*8460*/  MUFU.EX2 R181, R196 ;  /* 0x000000c400b57308 */ /* 0x0001e40000000800 */
[--C-:B------:R-:W-:Y:S01]  /*8470*/  FFMA.FTZ R188, R154, UR6, -R193.reuse ;  /* 0x000000069abc7c23 */ /* 0x100fe200080108c1 */
[----:B------:R-:W-:Y:S01]  /*8480*/  FMUL.FTZ R6, R6, UR6 ;  /* 0x0000000606067c20 */ /* 0x000fe20008410000 */
[--C-:B------:R-:W-:Y:S01]  /*8490*/  FFMA.FTZ R155, R155, UR6, -R193.reuse ;  /* 0x000000069b9b7c23 */ /* 0x100fe200080108c1 */
[--C-:B------:R-:W-:Y:S01]  /*84a0*/  FFMA.FTZ R189, R158, UR6, -R193.reuse ;  /* 0x000000069ebd7c23 */ /* 0x100fe200080108c1 */
[--C-:B------:R-:W-:Y:S01]  /*84b0*/  FFMA.FTZ R192, R159, UR6, -R193.reuse ;  /* 0x000000069fc07c23 */ /* 0x100fe200080108c1 */
[--C-:B------:R-:W-:Y:S01]  /*84c0*/  FFMA.FTZ R210, R175, UR6, -R193.reuse ;  /* 0x00000006afd27c23 */ /* 0x100fe200080108c1 */
[----:B------:R1:W-:Y:S01]  /*84d0*/  MUFU.EX2 R185, R6 ;  /* 0x0000000600b97308 */ /* 0x0003e20000000800 */
[--C-:B------:R-:W-:Y:S01]  /*84e0*/  FFMA.FTZ R175, R178, UR6, -R193.reuse ;  /* 0x00000006b2af7c23 */ /* 0x100fe200080108c1 */
[--C-:B------:R-:W-:Y:S01]  /*84f0*/  FFMA.FTZ R178, R179, UR6, -R193.reuse ;  /* 0x00000006b3b27c23 */ /* 0x100fe200080108c1 */
[--C-:B------:R-:W-:Y:S01]  /*8500*/  FFMA.FTZ R159, R162, UR6, -R193.reuse ;  /* 0x00000006a29f7c23 */ /* 0x100fe200080108c1 */
[----:B------:R-:W-:Y:S01]  /*8510*/  FFMA.FTZ R179, R182, UR6, -R193 ;  /* 0x00000006b6b37c23 */ /* 0x000fe200080108c1 */
[----:B------:R-:W-:-:S02]  /*8520*/  IMAD.U32 R182, RZ, RZ, UR24 ;  /* 0x00000018ffb67e24 */ /* 0x000fc4000f8e00ff */
[--C-:B0-----:R-:W-:Y:S01]  /*8530*/  FFMA.FTZ R196, R163, UR6, -R193.reuse ;  /* 0x00000006a3c47c23 */ /* 0x101fe200080108c1 */
[--C-:B------:R-:W-:Y:S01]  /*8540*/  FFMA.FTZ R163, R166, UR6, -R193.reuse ;  /* 0x00000006a6a37c23 */ /* 0x100fe200080108c1 */
[----:B------:R-:W0:Y:S01]  /*8550*/  MUFU.EX2 R188, R188 ;  /* 0x000000bc00bc7308 */ /* 0x000e220000000800 */
[----:B------:R-:W-:Y:S01]  /*8560*/  @!P2 VIADD R154, R182, 0x22840 ;  /* 0x00022840b69aa836 */ /* 0x000fe20000000000 */
[----:B-1----:R-:W-:Y:S01]  /*8570*/  IADD3 R6, -R203, 0xb, RZ ;  /* 0x0000000bcb067810 */ /* 0x002fe20007ffe1ff */
[--C-:B------:R-:W-:Y:S01]  /*8580*/  FFMA.FTZ R200, R167, UR6, -R193.reuse ;  /* 0x00000006a7c87c23 */ /* 0x100fe200080108c1 */
[--C-:B------:R-:W-:Y:S01]  /*8590*/  FFMA.FTZ R167, R170, UR6, -R193.reuse ;  /* 0x00000006aaa77c23 */ /* 0x100fe200080108c1 */
[--C-:B------:R-:W-:Y:S01]  /*85a0*/  FFMA.FTZ R202, R171, UR6, -R193.reuse ;  /* 0x00000006abca7c23 */ /* 0x100fe200080108c1 */
[----:B------:R-:W-:Y:S01]  /*85b0*/  @!P2 PRMT R154, RZ, 0x654, R154 ;  /* 0x00000654ff9aa816 */ /* 0x000fe2000000009a */
[----:B------:R1:W-:Y:S06]  /*85c0*/  BAR.ARV R6, 0x100 ;  /* 0x000400060000751d */ /* 0x0003ec0000002000 */
[----:B------:R-:W3:Y:S01]  /*85d0*/  MUFU.EX2 R155, R155 ;  /* 0x0000009b009b7308 */ /* 0x000ee20000000800 */
[----:B------:R4:W-:Y:S01]  /*85e0*/  @!P2 SYNCS.ARRIVE.TRANS64.RED.A1T0 RZ, [R154+URZ], RZ ;  /* 0x000000ff9affa9a7 */ /* 0x0009e2000810043f */
[--C-:B------:R-:W-:Y:S01]  /*85f0*/  FFMA.FTZ R171, R174, UR6, -R193.reuse ;  /* 0x00000006aeab7c23 */ /* 0x100fe200080108c1 */
[--C-:B------:R-:W-:Y:S01]  /*8600*/  FFMA.FTZ R212, R183, UR6, -R193.reuse ;  /* 0x00000006b7d47c23 */ /* 0x100fe200080108c1 */
[----:B0-----:R-:W-:Y:S01]  /*8610*/  FFMA.FTZ R4, R185, R4, R188 ;  /* 0x00000004b9047223 */ /* 0x001fe200000100bc */
[--C-:B------:R-:W-:Y:S01]  /*8620*/  FFMA.FTZ R183, R186, UR6, -R193.reuse ;  /* 0x00000006bab77c23 */ /* 0x100fe200080108c1 */
[--C-:B------:R-:W-:Y:S01]  /*8630*/  FFMA.FTZ R186, R187, UR6, -R193.reuse ;  /* 0x00000006bbba7c23 */ /* 0x100fe200080108c1 */
[----:B------:R-:W-:Y:S01]  /*8640*/  FFMA.FTZ R187, R190, UR6, -R193 ;  /* 0x00000006bebb7c23 */ /* 0x000fe200080108c1 */
[----:B------:R-:W0:Y:S01]  /*8650*/  MUFU.EX2 R189, R189 ;  /* 0x000000bd00bd7308 */ /* 0x000e220000000800 */
[----:B----4-:R-:W-:Y:S01]  /*8660*/  FADD.FTZ R154, R12, R5 ;  /* 0x000000050c9a7221 */ /* 0x010fe20000010000 */
[--C-:B------:R-:W-:Y:S01]  /*8670*/  FFMA.FTZ R190, R191, UR6, -R193.reuse ;  /* 0x00000006bfbe7c23 */ /* 0x100fe200080108c1 */
[--C-:B------:R-:W-:Y:S01]  /*8680*/  FFMA.FTZ R191, R194, UR6, -R193.reuse ;  /* 0x00000006c2bf7c23 */ /* 0x100fe200080108c1 */
[--C-:B------:R-:W-:Y:S01]  /*8690*/  FFMA.FTZ R195, R195, UR6, -R193.reuse ;  /* 0x00000006c3c37c23 */ /* 0x100fe200080108c1 */
[----:B------:R-:W-:Y:S01]  /*86a0*/  FADD.FTZ R5, R13, R154 ;  /* 0x0000009a0d057221 */ /* 0x000fe20000010000 */
[--C-:B------:R-:W-:Y:S01]  /*86b0*/  FFMA.FTZ R198, R198, UR6, -R193.reuse ;  /* 0x00000006c6c67c23 */ /* 0x100fe200080108c1 */
[----:B------:R-:W-:Y:S01]  /*86c0*/  FFMA.FTZ R193, R199, UR6, -R193 ;  /* 0x00000006c7c17c23 */ /* 0x000fe200080108c1 */
[----:B------:R-:W4:Y:S01]  /*86d0*/  MUFU.EX2 R192, R192 ;  /* 0x000000c000c07308 */ /* 0x000f220000000800 */
[----:B---3--:R-:W-:Y:S01]  /*86e0*/  FADD.FTZ R4, R155, R4 ;  /* 0x000000049b047221 */ /* 0x008fe20000010000 */
[----:B------:R-:W-:Y:S01]  /*86f0*/  FADD.FTZ R154, R156, R5 ;  /* 0x000000059c9a7221 */ /* 0x000fe20000010000 */
[----:B------:R-:W-:Y:S01]  /*8700*/  F2FP.BF16.F32.PACK_AB R162, R157, R20 ;  /* 0x000000149da2723e */ /* 0x000fe200000010ff */
[-C--:B------:R-:W-:Y:S01]  /*8710*/  FMUL.FTZ R26, R26, R185.reuse ;  /* 0x000000b91a1a7220 */ /* 0x080fe20000410000 */
[C---:B------:R-:W-:Y:S01]  /*8720*/  F2FP.BF16.F32.PACK_AB R156, R15.reuse, R156 ;  /* 0x0000009c0f9c723e */ /* 0x040fe200000010ff */
[----:B------:R-:W-:Y:S01]  /*8730*/  FADD.FTZ R5, R15, R154 ;  /* 0x0000009a0f057221 */ /* 0x000fe20000010000 */
[-C--:B------:R-:W-:Y:S01]  /*8740*/  FMUL.FTZ R27, R27, R185.reuse ;  /* 0x000000b91b1b7220 */ /* 0x080fe20000410000 */
[----:B------:R-:W3:Y:S01]  /*8750*/  MUFU.EX2 R159, R159 ;  /* 0x0000009f009f7308 */ /* 0x000ee20000000800 */
[----:B0-----:R-:W-:Y:S01]  /*8760*/  FADD.FTZ R11, R189, R4 ;  /* 0x00000004bd0b7221 */ /* 0x001fe20000010000 */
[----:B------:R-:W-:Y:S01]  /*8770*/  FADD.FTZ R154, R14, R5 ;  /* 0x000000050e9a7221 */ /* 0x000fe20000010000 */
[-C--:B------:R-:W-:Y:S01]  /*8780*/  FMUL.FTZ R30, R30, R185.reuse ;  /* 0x000000b91e1e7220 */ /* 0x080fe20000410000 */
[-C--:B------:R-:W-:Y:S01]  /*8790*/  FMUL.FTZ R31, R31, R185.reuse ;  /* 0x000000b91f1f7220 */ /* 0x080fe20000410000 */
[-C--:B------:R-:W-:Y:S01]  /*87a0*/  FMUL.FTZ R34, R34, R185.reuse ;  /* 0x000000b922227220 */ /* 0x080fe20000410000 */
[----:B------:R-:W-:Y:S01]  /*87b0*/  FADD.FTZ R5, R21, R154 ;  /* 0x0000009a15057221 */ /* 0x000fe20000010000 */
[-C--:B------:R-:W-:Y:S01]  /*87c0*/  FMUL.FTZ R35, R35, R185.reuse ;  /* 0x000000b923237220 */ /* 0x080fe20000410000 */
[----:B------:R-:W0:Y:S01]  /*87d0*/  MUFU.EX2 R196, R196 ;  /* 0x000000c400c47308 */ /* 0x000e220000000800 */
[----:B----4-:R-:W-:Y:S01]  /*87e0*/  FADD.FTZ R4, R192, R11 ;  /* 0x0000000bc0047221 */ /* 0x010fe20000010000 */
[----:B------:R-:W-:Y:S01]  /*87f0*/  FADD.FTZ R154, R160, R5 ;  /* 0x00000005a09a7221 */ /* 0x000fe20000010000 */
[----:B------:R-:W-:Y:S01]  /*8800*/  F2FP.BF16.F32.PACK_AB R160, R153, R160 ;  /* 0x000000a099a0723e */ /* 0x000fe200000010ff */
[-C--:B------:R-:W-:Y:S01]  /*8810*/  FMUL.FTZ R38, R38, R185.reuse ;  /* 0x000000b926267220 */ /* 0x080fe20000410000 */
[-C--:B------:R-:W-:Y:S01]  /*8820*/  FMUL.FTZ R39, R39, R185.reuse ;  /* 0x000000b927277220 */ /* 0x080fe20000410000 */
[----:B------:R-:W-:Y:S01]  /*8830*/  FADD.FTZ R5, R153, R154 ;  /* 0x0000009a99057221 */ /* 0x000fe20000010000 */
[----:B------:R-:W-:Y:S01]  /*8840*/  F2FP.BF16.F32.PACK_AB R153, R155, R188 ;  /* 0x000000bc9b99723e */ /* 0x000fe200000010ff */
[----:B------:R-:W4:Y:S01]  /*8850*/  MUFU.EX2 R163, R163 ;  /* 0x000000a300a37308 */ /* 0x000f220000000800 */
[----:B---3--:R-:W-:Y:S01]  /*8860*/  FADD.FTZ R11, R159, R4 ;  /* 0x000000049f0b7221 */ /* 0x008fe20000010000 */
[----:B------:R-:W-:Y:S01]  /*8870*/  FADD.FTZ R154, R20, R5 ;  /* 0x00000005149a7221 */ /* 0x000fe20000010000 */
[-C--:B------:R-:W-:Y:S01]  /*8880*/  FMUL.FTZ R42, R42, R185.reuse ;  /* 0x000000b92a2a7220 */ /* 0x080fe20000410000 */
[-C--:B------:R-:W-:Y:S01]  /*8890*/  FMUL.FTZ R43, R43, R185.reuse ;  /* 0x000000b92b2b7220 */ /* 0x080fe20000410000 */
[-C--:B------:R-:W-:Y:S01]  /*88a0*/  FMUL.FTZ R46, R46, R185.reuse ;  /* 0x000000b92e2e7220 */ /* 0x080fe20000410000 */
[----:B------:R-:W-:Y:S01]  /*88b0*/  FADD.FTZ R5, R157, R154 ;  /* 0x0000009a9d057221 */ /* 0x000fe20000010000 */
[----:B------:R-:W-:Y:S01]  /*88c0*/  FMUL.FTZ R47, R47, R185 ;  /* 0x000000b92f2f7220 */ /* 0x000fe20000410000 */
[----:B------:R-:W3:Y:S01]  /*88d0*/  MUFU.EX2 R200, R200 ;  /* 0x000000c800c87308 */ /* 0x000ee20000000800 */
[----:B0-----:R-:W-:Y:S01]  /*88e0*/  FADD.FTZ R4, R196, R11 ;  /* 0x0000000bc4047221 */ /* 0x001fe20000010000 */
[----:B------:R-:W-:Y:S01]  /*88f0*/  FADD.FTZ R154, R164, R5 ;  /* 0x00000005a49a7221 */ /* 0x000fe20000010000 */
[----:B------:R-:W-:Y:S01]  /*8900*/  F2FP.BF16.F32.PACK_AB R157, R196, R159 ;  /* 0x0000009fc49d723e */ /* 0x000fe200000010ff */
[-C--:B------:R-:W-:Y:S01]  /*8910*/  FMUL.FTZ R50, R50, R185.reuse ;  /* 0x000000b932327220 */ /* 0x080fe20000410000 */
[C---:B------:R-:W-:Y:S01]  /*8920*/  F2FP.BF16.F32.PACK_AB R164, R161.reuse, R164 ;  /* 0x000000a4a1a4723e */ /* 0x040fe200000010ff */
[----:B------:R-:W-:Y:S01]  /*8930*/  FADD.FTZ R154, R161, R154 ;  /* 0x0000009aa19a7221 */ /* 0x000fe20000010000 */
[-C--:B------:R-:W-:Y:S01]  /*8940*/  FMUL.FTZ R51, R51, R185.reuse ;  /* 0x000000b933337220 */ /* 0x080fe20000410000 */
[----:B------:R-:W0:Y:S01]  /*8950*/  MUFU.EX2 R167, R167 ;  /* 0x000000a700a77308 */ /* 0x000e220000000800 */
        /* <DEDUP_REMOVED lines=16> */
[----:B0-----:R-:W-:Y:S01]  /*8a60*/  FADD.FTZ R11, R167, R4 ;  /* 0x00000004a70b7221 */ /* 0x001fe20000010000 */
[-C--:B------:R-:W-:Y:S01]  /*8a70*/  FMUL.FTZ R75, R75, R185.reuse ;  /* 0x000000b94b4b7220 */ /* 0x080fe20000410000 */
[-C--:B------:R-:W-:Y:S01]  /*8a80*/  FMUL.FTZ R78, R78, R185.reuse ;  /* 0x000000b94e4e7220 */ /* 0x080fe20000410000 */
[-C--:B------:R-:W-:Y:S01]  /*8a90*/  FMUL.FTZ R79, R79, R185.reuse ;  /* 0x000000b94f4f7220 */ /* 0x080fe20000410000 */
[-C--:B------:R-:W-:Y:S01]  /*8aa0*/  FMUL.FTZ R82, R82, R185.reuse ;  /* 0x000000b952527220 */ /* 0x080fe20000410000 */
[-C--:B------:R-:W-:Y:S01]  /*8ab0*/  FMUL.FTZ R83, R83, R185.reuse ;  /* 0x000000b953537220 */ /* 0x080fe20000410000 */
[----:B------:R-:W-:Y:S01]  /*8ac0*/  FMUL.FTZ R86, R86, R185 ;  /* 0x000000b956567220 */ /* 0x000fe20000410000 */
[----:B------:R-:W0:Y:S01]  /*8ad0*/  MUFU.EX2 R210, R210 ;  /* 0x000000d200d27308 */ /* 0x000e220000000800 */
        /* <DEDUP_REMOVED lines=8> */
[----:B---3--:R-:W-:Y:S01]  /*8b60*/  FADD.FTZ R11, R171, R4 ;  /* 0x00000004ab0b7221 */ /* 0x008fe20000010000 */
[-C--:B------:R-:W-:Y:S01]  /*8b70*/  FMUL.FTZ R98, R98, R185.reuse ;  /* 0x000000b962627220 */ /* 0x080fe20000410000 */
[-C--:B------:R-:W-:Y:S01]  /*8b80*/  FMUL.FTZ R99, R99, R185.reuse ;  /* 0x000000b963637220 */ /* 0x080fe20000410000 */
[-C--:B------:R-:W-:Y:S01]  /*8b90*/  FMUL.FTZ R102, R102, R185.reuse ;  /* 0x000000b966667220 */ /* 0x080fe20000410000 */
[-C--:B------:R-:W-:Y:S01]  /*8ba0*/  FMUL.FTZ R103, R103, R185.reuse ;  /* 0x000000b967677220 */ /* 0x080fe20000410000 */
[-C--:B------:R-:W-:Y:S01]  /*8bb0*/  FMUL.FTZ R106, R106, R185.reuse ;  /* 0x000000b96a6a7220 */ /* 0x080fe20000410000 */
[----:B------:R-:W-:Y:S01]  /*8bc0*/  FMUL.FTZ R107, R107, R185 ;  /* 0x000000b96b6b7220 */ /* 0x000fe20000410000 */
[----:B------:R-:W3:Y:S01]  /*8bd0*/  MUFU.EX2 R178, R178 ;  /* 0x000000b200b27308 */ /* 0x000ee20000000800 */
[C---:B0-----:R-:W-:Y:S01]  /*8be0*/  FADD.FTZ R4, R210.reuse, R11 ;  /* 0x0000000bd2047221 */ /* 0x041fe20000010000 */
[----:B------:R-:W-:Y:S01]  /*8bf0*/  F2FP.BF16.F32.PACK_AB R163, R210, R171 ;  /* 0x000000abd2a3723e */ /* 0x000fe200000010ff */
[-C--:B------:R-:W-:Y:S01]  /*8c00*/  FMUL.FTZ R110, R110, R185.reuse ;  /* 0x000000b96e6e7220 */ /* 0x080fe20000410000 */
[-C--:B------:R-:W-:Y:S01]  /*8c10*/  FMUL.FTZ R111, R111, R185.reuse ;  /* 0x000000b96f6f7220 */ /* 0x080fe20000410000 */
[-C--:B------:R-:W-:Y:S01]  /*8c20*/  FMUL.FTZ R114, R114, R185.reuse ;  /* 0x000000b972727220 */ /* 0x080fe20000410000 */
[-C--:B------:R-:W-:Y:S01]  /*8c30*/  FMUL.FTZ R115, R115, R185.reuse ;  /* 0x000000b973737220 */ /* 0x080fe20000410000 */
        /* <DEDUP_REMOVED lines=23> */
[----:B------:R-:W-:Y:S01]  /*8db0*/  FMUL.FTZ R151, R151, R185 ;  /* 0x000000b997977220 */ /* 0x000fe20000410000 */
[----:B------:R-:W-:Y:S01]  /*8dc0*/  F2FP.BF16.F32.PACK_AB R155, R192, R189 ;  /* 0x000000bdc09b723e */ /* 0x000fe200000010ff */
[----:B------:R-:W0:Y:S01]  /*8dd0*/  MUFU.EX2 R212, R212 ;  /* 0x000000d400d47308 */ /* 0x000e220000000800 */
[----:B----4-:R-:W-:-:S07]  /*8de0*/  FADD.FTZ R11, R179, R4 ;  /* 0x00000004b30b7221 */ /* 0x010fce0000010000 */
[----:B------:R-:W4:Y:S01]  /*8df0*/  MUFU.EX2 R169, R169 ;  /* 0x000000a900a97308 */ /* 0x000f220000000800 */
[C---:B---3--:R-:W-:Y:S01]  /*8e00*/  FADD.FTZ R154, R168.reuse, R5 ;  /* 0x00000005a89a7221 */ /* 0x048fe20000010000 */
[----:B------:R-:W-:Y:S02]  /*8e10*/  F2FP.BF16.F32.PACK_AB R166, R168, R165 ;  /* 0x000000a5a8a6723e */ /* 0x000fe400000010ff */
[----:B------:R-:W-:-:S04]  /*8e20*/  F2FP.BF16.F32.PACK_AB R165, R178, R175 ;  /* 0x000000afb2a5723e */ /* 0x000fc800000010ff */
[----:B------:R-:W3:Y:S01]  /*8e30*/  MUFU.EX2 R183, R183 ;  /* 0x000000b700b77308 */ /* 0x000ee20000000800 */
[C---:B0-----:R-:W-:Y:S01]  /*8e40*/  FADD.FTZ R4, R212.reuse, R11 ;  /* 0x0000000bd4047221 */ /* 0x041fe20000010000 */
[----:B------:R-:W-:-:S06]  /*8e50*/  F2FP.BF16.F32.PACK_AB R167, R212, R179 ;  /* 0x000000b3d4a7723e */ /* 0x000fcc00000010ff */
[----:B------:R-:W0:Y:S01]  /*8e60*/  MUFU.EX2 R172, R172 ;  /* 0x000000ac00ac7308 */ /* 0x000e220000000800 */
[----:B----4-:R-:W-:-:S07]  /*8e70*/  FADD.FTZ R5, R169, R154 ;  /* 0x0000009aa9057221 */ /* 0x010fce0000010000 */
[----:B------:R-:W4:Y:S01]  /*8e80*/  MUFU.EX2 R186, R186 ;  /* 0x000000ba00ba7308 */ /* 0x000f220000000800 */
[----:B---3--:R-:W-:-:S07]  /*8e90*/  FADD.FTZ R11, R183, R4 ;  /* 0x00000004b70b7221 */ /* 0x008fce0000010000 */
[----:B------:R-:W3:Y:S01]  /*8ea0*/  MUFU.EX2 R173, R173 ;  /* 0x000000ad00ad7308 */ /* 0x000ee20000000800 */
[C---:B0-----:R-:W-:Y:S01]  /*8eb0*/  FADD.FTZ R154, R172.reuse, R5 ;  /* 0x00000005ac9a7221 */ /* 0x041fe20000010000 */
[----:B------:R-:W-:-:S06]  /*8ec0*/  F2FP.BF16.F32.PACK_AB R168, R172, R169 ;  /* 0x000000a9aca8723e */ /* 0x000fcc00000010ff */
[----:B------:R-:W0:Y:S01]  /*8ed0*/  MUFU.EX2 R187, R187 ;  /* 0x000000bb00bb7308 */ /* 0x000e220000000800 */
[C---:B----4-:R-:W-:Y:S01]  /*8ee0*/  FADD.FTZ R4, R186.reuse, R11 ;  /* 0x0000000bba047221 */ /* 0x050fe20000010000 */
[----:B------:R-:W-:-:S06]  /*8ef0*/  F2FP.BF16.F32.PACK_AB R169, R186, R183 ;  /* 0x000000b7baa9723e */ /* 0x000fcc00000010ff */
[----:B------:R-:W4:Y:S01]  /*8f00*/  MUFU.EX2 R176, R176 ;  /* 0x000000b000b07308 */ /* 0x000f220000000800 */
[----:B---3--:R-:W-:Y:S01]  /*8f10*/  FADD.FTZ R5, R173, R154 ;  /* 0x0000009aad057221 */ /* 0x008fe20000010000 */
[----:B------:R-:W-:-:S06]  /*8f20*/  F2FP.BF16.F32.PACK_AB R154, R13, R12 ;  /* 0x0000000c0d9a723e */ /* 0x000fcc00000010ff */
[----:B------:R-:W3:Y:S01]  /*8f30*/  MUFU.EX2 R190, R190 ;  /* 0x000000be00be7308 */ /* 0x000ee20000000800 */
[----:B0-----:R-:W-:-:S07]  /*8f40*/  FADD.FTZ R11, R187, R4 ;  /* 0x00000004bb0b7221 */ /* 0x001fce0000010000 */
[----:B------:R-:W0:Y:S01]  /*8f50*/  MUFU.EX2 R177, R177 ;  /* 0x000000b100b17308 */ /* 0x000e220000000800 */
[C---:B----4-:R-:W-:Y:S01]  /*8f60*/  FADD.FTZ R158, R176.reuse, R5 ;  /* 0x00000005b09e7221 */ /* 0x050fe20000010000 */
[----:B------:R-:W-:-:S06]  /*8f70*/  F2FP.BF16.F32.PACK_AB R170, R176, R173 ;  /* 0x000000adb0aa723e */ /* 0x000fcc00000010ff */
[----:B------:R-:W4:Y:S01]  /*8f80*/  MUFU.EX2 R191, R191 ;  /* 0x000000bf00bf7308 */ /* 0x000f220000000800 */
[C---:B---3--:R-:W-:Y:S01]  /*8f90*/  FADD.FTZ R4, R190.reuse, R11 ;  /* 0x0000000bbe047221 */ /* 0x048fe20000010000 */
[----:B------:R-:W-:-:S06]  /*8fa0*/  F2FP.BF16.F32.PACK_AB R171, R190, R187 ;  /* 0x000000bbbeab723e */ /* 0x000fcc00000010ff */
[----:B------:R-:W3:Y:S01]  /*8fb0*/  MUFU.EX2 R180, R180 ;  /* 0x000000b400b47308 */ /* 0x000ee20000000800 */
[----:B0-----:R-:W-:Y:S01]  /*8fc0*/  FADD.FTZ R5, R177, R158 ;  /* 0x0000009eb1057221 */ /* 0x001fe20000010000 */
[----:B------:R-:W-:-:S06]  /*8fd0*/  F2FP.BF16.F32.PACK_AB R158, R21, R14 ;  /* 0x0000000e159e723e */ /* 0x000fcc00000010ff */
[----:B------:R-:W0:Y:S01]  /*8fe0*/  MUFU.EX2 R10, R195 ;  /* 0x000000c3000a7308 */ /* 0x000e220000000800 */
[----:B----4-:R-:W-:-:S07]  /*8ff0*/  FADD.FTZ R11, R191, R4 ;  /* 0x00000004bf0b7221 */ /* 0x010fce0000010000 */
[----:B------:R-:W4:Y:S01]  /*9000*/  MUFU.EX2 R198, R198 ;  /* 0x000000c600c67308 */ /* 0x000f220000000800 */
[C---:B---3--:R-:W-:Y:S01]  /*9010*/  FADD.FTZ R12, R180.reuse, R5 ;  /* 0x00000005b40c7221 */ /* 0x048fe20000010000 */
[----:B------:R-:W-:-:S03]  /*9020*/  F2FP.BF16.F32.PACK_AB R172, R180, R177 ;  /* 0x000000b1b4ac723e */ /* 0x000fc600000010ff */
[----:B------:R-:W-:-:S03]  /*9030*/  FADD.FTZ R5, R181, R12 ;  /* 0x0000000cb5057221 */ /* 0x000fc60000010000 */
[----:B------:R-:W3:Y:S01]  /*9040*/  MUFU.EX2 R184, R184 ;  /* 0x000000b800b87308 */ /* 0x000ee20000000800 */
[C---:B0-----:R-:W-:Y:S01]  /*9050*/  FADD.FTZ R11, R10.reuse, R11 ;  /* 0x0000000b0a0b7221 */ /* 0x041fe20000010000 */
[----:B------:R-:W-:-:S06]  /*9060*/  F2FP.BF16.F32.PACK_AB R173, R10, R191 ;  /* 0x000000bf0aad723e */ /* 0x000fcc00000010ff */
[----:B------:R-:W0:Y:S01]  /*9070*/  MUFU.EX2 R193, R193 ;  /* 0x000000c100c17308 */ /* 0x000e220000000800 */
[----:B----4-:R-:W-:Y:S01]  /*9080*/  FADD.FTZ R4, R198, R11 ;  /* 0x0000000bc6047221 */ /* 0x010fe20000010000 */
[C---:B---3--:R-:W-:Y:S01]  /*9090*/  FADD.FTZ R5, R184.reuse, R5 ;  /* 0x00000005b8057221 */ /* 0x048fe20000010000 */
[----:B------:R-:W-:Y:S02]  /*90a0*/  F2FP.BF16.F32.PACK_AB R174, R184, R181 ;  /* 0x000000b5b8ae723e */ /* 0x000fe400000010ff */
[C---:B0-----:R-:W-:Y:S01]  /*90b0*/  FADD.FTZ R4, R193.reuse, R4 ;  /* 0x00000004c1047221 */ /* 0x041fe20000010000 */
[----:B------:R-:W-:Y:S01]  /*90c0*/  F2FP.BF16.F32.PACK_AB R175, R193, R198 ;  /* 0x000000c6c1af723e */ /* 0x000fe200000010ff */
[----:B-1----:R-:W-:Y:S06]  /*90d0*/  @!P0 BRA `(.L_x_1792) ;  /* 0x0000000000048947 */ /* 0x002fec0003800000 */
[----:B------:R-:W-:Y:S01]  /*90e0*/  BPT.TRAP 0x1 ;  /* 0x000000040000795c */ /* 0x000fe20000300000 */
.L_x_1792:
[----:B------:R0:W1:Y:S01]  /*90f0*/  SYNCS.PHASECHK.TRANS64.TRYWAIT P2, [UR24+0x22850], R7 ;  /* 0x02285007ff0075a7 */ /* 0x0000620008040158 */
[----:B------:R-:W-:Y:S05]  /*9100*/  @!P0 BRA `(.L_x_1793) ;  /* 0x0000000000048947 */ /* 0x000fea0003800000 */
[----:B------:R-:W-:Y:S01]  /*9110*/  BPT.TRAP 0x1 ;  /* 0x000000040000795c */ /* 0x000fe20000300000 */
.L_x_1793:
[----:B-1----:R-:W-:Y:S05]  /*9120*/  @P2 BRA `(.L_x_1794) ;  /* 0x0000000000082947 */ /* 0x002fea0003800000 */
[----:B------:R-:W1:Y:S02]  /*9130*/  SYNCS.PHASECHK.TRANS64.TRYWAIT P2, [UR24+0x22850], R7 ;  /* 0x02285007ff0075a7 */ /* 0x000e640008040158 */
[----:B-1----:R-:W-:Y:S05]  /*9140*/  @!P2 BRA `(.L_x_1795) ;  /* 0x000000b80030a947 */ /* 0x002fea0003800000 */
.L_x_1794:
[----:B------:R-:W3:Y:S01]  /*9150*/  S2R R10, SR_TID.X ;  /* 0x00000000000a7919 */ /* 0x000ee20000002100 */
[----:B------:R-:W-:Y:S01]  /*9160*/  UIMAD UR14, UR37, 0xc00, UR5 ;  /* 0x00000c00250e78a4 */ /* 0x000fe2000f8e0205 */
[----:B------:R-:W-:Y:S01]  /*9170*/  IMAD.MOV.U32 R201, RZ, RZ, R8 ;  /* 0x000000ffffc97224 */ /* 0x000fe200078e0008 */
[----:B------:R-:W-:Y:S01]  /*9180*/  UMOV UR11, 0x40000040 ;  /* 0x40000040000b7882 */ /* 0x000fe20000000000 */
[----:B------:R-:W-:-:S04]  /*9190*/  IMAD.MOV.U32 R11, RZ, RZ, R0 ;  /* 0x000000ffff0b7224 */ /* 0x000fc800078e0000 */
[----:B------:R-:W-:Y:S01]  /*91a0*/  UMOV UR10, UR14 ;  /* 0x0000000e000a7c82 */ /* 0x000fe20008000000 */
[----:B---3--:R-:W-:-:S05]  /*91b0*/  SHF.R.U32.HI R10, RZ, 0x7, R10 ;  /* 0x00000007ff0a7819 */ /* 0x008fca000001160a */
[----:B012---:R-:W-:Y:S02]  /*91c0*/  VIADD R7, R10, 0x8 ;  /* 0x000000080a077836 */ /* 0x007fe40000000000 */
[----:B------:R-:W0:Y:S03]  /*91d0*/  S2R R10, SR_TID.X ;  /* 0x00000000000a7919 */ /* 0x000e260000002100 */
[----:B------:R2:W-:Y:S06]  /*91e0*/  BAR.SYNC.DEFER_BLOCKING R7, 0x100 ;  /* 0x000400070000751d */ /* 0x0005ec0000010000 */
[----:B------:R-:W-:Y:S01]  /*91f0*/  WARPGROUP.ARRIVE ;  /* 0x00000000000079c5 */ /* 0x000fe20000000000 */
[----:B0-----:R-:W-:-:S05]  /*9200*/  LOP3.LUT P2, RZ, R10, 0x7f, RZ, 0xc0, !PT ;  /* 0x0000007f0aff7812 */ /* 0x001fca000784c0ff */
        /* <DEDUP_REMOVED lines=36> */
.L_x_1787:
[----:B------:R-:W-:-:S13]  /*9450*/  ISETP.GE.AND P1, PT, R7, UR42, PT ;  /* 0x0000002a07007c0c */ /* 0x000fda000bf26270 */
[----:B------:R-:W-:Y:S05]  /*9460*/  @!P1 BRA `(.L_x_1797) ;  /* 0x0000002c00f89947 */ /* 0x000fea0003800000 */
[----:B------:R-:W-:Y:S01]  /*9470*/  IMAD.IADD R6, R17, 0x1, -R18 ;  /* 0x0000000111067824 */ /* 0x000fe200078e0a12 */
[----:B------:R-:W-:Y:S01]  /*9480*/  ULDC UR24, c[0x0][0x9e4] ;  /* 0x0002790000187ab9 */ /* 0x000fe20000000800 */
[----:B------:R-:W-:Y:S01]  /*9490*/  IMAD.MOV.U32 R14, RZ, RZ, R8 ;  /* 0x000000ffff0e7224 */ /* 0x000fe200078e0008 */
[----:B------:R-:W-:Y:S01]  /*94a0*/  ULDC UR25, c[0x0][0x9dc] ;  /* 0x0002770000197ab9 */ /* 0x000fe20000000800 */
[----:B01----:R-:W-:Y:S01]  /*94b0*/  IMAD.MOV.U32 R12, RZ, RZ, R0 ;  /* 0x000000ffff0c7224 */ /* 0x003fe200078e0000 */
[----:B------:R-:W-:Y:S01]  /*94c0*/  IADD3 R15, R6, 0x8, R3 ;  /* 0x00000008060f7810 */ /* 0x000fe20007ffe003 */
[----:B------:R-:W-:Y:S01]  /*94d0*/  IMAD.IADD R13, R3, 0x1, R6 ;  /* 0x00000001030d7824 */ /* 0x000fe200078e0206 */
[----:B------:R-:W-:Y:S01]  /*94e0*/  ULDC UR6, c[0x0][0x988] ;  /* 0x0002620000067ab9 */ /* 0x000fe20000000800 */
[----:B------:R-:W-:Y:S01]  /*94f0*/  ULDC UR26, c[0x0][0x9e0] ;  /* 0x00027800001a7ab9 */ /* 0x000fe20000000800 */
[----:B------:R-:W-:-:S07]  /*9500*/  LOP3.LUT R11, RZ, R15, RZ, 0x33, !PT ;  /* 0x0000000fff0b7212 */ /* 0x000fce00078e33ff */
.L_x_1814:
[----:B------:R-:W-:-:S04]  /*9510*/  UIADD3 UR37, UR37, 0x1, URZ ;  /* 0x0000000125257890 */ /* 0x000fc8000fffe03f */
[----:B------:R-:W-:-:S04]  /*9520*/  UISETP.NE.AND UP1, UPT, UR37, 0x2, UPT ;  /* 0x000000022500788c */ /* 0x000fc8000bf25270 */
[----:B------:R-:W-:Y:S02]  /*9530*/  USEL UR7, URZ, 0x1, UP1 ;  /* 0x000000013f077887 */ /* 0x000fe40008800000 */
[----:B------:R-:W-:Y:S02]  /*9540*/  USEL UR37, UR37, URZ, UP1 ;  /* 0x0000003f25257287 */ /* 0x000fe40008800000 */
[----:B------:R-:W-:Y:S01]  /*9550*/  ULOP3.LUT UR40, UR40, UR7, URZ, 0x3c, !UPT ;  /* 0x0000000728287292 */ /* 0x000fe2000f8e3c3f */
[----:B------:R-:W-:Y:S11]  /*9560*/  @!P0 BRA `(.L_x_1798) ;  /* 0x0000000000048947 */ /* 0x000ff60003800000 */
[----:B------:R-:W-:Y:S01]  /*9570*/  BPT.TRAP 0x1 ;  /* 0x000000040000795c */ /* 0x000fe20000300000 */
.L_x_1798:
        /* <DEDUP_REMOVED lines=9> */
.L_x_1799:
[----:B-1----:R-:W-:Y:S05]  /*9610*/  @P1 BRA `(.L_x_1800) ;  /* 0x0000000000081947 */ /* 0x002fea0003800000 */
[----:B------:R-:W1:Y:S02]  /*9620*/  SYNCS.PHASECHK.TRANS64.TRYWAIT P1, [UR7+0x22830], R10 ;  /* 0x0228300aff0075a7 */ /* 0x000e640008020147 */
[----:B-1----:R-:W-:Y:S05]  /*9630*/  @!P1 BRA `(.L_x_1801) ;  /* 0x000000b400089947 */ /* 0x002fea0003800000 */
.L_x_1800:
        /* <DEDUP_REMOVED lines=14> */
[----:B------:R-:W-:Y:S01]  /*9720*/  IMAD.IADD R21, R21, 0x1, -R16 ;  /* 0x0000000115157824 */ /* 0x000fe200078e0a10 */
        /* <DEDUP_REMOVED lines=8> */
[----:B------:R-:W-:-:S06]  /*97b0*/  ULOP3.LUT UR10, URZ, UR25, URZ, 0x33, !UPT ;  /* 0x000000193f0a7292 */ /* 0x000fcc000f8e333f */
[----:B------:R-:W-:-:S04]  /*97c0*/  VIADD R8, R21, UR10 ;  /* 0x0000000a15087c36 */ /* 0x000fc80008000000 */
[----:B------:R-:W-:Y:S01]  /*97d0*/  IMAD.IADD R202, R3, 0x1, R8 ;  /* 0x0000000103ca7824 */ /* 0x000fe200078e0208 */
        /* <DEDUP_REMOVED lines=16> */
[----:B------:R-:W-:Y:S01]  /*98e0*/  IMAD.U32 R203, RZ, RZ, UR24 ;  /* 0x00000018ffcb7e24 */ /* 0x000fe2000f8e00ff */
[----:B------:R-:W-:-:S04]  /*98f0*/  IADD3 R201, R3, R17, -R18 ;  /* 0x0000001103c97210 */ /* 0x000fc80007ffe812 */
[----:B------:R-:W-:Y:S02]  /*9900*/  ISETP.NE.AND P1, PT, R203, 0x1, PT ;  /* 0x00000001cb00780c */ /* 0x000fe40003f25270 */
[----:B------:R-:W-:-:S11]  /*9910*/  LOP3.LUT R201, RZ, R201, RZ, 0x33, !PT ;  /* 0x000000c9ffc97212 */ /* 0x000fd600078e33ff */
[----:B------:R-:W1:Y:S02]  /*9920*/  @P1 LDC.64 R20, c[0x0][0x9e8] ;  /* 0x00027a00ff141b82 */ /* 0x000e640000000a00 */
[----:B-1----:R-:W-:-:S05]  /*9930*/  @P1 IMAD.HI.U32 R20, R201, R20, RZ ;  /* 0x00000014c9141227 */ /* 0x002fca00078e00ff */
[----:B------:R-:W-:-:S04]  /*9940*/  @P1 SHF.R.U32.HI R201, RZ, R21, R20 ;  /* 0x00000015ffc91219 */ /* 0x000fc80000011614 */
[----:B------:R-:W-:Y:S01]  /*9950*/  LOP3.LUT R20, RZ, R201, RZ, 0x33, !PT ;  /* 0x000000c9ff147212 */ /* 0x000fe200078e33ff */
[----:B------:R-:W-:Y:S06]  /*9960*/  BRA `(.L_x_1805) ;  /* 0x0000000000187947 */ /* 0x000fec0003800000 */
.L_x_1804:
[----:B------:R-:W-:-:S05]  /*9970*/  IMAD.U32 R203, RZ, RZ, UR24 ;  /* 0x00000018ffcb7e24 */ /* 0x000fca000f8e00ff */
[----:B------:R-:W-:-:S13]  /*9980*/  ISETP.NE.AND P1, PT, R203, 0x1, PT ;  /* 0x00000001cb00780c */ /* 0x000fda0003f25270 */
[----:B------:R-:W1:Y:S02]  /*9990*/  @P1 LDC.64 R20, c[0x0][0x9e8] ;  /* 0x00027a00ff141b82 */ /* 0x000e640000000a00 */
[----:B-1----:R-:W-:-:S04]  /*99a0*/  @P1 IMAD.HI.U32 R210, R13, R20, RZ ;  /* 0x000000140dd21227 */ /* 0x002fc800078e00ff */
[----:B------:R-:W-:Y:S01]  /*99b0*/  IMAD.MOV.U32 R20, RZ, RZ, R13 ;  /* 0x000000ffff147224 */ /* 0x000fe200078e000d */
[----:B------:R-:W-:-:S07]  /*99c0*/  @P1 SHF.R.U32.HI R20, RZ, R21, R210 ;  /* 0x00000015ff141219 */ /* 0x000fce00000116d2 */
.L_x_1805:
[----:B------:R-:W-:Y:S05]  /*99d0*/  BSYNC B0 ;  /* 0x0000000000007941 */ /* 0x000fea0003800000 */
.L_x_1803:
[----:B------:R-:W-:-:S04]  /*99e0*/  IMAD R21, R7, -0x60, -R16 ;  /* 0xffffffa007157824 */ /* 0x000fc800078e0a10 */
[----:B------:R-:W-:-:S05]  /*99f0*/  IMAD R21, R20, R203, R21 ;  /* 0x000000cb14157224 */ /* 0x000fca00078e0215 */
[----:B------:R-:W-:Y:S02]  /*9a00*/  VIADDMNMX R200, R21, R203, R200, PT ;  /* 0x000000cb15c87246 */ /* 0x000fe400038001c8 */
[----:B------:R-:W-:-:S07]  /*9a10*/  VIMNMX R202, R202, R21, !PT ;  /* 0x00000015caca7248 */ /* 0x000fce0007fe0100 */
.L_x_1802:
        /* <DEDUP_REMOVED lines=150> */
.L_x_1808:
[----:B------:R-:W-:Y:S02]  /*a380*/  IMAD.U32 R200, RZ, RZ, UR24 ;  /* 0x00000018ffc87e24 */ /* 0x000fe4000f8e00ff */
[----:B------:R-:W-:-:S03]  /*a390*/  IMAD.MOV.U32 R0, RZ, RZ, R15 ;  /* 0x000000ffff007224 */ /* 0x000fc600078e000f */
[----:B------:R-:W-:-:S13]  /*a3a0*/  ISETP.NE.AND P6, PT, R200, 0x1, PT ;  /* 0x00000001c800780c */ /* 0x000fda0003fc5270 */
[----:B------:R-:W1:Y:S02]  /*a3b0*/  @P6 LDC.64 R20, c[0x0][0x9e8] ;  /* 0x00027a00ff146b82 */ /* 0x000e640000000a00 */
[----:B-1----:R-:W-:-:S05]  /*a3c0*/  @P6 IMAD.HI.U32 R20, R15, R20, RZ ;  /* 0x000000140f146227 */ /* 0x002fca00078e00ff */
[----:B------:R-:W-:-:S07]  /*a3d0*/  @P6 SHF.R.U32.HI R0, RZ, R21, R20 ;  /* 0x00000015ff006219 */ /* 0x000fce0000011614 */
.L_x_1809:
[----:B------:R-:W-:Y:S05]  /*a3e0*/  BSYNC B0 ;  /* 0x0000000000007941 */ /* 0x000fea0003800000 */
.L_x_1807:
[----:B------:R-:W-:-:S04]  /*a3f0*/  IMAD.IADD R203, R203, 0x1, -R16 ;  /* 0x00000001cbcb7824 */ /* 0x000fc800078e0a10 */
[----:B------:R-:W-:-:S05]  /*a400*/  IMAD R203, R0, R200, R203 ;  /* 0x000000c800cb7224 */ /* 0x000fca00078e02cb */
[----:B------:R-:W-:Y:S02]  /*a410*/  VIADDMNMX R152, R203, R200, R152, PT ;  /* 0x000000c8cb987246 */ /* 0x000fe40003800198 */
[----:B------:R-:W-:-:S07]  /*a420*/  VIMNMX R8, R8, R203, !PT ;  /* 0x000000cb08087248 */ /* 0x000fce0007fe0100 */
.L_x_1806:
        /* <DEDUP_REMOVED lines=123> */
[----:B------:R-:W-:Y:S01]  /*abe0*/  FMNMX.FTZ R153, R155, R154, !PT ;  /* 0x0000009a9b997209 */ /* 0x000fe20007810000 */
[--C-:B------:R-:W-:Y:S01]  /*abf0*/  FFMA.FTZ R20, R201, UR6, -R200.reuse ;  /* 0x00000006c9147c23 */ /* 0x100fe200080108c8 */
[--C-:B------:R-:W-:Y:S01]  /*ac00*/  FFMA.FTZ R201, R156, UR6, -R200.reuse ;  /* 0x000000069cc97c23 */ /* 0x100fe200080108c8 */
[--C-:B------:R-:W-:Y:S01]  /*ac10*/  FFMA.FTZ R202, R160, UR6, -R200.reuse ;  /* 0x00000006a0ca7c23 */ /* 0x100fe200080108c8 */
[----:B------:R-:W-:Y:S01]  /*ac20*/  FMNMX.FTZ R154, R158, R153, !PT ;  /* 0x000000999e9a7209 */ /* 0x000fe20007810000 */
[----:B------:R-:W-:Y:S01]  /*ac30*/  MUFU.EX2 R21, R21 ;  /* 0x0000001500157308 */ /* 0x000fe20000000800 */
[----:B------:R-:W-:Y:S01]  /*ac40*/  FSEL R199, R199, -INF , !P2 ;  /* 0xff800000c7c77808 */ /* 0x000fe20005000000 */
[--C-:B------:R-:W-:Y:S01]  /*ac50*/  FFMA.FTZ R196, R196, UR6, -R200.reuse ;  /* 0x00000006c4c47c23 */ /* 0x100fe200080108c8 */
[----:B------:R-:W-:Y:S01]  /*ac60*/  FMNMX.FTZ R153, R159, R154, !PT ;  /* 0x0000009a9f997209 */ /* 0x000fe20007810000 */
[----:B------:R-:W-:-:S03]  /*ac70*/  FFMA.FTZ R197, R197, UR6, -R200 ;  /* 0x00000006c5c57c23 */ /* 0x000fc600080108c8 */
[----:B------:R-:W-:Y:S01]  /*ac80*/  FMNMX.FTZ R156, R162, R153, !PT ;  /* 0x00000099a29c7209 */ /* 0x000fe20007810000 */
[----:B------:R-:W-:Y:S01]  /*ac90*/  FFMA.FTZ R153, R157, UR6, -R200 ;  /* 0x000000069d997c23 */ /* 0x000fe200080108c8 */
[----:B------:R1:W-:Y:S02]  /*aca0*/  MUFU.EX2 R154, R201 ;  /* 0x000000c9009a7308 */ /* 0x0003e40000000800 */
[----:B------:R-:W-:-:S04]  /*acb0*/  FMNMX.FTZ R157, R163, R156, !PT ;  /* 0x0000009ca39d7209 */ /* 0x000fc80007810000 */
[----:B------:R-:W-:Y:S02]  /*acc0*/  FMNMX.FTZ R156, R166, R157, !PT ;  /* 0x0000009da69c7209 */ /* 0x000fe40007810000 */
[----:B------:R-:W-:Y:S01]  /*acd0*/  MUFU.EX2 R20, R20 ;  /* 0x0000001400147308 */ /* 0x000fe20000000800 */
[----:B-1----:R-:W-:Y:S01]  /*ace0*/  FFMA.FTZ R201, R164, UR6, -R200 ;  /* 0x00000006a4c97c23 */ /* 0x002fe200080108c8 */
[----:B------:R-:W-:-:S04]  /*acf0*/  FMNMX.FTZ R157, R167, R156, !PT ;  /* 0x0000009ca79d7209 */ /* 0x000fc80007810000 */
        /* <DEDUP_REMOVED lines=13> */
[----:B------:R-:W-:Y:S02]  /*add0*/  MUFU.EX2 R157, R157 ;  /* 0x0000009d009d7308 */ /* 0x000fe40000000800 */
[----:B------:R-:W-:-:S04]  /*ade0*/  FMNMX.FTZ R165, R183, R164, !PT ;  /* 0x000000a4b7a57209 */ /* 0x000fc80007810000 */
[----:B------:R-:W-:Y:S01]  /*adf0*/  FMNMX.FTZ R168, R186, R165, !PT ;  /* 0x000000a5baa87209 */ /* 0x000fe20007810000 */
[--C-:B------:R-:W-:Y:S01]  /*ae00*/  FFMA.FTZ R165, R169, UR6, -R200.reuse ;  /* 0x00000006a9a57c23 */ /* 0x100fe200080108c8 */
[----:B------:R-:W-:Y:S02]  /*ae10*/  MUFU.EX2 R161, R161 ;  /* 0x000000a100a17308 */ /* 0x000fe40000000800 */
        /* <DEDUP_REMOVED lines=9> */
[----:B------:R-:W-:Y:S03]  /*aeb0*/  MUFU.EX2 R164, R202 ;  /* 0x000000ca00a47308 */ /* 0x000fe60000000800 */
[----:B------:R-:W-:Y:S01]  /*aec0*/  FMNMX.FTZ R8, R194, R169, !PT ;  /* 0x000000a9c2087209 */ /* 0x000fe20007810000 */
[----:B------:R-:W-:-:S03]  /*aed0*/  FFMA.FTZ R169, R173, UR6, -R200 ;  /* 0x00000006ada97c23 */ /* 0x000fc600080108c8 */
[----:B------:R-:W-:Y:S01]  /*aee0*/  FMNMX.FTZ R173, R195, R8, !PT ;  /* 0x00000008c3ad7209 */ /* 0x000fe20007810000 */
[----:B------:R-:W-:Y:S03]  /*aef0*/  MUFU.EX2 R165, R165 ;  /* 0x000000a500a57308 */ /* 0x000fe60000000800 */
[----:B------:R-:W-:Y:S01]  /*af00*/  FMNMX.FTZ R8, R198, R173, !PT ;  /* 0x000000adc6087209 */ /* 0x000fe20007810000 */
[--C-:B------:R-:W-:Y:S01]  /*af10*/  FFMA.FTZ R173, R177, UR6, -R200.reuse ;  /* 0x00000006b1ad7c23 */ /* 0x100fe200080108c8 */
[--C-:B------:R-:W-:Y:S01]  /*af20*/  FFMA.FTZ R177, R181, UR6, -R200.reuse ;  /* 0x00000006b5b17c23 */ /* 0x100fe200080108c8 */
[--C-:B------:R-:W-:Y:S01]  /*af30*/  FFMA.FTZ R181, R185, UR6, -R200.reuse ;  /* 0x00000006b9b57c23 */ /* 0x100fe200080108c8 */
[----:B------:R-:W-:Y:S01]  /*af40*/  FMNMX.FTZ R8, R199, R8, !PT ;  /* 0x00000008c7087209 */ /* 0x000fe20007810000 */
[--C-:B------:R-:W-:Y:S01]  /*af50*/  FFMA.FTZ R185, R189, UR6, -R200.reuse ;  /* 0x00000006bdb97c23 */ /* 0x100fe200080108c8 */
[----:B------:R-:W-:Y:S01]  /*af60*/  FFMA.FTZ R189, R193, UR6, -R200 ;  /* 0x00000006c1bd7c23 */ /* 0x000fe200080108c8 */
[----:B------:R-:W-:Y:S01]  /*af70*/  FSEL R193, R0, RZ, P1 ;  /* 0x000000ff00c17208 */ /* 0x000fe20000800000 */
[----:B------:R-:W-:Y:S01]  /*af80*/  MUFU.EX2 R168, R168 ;  /* 0x000000a800a87308 */ /* 0x000fe20000000800 */
[----:B-1----:R-:W1:Y:S03]  /*af90*/  SHFL.BFLY PT, R201, R8, 0x2, 0x1f ;  /* 0x0c401f0008c97f89 */ /* 0x002e6600000e0000 */
[----:B------:R-:W-:-:S04]  /*afa0*/  FADD.FTZ R193, -R193, R12 ;  /* 0x0000000cc1c17221 */ /* 0x000fc80000010100 */
[----:B------:R-:W-:Y:S01]  /*afb0*/  FMUL.FTZ R193, R193, UR6 ;  /* 0x00000006c1c17c20 */ /* 0x000fe20008410000 */
[----:B------:R-:W-:Y:S08]  /*afc0*/  MUFU.EX2 R12, R196 ;  /* 0x000000c4000c7308 */ /* 0x000ff00000000800 */
[----:B------:R-:W2:Y:S01]  /*afd0*/  MUFU.EX2 R193, R193 ;  /* 0x000000c100c17308 */ /* 0x000ea20000000800 */
[----:B-1----:R-:W-:-:S07]  /*afe0*/  FMNMX.FTZ R201, R8, R201, !PT ;  /* 0x000000c908c97209 */ /* 0x002fce0007810000 */
[----:B------:R-:W1:Y:S01]  /*aff0*/  MUFU.EX2 R169, R169 ;  /* 0x000000a900a97308 */ /* 0x000e620000000800 */
[----:B------:R-:W3:Y:S01]  /*b000*/  SHFL.BFLY PT, R8, R201, 0x1, 0x1f ;  /* 0x0c201f00c9087f89 */ /* 0x000ee200000e0000 */
[----:B--2---:R-:W-:-:S06]  /*b010*/  FFMA.FTZ R196, R193, R5, R20 ;  /* 0x00000005c1c47223 */ /* 0x004fcc0000010014 */
[----:B------:R-:W2:Y:S01]  /*b020*/  MUFU.EX2 R172, R172 ;  /* 0x000000ac00ac7308 */ /* 0x000ea20000000800 */
[-C--:B------:R-:W-:Y:S01]  /*b030*/  FMUL.FTZ R24, R24, R193.reuse ;  /* 0x000000c118187220 */ /* 0x080fe20000410000 */
[-C--:B------:R-:W-:Y:S01]  /*b040*/  FMUL.FTZ R25, R25, R193.reuse ;  /* 0x000000c119197220 */ /* 0x080fe20000410000 */
[----:B------:R-:W-:Y:S01]  /*b050*/  FADD.FTZ R5, R21, R196 ;  /* 0x000000c415057221 */ /* 0x000fe20000010000 */
        /* <DEDUP_REMOVED lines=15> */
[----:B---3--:R-:W-:Y:S01]  /*b150*/  FMNMX.FTZ R8, R201, R8, !PT ;  /* 0x00000008c9087209 */ /* 0x008fe20007810000 */
[-C--:B------:R-:W-:Y:S01]  /*b160*/  FMUL.FTZ R53, R53, R193.reuse ;  /* 0x000000c135357220 */ /* 0x080fe20000410000 */
[-C--:B------:R-:W-:Y:S01]  /*b170*/  FMUL.FTZ R56, R56, R193.reuse ;  /* 0x000000c138387220 */ /* 0x080fe20000410000 */
[-C--:B------:R-:W-:Y:S01]  /*b180*/  FMUL.FTZ R57, R57, R193.reuse ;  /* 0x000000c139397220 */ /* 0x080fe20000410000 */
[C---:B------:R-:W-:Y:S01]  /*b190*/  FSETP.NEU.FTZ.AND P1, PT, R8.reuse, -INF , PT ;  /* 0xff8000000800780b */ /* 0x040fe20003f3d000 */
[----:B------:R-:W-:Y:S01]  /*b1a0*/  FMUL.FTZ R152, R8, UR6 ;  /* 0x0000000608987c20 */ /* 0x000fe20008410000 */
[----:B------:R-:W-:Y:S01]  /*b1b0*/  MUFU.EX2 R177, R177 ;  /* 0x000000b100b17308 */ /* 0x000fe20000000800 */
[-C--:B------:R-:W-:Y:S01]  /*b1c0*/  FMUL.FTZ R60, R60, R193.reuse ;  /* 0x000000c13c3c7220 */ /* 0x080fe20000410000 */
[-C--:B------:R-:W-:Y:S01]  /*b1d0*/  FMUL.FTZ R61, R61, R193.reuse ;  /* 0x000000c13d3d7220 */ /* 0x080fe20000410000 */
[-C--:B------:R-:W-:Y:S01]  /*b1e0*/  FMUL.FTZ R64, R64, R193.reuse ;  /* 0x000000c140407220 */ /* 0x080fe20000410000 */
[----:B------:R-:W-:Y:S01]  /*b1f0*/  FSEL R152, R152, RZ, P1 ;  /* 0x000000ff98987208 */ /* 0x000fe20000800000 */
[-C--:B------:R-:W-:Y:S01]  /*b200*/  FMUL.FTZ R65, R65, R193.reuse ;  /* 0x000000c141417220 */ /* 0x080fe20000410000 */
[-C--:B------:R-:W-:Y:S01]  /*b210*/  FMUL.FTZ R68, R68, R193.reuse ;  /* 0x000000c144447220 */ /* 0x080fe20000410000 */
[-C--:B------:R-:W-:Y:S01]  /*b220*/  FMUL.FTZ R69, R69, R193.reuse ;  /* 0x000000c145457220 */ /* 0x080fe20000410000 */
[----:B------:R-:W-:Y:S01]  /*b230*/  MUFU.EX2 R180, R180 ;  /* 0x000000b400b47308 */ /* 0x000fe20000000800 */
[--C-:B------:R-:W-:Y:S01]  /*b240*/  FFMA.FTZ R192, R155, UR6, -R152.reuse ;  /* 0x000000069bc07c23 */ /* 0x100fe20008010898 */
[--C-:B------:R-:W-:Y:S01]  /*b250*/  FFMA.FTZ R155, R158, UR6, -R152.reuse ;  /* 0x000000069e9b7c23 */ /* 0x100fe20008010898 */
[----:B------:R-:W-:Y:S01]  /*b260*/  FADD.FTZ R158, R154, R5 ;  /* 0x000000059a9e7221 */ /* 0x000fe20000010000 */
[--C-:B------:R-:W-:Y:S01]  /*b270*/  FFMA.FTZ R201, R203, UR6, -R152.reuse ;  /* 0x00000006cbc97c23 */ /* 0x100fe20008010898 */
[--C-:B------:R-:W-:Y:S01]  /*b280*/  FFMA.FTZ R196, R159, UR6, -R152.reuse ;  /* 0x000000069fc47c23 */ /* 0x100fe20008010898 */
[----:B------:R-:W-:Y:S01]  /*b290*/  FFMA.FTZ R159, R162, UR6, -R152 ;  /* 0x00000006a29f7c23 */ /* 0x000fe20008010898 */
[----:B------:R-:W-:Y:S01]  /*b2a0*/  FADD.FTZ R5, R153, R158 ;  /* 0x0000009e99057221 */ /* 0x000fe20000010000 */
        /* <DEDUP_REMOVED lines=16> */
[----:B------:R-:W3:Y:S01]  /*b3b0*/  MUFU.EX2 R185, R185 ;  /* 0x000000b900b97308 */ /* 0x000ee20000000800 */
[--C-:B------:R-:W-:Y:S01]  /*b3c0*/  FFMA.FTZ R191, R191, UR6, -R152.reuse ;  /* 0x00000006bfbf7c23 */ /* 0x100fe20008010898 */
[--C-:B------:R-:W-:Y:S01]  /*b3d0*/  FFMA.FTZ R194, R194, UR6, -R152.reuse ;  /* 0x00000006c2c27c23 */ /* 0x100fe20008010898 */
[----:B------:R-:W-:Y:S01]  /*b3e0*/  FADD.FTZ R158, R164, R5 ;  /* 0x00000005a49e7221 */ /* 0x000fe20000010000 */
[----:B------:R-:W-:Y:S01]  /*b3f0*/  FSEL R5, R8, RZ, P1 ;  /* 0x000000ff08057208 */ /* 0x000fe20000800000 */
[--C-:B------:R-:W-:Y:S01]  /*b400*/  FFMA.FTZ R195, R195, UR6, -R152.reuse ;  /* 0x00000006c3c37c23 */ /* 0x100fe20008010898 */
[----:B------:R-:W-:Y:S01]  /*b410*/  FFMA.FTZ R198, R198, UR6, -R152 ;  /* 0x00000006c6c67c23 */ /* 0x000fe20008010898 */
[----:B------:R-:W-:Y:S01]  /*b420*/  FADD.FTZ R203, R165, R158 ;  /* 0x0000009ea5cb7221 */ /* 0x000fe20000010000 */
[----:B------:R-:W4:Y:S01]  /*b430*/  MUFU.EX2 R188, R188 ;  /* 0x000000bc00bc7308 */ /* 0x000f220000000800 */
[----:B------:R-:W-:Y:S01]  /*b440*/  FADD.FTZ R5, -R5, R14 ;  /* 0x0000000e05057221 */ /* 0x000fe20000010100 */
[--C-:B------:R-:W-:Y:S01]  /*b450*/  FFMA.FTZ R14, R167, UR6, -R152.reuse ;  /* 0x00000006a70e7c23 */ /* 0x100fe20008010898 */
[----:B------:R-:W-:Y:S01]  /*b460*/  FADD.FTZ R158, R168, R203 ;  /* 0x000000cba89e7221 */ /* 0x000fe20000010000 */
[--C-:B------:R-:W-:Y:S01]  /*b470*/  FFMA.FTZ R167, R170, UR6, -R152.reuse ;  /* 0x00000006aaa77c23 */ /* 0x100fe20008010898 */
[----:B------:R-:W-:Y:S01]  /*b480*/  FFMA.FTZ R199, R199, UR6, -R152 ;  /* 0x00000006c7c77c23 */ /* 0x000fe20008010898 */
[----:B------:R-:W-:Y:S01]  /*b490*/  F2FP.BF16.F32.PACK_AB R154, R153, R154 ;  /* 0x0000009a999a723e */ /* 0x000fe200000010ff */
[----:B-1----:R-:W-:Y:S01]  /*b4a0*/  FADD.FTZ R203, R169, R158 ;  /* 0x0000009ea9cb7221 */ /* 0x002fe20000010000 */
[----:B------:R-:W1:Y:S01]  /*b4b0*/  MUFU.EX2 R189, R189 ;  /* 0x000000bd00bd7308 */ /* 0x000e620000000800 */
[--C-:B------:R-:W-:Y:S01]  /*b4c0*/  FFMA.FTZ R158, R171, UR6, -R152.reuse ;  /* 0x00000006ab9e7c23 */ /* 0x100fe20008010898 */
[----:B------:R-:W-:Y:S01]  /*b4d0*/  FFMA.FTZ R171, R178, UR6, -R152 ;  /* 0x00000006b2ab7c23 */ /* 0x000fe20008010898 */
[----:B--2---:R-:W-:Y:S01]  /*b4e0*/  FADD.FTZ R162, R172, R203 ;  /* 0x000000cbaca27221 */ /* 0x004fe20000010000 */
[----:B------:R-:W-:Y:S01]  /*b4f0*/  F2FP.BF16.F32.PACK_AB R152, R21, R20 ;  /* 0x000000141598723e */ /* 0x000fe200000010ff */
[-C--:B------:R-:W-:Y:S01]  /*b500*/  FMUL.FTZ R72, R72, R193.reuse ;  /* 0x000000c148487220 */ /* 0x080fe20000410000 */
[----:B---3--:R-:W-:Y:S01]  /*b510*/  F2FP.BF16.F32.PACK_AB R170, R185, R184 ;  /* 0x000000b8b9aa723e */ /* 0x008fe200000010ff */
[----:B------:R-:W-:Y:S01]  /*b520*/  FADD.FTZ R203, R173, R162 ;  /* 0x000000a2adcb7221 */ /* 0x000fe20000010000 */
[----:B------:R-:W-:Y:S01]  /*b530*/  MUFU.EX2 R201, R201 ;  /* 0x000000c900c97308 */ /* 0x000fe20000000800 */
[----:B------:R-:W-:Y:S01]  /*b540*/  F2FP.BF16.F32.PACK_AB R156, R157, R156 ;  /* 0x0000009c9d9c723e */ /* 0x000fe200000010ff */
[-C--:B------:R-:W-:Y:S01]  /*b550*/  FMUL.FTZ R73, R73, R193.reuse ;  /* 0x000000c149497220 */ /* 0x080fe20000410000 */
[----:B------:R-:W-:Y:S01]  /*b560*/  FADD.FTZ R162, R176, R203 ;  /* 0x000000cbb0a27221 */ /* 0x000fe20000010000 */
[-C--:B------:R-:W-:Y:S01]  /*b570*/  FMUL.FTZ R76, R76, R193.reuse ;  /* 0x000000c14c4c7220 */ /* 0x080fe20000410000 */
[-C--:B------:R-:W-:Y:S01]  /*b580*/  FMUL.FTZ R77, R77, R193.reuse ;  /* 0x000000c14d4d7220 */ /* 0x080fe20000410000 */
[-C--:B------:R-:W-:Y:S01]  /*b590*/  FMUL.FTZ R80, R80, R193.reuse ;  /* 0x000000c150507220 */ /* 0x080fe20000410000 */
[----:B------:R-:W-:Y:S01]  /*b5a0*/  FADD.FTZ R203, R177, R162 ;  /* 0x000000a2b1cb7221 */ /* 0x000fe20000010000 */
[----:B------:R-:W-:Y:S01]  /*b5b0*/  MUFU.EX2 R192, R192 ;  /* 0x000000c000c07308 */ /* 0x000fe20000000800 */
[-C--:B------:R-:W-:Y:S01]  /*b5c0*/  FMUL.FTZ R81, R81, R193.reuse ;  /* 0x000000c151517220 */ /* 0x080fe20000410000 */
        /* <DEDUP_REMOVED lines=15> */
[----:B------:R-:W-:Y:S01]  /*b6c0*/  F2FP.BF16.F32.PACK_AB R162, R169, R168 ;  /* 0x000000a8a9a2723e */ /* 0x000fe200000010ff */
[-C--:B------:R-:W-:Y:S01]  /*b6d0*/  FMUL.FTZ R101, R101, R193.reuse ;  /* 0x000000c165657220 */ /* 0x080fe20000410000 */
[----:B----4-:R-:W-:Y:S01]  /*b6e0*/  FADD.FTZ R166, R188, R21 ;  /* 0x00000015bca67221 */ /* 0x010fe20000010000 */
[----:B------:R-:W-:Y:S01]  /*b6f0*/  F2FP.BF16.F32.PACK_AB R168, R181, R180 ;  /* 0x000000b4b5a8723e */ /* 0x000fe200000010ff */
[-C--:B------:R-:W-:Y:S01]  /*b700*/  FMUL.FTZ R104, R104, R193.reuse ;  /* 0x000000c168687220 */ /* 0x080fe20000410000 */
[-C--:B------:R-:W-:Y:S01]  /*b710*/  FMUL.FTZ R105, R105, R193.reuse ;  /* 0x000000c169697220 */ /* 0x080fe20000410000 */
[----:B-1----:R-:W-:Y:S01]  /*b720*/  FADD.FTZ R153, R189, R166 ;  /* 0x000000a6bd997221 */ /* 0x002fe20000010000 */
[----:B------:R-:W-:Y:S01]  /*b730*/  F2FP.BF16.F32.PACK_AB R166, R177, R176 ;  /* 0x000000b0b1a6723e */ /* 0x000fe200000010ff */
[----:B------:R-:W-:Y:S01]  /*b740*/  FMUL.FTZ R176, R5, UR6 ;  /* 0x0000000605b07c20 */ /* 0x000fe20008410000 */
        /* <DEDUP_REMOVED lines=8> */
[----:B------:R-:W2:Y:S01]  /*b7d0*/  MUFU.EX2 R176, R176 ;  /* 0x000000b000b07308 */ /* 0x000ea20000000800 */
        /* <DEDUP_REMOVED lines=16> */
[----:B--2---:R-:W-:Y:S01]  /*b8e0*/  FFMA.FTZ R153, R176, R4, R201 ;  /* 0x00000004b0997223 */ /* 0x004fe200000100c9 */
[-C--:B------:R-:W-:Y:S01]  /*b8f0*/  FMUL.FTZ R148, R148, R193.reuse ;  /* 0x000000c194947220 */ /* 0x080fe20000410000 */
[----:B------:R-:W-:Y:S01]  /*b900*/  FMUL.FTZ R149, R149, R193 ;  /* 0x000000c195957220 */ /* 0x000fe20000410000 */
[-C--:B------:R-:W-:Y:S01]  /*b910*/  FMUL.FTZ R26, R26, R176.reuse ;  /* 0x000000b01a1a7220 */ /* 0x080fe20000410000 */
[----:B------:R-:W-:Y:S01]  /*b920*/  FADD.FTZ R4, R192, R153 ;  /* 0x00000099c0047221 */ /* 0x000fe20000010000 */
[-C--:B------:R-:W-:Y:S01]  /*b930*/  FMUL.FTZ R27, R27, R176.reuse ;  /* 0x000000b01b1b7220 */ /* 0x080fe20000410000 */
[-C--:B------:R-:W-:Y:S01]  /*b940*/  FMUL.FTZ R30, R30, R176.reuse ;  /* 0x000000b01e1e7220 */ /* 0x080fe20000410000 */
[----:B------:R-:W2:Y:S01]  /*b950*/  MUFU.EX2 R163, R163 ;  /* 0x000000a300a37308 */ /* 0x000ea20000000800 */
[----:B------:R-:W-:Y:S01]  /*b960*/  FADD.FTZ R153, R155, R4 ;  /* 0x000000049b997221 */ /* 0x000fe20000010000 */
[----:B------:R-:W-:Y:S01]  /*b970*/  F2FP.BF16.F32.PACK_AB R155, R196, R155 ;  /* 0x0000009bc49b723e */ /* 0x000fe200000010ff */
[-C--:B------:R-:W-:Y:S01]  /*b980*/  FMUL.FTZ R31, R31, R176.reuse ;  /* 0x000000b01f1f7220 */ /* 0x080fe20000410000 */
[-C--:B------:R-:W-:Y:S01]  /*b990*/  FMUL.FTZ R34, R34, R176.reuse ;  /* 0x000000b022227220 */ /* 0x080fe20000410000 */
[----:B------:R-:W-:Y:S01]  /*b9a0*/  FADD.FTZ R4, R196, R153 ;  /* 0x00000099c4047221 */ /* 0x000fe20000010000 */
[-C--:B------:R-:W-:Y:S01]  /*b9b0*/  FMUL.FTZ R35, R35, R176.reuse ;  /* 0x000000b023237220 */ /* 0x080fe20000410000 */
[-C--:B------:R-:W-:Y:S01]  /*b9c0*/  FMUL.FTZ R38, R38, R176.reuse ;  /* 0x000000b026267220 */ /* 0x080fe20000410000 */
[----:B------:R-:W4:Y:S01]  /*b9d0*/  MUFU.EX2 R14, R14 ;  /* 0x0000000e000e7308 */ /* 0x000f220000000800 */
[----:B-1----:R-:W-:Y:S01]  /*b9e0*/  FADD.FTZ R153, R159, R4 ;  /* 0x000000049f997221 */ /* 0x002fe20000010000 */
[----:B---3--:R-:W-:Y:S01]  /*b9f0*/  F2FP.BF16.F32.PACK_AB R157, R200, R159 ;  /* 0x0000009fc89d723e */ /* 0x008fe200000010ff */
[-C--:B------:R-:W-:Y:S01]  /*ba00*/  FMUL.FTZ R39, R39, R176.reuse ;  /* 0x000000b027277220 */ /* 0x080fe20000410000 */
[-C--:B------:R-:W-:Y:S01]  /*ba10*/  FMUL.FTZ R42, R42, R176.reuse ;  /* 0x000000b02a2a7220 */ /* 0x080fe20000410000 */
        /* <DEDUP_REMOVED lines=28> */
[----:B---3--:R-:W-:Y:S01]  /*bbe0*/  F2FP.BF16.F32.PACK_AB R158, R161, R160 ;  /* 0x000000a0a19e723e */ /* 0x008fe200000010ff */
[----:B--2---:R-:W-:Y:S01]  /*bbf0*/  FADD.FTZ R5, R197, R174 ;  /* 0x000000aec5057221 */ /* 0x004fe20000010000 */
[----:B------:R-:W-:Y:S01]  /*bc00*/  F2FP.BF16.F32.PACK_AB R160, R165, R164 ;  /* 0x000000a4a5a0723e */ /* 0x000fe200000010ff */
[----:B------:R-:W-:Y:S01]  /*bc10*/  FMUL.FTZ R82, R82, R176 ;  /* 0x000000b052527220 */ /* 0x000fe20000410000 */
[----:B------:R-:W-:Y:S01]  /*bc20*/  F2FP.BF16.F32.PACK_AB R174, R197, R12 ;  /* 0x0000000cc5ae723e */ /* 0x000fe200000010ff */
[----:B------:R-:W-:Y:S01]  /*bc30*/  FMUL.FTZ R83, R83, R176 ;  /* 0x000000b053537220 */ /* 0x000fe20000410000 */
[----:B------:R-:W-:Y:S01]  /*bc40*/  F2FP.BF16.F32.PACK_AB R164, R173, R172 ;  /* 0x000000acada4723e */ /* 0x000fe200000010ff */
[----:B------:R-:W2:Y:S01]  /*bc50*/  MUFU.EX2 R165, R171 ;  /* 0x000000ab00a57308 */ /* 0x000ea20000000800 */
[----:B----4-:R-:W-:Y:S01]  /*bc60*/  FADD.FTZ R153, R178, R153 ;  /* 0x00000099b2997221 */ /* 0x010fe20000010000 */
[----:B------:R-:W-:Y:S01]  /*bc70*/  F2FP.BF16.F32.PACK_AB R172, R189, R188 ;  /* 0x000000bcbdac723e */ /* 0x000fe200000010ff */
[-C--:B------:R-:W-:Y:S01]  /*bc80*/  FMUL.FTZ R86, R86, R176.reuse ;  /* 0x000000b056567220 */ /* 0x080fe20000410000 */
[----:B------:R-:W-:Y:S01]  /*bc90*/  F2FP.BF16.F32.PACK_AB R161, R178, R167 ;  /* 0x000000a7b2a1723e */ /* 0x000fe200000010ff */
[----:B------:R-:W-:Y:S01]  /*bca0*/  FADD.FTZ R184, R20, R153 ;  /* 0x0000009914b87221 */ /* 0x000fe20000010000 */
[-C--:B------:R-:W-:Y:S01]  /*bcb0*/  FMUL.FTZ R87, R87, R176.reuse ;  /* 0x000000b057577220 */ /* 0x080fe20000410000 */
[----:B------:R-:W-:Y:S01]  /*bcc0*/  FMUL.FTZ R90, R90, R176 ;  /* 0x000000b05a5a7220 */ /* 0x000fe20000410000 */
        /* <DEDUP_REMOVED lines=33> */
[----:B-1----:R-:W-:Y:S01]  /*bee0*/  FADD.FTZ R186, R182, R153 ;  /* 0x00000099b6ba7221 */ /* 0x002fe20000010000 */
[----:B--2---:R-:W-:Y:S01]  /*bef0*/  F2FP.BF16.F32.PACK_AB R167, R183, R182 ;  /* 0x000000b6b7a7723e */ /* 0x004fe200000010ff */
[-C--:B------:R-:W-:Y:S01]  /*bf00*/  FMUL.FTZ R138, R138, R176.reuse ;  /* 0x000000b08a8a7220 */ /* 0x080fe20000410000 */
[-C--:B------:R-:W-:Y:S01]  /*bf10*/  FMUL.FTZ R139, R139, R176.reuse ;  /* 0x000000b08b8b7220 */ /* 0x080fe20000410000 */
[----:B------:R-:W-:Y:S01]  /*bf20*/  FADD.FTZ R186, R183, R186 ;  /* 0x000000bab7ba7221 */ /* 0x000fe20000010000 */
[-C--:B------:R-:W-:Y:S01]  /*bf30*/  FMUL.FTZ R142, R142, R176.reuse ;  /* 0x000000b08e8e7220 */ /* 0x080fe20000410000 */
[-C--:B------:R-:W-:Y:S01]  /*bf40*/  FMUL.FTZ R143, R143, R176.reuse ;  /* 0x000000b08f8f7220 */ /* 0x080fe20000410000 */
[----:B------:R-:W1:Y:S01]  /*bf50*/  MUFU.EX2 R171, R190 ;  /* 0x000000be00ab7308 */ /* 0x000e620000000800 */
[----:B---3--:R-:W-:Y:S01]  /*bf60*/  FADD.FTZ R153, R169, R186 ;  /* 0x000000baa9997221 */ /* 0x008fe20000010000 */
[-C--:B------:R-:W-:Y:S01]  /*bf70*/  FMUL.FTZ R146, R146, R176.reuse ;  /* 0x000000b092927220 */ /* 0x080fe20000410000 */
[-C--:B------:R-:W-:Y:S01]  /*bf80*/  FMUL.FTZ R147, R147, R176.reuse ;  /* 0x000000b093937220 */ /* 0x080fe20000410000 */
[-C--:B------:R-:W-:Y:S01]  /*bf90*/  FMUL.FTZ R150, R150, R176.reuse ;  /* 0x000000b096967220 */ /* 0x080fe20000410000 */
[----:B------:R-:W-:-:S03]  /*bfa0*/  FMUL.FTZ R151, R151, R176 ;  /* 0x000000b097977220 */ /* 0x000fc60000410000 */
[----:B------:R-:W2:Y:S01]  /*bfb0*/  MUFU.EX2 R180, R191 ;  /* 0x000000bf00b47308 */ /* 0x000ea20000000800 */
[C---:B----4-:R-:W-:Y:S01]  /*bfc0*/  FADD.FTZ R186, R4.reuse, R153 ;  /* 0x0000009904ba7221 */ /* 0x050fe20000010000 */
[----:B------:R-:W-:-:S06]  /*bfd0*/  F2FP.BF16.F32.PACK_AB R169, R4, R169 ;  /* 0x000000a904a9723e */ /* 0x000fcc00000010ff */
[----:B------:R-:W3:Y:S01]  /*bfe0*/  MUFU.EX2 R173, R194 ;  /* 0x000000c200ad7308 */ /* 0x000ee20000000800 */
[----:B-1----:R-:W-:-:S07]  /*bff0*/  FADD.FTZ R153, R171, R186 ;  /* 0x000000baab997221 */ /* 0x002fce0000010000 */
[----:B------:R-:W1:Y:S01]  /*c000*/  MUFU.EX2 R184, R195 ;  /* 0x000000c300b87308 */ /* 0x000e620000000800 */
[----:B--2---:R-:W-:Y:S01]  /*c010*/  FADD.FTZ R188, R180, R153 ;  /* 0x00000099b4bc7221 */ /* 0x004fe20000010000 */
[----:B------:R-:W-:Y:S02]  /*c020*/  F2FP.BF16.F32.PACK_AB R153, R192, R201 ;  /* 0x000000c9c099723e */ /* 0x000fe400000010ff */
[----:B------:R-:W-:-:S04]  /*c030*/  F2FP.BF16.F32.PACK_AB R171, R180, R171 ;  /* 0x000000abb4ab723e */ /* 0x000fc800000010ff */
        /* <DEDUP_REMOVED lines=10> */
.L_x_1810:
[----:B------:R1:W2:Y:S01]  /*c0e0*/  SYNCS.PHASECHK.TRANS64.TRYWAIT P1, [UR7+0x22850], R10 ;  /* 0x0228500aff0075a7 */ /* 0x0002a20008020147 */
[----:B------:R-:W-:Y:S05]  /*c0f0*/  @!P0 BRA `(.L_x_1811) ;  /* 0x0000000000048947 */ /* 0x000fea0003800000 */
[----:B------:R-:W-:Y:S01]  /*c100*/  BPT.TRAP 0x1 ;  /* 0x000000040000795c */ /* 0x000fe20000300000 */
.L_x_1811:
[----:B--2---:R-:W-:Y:S05]  /*c110*/  @P1 BRA `(.L_x_1812) ;  /* 0x0000000000081947 */ /* 0x004fea0003800000 */
[----:B------:R-:W2:Y:S02]  /*c120*/  SYNCS.PHASECHK.TRANS64.TRYWAIT P1, [UR7+0x22850], R10 ;  /* 0x0228500aff0075a7 */ /* 0x000ea40008020147 */
[----:B--2---:R-:W-:Y:S05]  /*c130*/  @!P1 BRA `(.L_x_1813) ;  /* 0x0000008800609947 */ /* 0x004fea0003800000 */
.L_x_1812:
[----:B------:R-:W3:Y:S01]  /*c140*/  S2R R12, SR_TID.X ;  /* 0x00000000000c7919 */ /* 0x000ee20000002100 */
[----:B------:R-:W-:Y:S01]  /*c150*/  UIMAD UR7, UR37, 0xc00, UR5 ;  /* 0x00000c00250778a4 */ /* 0x000fe2000f8e0205 */
[----:B------:R-:W-:Y:S01]  /*c160*/  IMAD.MOV.U32 R14, RZ, RZ, R8 ;  /* 0x000000ffff0e7224 */ /* 0x000fe200078e0008 */
[----:B------:R-:W-:-:S05]  /*c170*/  UMOV UR11, 0x40000040 ;  /* 0x40000040000b7882 */ /* 0x000fca0000000000 */
[----:B------:R-:W-:Y:S01]  /*c180*/  UMOV UR10, UR7 ;  /* 0x00000007000a7c82 */ /* 0x000fe20008000000 */
[----:B---3--:R-:W-:-:S05]  /*c190*/  SHF.R.U32.HI R12, RZ, 0x7, R12 ;  /* 0x00000007ff0c7819 */ /* 0x008fca000001160c */
[----:B012---:R-:W-:Y:S02]  /*c1a0*/  VIADD R10, R12, 0x8 ;  /* 0x000000080c0a7836 */ /* 0x007fe40000000000 */
[----:B------:R-:W0:Y:S03]  /*c1b0*/  S2R R12, SR_TID.X ;  /* 0x00000000000c7919 */ /* 0x000e260000002100 */
[----:B------:R2:W-:Y:S06]  /*c1c0*/  BAR.SYNC.DEFER_BLOCKING R10, 0x100 ;  /* 0x0004000a0000751d */ /* 0x0005ec0000010000 */
[----:B------:R-:W-:Y:S01]  /*c1d0*/  WARPGROUP.ARRIVE ;  /* 0x00000000000079c5 */ /* 0x000fe20000000000 */
[----:B0-----:R-:W-:Y:S01]  /*c1e0*/  LOP3.LUT P1, RZ, R12, 0x7f, RZ, 0xc0, !PT ;  /* 0x0000007f0cff7812 */ /* 0x001fe2000782c0ff */
        /* <DEDUP_REMOVED lines=38> */
.L_x_1797:
[----:B------:R-:W2:Y:S01]  /*c450*/  SHFL.BFLY PT, R10, R5, 0x2, 0x1f ;  /* 0x0c401f00050a7f89 */ /* 0x000ea200000e0000 */
[----:B------:R-:W-:Y:S01]  /*c460*/  IMAD.MOV.U32 R13, RZ, RZ, RZ ;  /* 0x000000ffff0d7224 */ /* 0x000fe200078e00ff */
[----:B------:R-:W-:Y:S01]  /*c470*/  UIADD3 UR37, UR37, 0x1, URZ ;  /* 0x0000000125257890 */ /* 0x000fe2000fffe03f */
[----:B------:R-:W-:Y:S01]  /*c480*/  IMAD.MOV.U32 R9, RZ, RZ, RZ ;  /* 0x000000ffff097224 */ /* 0x000fe200078e00ff */
[----:B------:R-:W3:Y:S01]  /*c490*/  SHFL.BFLY PT, R7, R4, 0x2, 0x1f ;  /* 0x0c401f0004077f89 */ /* 0x000ee200000e0000 */
[----:B------:R-:W-:Y:S01]  /*c4a0*/  IMAD.U32 R17, RZ, RZ, UR6 ;  /* 0x00000006ff117e24 */ /* 0x000fe2000f8e00ff */
[----:B------:R-:W-:Y:S01]  /*c4b0*/  UISETP.NE.AND UP0, UPT, UR37, 0x2, UPT ;  /* 0x000000022500788c */ /* 0x000fe2000bf05270 */
[----:B------:R4:W-:Y:S06]  /*c4c0*/  BAR.ARV R6, 0x100 ;  /* 0x000400060000751d */ /* 0x0009ec0000002000 */
[----:B------:R-:W-:-:S02]  /*c4d0*/  USEL UR4, URZ, 0x1, UP0 ;  /* 0x000000013f047887 */ /* 0x000fc40008000000 */
[----:B------:R-:W-:Y:S06]  /*c4e0*/  BAR.ARV 0x8, 0x120 ;  /* 0x0204800000007b1d */ /* 0x000fec0000002000 */
[----:B------:R-:W-:Y:S01]  /*c4f0*/  PLOP3.LUT P0, PT, PT, PT, PT, 0x8, 0x0 ;  /* 0x000000000000781c */ /* 0x000fe20003f0e170 */
[----:B------:R-:W-:Y:S01]  /*c500*/  UIADD3 UR41, UR41, 0x1, URZ ;  /* 0x0000000129297890 */ /* 0x000fe2000fffe03f */
[----:B--2---:R-:W-:Y:S01]  /*c510*/  FADD.FTZ R10, R10, R5 ;  /* 0x000000050a0a7221 */ /* 0x004fe20000010000 */
[----:B------:R-:W-:Y:S02]  /*c520*/  USEL UR37, UR37, URZ, UP0 ;  /* 0x0000003f25257287 */ /* 0x000fe40008000000 */
[----:B------:R-:W-:Y:S01]  /*c530*/  ULOP3.LUT UR40, UR40, UR4, URZ, 0x3c, !UPT ;  /* 0x0000000428287292 */ /* 0x000fe2000f8e3c3f */
[----:B---3--:R-:W-:Y:S01]  /*c540*/  FADD.FTZ R7, R7, R4 ;  /* 0x0000000407077221 */ /* 0x008fe20000010000 */
[----:B------:R-:W2:Y:S04]  /*c550*/  SHFL.BFLY PT, R3, R10, 0x1, 0x1f ;  /* 0x0c201f000a037f89 */ /* 0x000ea800000e0000 */
[----:B01----:R-:W0:Y:S01]  /*c560*/  SHFL.BFLY PT, R12, R7, 0x1, 0x1f ;  /* 0x0c201f00070c7f89 */ /* 0x003e2200000e0000 */
[----:B--2---:R-:W-:Y:S01]  /*c570*/  FADD.FTZ R152, R10, R3 ;  /* 0x000000030a987221 */ /* 0x004fe20000010000 */
[----:B0-----:R-:W-:-:S04]  /*c580*/  FADD.FTZ R18, R7, R12 ;  /* 0x0000000c07127221 */ /* 0x001fc80000010000 */
[----:B------:R-:W-:Y:S02]  /*c590*/  FSETP.NE.FTZ.AND P1, PT, R152, RZ, PT ;  /* 0x000000ff9800720b */ /* 0x000fe40003f35000 */
[----:B------:R-:W-:-:S11]  /*c5a0*/  FSETP.NE.FTZ.AND P2, PT, R18, RZ, PT ;  /* 0x000000ff1200720b */ /* 0x000fd60003f55000 */
[----:B------:R-:W0:Y:S01]  /*c5b0*/  @P1 MUFU.RCP R13, R152 ;  /* 0x00000098000d1308 */ /* 0x000e220000001000 */
[----:B------:R-:W-:-:S07]  /*c5c0*/  @P1 FMUL.FTZ R17, R17, 0.69314718246459960938 ;  /* 0x3f31721811111820 */ /* 0x000fce0000410000 */
[----:B------:R-:W1:Y:S08]  /*c5d0*/  @P2 MUFU.RCP R9, R18 ;  /* 0x0000001200092308 */ /* 0x000e700000001000 */
[----:B----4-:R-:W2:Y:S01]  /*c5e0*/  @P1 MUFU.LG2 R6, R152 ;  /* 0x0000009800061308 */ /* 0x010ea20000000c00 */
[----:B0-----:R-:W-:Y:S01]  /*c5f0*/  FMUL.FTZ R15, R52, R13 ;  /* 0x0000000d340f7220 */ /* 0x001fe20000410000 */
[----:B------:R-:W-:-:S02]  /*c600*/  IMAD.U32 R52, RZ, RZ, UR6 ;  /* 0x00000006ff347e24 */ /* 0x000fc4000f8e00ff */
[-C--:B------:R-:W-:Y:S01]  /*c610*/  FMUL.FTZ R5, R24, R13.reuse ;  /* 0x0000000d18057220 */ /* 0x080fe20000410000 */
[-C--:B------:R-:W-:Y:S01]  /*c620*/  FMUL.FTZ R7, R28, R13.reuse ;  /* 0x0000000d1c077220 */ /* 0x080fe20000410000 */
[-C--:B------:R-:W-:Y:S01]  /*c630*/  FMUL.FTZ R11, R44, R13.reuse ;  /* 0x0000000d2c0b7220 */ /* 0x080fe20000410000 */
[----:B------:R-:W-:Y:S01]  /*c640*/  @P2 FMUL.FTZ R52, R52, 0.69314718246459960938 ;  /* 0x3f31721834342820 */ /* 0x000fe20000410000 */
[----:B------:R-:W-:Y:S01]  /*c650*/  FMUL.FTZ R10, R45, R13 ;  /* 0x0000000d2d0a7220 */ /* 0x000fe20000410000 */
[----:B------:R-:W0:Y:S01]  /*c660*/  @P2 MUFU.LG2 R18, R18 ;  /* 0x0000001200122308 */ /* 0x000e220000000c00 */
[-C--:B-1----:R-:W-:Y:S01]  /*c670*/  FMUL.FTZ R175, R27, R9.reuse ;  /* 0x000000091baf7220 */ /* 0x082fe20000410000 */
[-C--:B------:R-:W-:Y:S01]  /*c680*/  FMUL.FTZ R161, R79, R9.reuse ;  /* 0x000000094fa17220 */ /* 0x080fe20000410000 */
[----:B------:R-:W-:Y:S01]  /*c690*/  FMUL.FTZ R159, R83, R9 ;  /* 0x00000009539f7220 */ /* 0x000fe20000410000 */
        /* <DEDUP_REMOVED lines=126> */
.L_x_1744:
[----:B------:R-:W0:Y:S01]  /*ce80*/  S2R R9, SR_CgaCtaId ;  /* 0x0000000000097919 */ /* 0x000e220000008800 */
[----:B------:R-:W-:Y:S01]  /*ce90*/  MOV R0, 0x400 ;  /* 0x0000040000007802 */ /* 0x000fe20000000f00 */
[----:B------:R-:W-:Y:S01]  /*cea0*/  BSSY B0, `(.L_x_1815) ;  /* 0x00002a6000007945 */ /* 0x000fe20003800000 */
[----:B------:R-:W-:Y:S02]  /*ceb0*/  BAR.SYNC.DEFER_BLOCKING 0x5, 0x120 ;  /* 0x0144800000007b1d */ /* 0x000fe40000010000 */
[----:B0-----:R-:W-:-:S05]  /*cec0*/  LEA R0, R9, R0, 0x18 ;  /* 0x0000000009007211 */ /* 0x001fca00078ec0ff */
[----:B------:R-:W0:Y:S02]  /*ced0*/  LDS.128 R200, [R0+0x228d0] ;  /* 0x0228d00000c87984 */ /* 0x000e240000000c00 */
[----:B0-----:R-:W-:Y:S02]  /*cee0*/  R2UR UR6, R202 ;  /* 0x00000000ca0672ca */ /* 0x001fe400000e0000 */
[----:B------:R-:W-:Y:S01]  /*cef0*/  R2UR UR5, R203 ;  /* 0x00000000cb0572ca */ /* 0x000fe200000e0000 */
[----:B------:R-:W-:Y:S06]  /*cf00*/  BAR.ARV 0x4, 0x120 ;  /* 0x0104800000007b1d */ /* 0x000fec0000002000 */
[----:B------:R-:W-:Y:S08]  /*cf10*/  @P0 BRA `(.L_x_1816) ;  /* 0x0000001c00740947 */ /* 0x000ff00003800000 */
[----:B------:R-:W0:Y:S01]  /*cf20*/  S2R R9, SR_SWINHI ;  /* 0x0000000000097919 */ /* 0x000e220000002f00 */
[----:B------:R-:W-:Y:S01]  /*cf30*/  F2FP.BF16.F32.PACK_AB R4, R4, R5 ;  /* 0x000000050404723e */ /* 0x000fe200000010ff */
[----:B------:R-:W-:Y:S01]  /*cf40*/  ULDC.64 UR8, c[0x0][0xbd8] ;  /* 0x0002f60000087ab9 */ /* 0x000fe20000000a00 */
[----:B------:R-:W-:Y:S01]  /*cf50*/  F2FP.BF16.F32.PACK_AB R5, R175, R26 ;  /* 0x0000001aaf05723e */ /* 0x000fe200000010ff */
[----:B------:R-:W-:Y:S01]  /*cf60*/  UISETP.NE.U32.AND UP0, UPT, UR8, URZ, UPT ;  /* 0x0000003f0800728c */ /* 0x000fe2000bf05070 */
[----:B------:R-:W-:Y:S02]  /*cf70*/  F2FP.BF16.F32.PACK_AB R10, R10, R11 ;  /* 0x0000000b0a0a723e */ /* 0x000fe400000010ff */
[----:B------:R-:W-:Y:S01]  /*cf80*/  F2FP.BF16.F32.PACK_AB R11, R170, R155 ;  /* 0x0000009baa0b723e */ /* 0x000fe200000010ff */
[----:B------:R-:W-:Y:S01]  /*cf90*/  UISETP.NE.AND.EX UP0, UPT, UR9, URZ, UPT, UP0 ;  /* 0x0000003f0900728c */ /* 0x000fe2000bf05300 */
[----:B------:R-:W-:Y:S02]  /*cfa0*/  F2FP.BF16.F32.PACK_AB R14, R14, R15 ;  /* 0x0000000f0e0e723e */ /* 0x000fe400000010ff */
[----:B------:R-:W-:Y:S01]  /*cfb0*/  F2FP.BF16.F32.PACK_AB R12, R49, R12 ;  /* 0x0000000c310c723e */ /* 0x000fe200000010ff */
[----:B------:R-:W-:Y:S01]  /*cfc0*/  ULDC.64 UR8, c[0x0][0xbd8] ;  /* 0x0002f60000087ab9 */ /* 0x000fe20000000a00 */
[----:B------:R-:W-:Y:S01]  /*cfd0*/  F2FP.BF16.F32.PACK_AB R13, R168, R13 ;  /* 0x0000000da80d723e */ /* 0x000fe200000010ff */
[----:B------:R-:W-:Y:S01]  /*cfe0*/  UIMAD.WIDE UR8, UR43, 0x4, UR8 ;  /* 0x000000042b0878a5 */ /* 0x000fe2000f8e0208 */
        /* <DEDUP_REMOVED lines=9> */
[----:B------:R-:W-:Y:S02]  /*d080*/  MOV R34, R0 ;  /* 0x0000000000227202 */ /* 0x000fe40000000f00 */
[----:B0-----:R-:W-:Y:S02]  /*d090*/  MOV R35, R9 ;  /* 0x0000000900237202 */ /* 0x001fe40000000f00 */
[----:B------:R-:W-:Y:S02]  /*d0a0*/  F2FP.BF16.F32.PACK_AB R83, R160, R83 ;  /* 0x00000053a053723e */ /* 0x000fe400000010ff */
[----:B------:R-:W-:Y:S01]  /*d0b0*/  F2FP.BF16.F32.PACK_AB R89, R79, R90 ;  /* 0x0000005a4f59723e */ /* 0x000fe200000010ff */
[----:B------:R-:W-:Y:S01]  /*d0c0*/  IMAD.WIDE R74, R208, 0x2, R34 ;  /* 0x00000002d04a7825 */ /* 0x000fe200078e0222 */
[----:B------:R-:W-:-:S02]  /*d0d0*/  F2FP.BF16.F32.PACK_AB R96, R97, R96 ;  /* 0x000000606160723e */ /* 0x000fc400000010ff */
[----:B------:R-:W-:Y:S02]  /*d0e0*/  F2FP.BF16.F32.PACK_AB R90, R93, R92 ;  /* 0x0000005c5d5a723e */ /* 0x000fe400000010ff */
        /* <DEDUP_REMOVED lines=49> */
[----:B------:R-:W-:Y:S02]  /*d400*/  LOP3.LUT R52, R17, R52, RZ, 0x3c, !PT ;  /* 0x0000003411347212 */ /* 0x000fe400078e3cff */
[----:B------:R-:W-:Y:S02]  /*d410*/  LOP3.LUT R17, R62, 0x380, RZ, 0xc0, !PT ;  /* 0x000003803e117812 */ /* 0x000fe400078ec0ff */
[----:B------:R-:W-:Y:S02]  /*d420*/  SHF.R.U64 R18, R18, 0x3, RZ ;  /* 0x0000000312127819 */ /* 0x000fe400000012ff */
[----:B------:R-:W-:-:S02]  /*d430*/  SHF.R.U64 R6, R6, 0x3, RZ ;  /* 0x0000000306067819 */ /* 0x000fc400000012ff */
[----:B------:R-:W-:Y:S02]  /*d440*/  SHF.R.U64 R17, R17, 0x3, RZ ;  /* 0x0000000311117819 */ /* 0x000fe400000012ff */
[----:B------:R-:W-:Y:S02]  /*d450*/  LOP3.LUT R64, R18, R187, RZ, 0x3c, !PT ;  /* 0x000000bb12407212 */ /* 0x000fe400078e3cff */
[----:B------:R-:W-:Y:S02]  /*d460*/  LOP3.LUT R42, R95, 0x380, RZ, 0xc0, !PT ;  /* 0x000003805f2a7812 */ /* 0x000fe400078ec0ff */
[----:B------:R-:W-:Y:S02]  /*d470*/  LOP3.LUT R18, R191, 0x380, RZ, 0xc0, !PT ;  /* 0x00000380bf127812 */ /* 0x000fe400078ec0ff */
[----:B------:R-:W-:Y:S02]  /*d480*/  LOP3.LUT R26, R193, 0x380, RZ, 0xc0, !PT ;  /* 0x00000380c11a7812 */ /* 0x000fe400078ec0ff */
[----:B------:R-:W-:-:S02]  /*d490*/  LOP3.LUT R46, R177, 0x380, RZ, 0xc0, !PT ;  /* 0x00000380b12e7812 */ /* 0x000fc400078ec0ff */
[----:B------:R-:W-:Y:S02]  /*d4a0*/  LOP3.LUT R58, R6, R185, RZ, 0x3c, !PT ;  /* 0x000000b9063a7212 */ /* 0x000fe400078e3cff */
[----:B------:R-:W-:Y:S02]  /*d4b0*/  F2FP.BF16.F32.PACK_AB R6, R20, R7 ;  /* 0x000000071406723e */ /* 0x000fe400000010ff */
[----:B------:R-:W-:Y:S02]  /*d4c0*/  LOP3.LUT R62, R17, R62, RZ, 0x3c, !PT ;  /* 0x0000003e113e7212 */ /* 0x000fe400078e3cff */
[----:B------:R-:W-:Y:S02]  /*d4d0*/  MOV R74, R74 ;  /* 0x0000004a004a7202 */ /* 0x000fe40000000f00 */
[----:B------:R-:W-:Y:S01]  /*d4e0*/  F2FP.BF16.F32.PACK_AB R7, R173, R30 ;  /* 0x0000001ead07723e */ /* 0x000fe200000010ff */
[----:B------:R-:W-:Y:S01]  /*d4f0*/  BAR.SYNC.DEFER_BLOCKING 0x1, 0x100 ;  /* 0x0044000000007b1d */ /* 0x000fe20000010000 */
[----:B------:R-:W-:-:S02]  /*d500*/  SHF.R.U64 R42, R42, 0x3, RZ ;  /* 0x000000032a2a7819 */ /* 0x000fc400000012ff */
[----:B------:R-:W-:Y:S02]  /*d510*/  LOP3.LUT R17, R70, 0x380, RZ, 0xc0, !PT ;  /* 0x0000038046117812 */ /* 0x000fe400078ec0ff */
[----:B------:R-:W-:Y:S02]  /*d520*/  SHF.R.U64 R18, R18, 0x3, RZ ;  /* 0x0000000312127819 */ /* 0x000fe400000012ff */
[----:B------:R-:W-:Y:S02]  /*d530*/  SHF.R.U64 R20, R26, 0x3, RZ ;  /* 0x000000031a147819 */ /* 0x000fe400000012ff */
[----:B------:R-:W-:Y:S02]  /*d540*/  SHF.R.U64 R46, R46, 0x3, RZ ;  /* 0x000000032e2e7819 */ /* 0x000fe400000012ff */
[----:B------:R-:W-:Y:S02]  /*d550*/  LOP3.LUT R56, R183, 0x380, RZ, 0xc0, !PT ;  /* 0x00000380b7387812 */ /* 0x000fe400078ec0ff */
[----:B------:R-:W-:-:S02]  /*d560*/  LOP3.LUT R42, R42, R95, RZ, 0x3c, !PT ;  /* 0x0000005f2a2a7212 */ /* 0x000fc400078e3cff */
[----:B------:R-:W-:Y:S02]  /*d570*/  SHF.R.U64 R17, R17, 0x3, RZ ;  /* 0x0000000311117819 */ /* 0x000fe400000012ff */
[----:B------:R-:W-:Y:S02]  /*d580*/  LOP3.LUT R26, R18, R191, RZ, 0x3c, !PT ;  /* 0x000000bf121a7212 */ /* 0x000fe400078e3cff */
[----:B------:R-:W-:Y:S02]  /*d590*/  LOP3.LUT R30, R20, R193, RZ, 0x3c, !PT ;  /* 0x000000c1141e7212 */ /* 0x000fe400078e3cff */
[----:B------:R-:W-:Y:S02]  /*d5a0*/  LOP3.LUT R46, R46, R177, RZ, 0x3c, !PT ;  /* 0x000000b12e2e7212 */ /* 0x000fe400078e3cff */
[----:B------:R-:W-:Y:S01]  /*d5b0*/  SHF.R.U64 R56, R56, 0x3, RZ ;  /* 0x0000000338387819 */ /* 0x000fe200000012ff */
[----:B------:R0:W-:Y:S01]  /*d5c0*/  STSM.16.M88.4 [R74], R4 ;  /* 0x000000044a007844 */ /* 0x0001e20000000200 */
[----:B------:R-:W-:-:S02]  /*d5d0*/  LOP3.LUT R66, R189, 0x380, RZ, 0xc0, !PT ;  /* 0x00000380bd427812 */ /* 0x000fc400078ec0ff */
[----:B------:R-:W-:Y:S02]  /*d5e0*/  MOV R20, R8 ;  /* 0x0000000800147202 */ /* 0x000fe40000000f00 */
[----:B------:R-:W-:Y:S02]  /*d5f0*/  MOV R38, R38 ;  /* 0x0000002600267202 */ /* 0x000fe40000000f00 */
[----:B------:R-:W-:Y:S02]  /*d600*/  F2FP.BF16.F32.PACK_AB R8, R41, R40 ;  /* 0x000000282908723e */ /* 0x000fe400000010ff */
[----:B------:R-:W-:Y:S02]  /*d610*/  F2FP.BF16.F32.PACK_AB R9, R169, R156 ;  /* 0x0000009ca909723e */ /* 0x000fe400000010ff */
[----:B------:R-:W-:Y:S02]  /*d620*/  LOP3.LUT R70, R17, R70, RZ, 0x3c, !PT ;  /* 0x0000004611467212 */ /* 0x000fe400078e3cff */
[----:B------:R-:W-:-:S02]  /*d630*/  MOV R42, R42 ;  /* 0x0000002a002a7202 */ /* 0x000fc40000000f00 */
[----:B------:R-:W-:Y:S02]  /*d640*/  MOV R18, R26 ;  /* 0x0000001a00127202 */ /* 0x000fe40000000f00 */
[----:B0-----:R-:W-:Y:S02]  /*d650*/  F2FP.BF16.F32.PACK_AB R4, R33, R32 ;  /* 0x000000202104723e */ /* 0x001fe400000010ff */
[----:B------:R-:W-:Y:S02]  /*d660*/  F2FP.BF16.F32.PACK_AB R5, R171, R158 ;  /* 0x0000009eab05723e */ /* 0x000fe400000010ff */
[----:B------:R-:W-:Y:S02]  /*d670*/  F2FP.BF16.F32.PACK_AB R6, R37, R36 ;  /* 0x000000242506723e */ /* 0x000fe400000010ff */
[----:B------:R-:W-:Y:S02]  /*d680*/  F2FP.BF16.F32.PACK_AB R7, R172, R157 ;  /* 0x0000009dac07723e */ /* 0x000fe400000010ff */
[----:B------:R-:W-:-:S02]  /*d690*/  LOP3.LUT R56, R56, R183, RZ, 0x3c, !PT ;  /* 0x000000b738387212 */ /* 0x000fc400078e3cff */
[----:B------:R-:W-:Y:S01]  /*d6a0*/  SHF.R.U64 R66, R66, 0x3, RZ ;  /* 0x0000000342427819 */ /* 0x000fe200000012ff */
[----:B------:R0:W-:Y:S01]  /*d6b0*/  STSM.16.M88.4 [R20], R4 ;  /* 0x0000000414007844 */ /* 0x0001e20000000200 */
[----:B------:R-:W-:Y:S02]  /*d6c0*/  MOV R46, R46 ;  /* 0x0000002e002e7202 */ /* 0x000fe40000000f00 */
[----:B------:R-:W-:Y:S01]  /*d6d0*/  MOV R17, R30 ;  /* 0x0000001e00117202 */ /* 0x000fe20000000f00 */
[----:B------:R-:W-:Y:S01]  /*d6e0*/  STSM.16.M88.4 [R38], R8 ;  /* 0x0000000826007844 */ /* 0x000fe20000000200 */
[----:B------:R-:W-:Y:S02]  /*d6f0*/  F2FP.BF16.F32.PACK_AB R26, R61, R60 ;  /* 0x0000003c3d1a723e */ /* 0x000fe400000010ff */
[----:B------:R-:W-:Y:S01]  /*d700*/  F2FP.BF16.F32.PACK_AB R27, R164, R153 ;  /* 0x00000099a41b723e */ /* 0x000fe200000010ff */
[----:B------:R-:W-:Y:S01]  /*d710*/  STSM.16.M88.4 [R42], R12 ;  /* 0x0000000c2a007844 */ /* 0x000fe20000000200 */
[----:B------:R-:W-:-:S02]  /*d720*/  MOV R50, R50 ;  /* 0x0000003200327202 */ /* 0x000fc40000000f00 */
[----:B------:R-:W-:Y:S01]  /*d730*/  F2FP.BF16.F32.PACK_AB R30, R69, R68 ;  /* 0x00000044451e723e */ /* 0x000fe200000010ff */
[----:B------:R-:W-:Y:S01]  /*d740*/  STSM.16.M88.4 [R46], R24 ;  /* 0x000000182e007844 */ /* 0x000fe20000000200 */
[----:B------:R-:W-:Y:S02]  /*d750*/  F2FP.BF16.F32.PACK_AB R31, R165, R152 ;  /* 0x00000098a51f723e */ /* 0x000fe400000010ff */
[----:B------:R-:W-:Y:S02]  /*d760*/  MOV R52, R52 ;  /* 0x0000003400347202 */ /* 0x000fe40000000f00 */
[----:B0-----:R-:W-:Y:S01]  /*d770*/  F2FP.BF16.F32.PACK_AB R4, R73, R72 ;  /* 0x000000484904723e */ /* 0x001fe200000010ff */
[----:B------:R-:W-:Y:S01]  /*d780*/  STSM.16.M88.4 [R50], R28 ;  /* 0x0000001c32007844 */ /* 0x000fe20000000200 */
[----:B------:R-:W-:Y:S02]  /*d790*/  F2FP.BF16.F32.PACK_AB R5, R163, R48 ;  /* 0x00000030a305723e */ /* 0x000fe400000010ff */
[----:B------:R-:W-:-:S02]  /*d7a0*/  F2FP.BF16.F32.PACK_AB R6, R77, R76 ;  /* 0x0000004c4d06723e */ /* 0x000fc400000010ff */
[----:B------:R-:W-:Y:S02]  /*d7b0*/  F2FP.BF16.F32.PACK_AB R7, R161, R78 ;  /* 0x0000004ea107723e */ /* 0x000fe400000010ff */
[----:B------:R-:W-:Y:S02]  /*d7c0*/  MOV R54, R54 ;  /* 0x0000003600367202 */ /* 0x000fe40000000f00 */
[----:B------:R-:W-:Y:S01]  /*d7d0*/  LOP3.LUT R66, R66, R189, RZ, 0x3c, !PT ;  /* 0x000000bd42427212 */ /* 0x000fe200078e3cff */
[----:B------:R0:W-:Y:S01]  /*d7e0*/  STSM.16.M88.4 [R52], R4 ;  /* 0x0000000434007844 */ /* 0x0001e20000000200 */
[----:B------:R-:W-:Y:S02]  /*d7f0*/  MOV R56, R56 ;  /* 0x0000003800387202 */ /* 0x000fe40000000f00 */
[----:B------:R-:W-:Y:S01]  /*d800*/  F2FP.BF16.F32.PACK_AB R91, R86, R91 ;  /* 0x0000005b565b723e */ /* 0x000fe200000010ff */
[----:B------:R1:W-:Y:S01]  /*d810*/  STSM.16.M88.4 [R54], R80 ;  /* 0x0000005036007844 */ /* 0x0003e20000000200 */
[----:B------:R-:W-:-:S02]  /*d820*/  F2FP.BF16.F32.PACK_AB R97, R99, R98 ;  /* 0x000000626361723e */ /* 0x000fc400000010ff */
[----:B------:R-:W-:Y:S01]  /*d830*/  F2FP.BF16.F32.PACK_AB R104, R105, R104 ;  /* 0x000000686968723e */ /* 0x000fe200000010ff */
[----:B------:R1:W-:Y:S01]  /*d840*/  STSM.16.M88.4 [R56], R88 ;  /* 0x0000005838007844 */ /* 0x0003e20000000200 */
[----:B------:R-:W-:Y:S02]  /*d850*/  MOV R58, R58 ;  /* 0x0000003a003a7202 */ /* 0x000fe40000000f00 */
[----:B------:R-:W-:Y:S02]  /*d860*/  F2FP.BF16.F32.PACK_AB R98, R101, R100 ;  /* 0x000000646562723e */ /* 0x000fe400000010ff */
[----:B------:R-:W-:Y:S02]  /*d870*/  F2FP.BF16.F32.PACK_AB R99, R103, R102 ;  /* 0x000000666763723e */ /* 0x000fe400000010ff */
[----:B------:R-:W-:Y:S01]  /*d880*/  F2FP.BF16.F32.PACK_AB R105, R107, R106 ;  /* 0x0000006a6b69723e */ /* 0x000fe200000010ff */
[----:B0-----:R-:W-:Y:S01]  /*d890*/  IMAD.U32 R4, RZ, RZ, UR8 ;  /* 0x00000008ff047e24 */ /* 0x001fe2000f8e00ff */
[----:B------:R-:W-:Y:S01]  /*d8a0*/  F2FP.BF16.F32.PACK_AB R112, R113, R112 ;  /* 0x000000707170723e */ /* 0x000fe200000010ff */
[----:B------:R1:W-:Y:S01]  /*d8b0*/  STSM.16.M88.4 [R58], R96 ;  /* 0x000000603a007844 */ /* 0x0003e20000000200 */
[----:B------:R-:W-:Y:S01]  /*d8c0*/  MOV R62, R62 ;  /* 0x0000003e003e7202 */ /* 0x000fe20000000f00 */
[----:B------:R-:W-:Y:S01]  /*d8d0*/  IMAD.U32 R5, RZ, RZ, UR9 ;  /* 0x00000009ff057e24 */ /* 0x000fe2000f8e00ff */
[----:B------:R-:W-:Y:S01]  /*d8e0*/  F2FP.BF16.F32.PACK_AB R106, R109, R108 ;  /* 0x0000006c6d6a723e */ /* 0x000fe200000010ff */
[----:B------:R-:W-:Y:S01]  /*d8f0*/  ULDC.64 UR8, c[0x0][0xbe0] ;  /* 0x0002f80000087ab9 */ /* 0x000fe20000000a00 */
        /* <DEDUP_REMOVED lines=22> */
[----:B------:R-:W-:Y:S02]  /*da60*/  F2FP.BF16.F32.PACK_AB R138, R141, R140 ;  /* 0x0000008c8d8a723e */ /* 0x000fe400000010ff */
[----:B------:R-:W-:-:S02]  /*da70*/  F2FP.BF16.F32.PACK_AB R139, R143, R142 ;  /* 0x0000008e8f8b723e */ /* 0x000fc400000010ff */
[----:B------:R-:W-:Y:S02]  /*da80*/  F2FP.BF16.F32.PACK_AB R145, R147, R146 ;  /* 0x000000929391723e */ /* 0x000fe400000010ff */
[----:B------:R-:W-:Y:S01]  /*da90*/  F2FP.BF16.F32.PACK_AB R146, R149, R148 ;  /* 0x000000949592723e */ /* 0x000fe200000010ff */
[----:B------:R1:W-:Y:S01]  /*daa0*/  STSM.16.M88.4 [R18], R136 ;  /* 0x0000008812007844 */ /* 0x0003e20000000200 */
[----:B------:R-:W-:Y:S02]  /*dab0*/  F2FP.BF16.F32.PACK_AB R147, R151, R150 ;  /* 0x000000969793723e */ /* 0x000fe400000010ff */
[----:B------:R-:W-:-:S03]  /*dac0*/  PLOP3.LUT P1, PT, PT, PT, UP0, 0x80, 0x0 ;  /* 0x000000000000781c */ /* 0x000fc60003f2f008 */
[----:B------:R1:W-:Y:S01]  /*dad0*/  STSM.16.M88.4 [R17], R144 ;  /* 0x0000009011007844 */ /* 0x0003e20000000200 */
[----:B------:R-:W-:Y:S09]  /*dae0*/  BAR.SYNC.DEFER_BLOCKING 0x1, 0x100 ;  /* 0x0044000000007b1d */ /* 0x000ff20000010000 */
[----:B------:R-:W2:Y:S01]  /*daf0*/  @P1 LDG.E R6, desc[UR38][R4.64] ;  /* 0x0000002604061981 */ /* 0x000ea2000c1e1900 */
[----:B------:R-:W-:Y:S01]  /*db00*/  UISETP.NE.U32.AND UP1, UPT, UR8, URZ, UPT ;  /* 0x0000003f0800728c */ /* 0x000fe2000bf25070 */
[----:B------:R-:W0:Y:S01]  /*db10*/  LDC R3, c[0x0][0xa88] ;  /* 0x0002a200ff037b82 */ /* 0x000e220000000800 */
[----:B------:R-:W-:Y:S01]  /*db20*/  IMAD R7, R22, 0x40, R19 ;  /* 0x0000004016077824 */ /* 0x000fe200078e0213 */
[----:B------:R-:W-:Y:S01]  /*db30*/  UMOV UR4, URZ ;  /* 0x0000003f00047c82 */ /* 0x000fe20008000000 */
[----:B------:R-:W-:-:S02]  /*db40*/  UISETP.NE.AND.EX UP1, UPT, UR9, URZ, UPT, UP1 ;  /* 0x0000003f0900728c */ /* 0x000fc4000bf25310 */
[----:B------:R-:W-:-:S04]  /*db50*/  IMAD.WIDE R34, R7, 0x2, R34 ;  /* 0x0000000207227825 */ /* 0x000fc800078e0222 */
[----:B------:R-:W-:Y:S02]  /*db60*/  PLOP3.LUT P2, PT, PT, PT, UP1, 0x80, 0x0 ;  /* 0x000000000000781c */ /* 0x000fe40003f4f018 */
[----:B------:R-:W-:-:S03]  /*db70*/  IADD3 R13, P0, R34, 0x1000, RZ ;  /* 0x00001000220d7810 */ /* 0x000fc60007f1e0ff */
[----:B------:R-:W-:Y:S02]  /*db80*/  @UP1 ULDC.64 UR8, c[0x0][0xbe0] ;  /* 0x0002f80000081ab9 */ /* 0x000fe40000000a00 */
[----:B------:R-:W-:-:S06]  /*db90*/  @UP1 UIMAD.WIDE UR8, UR43, 0x4, UR8 ;  /* 0x000000042b0818a5 */ /* 0x000fcc000f8e0208 */
[----:B------:R-:W-:Y:S01]  /*dba0*/  IMAD.U32 R7, RZ, RZ, UR9 ;  /* 0x00000009ff077e24 */ /* 0x000fe2000f8e00ff */
[----:B--2---:R-:W-:Y:S01]  /*dbb0*/  @P1 R2UR UR4, R6 ;  /* 0x00000000060412ca */ /* 0x004fe200000e0000 */
[----:B------:R-:W-:-:S05]  /*dbc0*/  IMAD.U32 R6, RZ, RZ, UR8 ;  /* 0x00000008ff067e24 */ /* 0x000fca000f8e00ff */
[----:B0-----:R1:W5:Y:S01]  /*dbd0*/  @P2 LDG.E R3, desc[UR38][R6.64] ;  /* 0x0000002606032981 */ /* 0x001362000c1e1900 */
[----:B------:R-:W-:Y:S08]  /*dbe0*/  @P2 BRA `(.L_x_1817) ;  /* 0x0000000000102947 */ /* 0x000ff00003800000 */
[----:B------:R-:W-:Y:S05]  /*dbf0*/  @!P1 BRA `(.L_x_1817) ;  /* 0x00000000000c9947 */ /* 0x000fea0003800000 */
[----:B-1----:R-:W2:Y:S04]  /*dc00*/  LDG.E R6, desc[UR38][R4.64] ;  /* 0x0000002604067981 */ /* 0x002ea8000c1e1900 */
[----:B-----5:R-:W2:Y:S02]  /*dc10*/  LDG.E R3, desc[UR38][R4.64+0x4] ;  /* 0x0000042604037981 */ /* 0x020ea4000c1e1900 */
[----:B--2---:R-:W-:-:S07]  /*dc20*/  IMAD.IADD R3, R3, 0x1, -R6 ;  /* 0x0000000103037824 */ /* 0x004fce00078e0a06 */
.L_x_1817:
        /* <DEDUP_REMOVED lines=14> */
[----:B------:R-:W-:Y:S01]  /*dd10*/  USHF.R.S32.HI UR7, URZ, 0x1f, UR43 ;  /* 0x0000001f3f077899 */ /* 0x000fe2000801142b */
[----:B------:R-:W-:Y:S01]  /*dd20*/  LOP3.LUT R4, R4, R5, RZ, 0x3c, !PT ;  /* 0x0000000504047212 */ /* 0x000fe200078e3cff */
[----:B------:R-:W-:Y:S01]  /*dd30*/  ULDC.64 UR12, c[0x0][0xb78] ;  /* 0x0002de00000c7ab9 */ /* 0x000fe20000000a00 */
[----:B------:R-:W-:Y:S01]  /*dd40*/  UIADD3 UR9, UR9, UR10, URZ ;  /* 0x0000000a09097290 */ /* 0x000fe2000fffe03f */
[----:B------:R-:W-:Y:S01]  /*dd50*/  SHF.R.S32.HI R5, RZ, 0x1f, R10 ;  /* 0x0000001fff057819 */ /* 0x000fe2000001140a */
[----:B------:R-:W-:Y:S01]  /*dd60*/  USEL UR16, UR7, URZ, !UP0 ;  /* 0x0000003f07107287 */ /* 0x000fe2000c000000 */
[----:B------:R-:W-:Y:S01]  /*dd70*/  SHF.R.U64 R12, R12, 0x3, RZ ;  /* 0x000000030c0c7819 */ /* 0x000fe200000012ff */
[----:B------:R-:W-:Y:S01]  /*dd80*/  UIMAD.WIDE.U32 UR8, UR15, UR12, UR8 ;  /* 0x0000000c0f0872a5 */ /* 0x000fe2000f8e0008 */
[----:B------:R-:W-:Y:S01]  /*dd90*/  LOP3.LUT R8, R9, 0x380, RZ, 0xc0, !PT ;  /* 0x0000038009087812 */ /* 0x000fe200078ec0ff */
[----:B------:R-:W-:Y:S01]  /*dda0*/  UIMAD UR7, UR16, UR12, URZ ;  /* 0x0000000c100772a4 */ /* 0x000fe2000f8e023f */
[----:B------:R-:W-:Y:S01]  /*ddb0*/  LOP3.LUT R12, R12, R13, RZ, 0x3c, !PT ;  /* 0x0000000d0c0c7212 */ /* 0x000fe200078e3cff */
[----:B------:R-:W-:Y:S01]  /*ddc0*/  IMAD.X R13, RZ, RZ, R35, P0 ;  /* 0x000000ffff0d7224 */ /* 0x000fe200000e0623 */
[----:B------:R-:W-:Y:S01]  /*ddd0*/  SHF.R.U64 R8, R8, 0x3, RZ ;  /* 0x0000000308087819 */ /* 0x000fe200000012ff */
[----:B------:R-:W-:Y:S01]  /*dde0*/  UIMAD UR7, UR15, UR13, UR7 ;  /* 0x0000000d0f0772a4 */ /* 0x000fe2000f8e0207 */
[----:B-1----:R-:W-:-:S02]  /*ddf0*/  IADD3 R6, P3, R10, UR8, RZ ;  /* 0x000000080a067c10 */ /* 0x002fc4000ff7e0ff */
[----:B------:R-:W-:Y:S02]  /*de00*/  IADD3 R69, P0, R34, 0x8000, RZ ;  /* 0x0000800022457810 */ /* 0x000fe40007f1e0ff */
[----:B------:R-:W-:Y:S01]  /*de10*/  LOP3.LUT R8, R8, R9, RZ, 0x3c, !PT ;  /* 0x0000000908087212 */ /* 0x000fe200078e3cff */
[----:B------:R-:W-:Y:S01]  /*de20*/  IMAD.U32 R14, RZ, RZ, UR7 ;  /* 0x00000007ff0e7e24 */ /* 0x000fe2000f8e00ff */
[C---:B------:R-:W-:Y:S01]  /*de30*/  IADD3 R61, P6, R34.reuse, 0x4000, RZ ;  /* 0x00004000223d7810 */ /* 0x040fe20007fde0ff */
[----:B------:R-:W-:Y:S01]  /*de40*/  IMAD.X R9, RZ, RZ, R35, P1 ;  /* 0x000000ffff097224 */ /* 0x000fe200008e0623 */
[C---:B------:R-:W-:Y:S02]  /*de50*/  IADD3 R37, P5, R34.reuse, 0x5000, RZ ;  /* 0x0000500022257810 */ /* 0x040fe40007fbe0ff */
[----:B------:R-:W-:Y:S01]  /*de60*/  IADD3.X R5, R5, UR9, R14, P3, !PT ;  /* 0x0000000905057c10 */ /* 0x000fe20009ffe40e */
[----:B------:R-:W-:Y:S01]  /*de70*/  ULDC.64 UR8, c[0x0][0xb40] ;  /* 0x0002d00000087ab9 */ /* 0x000fe20000000a00 */
[----:B------:R-:W-:-:S02]  /*de80*/  IADD3 R33, P4, R34, 0x6000, RZ ;  /* 0x0000600022217810 */ /* 0x000fc40007f9e0ff */
[----:B------:R-:W-:Y:S02]  /*de90*/  LEA R20, P3, R6, UR8, 0x2 ;  /* 0x0000000806147c11 */ /* 0x000fe4000f8610ff */
[----:B------:R-:W-:Y:S02]  /*dea0*/  IADD3 R57, P1, R34, 0x9000, RZ ;  /* 0x0000900022397810 */ /* 0x000fe40007f3e0ff */
[----:B------:R-:W-:Y:S01]  /*deb0*/  LEA.HI.X R21, R6, UR9, R5, 0x2, P3 ;  /* 0x0000000906157c11 */ /* 0x000fe200098f1405 */
[----:B------:R-:W-:Y:S01]  /*dec0*/  IMAD.X R5, RZ, RZ, R35, P2 ;  /* 0x000000ffff057224 */ /* 0x000fe200010e0623 */
[----:B------:R-:W-:Y:S01]  /*ded0*/  IADD3 R25, P3, R34, 0x7000, RZ ;  /* 0x0000700022197810 */ /* 0x000fe20007f7e0ff */
[----:B------:R-:W-:Y:S01]  /*dee0*/  VIADD R6, R10, 0x8 ;  /* 0x000000080a067836 */ /* 0x000fe20000000000 */
[----:B------:R-:W-:Y:S01]  /*def0*/  IADD3 R49, P2, R34, 0xa000, RZ ;  /* 0x0000a00022317810 */ /* 0x000fe20007f5e0ff */
[----:B------:R-:W-:Y:S01]  /*df00*/  ULDC.64 UR8, c[0x0][0xaa0] ;  /* 0x0002a80000087ab9 */ /* 0x000fe20000000a00 */
[----:B------:R-:W-:-:S02]  /*df10*/  LOP3.LUT R68, R69, 0x380, RZ, 0xc0, !PT ;  /* 0x0000038045447812 */ /* 0x000fc400078ec0ff */
[----:B------:R-:W-:Y:S02]  /*df20*/  LOP3.LUT R60, R61, 0x380, RZ, 0xc0, !PT ;  /* 0x000003803d3c7812 */ /* 0x000fe400078ec0ff */
[----:B------:R-:W-:Y:S02]  /*df30*/  LOP3.LUT R36, R37, 0x380, RZ, 0xc0, !PT ;  /* 0x0000038025247812 */ /* 0x000fe400078ec0ff */
[----:B------:R-:W-:Y:S02]  /*df40*/  LOP3.LUT R32, R33, 0x380, RZ, 0xc0, !PT ;  /* 0x0000038021207812 */ /* 0x000fe400078ec0ff */
[----:B------:R-:W-:Y:S02]  /*df50*/  LOP3.LUT R24, R25, 0x380, RZ, 0xc0, !PT ;  /* 0x0000038019187812 */ /* 0x000fe400078ec0ff */
[----:B------:R-:W-:Y:S02]  /*df60*/  LOP3.LUT R56, R57, 0x380, RZ, 0xc0, !PT ;  /* 0x0000038039387812 */ /* 0x000fe400078ec0ff */
[----:B------:R-:W-:-:S02]  /*df70*/  LOP3.LUT R48, R49, 0x380, RZ, 0xc0, !PT ;  /* 0x0000038031307812 */ /* 0x000fc400078ec0ff */
[----:B------:R-:W-:Y:S02]  /*df80*/  SHF.R.U64 R68, R68, 0x3, RZ ;  /* 0x0000000344447819 */ /* 0x000fe400000012ff */
[----:B------:R-:W-:Y:S02]  /*df90*/  SHF.R.U64 R60, R60, 0x3, RZ ;  /* 0x000000033c3c7819 */ /* 0x000fe400000012ff */
[----:B------:R-:W-:Y:S02]  /*dfa0*/  SHF.R.U64 R36, R36, 0x3, RZ ;  /* 0x0000000324247819 */ /* 0x000fe400000012ff */
[----:B------:R-:W-:Y:S02]  /*dfb0*/  SHF.R.U64 R32, R32, 0x3, RZ ;  /* 0x0000000320207819 */ /* 0x000fe400000012ff */
[----:B------:R-:W-:Y:S02]  /*dfc0*/  SHF.R.U64 R24, R24, 0x3, RZ ;  /* 0x0000000318187819 */ /* 0x000fe400000012ff */
[----:B------:R-:W-:-:S02]  /*dfd0*/  SHF.R.U64 R56, R56, 0x3, RZ ;  /* 0x0000000338387819 */ /* 0x000fc400000012ff */
[----:B------:R-:W-:Y:S02]  /*dfe0*/  SHF.R.U64 R48, R48, 0x3, RZ ;  /* 0x0000000330307819 */ /* 0x000fe400000012ff */
[----:B------:R-:W-:Y:S01]  /*dff0*/  LOP3.LUT R68, R68, R69, RZ, 0x3c, !PT ;  /* 0x0000004544447212 */ /* 0x000fe200078e3cff */
[--C-:B------:R-:W-:Y:S01]  /*e000*/  IMAD.X R69, RZ, RZ, R35.reuse, P0 ;  /* 0x000000ffff457224 */ /* 0x100fe200000e0623 */
        /* <DEDUP_REMOVED lines=16> */
[----:B------:R-:W-:Y:S02]  /*e110*/  IADD3 R53, P3, R34, 0xe000, RZ ;  /* 0x0000e00022357810 */ /* 0x000fe40007f7e0ff */
[-C--:B-----5:R-:W-:Y:S02]  /*e120*/  ISETP.GE.OR P1, PT, R10, R3.reuse, P0 ;  /* 0x000000030a00720c */ /* 0x0a0fe40000726670 */
[----:B------:R-:W-:Y:S02]  /*e130*/  IADD3 R7, P2, R34, 0xf000, RZ ;  /* 0x0000f00022077810 */ /* 0x000fe40007f5e0ff */
[----:B------:R-:W-:-:S02]  /*e140*/  ISETP.GE.OR P0, PT, R6, R3, P0 ;  /* 0x000000030600720c */ /* 0x000fc40000706670 */
[----:B------:R-:W-:Y:S01]  /*e150*/  LOP3.LUT R40, R41, 0x380, RZ, 0xc0, !PT ;  /* 0x0000038029287812 */ /* 0x000fe200078ec0ff */
[----:B------:R-:W-:Y:S01]  /*e160*/  IMAD.X R47, RZ, RZ, R35, P2 ;  /* 0x000000ffff2f7224 */ /* 0x000fe200010e0623 */
[----:B------:R-:W-:Y:S02]  /*e170*/  LOP3.LUT R72, R73, 0x380, RZ, 0xc0, !PT ;  /* 0x0000038049487812 */ /* 0x000fe400078ec0ff */
[----:B------:R-:W-:Y:S02]  /*e180*/  LOP3.LUT R64, R65, 0x380, RZ, 0xc0, !PT ;  /* 0x0000038041407812 */ /* 0x000fe400078ec0ff */
[----:B------:R-:W-:Y:S01]  /*e190*/  LOP3.LUT R52, R53, 0x380, RZ, 0xc0, !PT ;  /* 0x0000038035347812 */ /* 0x000fe200078ec0ff */
[----:B------:R-:W-:Y:S01]  /*e1a0*/  @!P1 STG.E desc[UR38][R20.64], R44 ;  /* 0x0000002c14009986 */ /* 0x000fe2000c101926 */
[----:B------:R-:W-:Y:S02]  /*e1b0*/  LOP3.LUT R29, R34, 0x380, RZ, 0xc0, !PT ;  /* 0x00000380221d7812 */ /* 0x000fe400078ec0ff */
[----:B------:R-:W-:Y:S01]  /*e1c0*/  LOP3.LUT R6, R7, 0x380, RZ, 0xc0, !PT ;  /* 0x0000038007067812 */ /* 0x000fe200078ec0ff */
[----:B------:R0:W-:Y:S01]  /*e1d0*/  @!P0 STG.E desc[UR38][R20.64+0x20], R45 ;  /* 0x0000202d14008986 */ /* 0x0001e2000c101926 */
[----:B------:R-:W-:-:S02]  /*e1e0*/  SHF.R.U64 R40, R40, 0x3, RZ ;  /* 0x0000000328287819 */ /* 0x000fc400000012ff */
[----:B------:R-:W-:Y:S01]  /*e1f0*/  SHF.R.U64 R72, R72, 0x3, RZ ;  /* 0x0000000348487819 */ /* 0x000fe200000012ff */
[----:B------:R-:W-:Y:S01]  /*e200*/  UIMAD UR7, UR11, UR8, URZ ;  /* 0x000000080b0772a4 */ /* 0x000fe2000f8e023f */
[----:B------:R-:W-:Y:S01]  /*e210*/  SHF.R.U64 R64, R64, 0x3, RZ ;  /* 0x0000000340407819 */ /* 0x000fe200000012ff */
[----:B------:R-:W-:Y:S01]  /*e220*/  IMAD.U32 R17, RZ, RZ, UR8 ;  /* 0x00000008ff117e24 */ /* 0x000fe2000f8e00ff */
[----:B------:R-:W-:Y:S01]  /*e230*/  SHF.R.U64 R52, R52, 0x3, RZ ;  /* 0x0000000334347819 */ /* 0x000fe200000012ff */
[----:B------:R-:W5:Y:S01]  /*e240*/  LD.E.128 R12, desc[UR38][R12.64] ;  /* 0x000000260c0c7980 */ /* 0x000f62000c101d00 */
[----:B------:R-:W-:Y:S02]  /*e250*/  SHF.R.U64 R29, R29, 0x3, RZ ;  /* 0x000000031d1d7819 */ /* 0x000fe400000012ff */
[----:B------:R-:W-:Y:S01]  /*e260*/  SHF.R.U64 R6, R6, 0x3, RZ ;  /* 0x0000000306067819 */ /* 0x000fe200000012ff */
[----:B0-----:R-:W-:Y:S01]  /*e270*/  IMAD.MOV.U32 R20, RZ, RZ, R19 ;  /* 0x000000ffff147224 */ /* 0x001fe200078e0013 */
        /* <DEDUP_REMOVED lines=9> */
[----:B------:R-:W-:Y:S01]  /*e310*/  IMAD.MOV.U32 R29, RZ, RZ, R35 ;  /* 0x000000ffff1d7224 */ /* 0x000fe200078e0023 */
[----:B------:R-:W-:Y:S01]  /*e320*/  LOP3.LUT R46, R6, R7, RZ, 0x3c, !PT ;  /* 0x00000007062e7212 */ /* 0x000fe200078e3cff */
[----:B------:R-:W5:Y:S01]  /*e330*/  LD.E.128 R8, desc[UR38][R8.64] ;  /* 0x0000002608087980 */ /* 0x000f62000c101d00 */
[----:B------:R-:W-:Y:S01]  /*e340*/  SHF.R.S32.HI R21, RZ, 0x1f, R19 ;  /* 0x0000001fff157819 */ /* 0x000fe20000011413 */
[----:B------:R-:W-:-:S02]  /*e350*/  UIMAD UR7, UR4, UR9, UR7 ;  /* 0x00000009040772a4 */ /* 0x000fc4000f8e0207 */
[----:B------:R-:W5:Y:S01]  /*e360*/  LD.E.128 R28, desc[UR38][R28.64] ;  /* 0x000000261c1c7980 */ /* 0x000f62000c101d00 */
[----:B------:R-:W-:Y:S01]  /*e370*/  ULDC.64 UR8, c[0x0][0xae0] ;  /* 0x0002b80000087ab9 */ /* 0x000fe20000000a00 */
[----:B------:R-:W-:Y:S02]  /*e380*/  IMAD.WIDE.U32 R20, R17, UR4, R20 ;  /* 0x0000000411147c25 */ /* 0x000fe4000f8e0014 */
        /* <DEDUP_REMOVED lines=20> */
[----:B------:R-:W-:-:S02]  /*e4d0*/  VIADD R21, R21, UR7 ;  /* 0x0000000715157c36 */ /* 0x000fc40008000000 */
[----:B------:R-:W-:Y:S01]  /*e4e0*/  IMAD.U32 R23, RZ, RZ, UR8 ;  /* 0x00000008ff177e24 */ /* 0x000fe2000f8e00ff */
[----:B------:R-:W-:Y:S01]  /*e4f0*/  UIMAD UR4, UR44, UR9, UR4 ;  /* 0x000000092c0472a4 */ /* 0x000fe2000f8e0204 */
[----:B------:R-:W-:Y:S02]  /*e500*/  IMAD R18, R204, -0x80, R3 ;  /* 0xffffff80cc127824 */ /* 0x000fe400078e0203 */
[----:B------:R-:W-:Y:S01]  /*e510*/  IMAD.WIDE.U32 R20, R23, UR44, R20 ;  /* 0x0000002c17147c25 */ /* 0x000fe2000f8e0014 */
[----:B------:R-:W-:Y:S02]  /*e520*/  ULDC.64 UR8, c[0x0][0xae8] ;  /* 0x0002ba0000087ab9 */ /* 0x000fe40000000a00 */
[----:B------:R-:W-:Y:S01]  /*e530*/  ISETP.GE.AND P3, PT, R22, R18, PT ;  /* 0x000000121600720c */ /* 0x000fe20003f66270 */
[----:B------:R-:W-:Y:S01]  /*e540*/  VIADD R21, R21, UR4 ;  /* 0x0000000415157c36 */ /* 0x000fe20008000000 */
[----:B------:R-:W-:Y:S01]  /*e550*/  UIMAD UR4, UR16, UR8, URZ ;  /* 0x00000008100472a4 */ /* 0x000fe2000f8e023f */
[----:B------:R-:W-:-:S02]  /*e560*/  VIADD R0, R0, 0x22820 ;  /* 0x0002282000007836 */ /* 0x000fc40000000000 */
[C---:B------:R-:W-:Y:S02]  /*e570*/  VIADD R3, R22.reuse, 0x20 ;  /* 0x0000002016037836 */ /* 0x040fe40000000000 */
[----:B------:R-:W-:Y:S01]  /*e580*/  IMAD.U32 R79, RZ, RZ, UR8 ;  /* 0x00000008ff4f7e24 */ /* 0x000fe2000f8e00ff */
[----:B------:R-:W-:Y:S01]  /*e590*/  UIMAD UR4, UR15, UR9, UR4 ;  /* 0x000000090f0472a4 */ /* 0x000fe2000f8e0204 */
[C---:B------:R-:W-:Y:S01]  /*e5a0*/  VIADD R17, R22.reuse, 0x60 ;  /* 0x0000006016117836 */ /* 0x040fe20000000000 */
[----:B------:R-:W-:Y:S01]  /*e5b0*/  PRMT R0, RZ, 0x654, R0 ;  /* 0x00000654ff007816 */ /* 0x000fe20000000000 */
[----:B------:R-:W-:Y:S01]  /*e5c0*/  IMAD.WIDE.U32 R78, R79, UR15, R20 ;  /* 0x0000000f4f4e7c25 */ /* 0x000fe2000f8e0014 */
[-C--:B------:R-:W-:Y:S02]  /*e5d0*/  ISETP.GE.AND P0, PT, R3, R18.reuse, PT ;  /* 0x000000120300720c */ /* 0x080fe40003f06270 */
[--C-:B------:R-:W-:Y:S01]  /*e5e0*/  SHF.R.S32.HI R23, RZ, 0x1f, R22.reuse ;  /* 0x0000001fff177819 */ /* 0x100fe20000011416 */
[----:B------:R-:W-:Y:S01]  /*e5f0*/  VIADD R3, R22, 0x40 ;  /* 0x0000004016037836 */ /* 0x000fe20000000000 */
[-C--:B------:R-:W-:Y:S01]  /*e600*/  ISETP.GE.AND P2, PT, R17, R18.reuse, PT ;  /* 0x000000121100720c */ /* 0x080fe20003f46270 */
[----:B0-----:R0:W-:Y:S01]  /*e610*/  SYNCS.ARRIVE.TRANS64.RED.A1T0 RZ, [R0+URZ], RZ ;  /* 0x000000ff00ff79a7 */ /* 0x0011e2000810043f */
[----:B------:R-:W-:Y:S01]  /*e620*/  VIADD R17, R79, UR4 ;  /* 0x000000044f117c36 */ /* 0x000fe20008000000 */
[----:B------:R-:W-:Y:S01]  /*e630*/  BSSY B1, `(.L_x_1818) ;  /* 0x000001a000017945 */ /* 0x000fe20003800000 */
[----:B------:R-:W-:Y:S01]  /*e640*/  ISETP.GE.AND P1, PT, R3, R18, PT ;  /* 0x000000120300720c */ /* 0x000fe20003f26270 */
[----:B------:R-:W-:-:S02]  /*e650*/  IMAD.WIDE R76, R204, 0x80, R22 ;  /* 0x00000080cc4c7825 */ /* 0x000fc400078e0216 */
[----:B------:R-:W-:Y:S10]  /*e660*/  @P3 BRA `(.L_x_1819) ;  /* 0x0000000000583947 */ /* 0x000ff40003800000 */
[----:B------:R-:W-:Y:S01]  /*e670*/  ULDC.64 UR8, c[0x0][0xad8] ;  /* 0x0002b60000087ab9 */ /* 0x000fe20000000a00 */
[----:B------:R-:W-:Y:S01]  /*e680*/  IMAD.MOV.U32 R20, RZ, RZ, R78 ;  /* 0x000000ffff147224 */ /* 0x000fe200078e004e */
[----:B------:R-:W-:Y:S01]  /*e690*/  ULDC UR4, c[0x0][0xa8c] ;  /* 0x0002a30000047ab9 */ /* 0x000fe20000000800 */
[----:B------:R-:W-:Y:S01]  /*e6a0*/  IMAD R3, R77, UR8, RZ ;  /* 0x000000084d037c24 */ /* 0x000fe2000f8e02ff */
[C---:B------:R-:W-:Y:S01]  /*e6b0*/  ISETP.GE.AND P4, PT, R19.reuse, UR4, PT ;  /* 0x0000000413007c0c */ /* 0x040fe2000bf86270 */
[----:B------:R-:W-:Y:S02]  /*e6c0*/  IMAD.MOV.U32 R21, RZ, RZ, R17 ;  /* 0x000000ffff157224 */ /* 0x000fe400078e0011 */
[----:B0-----:R-:W-:Y:S02]  /*e6d0*/  VIADD R0, R19, 0x40 ;  /* 0x0000004013007836 */ /* 0x001fe40000000000 */
        /* <DEDUP_REMOVED lines=15> */
.L_x_1819:
[----:B------:R-:W-:Y:S05]  /*e7d0*/  BSYNC B1 ;  /* 0x0000000000017941 */ /* 0x000fea0003800000 */
.L_x_1818:
[----:B------:R-:W-:Y:S04]  /*e7e0*/  BSSY B1, `(.L_x_1820) ;  /* 0x000001a000017945 */ /* 0x000fe80003800000 */
[----:B------:R-:W-:Y:S05]  /*e7f0*/  @P0 BRA `(.L_x_1821) ;  /* 0x0000000000600947 */ /* 0x000fea0003800000 */
[----:B------:R-:W-:Y:S01]  /*e800*/  IADD3 R3, P0, R76, 0x20, RZ ;  /* 0x000000204c037810 */ /* 0x000fe20007f1e0ff */
[C---:B------:R-:W-:Y:S01]  /*e810*/  VIADD R20, R19.reuse, 0x80 ;  /* 0x0000008013147836 */ /* 0x040fe20000000000 */
[----:B------:R-:W-:Y:S01]  /*e820*/  ULDC UR4, c[0x0][0xa8c] ;  /* 0x0002a30000047ab9 */ /* 0x000fe20000000800 */
[C---:B------:R-:W-:Y:S01]  /*e830*/  VIADD R18, R19.reuse, 0x40 ;  /* 0x0000004013127836 */ /* 0x040fe20000000000 */
[----:B------:R-:W-:Y:S01]  /*e840*/  ULDC.64 UR8, c[0x0][0xad8] ;  /* 0x0002b60000087ab9 */ /* 0x000fe20000000a00 */
[----:B0-----:R-:W-:Y:S01]  /*e850*/  IMAD.X R0, RZ, RZ, R77, P0 ;  /* 0x000000ffff007224 */ /* 0x001fe200000e064d */
        /* <DEDUP_REMOVED lines=11> */
[----:B-1---5:R-:W-:Y:S01]  /*e910*/  LEA R28, P0, R20, UR8, 0x1 ;  /* 0x00000008141c7c11 */ /* 0x022fe2000f8008ff */
[----:B------:R-:W-:-:S05]  /*e920*/  IMAD.IADD R3, R21, 0x1, R3 ;  /* 0x0000000115037824 */ /* 0x000fca00078e0203 */
[----:B------:R-:W-:-:S05]  /*e930*/  LEA.HI.X R29, R20, UR9, R3, 0x1, P0 ;  /* 0x00000009141d7c11 */ /* 0x000fca00080f0c03 */
[----:B------:R2:W-:Y:S04]  /*e940*/  @!P3 STG.E.128 desc[UR38][R28.64], R12 ;  /* 0x0000000c1c00b986 */ /* 0x0005e8000c101d26 */
[----:B------:R2:W-:Y:S04]  /*e950*/  @!P4 STG.E.128 desc[UR38][R28.64+0x80], R36 ;  /* 0x000080241c00c986 */ /* 0x0005e8000c101d26 */
[----:B------:R2:W-:Y:S04]  /*e960*/  @!P5 STG.E.128 desc[UR38][R28.64+0x100], R56 ;  /* 0x000100381c00d986 */ /* 0x0005e8000c101d26 */
[----:B------:R2:W-:Y:S02]  /*e970*/  @!P6 STG.E.128 desc[UR38][R28.64+0x180], R64 ;  /* 0x000180401c00e986 */ /* 0x0005e4000c101d26 */
.L_x_1821:
[----:B------:R-:W-:Y:S05]  /*e980*/  BSYNC B1 ;  /* 0x0000000000017941 */ /* 0x000fea0003800000 */
.L_x_1820:
[----:B------:R-:W-:Y:S04]  /*e990*/  BSSY B1, `(.L_x_1822) ;  /* 0x000001a000017945 */ /* 0x000fe80003800000 */
[----:B------:R-:W-:Y:S05]  /*e9a0*/  @P1 BRA `(.L_x_1823) ;  /* 0x0000000000601947 */ /* 0x000fea0003800000 */
[----:B------:R-:W-:Y:S01]  /*e9b0*/  IADD3 R3, P0, R76, 0x40, RZ ;  /* 0x000000404c037810 */ /* 0x000fe20007f1e0ff */
[C---:B--2--5:R-:W-:Y:S01]  /*e9c0*/  VIADD R12, R19.reuse, 0x40 ;  /* 0x00000040130c7836 */ /* 0x064fe20000000000 */
[----:B------:R-:W-:Y:S01]  /*e9d0*/  ULDC UR4, c[0x0][0xa8c] ;  /* 0x0002a30000047ab9 */ /* 0x000fe20000000800 */
[----:B------:R-:W-:Y:S01]  /*e9e0*/  VIADD R13, R19, 0x80 ;  /* 0x00000080130d7836 */ /* 0x000fe20000000000 */
        /* <DEDUP_REMOVED lines=20> */
.L_x_1823:
[----:B------:R-:W-:Y:S05]  /*eb30*/  BSYNC B1 ;  /* 0x0000000000017941 */ /* 0x000fea0003800000 */
.L_x_1822:
[----:B------:R-:W-:Y:S05]  /*eb40*/  @P2 BRA `(.L_x_1824) ;  /* 0x0000000c006c2947 */ /* 0x000fea0003800000 */
[----:B------:R-:W-:Y:S01]  /*eb50*/  IADD3 R3, P0, R76, 0x60, RZ ;  /* 0x000000604c037810 */ /* 0x000fe20007f1e0ff */
[C---:B0-----:R-:W-:Y:S01]  /*eb60*/  VIADD R0, R19.reuse, 0x40 ;  /* 0x0000004013007836 */ /* 0x041fe20000000000 */
        /* <DEDUP_REMOVED lines=24> */
.L_x_1816:
[----:B------:R-:W-:Y:S01]  /*ecf0*/  ULDC.64 UR8, c[0x0][0xbd8] ;  /* 0x0002f60000087ab9 */ /* 0x000fe20000000a00 */
[----:B------:R-:W-:Y:S01]  /*ed00*/  IMAD.MOV.U32 R9, RZ, RZ, RZ ;  /* 0x000000ffff097224 */ /* 0x000fe200078e00ff */
[----:B------:R-:W-:-:S04]  /*ed10*/  UISETP.NE.U32.AND UP0, UPT, UR8, URZ, UPT ;  /* 0x0000003f0800728c */ /* 0x000fc8000bf05070 */
[----:B------:R-:W-:-:S03]  /*ed20*/  UISETP.NE.AND.EX UP0, UPT, UR9, URZ, UPT, UP0 ;  /* 0x0000003f0900728c */ /* 0x000fc6000bf05300 */
[----:B------:R-:W-:Y:S02]  /*ed30*/  ULDC.64 UR8, c[0x0][0xbd8] ;  /* 0x0002f60000087ab9 */ /* 0x000fe40000000a00 */
[----:B------:R-:W-:Y:S01]  /*ed40*/  UIMAD.WIDE UR8, UR43, 0x4, UR8 ;  /* 0x000000042b0878a5 */ /* 0x000fe2000f8e0208 */
[----:B------:R-:W0:Y:S01]  /*ed50*/  LDC R3, c[0x0][0xa88] ;  /* 0x0002a200ff037b82 */ /* 0x000e220000000800 */
[----:B------:R-:W-:-:S04]  /*ed60*/  PLOP3.LUT P1, PT, PT, PT, UP0, 0x80, 0x0 ;  /* 0x000000000000781c */ /* 0x000fc80003f2f008 */
[----:B------:R-:W-:Y:S02]  /*ed70*/  IMAD.U32 R4, RZ, RZ, UR8 ;  /* 0x00000008ff047e24 */ /* 0x000fe4000f8e00ff */
[----:B------:R-:W-:Y:S01]  /*ed80*/  IMAD.U32 R5, RZ, RZ, UR9 ;  /* 0x00000009ff057e24 */ /* 0x000fe2000f8e00ff */
[----:B------:R-:W-:Y:S02]  /*ed90*/  ULDC.64 UR8, c[0x0][0xbe0] ;  /* 0x0002f80000087ab9 */ /* 0x000fe40000000a00 */
[----:B------:R-:W-:-:S04]  /*eda0*/  UISETP.NE.U32.AND UP1, UPT, UR8, URZ, UPT ;  /* 0x0000003f0800728c */ /* 0x000fc8000bf25070 */
[----:B------:R-:W-:Y:S01]  /*edb0*/  UISETP.NE.AND.EX UP1, UPT, UR9, URZ, UPT, UP1 ;  /* 0x0000003f0900728c */ /* 0x000fe2000bf25310 */
[----:B------:R1:W5:Y:S05]  /*edc0*/  @P1 LDG.E R9, desc[UR38][R4.64] ;  /* 0x0000002604091981 */ /* 0x00036a000c1e1900 */
[----:B------:R-:W-:-:S05]  /*edd0*/  PLOP3.LUT P2, PT, PT, PT, UP1, 0x80, 0x0 ;  /* 0x000000000000781c */ /* 0x000fca0003f4f018 */
[----:B------:R-:W-:Y:S02]  /*ede0*/  @UP1 ULDC.64 UR8, c[0x0][0xbe0] ;  /* 0x0002f80000081ab9 */ /* 0x000fe40000000a00 */
[----:B------:R-:W-:-:S06]  /*edf0*/  @UP1 UIMAD.WIDE UR8, UR43, 0x4, UR8 ;  /* 0x000000042b0818a5 */ /* 0x000fcc000f8e0208 */
[----:B------:R-:W-:Y:S02]  /*ee00*/  IMAD.U32 R6, RZ, RZ, UR8 ;  /* 0x00000008ff067e24 */ /* 0x000fe4000f8e00ff */
[----:B------:R-:W-:-:S05]  /*ee10*/  IMAD.U32 R7, RZ, RZ, UR9 ;  /* 0x00000009ff077e24 */ /* 0x000fca000f8e00ff */
[----:B0-----:R1:W5:Y:S01]  /*ee20*/  @P2 LDG.E R3, desc[UR38][R6.64] ;  /* 0x0000002606032981 */ /* 0x001362000c1e1900 */
[----:B------:R-:W-:Y:S01]  /*ee30*/  USHF.R.S32.HI UR8, URZ, 0x1f, UR44 ;  /* 0x0000001f3f087899 */ /* 0x000fe2000801142c */
[----:B------:R-:W-:Y:S01]  /*ee40*/  ISETP.GT.AND P0, PT, R209, 0x7f, PT ;  /* 0x0000007fd100780c */ /* 0x000fe20003f04270 */
[----:B------:R-:W-:-:S12]  /*ee50*/  @P2 BRA `(.L_x_1825) ;  /* 0x0000000000102947 */ /* 0x000fd80003800000 */
[----:B------:R-:W-:Y:S05]  /*ee60*/  @!P1 BRA `(.L_x_1825) ;  /* 0x00000000000c9947 */ /* 0x000fea0003800000 */
[----:B------:R-:W2:Y:S04]  /*ee70*/  LDG.E R0, desc[UR38][R4.64] ;  /* 0x0000002604007981 */ /* 0x000ea8000c1e1900 */
[----:B-----5:R-:W2:Y:S02]  /*ee80*/  LDG.E R3, desc[UR38][R4.64+0x4] ;  /* 0x0000042604037981 */ /* 0x020ea4000c1e1900 */
[----:B--2---:R-:W-:-:S07]  /*ee90*/  IMAD.IADD R3, R3, 0x1, -R0 ;  /* 0x0000000103037824 */ /* 0x004fce00078e0a00 */
.L_x_1825:
        /* <DEDUP_REMOVED lines=31> */
.L_x_1827:
[----:B------:R-:W-:Y:S05]  /*f090*/  BSYNC B1 ;  /* 0x0000000000017941 */ /* 0x000fea0003800000 */
.L_x_1826:
[----:B------:R-:W-:Y:S01]  /*f0a0*/  ULDC.64 UR12, c[0x0][0xaa0] ;  /* 0x0002a800000c7ab9 */ /* 0x000fe20000000a00 */
[----:B-1----:R-:W-:Y:S01]  /*f0b0*/  IMAD.MOV.U32 R4, RZ, RZ, R19 ;  /* 0x000000ffff047224 */ /* 0x002fe200078e0013 */
[----:B------:R-:W-:Y:S01]  /*f0c0*/  BSSY B1, `(.L_x_1828) ;  /* 0x0000033000017945 */ /* 0x000fe20003800000 */
[----:B0-----:R-:W-:Y:S02]  /*f0d0*/  IMAD.MOV.U32 R5, RZ, RZ, R10 ;  /* 0x000000ffff057224 */ /* 0x001fe400078e000a */
[----:B------:R-:W-:Y:S02]  /*f0e0*/  IMAD R0, R8, UR12, RZ ;  /* 0x0000000c08007c24 */ /* 0x000fe4000f8e02ff */
[----:B------:R-:W-:-:S04]  /*f0f0*/  IMAD.WIDE.U32 R4, R9, UR12, R4 ;  /* 0x0000000c09047c25 */ /* 0x000fc8000f8e0004 */
[----:B------:R-:W-:Y:S01]  /*f100*/  IMAD R9, R9, UR13, R0 ;  /* 0x0000000d09097c24 */ /* 0x000fe2000f8e0200 */
[----:B------:R-:W-:Y:S01]  /*f110*/  ULDC.64 UR12, c[0x0][0xae0] ;  /* 0x0002b800000c7ab9 */ /* 0x000fe20000000a00 */
[----:B------:R-:W-:Y:S01]  /*f120*/  IMAD R11, R204, -0x80, R3 ;  /* 0xffffff80cc0b7824 */ /* 0x000fe200078e0203 */
[----:B------:R-:W-:Y:S01]  /*f130*/  UIMAD UR4, UR8, UR12, URZ ;  /* 0x0000000c080472a4 */ /* 0x000fe2000f8e023f */
[----:B------:R-:W-:Y:S01]  /*f140*/  IMAD.IADD R5, R5, 0x1, R9 ;  /* 0x0000000105057824 */ /* 0x000fe200078e0209 */
[----:B------:R-:W-:Y:S01]  /*f150*/  SHF.R.S32.HI R9, RZ, 0x1f, R22 ;  /* 0x0000001fff097819 */ /* 0x000fe20000011416 */
[----:B------:R-:W-:Y:S01]  /*f160*/  IMAD.U32 R7, RZ, RZ, UR12 ;  /* 0x0000000cff077e24 */ /* 0x000fe2000f8e00ff */
[----:B------:R-:W-:Y:S01]  /*f170*/  UIMAD UR4, UR44, UR13, UR4 ;  /* 0x0000000d2c0472a4 */ /* 0x000fe2000f8e0204 */
[C---:B------:R-:W-:Y:S01]  /*f180*/  ISETP.GE.AND P2, PT, R22.reuse, R11, PT ;  /* 0x0000000b1600720c */ /* 0x040fe20003f46270 */
[----:B------:R-:W-:Y:S01]  /*f190*/  VIADD R6, R22, 0x40 ;  /* 0x0000004016067836 */ /* 0x000fe20000000000 */
[----:B------:R-:W-:Y:S01]  /*f1a0*/  ULDC.64 UR12, c[0x0][0xae8] ;  /* 0x0002ba00000c7ab9 */ /* 0x000fe20000000a00 */
[----:B------:R-:W-:-:S03]  /*f1b0*/  IMAD.WIDE.U32 R4, R7, UR44, R4 ;  /* 0x0000002c07047c25 */ /* 0x000fc6000f8e0004 */
[-C--:B------:R-:W-:Y:S01]  /*f1c0*/  ISETP.GE.AND P0, PT, R6, R11.reuse, PT ;  /* 0x0000000b0600720c */ /* 0x080fe20003f06270 */
[----:B------:R-:W-:Y:S01]  /*f1d0*/  VIADD R5, R5, UR4 ;  /* 0x0000000405057c36 */ /* 0x000fe20008000000 */
[----:B------:R-:W-:Y:S02]  /*f1e0*/  UIMAD UR4, UR9, UR12, URZ ;  /* 0x0000000c090472a4 */ /* 0x000fe4000f8e023f */
[----:B------:R-:W-:Y:S02]  /*f1f0*/  IMAD.U32 R7, RZ, RZ, UR12 ;  /* 0x0000000cff077e24 */ /* 0x000fe4000f8e00ff */
        /* <DEDUP_REMOVED lines=31> */
.L_x_1829:
[----:B------:R-:W-:Y:S05]  /*f3f0*/  BSYNC B1 ;  /* 0x0000000000017941 */ /* 0x000fea0003800000 */
.L_x_1828:
        /* <DEDUP_REMOVED lines=27> */
.L_x_1831:
[----:B------:R-:W-:Y:S05]  /*f5b0*/  BSYNC B1 ;  /* 0x0000000000017941 */ /* 0x000fea0003800000 */
.L_x_1830:
        /* <DEDUP_REMOVED lines=26> */
.L_x_1833:
[----:B------:R-:W-:Y:S05]  /*f760*/  BSYNC B1 ;  /* 0x0000000000017941 */ /* 0x000fea0003800000 */
.L_x_1832:
        /* <DEDUP_REMOVED lines=25> */
.L_x_1824:
[----:B------:R-:W-:Y:S05]  /*f900*/  BSYNC B0 ;  /* 0x0000000000007941 */ /* 0x000fea0003800000 */
.L_x_1815:
[----:B------:R-:W-:Y:S02]  /*f910*/  ULDC UR4, c[0x0][0xc14] ;  /* 0x0003050000047ab9 */ /* 0x000fe40000000800 */
[----:B------:R-:W-:-:S06]  /*f920*/  UISETP.GE.AND UP0, UPT, UR5, UR4, UPT ;  /* 0x000000040500728c */ /* 0x000fcc000bf06270 */
[----:B------:R-:W-:-:S13]  /*f930*/  PLOP3.LUT P0, PT, PT, PT, UP0, 0x80, 0x0 ;  /* 0x000000000000781c */ /* 0x000fda0003f0f008 */
[----:B------:R-:W-:Y:S05]  /*f940*/  @!P0 BRA `(.L_x_1834) ;  /* 0xffffff1400188947 */ /* 0x000fea000383ffff */
[----:B------:R-:W-:Y:S05]  /*f950*/  EXIT ;  /* 0x000000000000794d */ /* 0x000fea0003800000 */
.L_x_1733:
        /* <DEDUP_REMOVED lines=21> */
[----:B------:R-:W-:Y:S02]  /*fab0*/  ISETP.GE.U32.AND P0, PT, R7, 0x2, PT ;  /* 0x000000020700780c */ /* 0x000fe40003f06070 */
        /* <DEDUP_REMOVED lines=15> */
[----:B0-----:R-:W-:Y:S01]  /*fbb0*/  SEL R5, R6, RZ, P0 ;  /* 0x000000ff06057207 */ /* 0x001fe20000000000 */
[----:B------:R-:W-:Y:S01]  /*fbc0*/  IMAD.MOV.U32 R6, RZ, RZ, RZ ;  /* 0x000000ffff067224 */ /* 0x000fe200078e00ff */
        /* <DEDUP_REMOVED lines=22> */
.L_x_1839:
[----:B------:R-:W-:Y:S02]  /*fd30*/  VIADD R6, R6, 0x1f ;  /* 0x0000001f06067836 */ /* 0x000fe40000000000 */
[----:B------:R-:W-:-:S03]  /*fd40*/  IMAD.U32 R19, RZ, RZ, UR7 ;  /* 0x00000007ff137e24 */ /* 0x000fc6000f8e00ff */
[----:B------:R-:W-:-:S13]  /*fd50*/  ISETP.GE.AND P0, PT, R6, UR5, PT ;  /* 0x0000000506007c0c */ /* 0x000fda000bf06270 */
[----:B------:R-:W-:Y:S05]  /*fd60*/  @P0 BRA `(.L_x_1836) ;  /* 0x0000000400c80947 */ /* 0x000fea0003800000 */
[----:B------:R-:W0:Y:S01]  /*fd70*/  S2R R0, SR_TID.X ;  /* 0x0000000000007919 */ /* 0x000e220000002100 */
        /* <DEDUP_REMOVED lines=10> */
.L_x_1838:
[----:B------:R-:W-:Y:S05]  /*fe20*/  BSYNC B0 ;  /* 0x0000000000007941 */ /* 0x000fea0003800000 */
.L_x_1837:
[----:B-----5:R-:W0:Y:S01]  /*fe30*/  SHFL.UP PT, R0, R8, 0x1, RZ ;  /* 0x0420000008007989 */ /* 0x020e2200000e00ff */
[C---:B------:R-:W-:Y:S02]  /*fe40*/  ISETP.NE.AND P0, PT, R9.reuse, RZ, PT ;  /* 0x000000ff0900720c */ /* 0x040fe40003f05270 */
[C---:B------:R-:W-:Y:S02]  /*fe50*/  ISETP.GE.U32.AND P1, PT, R9.reuse, 0x2, PT ;  /* 0x000000020900780c */ /* 0x040fe40003f26070 */
        /* <DEDUP_REMOVED lines=23> */
.L_x_1835:
[----:B------:R-:W-:Y:S02]  /*ffd0*/  IMAD.IADD R7, R3, 0x1, -R4 ;  /* 0x0000000103077824 */ /* 0x000fe400078e0a04 */
[----:B------:R-:W0:Y:S02]  /*ffe0*/  LDC.64 R4, c[0x0][0xc68] ;  /* 0x00031a00ff047b82 */ /* 0x000e240000000a00 */
[----:B------:R-:W-:-:S05]  /*fff0*/  IMAD R3, R0, UR4, R7 ;  /* 0x0000000400037c24 */ /* 0x000fca000f8e0207 */
[----:B------:R-:W-:-:S13]  /*10000*/  ISETP.GT.AND P0, PT, R3, UR6, PT ;  /* 0x0000000603007c0c */ /* 0x000fda000bf04270 */
[----:B------:R-:W-:-:S04]  /*10010*/  VOTE.ANY R9, PT, !P0 ;  /* 0x0000000000097806 */ /* 0x000fc800040e0100 */
[----:B------:R-:W1:Y:S02]  /*10020*/  POPC R3, R9 ;  /* 0x0000000900037309 */ /* 0x000e640000000000 */
[----:B-1----:R-:W-:-:S04]  /*10030*/  IMAD.IADD R19, R3, 0x1, R6 ;  /* 0x0000000103137824 */ /* 0x002fc800078e0206 */
[----:B0-----:R-:W-:-:S05]  /*10040*/  IMAD.WIDE R4, R19, 0x4, R4 ;  /* 0x0000000413047825 */ /* 0x001fca00078e0204 */
[----:B------:R-:W2:Y:S01]  /*10050*/  LDG.E R10, desc[UR38][R4.64] ;  /* 0x00000026040a7981 */ /* 0x000ea2000c1e1900 */
[----:B------:R-:W-:-:S03]  /*10060*/  ISETP.NE.AND P0, PT, R9, RZ, PT ;  /* 0x000000ff0900720c */ /* 0x000fc60003f05270 */
[----:B------:R-:W2:Y:S02]  /*10070*/  SHFL.IDX PT, R17, R8, R3, 0x1f ;  /* 0x00001f0308117589 */ /* 0x000ea400000e0000 */
[----:B--2---:R-:W-:-:S05]  /*10080*/  IMAD R6, R17, R10, RZ ;  /* 0x0000000a11067224 */ /* 0x004fca00078e02ff */
[----:B------:R-:W-:-:S04]  /*10090*/  IABS R11, R6 ;  /* 0x00000006000b7213 */ /* 0x000fc80000000000 */
[----:B------:R-:W0:Y:S08]  /*100a0*/  I2F.RP R12, R11 ;  /* 0x0000000b000c7306 */ /* 0x000e300000209400 */
[----:B0-----:R-:W0:Y:S02]  /*100b0*/  MUFU.RCP R12, R12 ;  /* 0x0000000c000c7308 */ /* 0x001e240000001000 */
[----:B0-----:R-:W-:-:S06]  /*100c0*/  VIADD R13, R12, 0xffffffe ;  /* 0x0ffffffe0c0d7836 */ /* 0x001fcc0000000000 */
[----:B------:R0:W1:Y:S01]  /*100d0*/  F2I.FTZ.U32.TRUNC.NTZ R5, R13 ;  /* 0x0000000d00057305 */ /* 0x000062000021f000 */
[----:B------:R-:W-:Y:S05]  /*100e0*/  @!P0 BRA `(.L_x_1840) ;  /* 0x0000000000088947 */ /* 0x000fea0003800000 */
[----:B------:R-:W-:-:S05]  /*100f0*/  VIADD R3, R3, 0xffffffff ;  /* 0xffffffff03037836 */ /* 0x000fca0000000000 */
[----:B------:R2:W3:Y:S02]  /*10100*/  SHFL.IDX PT, R16, R0, R3, 0x1f ;  /* 0x00001f0300107589 */ /* 0x0004e400000e0000 */
.L_x_1840:
[----:B-12---:R-:W-:Y:S02]  /*10110*/  IMAD.MOV R0, RZ, RZ, -R5 ;  /* 0x000000ffff007224 */ /* 0x006fe400078e0a05 */
[----:B---3--:R-:W-:Y:S02]  /*10120*/  IMAD R16, R16, UR4, R7 ;  /* 0x0000000410107c24 */ /* 0x008fe4000f8e0207 */
[----:B------:R-:W-:Y:S01]  /*10130*/  IMAD R3, R0, R11, RZ ;  /* 0x0000000b00037224 */ /* 0x000fe200078e02ff */
[----:B------:R-:W-:Y:S01]  /*10140*/  IABS R0, R6 ;  /* 0x0000000600007213 */ /* 0x000fe20000000000 */
[----:B------:R-:W-:-:S04]  /*10150*/  IMAD.MOV.U32 R4, RZ, RZ, RZ ;  /* 0x000000ffff047224 */ /* 0x000fc800078e00ff */
[----:B------:R-:W-:Y:S01]  /*10160*/  IMAD.HI.U32 R4, R5, R3, R4 ;  /* 0x0000000305047227 */ /* 0x000fe200078e0004 */
[----:B------:R-:W-:-:S03]  /*10170*/  IADD3 R3, -R16, UR6, RZ ;  /* 0x0000000610037c10 */ /* 0x000fc6000fffe1ff */
[----:B------:R-:W-:Y:S01]  /*10180*/  IMAD.MOV R0, RZ, RZ, -R0 ;  /* 0x000000ffff007224 */ /* 0x000fe200078e0a00 */
[----:B------:R-:W-:-:S05]  /*10190*/  IABS R5, R3 ;  /* 0x0000000300057213 */ /* 0x000fca0000000000 */
        /* <DEDUP_REMOVED lines=12> */
[----:B------:R-:W-:Y:S02]  /*10260*/  IMAD R0, R10, R4, RZ ;  /* 0x000000040a007224 */ /* 0x000fe400078e02ff */
[----:B------:R-:W-:Y:S02]  /*10270*/  IMAD.MOV R4, RZ, RZ, -R4 ;  /* 0x000000ffff047224 */ /* 0x000fe400078e0a04 */
[----:B------:R-:W-:Y:S02]  /*10280*/  IMAD.MOV R5, RZ, RZ, -R0 ;  /* 0x000000ffff057224 */ /* 0x000fe400078e0a00 */
[----:B------:R-:W-:-:S03]  /*10290*/  IMAD R3, R6, R4, R3 ;  /* 0x0000000406037224 */ /* 0x000fc600078e0203 */
[----:B------:R-:W-:-:S04]  /*102a0*/  VIADDMNMX R10, R5, UR4, R10, PT ;  /* 0x00000004050a7c46 */ /* 0x000fc8000b80010a */
[-C--:B------:R-:W-:Y:S02]  /*102b0*/  IABS R7, R10.reuse ;  /* 0x0000000a00077213 */ /* 0x080fe40000000000 */
[----:B------:R-:W-:Y:S02]  /*102c0*/  IABS R6, R10 ;  /* 0x0000000a00067213 */ /* 0x000fe40000000000 */
[----:B------:R-:W1:Y:S03]  /*102d0*/  I2F.RP R8, R7 ;  /* 0x0000000700087306 */ /* 0x000e660000209400 */
[----:B------:R-:W-:-:S05]  /*102e0*/  IMAD.MOV R6, RZ, RZ, -R6 ;  /* 0x000000ffff067224 */ /* 0x000fca00078e0a06 */
[----:B-1----:R-:W1:Y:S02]  /*102f0*/  MUFU.RCP R8, R8 ;  /* 0x0000000800087308 */ /* 0x002e640000001000 */
[----:B-1----:R-:W-:-:S06]  /*10300*/  VIADD R5, R8, 0xffffffe ;  /* 0x0ffffffe08057836 */ /* 0x002fcc0000000000 */
[----:B------:R-:W1:Y:S02]  /*10310*/  F2I.FTZ.U32.TRUNC.NTZ R5, R5 ;  /* 0x0000000500057305 */ /* 0x000e64000021f000 */
[----:B-1----:R-:W-:-:S04]  /*10320*/  IMAD.MOV R4, RZ, RZ, -R5 ;  /* 0x000000ffff047224 */ /* 0x002fc800078e0a05 */
[----:B------:R-:W-:Y:S02]  /*10330*/  IMAD R9, R4, R7, RZ ;  /* 0x0000000704097224 */ /* 0x000fe400078e02ff */
[----:B------:R-:W-:-:S04]  /*10340*/  IMAD.MOV.U32 R4, RZ, RZ, RZ ;  /* 0x000000ffff047224 */ /* 0x000fc800078e00ff */
[----:B------:R-:W-:Y:S01]  /*10350*/  IMAD.HI.U32 R4, R5, R9, R4 ;  /* 0x0000000905047227 */ /* 0x000fe200078e0004 */
[----:B------:R-:W-:Y:S02]  /*10360*/  IABS R9, R3 ;  /* 0x0000000300097213 */ /* 0x000fe40000000000 */
[C---:B------:R-:W-:Y:S01]  /*10370*/  LOP3.LUT R5, R3.reuse, R10, RZ, 0x3c, !PT ;  /* 0x0000000a03057212 */ /* 0x040fe200078e3cff */
[----:B------:R-:W-:Y:S02]  /*10380*/  IMAD.IADD R3, R3, 0x1, R0 ;  /* 0x0000000103037824 */ /* 0x000fe400078e0200 */
[----:B------:R-:W-:-:S04]  /*10390*/  IMAD.HI.U32 R4, R4, R9, RZ ;  /* 0x0000000904047227 */ /* 0x000fc800078e00ff */
[----:B------:R-:W-:-:S05]  /*103a0*/  IMAD R6, R4, R6, R9 ;  /* 0x0000000604067224 */ /* 0x000fca00078e0209 */
        /* <DEDUP_REMOVED lines=8> */
[----:B------:R-:W-:Y:S01]  /*10430*/  @!P0 LOP3.LUT R4, RZ, R10, RZ, 0x33, !PT ;  /* 0x0000000aff048212 */ /* 0x000fe200078e33ff */
[----:B------:R-:W-:-:S04]  /*10440*/  IMAD.MOV R10, RZ, RZ, -R10 ;  /* 0x000000ffff0a7224 */ /* 0x000fc800078e0a0a */
[----:B------:R-:W-:Y:S01]  /*10450*/  IMAD R18, R4, R10, R3 ;  /* 0x0000000a04127224 */ /* 0x000fe200078e0203 */
[----:B------:R-:W-:-:S05]  /*10460*/  LOP3.LUT R4, RZ, R4, RZ, 0x33, !PT ;  /* 0x00000004ff047212 */ /* 0x000fca00078e33ff */
[----:B------:R-:W-:Y:S01]  /*10470*/  IMAD.IADD R17, R17, 0x1, R4 ;  /* 0x0000000111117824 */ /* 0x000fe200078e0204 */
[----:B------:R-:W-:Y:S06]  /*10480*/  BRA `(.L_x_1841) ;  /* 0x00000000000c7947 */ /* 0x000fec0003800000 */
.L_x_1836:
[----:B------:R-:W-:Y:S02]  /*10490*/  IMAD.MOV.U32 R17, RZ, RZ, RZ ;  /* 0x000000ffff117224 */ /* 0x000fe400078e00ff */
[----:B------:R-:W-:Y:S02]  /*104a0*/  IMAD.U32 R16, RZ, RZ, UR6 ;  /* 0x00000006ff107e24 */ /* 0x000fe4000f8e00ff */
[----:B------:R-:W-:-:S07]  /*104b0*/  IMAD.MOV.U32 R18, RZ, RZ, RZ ;  /* 0x000000ffff127224 */ /* 0x000fce00078e00ff */
.L_x_1841:
[----:B------:R-:W1:Y:S01]  /*104c0*/  S2R R0, SR_TID.X ;  /* 0x0000000000007919 */ /* 0x000e620000002100 */
[----:B------:R-:W-:Y:S01]  /*104d0*/  STL [R1], RZ ;  /* 0x000000ff01007387 */ /* 0x000fe20000100800 */
[----:B-1----:R-:W-:-:S04]  /*104e0*/  LOP3.LUT R0, R0, 0x1f, RZ, 0xc0, !PT ;  /* 0x0000001f00007812 */ /* 0x002fc800078ec0ff */
[----:B------:R-:W-:-:S13]  /*104f0*/  ISETP.NE.AND P0, PT, R0, RZ, PT ;  /* 0x000000ff0000720c */ /* 0x000fda0003f05270 */
[----:B------:R-:W1:Y:S01]  /*10500*/  @!P0 S2R R3, SR_CgaCtaId ;  /* 0x0000000000038919 */ /* 0x000e620000008800 */
[----:B------:R-:W-:-:S04]  /*10510*/  @!P0 MOV R0, 0x400 ;  /* 0x0000040000008802 */ /* 0x000fc80000000f00 */
[----:B-1----:R-:W-:-:S05]  /*10520*/  @!P0 LEA R0, R3, R0, 0x18 ;  /* 0x0000000003008211 */ /* 0x002fca00078ec0ff */
[----:B------:R1:W-:Y:S01]  /*10530*/  @!P0 STS.128 [R0+0x228d0], R16 ;  /* 0x0228d01000008388 */ /* 0x0003e20000000c00 */
[----:B------:R-:W-:Y:S06]  /*10540*/  BAR.ARV 0x5, 0x120 ;  /* 0x0144800000007b1d */ /* 0x000fec0000002000 */
[----:B------:R-:W-:Y:S01]  /*10550*/  ISETP.GE.AND P0, PT, R19, UR5, PT ;  /* 0x0000000513007c0c */ /* 0x000fe2000bf06270 */
[----:B-1----:R-:W-:-:S05]  /*10560*/  IMAD.MOV.U32 R0, RZ, RZ, 0x1 ;  /* 0x00000001ff007424 */ /* 0x002fca00078e00ff */
[----:B------:R1:W-:Y:S04]  /*10570*/  STL [R1+0x4], R0 ;  /* 0x0000040001007387 */ /* 0x0003e80000100800 */
[----:B------:R1:W-:Y:S03]  /*10580*/  STL [R1+0x18], RZ ;  /* 0x000018ff01007387 */ /* 0x0003e60000100800 */
[----:B------:R-:W-:Y:S05]  /*10590*/  @P0 BRA `(.L_x_1842) ;  /* 0x0000003c00a80947 */ /* 0x000fea0003800000 */
[----:B-1----:R-:W-:Y:S01]  /*105a0*/  IMAD.MOV.U32 R0, RZ, RZ, 0x1 ;  /* 0x00000001ff007424 */ /* 0x002fe200078e00ff */
[----:B------:R1:W-:Y:S01]  /*105b0*/  STL [R1+0x18], RZ ;  /* 0x000018ff01007387 */ /* 0x0003e20000100800 */
[----:B------:R-:W-:Y:S01]  /*105c0*/  ULDC UR37, c[0x0][0xc] ;  /* 0x0000030000257ab9 */ /* 0x000fe20000000800 */
[----:B------:R-:W-:Y:S02]  /*105d0*/  ULDC.64 UR40, c[0x0][0x198] ;  /* 0x0000660000287ab9 */ /* 0x000fe40000000a00 */
[----:B------:R1:W-:Y:S04]  /*105e0*/  STL [R1+0x4], R0 ;  /* 0x0000040001007387 */ /* 0x0003e80000100800 */
[----:B------:R1:W-:Y:S02]  /*105f0*/  STL [R1], RZ ;  /* 0x000000ff01007387 */ /* 0x0003e40000100800 */
.L_x_1915:
[----:B------:R-:W-:Y:S05]  /*10600*/  YIELD ;  /* 0x0000000000007946 */ /* 0x000fea0003800000 */
[----:B------:R-:W-:Y:S01]  /*10610*/  ULDC.64 UR4, c[0x0][0xa28] ;  /* 0x00028a0000047ab9 */ /* 0x000fe20000000a00 */
[----:B------:R-:W-:Y:S01]  /*10620*/  IMAD.MOV.U32 R4, RZ, RZ, RZ ;  /* 0x000000ffff047224 */ /* 0x000fe200078e00ff */
[----:B------:R-:W-:Y:S01]  /*10630*/  ISETP.NE.U32.AND P0, PT, RZ, UR4, PT ;  /* 0x00000004ff007c0c */ /* 0x000fe2000bf05070 */
[----:B-1----:R-:W-:Y:S01]  /*10640*/  IMAD.MOV.U32 R0, RZ, RZ, RZ ;  /* 0x000000ffff007224 */ /* 0x002fe200078e00ff */
[----:B------:R-:W-:Y:S02]  /*10650*/  ULDC.64 UR6, c[0x0][0xa08] ;  /* 0x0002820000067ab9 */ /* 0x000fe40000000a00 */
[----:B------:R-:W-:Y:S01]  /*10660*/  ISETP.NE.AND.EX P0, PT, RZ, UR5, PT, P0 ;  /* 0x00000005ff007c0c */ /* 0x000fe2000bf05300 */
[----:B------:R-:W-:-:S12]  /*10670*/  ULDC.64 UR4, c[0x0][0xa00] ;  /* 0x0002800000047ab9 */ /* 0x000fd80000000a00 */
[----:B--2---:R-:W1:Y:S01]  /*10680*/  @P0 LDC.64 R2, c[0x0][0xa28] ;  /* 0x00028a00ff020b82 */ /* 0x004e620000000a00 */
[----:B------:R-:W-:Y:S01]  /*10690*/  ISETP.NE.U32.AND P2, PT, RZ, UR4, PT ;  /* 0x00000004ff007c0c */ /* 0x000fe2000bf45070 */
[----:B-1----:R-:W-:-:S05]  /*106a0*/  @P0 IMAD.WIDE R2, R19, 0x4, R2 ;  /* 0x0000000413020825 */ /* 0x002fca00078e0202 */
[----:B------:R1:W5:Y:S01]  /*106b0*/  @P0 LDG.E R4, desc[UR38][R2.64] ;  /* 0x0000002602040981 */ /* 0x000362000c1e1900 */
[----:B------:R-:W-:Y:S01]  /*106c0*/  ISETP.NE.AND.EX P2, PT, RZ, UR5, PT, P2 ;  /* 0x00000005ff007c0c */ /* 0x000fe2000bf45320 */
[----:B------:R-:W-:Y:S01]  /*106d0*/  ULDC.64 UR4, c[0x0][0xa18] ;  /* 0x0002860000047ab9 */ /* 0x000fe20000000a00 */
[----:B-1----:R-:W1:Y:S02]  /*106e0*/  LDC.64 R2, c[0x0][0xa00] ;  /* 0x00028000ff027b82 */ /* 0x002e640000000a00 */
[----:B-1----:R-:W-:-:S09]  /*106f0*/  IMAD.WIDE R2, R19, 0x4, R2 ;  /* 0x0000000413027825 */ /* 0x002fd200078e0202 */
[----:B------:R-:W2:Y:S01]  /*10700*/  @P2 LDG.E R0, desc[UR38][R2.64] ;  /* 0x0000002602002981 */ /* 0x000ea2000c1e1900 */
[----:B------:R-:W-:Y:S01]  /*10710*/  ISETP.NE.U32.AND P1, PT, RZ, UR4, PT ;  /* 0x00000004ff007c0c */ /* 0x000fe2000bf25070 */
[----:B------:R-:W-:-:S03]  /*10720*/  ULDC UR4, c[0x0][0x288] ;  /* 0x0000a20000047ab9 */ /* 0x000fc60000000800 */
[----:B------:R-:W-:-:S13]  /*10730*/  ISETP.NE.AND.EX P1, PT, RZ, UR5, PT, P1 ;  /* 0x00000005ff007c0c */ /* 0x000fda000bf25310 */
[----:B------:R-:W1:Y:S02]  /*10740*/  @P1 LDC.64 R6, c[0x0][0xa18] ;  /* 0x00028600ff061b82 */ /* 0x000e640000000a00 */
[----:B-1----:R-:W-:Y:S01]  /*10750*/  @P1 IMAD.WIDE R6, R19, 0x4, R6 ;  /* 0x0000000413061825 */ /* 0x002fe200078e0206 */
[----:B--2---:R1:W-:Y:S03]  /*10760*/  STL [R1+0x1c], R0 ;  /* 0x00001c0001007387 */ /* 0x0043e60000100800 */
[----:B-1----:R-:W-:Y:S01]  /*10770*/  IMAD.U32 R0, RZ, RZ, UR4 ;  /* 0x00000004ff007e24 */ /* 0x002fe2000f8e00ff */
[----:B------:R-:W-:-:S05]  /*10780*/  ULDC.64 UR4, c[0x0][0x3f8] ;  /* 0x0000fe0000047ab9 */ /* 0x000fca0000000a00 */
[----:B------:R1:W5:Y:S01]  /*10790*/  @P1 LDG.E R0, desc[UR38][R6.64] ;  /* 0x0000002606001981 */ /* 0x000362000c1e1900 */
[----:B------:R-:W-:Y:S01]  /*107a0*/  UISETP.NE.U32.AND UP0, UPT, UR4, URZ, UPT ;  /* 0x0000003f0400728c */ /* 0x000fe2000bf05070 */
[----:B------:R-:W-:Y:S02]  /*107b0*/  ISETP.NE.U32.AND P0, PT, RZ, UR6, PT ;  /* 0x00000006ff007c0c */ /* 0x000fe4000bf05070 */
[----:B------:R-:W-:Y:S01]  /*107c0*/  ULDC UR4, c[0x0][0x404] ;  /* 0x0001010000047ab9 */ /* 0x000fe20000000800 */
[----:B------:R-:W-:Y:S01]  /*107d0*/  UISETP.NE.AND.EX UP0, UPT, UR5, URZ, UPT, UP0 ;  /* 0x0000003f0500728c */ /* 0x000fe2000bf05300 */
[----:B------:R-:W-:Y:S02]  /*107e0*/  ISETP.NE.AND.EX P0, PT, RZ, UR7, PT, P0 ;  /* 0x00000007ff007c0c */ /* 0x000fe4000bf05300 */
[----:B------:R-:W-:Y:S01]  /*107f0*/  ULDC UR5, c[0x0][0x2e0] ;  /* 0x0000b80000057ab9 */ /* 0x000fe20000000800 */
[----:B------:R-:W-:-:S04]  /*10800*/  USEL UR4, UR4, 0x1, UP0 ;  /* 0x0000000104047887 */ /* 0x000fc80008000000 */
[----:B------:R-:W-:-:S06]  /*10810*/  UIMAD UR4, UR4, UR5, URZ ;  /* 0x00000005040472a4 */ /* 0x000fcc000f8e023f */
[----:B------:R-:W-:Y:S01]  /*10820*/  IMAD.U32 R5, RZ, RZ, UR4 ;  /* 0x00000004ff057e24 */ /* 0x000fe2000f8e00ff */
[----:B-1----:R-:W-:Y:S06]  /*10830*/  @P1 BRA `(.L_x_1843) ;  /* 0x0000000000101947 */ /* 0x002fec0003800000 */
[----:B------:R-:W-:Y:S05]  /*10840*/  @!P2 BRA `(.L_x_1843) ;  /* 0x00000000000ca947 */ /* 0x000fea0003800000 */
[----:B------:R-:W2:Y:S04]  /*10850*/  LDG.E R7, desc[UR38][R2.64] ;  /* 0x0000002602077981 */ /* 0x000ea8000c1e1900 */
[----:B-----5:R-:W2:Y:S02]  /*10860*/  LDG.E R0, desc[UR38][R2.64+0x4] ;  /* 0x0000042602007981 */ /* 0x020ea4000c1e1900 */
[----:B--2---:R-:W-:-:S07]  /*10870*/  IMAD.IADD R0, R0, 0x1, -R7 ;  /* 0x0000000100007824 */ /* 0x004fce00078e0a07 */
.L_x_1843:
[----:B------:R-:W1:Y:S01]  /*10880*/  LDC.64 R2, c[0x0][0xa08] ;  /* 0x00028200ff027b82 */ /* 0x000e620000000a00 */
[----:B------:R-:W-:Y:S01]  /*10890*/  IMAD.MOV.U32 R7, RZ, RZ, RZ ;  /* 0x000000ffff077224 */ /* 0x000fe200078e00ff */
[----:B------:R-:W-:Y:S01]  /*108a0*/  ULDC.64 UR4, c[0x0][0xa20] ;  /* 0x0002880000047ab9 */ /* 0x000fe20000000a00 */
[----:B-1----:R-:W-:-:S05]  /*108b0*/  IMAD.WIDE R2, R19, 0x4, R2 ;  /* 0x0000000413027825 */ /* 0x002fca00078e0202 */
[----:B------:R-:W2:Y:S01]  /*108c0*/  @P0 LDG.E R7, desc[UR38][R2.64] ;  /* 0x0000002602070981 */ /* 0x000ea2000c1e1900 */
[----:B------:R-:W-:-:S04]  /*108d0*/  ISETP.NE.U32.AND P1, PT, RZ, UR4, PT ;  /* 0x00000004ff007c0c */ /* 0x000fc8000bf25070 */
[----:B------:R-:W-:Y:S01]  /*108e0*/  ISETP.NE.AND.EX P1, PT, RZ, UR5, PT, P1 ;  /* 0x00000005ff007c0c */ /* 0x000fe2000bf25310 */
[----:B--2--5:R-:W-:-:S05]  /*108f0*/  IMAD.IADD R6, R7, 0x1, R4 ;  /* 0x0000000107067824 */ /* 0x024fca00078e0204 */
[----:B------:R1:W-:Y:S07]  /*10900*/  STL [R1+0x8], R6 ;  /* 0x0000080601007387 */ /* 0x0003ee0000100800 */
[----:B------:R-:W-:Y:S05]  /*10910*/  @!P1 BRA `(.L_x_1844) ;  /* 0x0000000000109947 */ /* 0x000fea0003800000 */
[----:B------:R-:W2:Y:S02]  /*10920*/  LDC.64 R2, c[0x0][0xa20] ;  /* 0x00028800ff027b82 */ /* 0x000ea40000000a00 */
[----:B--2---:R-:W-:-:S05]  /*10930*/  IMAD.WIDE R2, R19, 0x4, R2 ;  /* 0x0000000413027825 */ /* 0x004fca00078e0202 */
[----:B------:R2:W5:Y:S01]  /*10940*/  LDG.E R5, desc[UR38][R2.64] ;  /* 0x0000002602057981 */ /* 0x000562000c1e1900 */
[----:B------:R-:W-:Y:S05]  /*10950*/  BRA `(.L_x_1845) ;  /* 0x0000000000107947 */ /* 0x000fea0003800000 */
.L_x_1844:
[----:B------:R-:W-:Y:S05]  /*10960*/  @!P0 BRA `(.L_x_1845) ;  /* 0x00000000000c8947 */ /* 0x000fea0003800000 */
[----:B-1----:R-:W2:Y:S04]  /*10970*/  LDG.E R6, desc[UR38][R2.64] ;  /* 0x0000002602067981 */ /* 0x002ea8000c1e1900 */
[----:B------:R-:W2:Y:S02]  /*10980*/  LDG.E R5, desc[UR38][R2.64+0x4] ;  /* 0x0000042602057981 */ /* 0x000ea4000c1e1900 */
[----:B--2---:R-:W-:-:S07]  /*10990*/  IMAD.IADD R5, R5, 0x1, -R6 ;  /* 0x0000000105057824 */ /* 0x004fce00078e0a06 */
.L_x_1845:
[----:B--2---:R-:W2:Y:S01]  /*109a0*/  LDC.64 R2, c[0x0][0x9e0] ;  /* 0x00027800ff027b82 */ /* 0x004ea20000000a00 */
[----:B-----5:R-:W-:Y:S01]  /*109b0*/  IMAD.IADD R7, R5, 0x1, -R4 ;  /* 0x0000000105077824 */ /* 0x020fe200078e0a04 */
[----:B------:R-:W-:-:S04]  /*109c0*/  LEA R4, R17, 0x80, 0x7 ;  /* 0x0000008011047811 */ /* 0x000fc800078e38ff */
[----:B------:R-:W-:Y:S02]  /*109d0*/  IADD3 R9, R7, R4, -R0 ;  /* 0x0000000407097210 */ /* 0x000fe40007ffe800 */
[----:B--2---:R-:W-:-:S03]  /*109e0*/  ISETP.GE.AND P0, PT, R3, 0x1, PT ;  /* 0x000000010300780c */ /* 0x004fc60003f06270 */
[----:B------:R-:W-:-:S10]  /*109f0*/  IMAD.IADD R2, R9, 0x1, R2 ;  /* 0x0000000109027824 */ /* 0x000fd400078e0202 */
[----:B------:R-:W-:Y:S05]  /*10a00*/  @!P0 BRA `(.L_x_1846) ;  /* 0x0000000000488947 */ /* 0x000fea0003800000 */
[C---:B------:R-:W-:Y:S01]  /*10a10*/  ISETP.GT.AND P1, PT, R9.reuse, RZ, PT ;  /* 0x000000ff0900720c */ /* 0x040fe20003f24270 */
[----:B------:R-:W-:Y:S01]  /*10a20*/  BSSY B0, `(.L_x_1847) ;  /* 0x000000e000007945 */ /* 0x000fe20003800000 */
[----:B-1----:R-:W-:-:S11]  /*10a30*/  VIADD R6, R9, 0xffffffff ;  /* 0xffffffff09067836 */ /* 0x002fd60000000000 */
        /* <DEDUP_REMOVED lines=8> */
.L_x_1848:
[----:B------:R-:W-:-:S13]  /*10ac0*/  ISETP.NE.AND P1, PT, R3, 0x1, PT ;  /* 0x000000010300780c */ /* 0x000fda0003f25270 */
[----:B------:R-:W1:Y:S02]  /*10ad0*/  @P1 LDC.64 R4, c[0x0][0x9e8] ;  /* 0x00027a00ff041b82 */ /* 0x000e640000000a00 */
[----:B-1----:R-:W-:-:S05]  /*10ae0*/  @P1 IMAD.HI.U32 R4, R6, R4, RZ ;  /* 0x0000000406041227 */ /* 0x002fca00078e00ff */
[----:B------:R-:W-:-:S07]  /*10af0*/  @P1 SHF.R.U32.HI R6, RZ, R5, R4 ;  /* 0x00000005ff061219 */ /* 0x000fce0000011604 */
.L_x_1849:
[----:B------:R-:W-:Y:S05]  /*10b00*/  BSYNC B0 ;  /* 0x0000000000007941 */ /* 0x000fea0003800000 */
.L_x_1847:
[----:B------:R-:W-:-:S05]  /*10b10*/  IMAD R5, R6, R3, R3 ;  /* 0x0000000306057224 */ /* 0x000fca00078e0203 */
[----:B------:R-:W-:-:S07]  /*10b20*/  VIMNMX R2, R2, R5, PT ;  /* 0x0000000502027248 */ /* 0x000fce0003fe0100 */
.L_x_1846:
[----:B------:R-:W-:Y:S01]  /*10b30*/  VIADD R2, R2, 0x5f ;  /* 0x0000005f02027836 */ /* 0x000fe20000000000 */
[----:B------:R-:W-:Y:S01]  /*10b40*/  ULDC UR4, c[0x0][0x9dc] ;  /* 0x0002770000047ab9 */ /* 0x000fe20000000800 */
[----:B------:R-:W-:Y:S02]  /*10b50*/  IMAD R0, R17, 0x80, -R0 ;  /* 0x0000008011007824 */ /* 0x000fe400078e0a00 */
[----:B------:R-:W-:-:S04]  /*10b60*/  IMAD.HI R4, R2, 0x2aaaaaab, RZ ;  /* 0x2aaaaaab02047827 */ /* 0x000fc800078e02ff */
[C---:B------:R-:W-:Y:S01]  /*10b70*/  VIADD R2, R7.reuse, 0x5f ;  /* 0x0000005f07027836 */ /* 0x040fe20000000000 */
[----:B------:R-:W-:Y:S01]  /*10b80*/  SHF.R.U32.HI R5, RZ, 0x1f, R4 ;  /* 0x0000001fff057819 */ /* 0x000fe20000011604 */
[----:B------:R-:W-:Y:S02]  /*10b90*/  IMAD.IADD R7, R7, 0x1, R0 ;  /* 0x0000000107077824 */ /* 0x000fe400078e0200 */
[----:B------:R-:W-:Y:S01]  /*10ba0*/  IMAD.HI R2, R2, 0x2aaaaaab, RZ ;  /* 0x2aaaaaab02027827 */ /* 0x000fe200078e02ff */
[----:B------:R-:W-:-:S03]  /*10bb0*/  LEA.HI.SX32 R4, R4, R5, 0x1c ;  /* 0x0000000504047211 */ /* 0x000fc600078fe2ff */
[----:B------:R-:W-:Y:S01]  /*10bc0*/  VIADD R0, R7, -UR4 ;  /* 0x8000000407007c36 */ /* 0x000fe20008000000 */
[----:B------:R-:W-:-:S04]  /*10bd0*/  SHF.R.U32.HI R5, RZ, 0x1f, R2 ;  /* 0x0000001fff057819 */ /* 0x000fc80000011602 */
[----:B------:R-:W-:-:S04]  /*10be0*/  LEA.HI.SX32 R5, R2, R5, 0x1c ;  /* 0x0000000502057211 */ /* 0x000fc800078fe2ff */
[----:B-1----:R-:W-:-:S05]  /*10bf0*/  VIMNMX R6, R5, R4, PT ;  /* 0x0000000405067248 */ /* 0x002fca0003fe0100 */
[----:B------:R1:W-:Y:S01]  /*10c00*/  STL [R1+0x14], R6 ;  /* 0x0000140601007387 */ /* 0x0003e20000100800 */
[----:B------:R-:W-:Y:S05]  /*10c10*/  @!P0 BRA `(.L_x_1850) ;  /* 0x0000000000448947 */ /* 0x000fea0003800000 */
[----:B------:R-:W-:Y:S01]  /*10c20*/  ISETP.GT.AND P0, PT, R7, -0x1, PT ;  /* 0xffffffff0700780c */ /* 0x000fe20003f04270 */
[----:B------:R-:W-:-:S12]  /*10c30*/  BSSY B0, `(.L_x_1851) ;  /* 0x000000d000007945 */ /* 0x000fd80003800000 */
[----:B------:R-:W-:Y:S05]  /*10c40*/  @P0 BRA `(.L_x_1852) ;  /* 0x00000000001c0947 */ /* 0x000fea0003800000 */
[----:B------:R-:W-:Y:S02]  /*10c50*/  ISETP.NE.AND P0, PT, R3, 0x1, PT ;  /* 0x000000010300780c */ /* 0x000fe40003f05270 */
[----:B------:R-:W-:-:S11]  /*10c60*/  LOP3.LUT R7, RZ, R7, RZ, 0x33, !PT ;  /* 0x00000007ff077212 */ /* 0x000fd600078e33ff */
[----:B------:R-:W2:Y:S02]  /*10c70*/  @P0 LDC.64 R4, c[0x0][0x9e8] ;  /* 0x00027a00ff040b82 */ /* 0x000ea40000000a00 */
[----:B--2---:R-:W-:-:S05]  /*10c80*/  @P0 IMAD.HI.U32 R4, R7, R4, RZ ;  /* 0x0000000407040227 */ /* 0x004fca00078e00ff */
[----:B------:R-:W-:-:S04]  /*10c90*/  @P0 SHF.R.U32.HI R7, RZ, R5, R4 ;  /* 0x00000005ff070219 */ /* 0x000fc80000011604 */
[----:B------:R-:W-:Y:S01]  /*10ca0*/  LOP3.LUT R7, RZ, R7, RZ, 0x33, !PT ;  /* 0x00000007ff077212 */ /* 0x000fe200078e33ff */
[----:B------:R-:W-:Y:S06]  /*10cb0*/  BRA `(.L_x_1853) ;  /* 0x0000000000107947 */ /* 0x000fec0003800000 */
.L_x_1852:
[----:B------:R-:W-:-:S13]  /*10cc0*/  ISETP.NE.AND P0, PT, R3, 0x1, PT ;  /* 0x000000010300780c */ /* 0x000fda0003f05270 */
[----:B------:R-:W2:Y:S02]  /*10cd0*/  @P0 LDC.64 R4, c[0x0][0x9e8] ;  /* 0x00027a00ff040b82 */ /* 0x000ea40000000a00 */
[----:B--2---:R-:W-:-:S05]  /*10ce0*/  @P0 IMAD.HI.U32 R4, R7, R4, RZ ;  /* 0x0000000407040227 */ /* 0x004fca00078e00ff */
[----:B------:R-:W-:-:S07]  /*10cf0*/  @P0 SHF.R.U32.HI R7, RZ, R5, R4 ;  /* 0x00000005ff070219 */ /* 0x000fce0000011604 */
.L_x_1853:
[----:B------:R-:W-:Y:S05]  /*10d00*/  BSYNC B0 ;  /* 0x0000000000007941 */ /* 0x000fea0003800000 */
.L_x_1851:
[----:B------:R-:W-:-:S05]  /*10d10*/  IMAD R3, R7, R3, RZ ;  /* 0x0000000307037224 */ /* 0x000fca00078e02ff */
[----:B------:R-:W-:-:S07]  /*10d20*/  VIMNMX R0, R0, R3, !PT ;  /* 0x0000000300007248 */ /* 0x000fce0007fe0100 */
.L_x_1850:
[----:B------:R-:W-:Y:S01]  /*10d30*/  IMAD.HI R0, R0, 0x2aaaaaab, RZ ;  /* 0x2aaaaaab00007827 */ /* 0x000fe200078e02ff */
[----:B------:R-:W-:Y:S04]  /*10d40*/  BSSY B6, `(.L_x_1854) ;  /* 0x00002ae000067945 */ /* 0x000fe80003800000 */
[----:B------:R-:W-:-:S04]  /*10d50*/  SHF.R.U32.HI R3, RZ, 0x1f, R0 ;  /* 0x0000001fff037819 */ /* 0x000fc80000011600 */
[----:B------:R-:W-:-:S04]  /*10d60*/  LEA.HI.SX32 R3, R0, R3, 0x1c ;  /* 0x0000000300037211 */ /* 0x000fc800078fe2ff */
[----:B------:R-:W-:-:S04]  /*10d70*/  VIMNMX R2, RZ, R3, !PT ;  /* 0x00000003ff027248 */ /* 0x000fc80007fe0100 */
[----:B------:R-:W-:Y:S01]  /*10d80*/  ISETP.GT.AND P0, PT, R6, R2, PT ;  /* 0x000000020600720c */ /* 0x000fe20003f04270 */
[----:B------:R2:W-:-:S12]  /*10d90*/  STL [R1+0xc], R2 ;  /* 0x00000c0201007387 */ /* 0x0005d80000100800 */
[----:B--2---:R-:W-:Y:S05]  /*10da0*/  @P0 BRA `(.L_x_1855) ;  /* 0x0000000000440947 */ /* 0x004fea0003800000 */
[----:B------:R-:W2:Y:S02]  /*10db0*/  S2R R2, SR_TID.X ;  /* 0x0000000000027919 */ /* 0x000ea40000002100 */
[----:B--2---:R-:W-:-:S04]  /*10dc0*/  LOP3.LUT R2, R2, 0x1f, RZ, 0xc0, !PT ;  /* 0x0000001f02027812 */ /* 0x004fc800078ec0ff */
[----:B------:R-:W-:-:S13]  /*10dd0*/  ISETP.NE.AND P1, PT, R2, RZ, PT ;  /* 0x000000ff0200720c */ /* 0x000fda0003f25270 */
[----:B------:R-:W-:Y:S05]  /*10de0*/  @P1 BRA `(.L_x_1856) ;  /* 0x00000028008c1947 */ /* 0x000fea0003800000 */
[----:B------:R-:W2:Y:S01]  /*10df0*/  S2R R7, SR_LANEID ;  /* 0x0000000000077919 */ /* 0x000ea20000000000 */
[----:B------:R-:W-:Y:S01]  /*10e00*/  VOTEU.ANY UR4, UPT, PT ;  /* 0x0000000000047886 */ /* 0x000fe200038e0100 */
[----:B------:R-:W3:Y:S01]  /*10e10*/  LDC.64 R2, c[0x0][0xc38] ;  /* 0x00030e00ff027b82 */ /* 0x000ee20000000a00 */
[----:B------:R-:W2:Y:S08]  /*10e20*/  FLO.U32 R0, UR4 ;  /* 0x0000000400007d00 */ /* 0x000eb000080e0000 */
[----:B------:R-:W3:Y:S01]  /*10e30*/  POPC R5, UR4 ;  /* 0x0000000400057d09 */ /* 0x000ee20008000000 */
[----:B--2---:R-:W-:-:S13]  /*10e40*/  ISETP.EQ.U32.AND P0, PT, R0, R7, PT ;  /* 0x000000070000720c */ /* 0x004fda0003f02070 */
[----:B---3--:R-:W2:Y:S01]  /*10e50*/  @P0 ATOMG.E.ADD.STRONG.GPU PT, R3, desc[UR38][R2.64], R5 ;  /* 0x00000005020309a8 */ /* 0x008ea200081ee1e6 */
[----:B------:R-:W3:Y:S02]  /*10e60*/  S2R R4, SR_LTMASK ;  /* 0x0000000000047919 */ /* 0x000ee40000003900 */
[----:B---3--:R-:W-:-:S04]  /*10e70*/  LOP3.LUT R4, R4, UR4, RZ, 0xc0, !PT ;  /* 0x0000000404047c12 */ /* 0x008fc8000f8ec0ff */
[----:B------:R-:W3:Y:S01]  /*10e80*/  POPC R7, R4 ;  /* 0x0000000400077309 */ /* 0x000ee20000000000 */
[----:B--2---:R-:W3:Y:S02]  /*10e90*/  SHFL.IDX PT, R0, R3, R0, 0x1f ;  /* 0x00001f0003007589 */ /* 0x004ee400000e0000 */
[----:B---3--:R-:W-:Y:S01]  /*10ea0*/  IADD3 R16, R0, UR37, R7 ;  /* 0x0000002500107c10 */ /* 0x008fe2000fffe007 */
[----:B------:R-:W-:Y:S06]  /*10eb0*/  BRA `(.L_x_1856) ;  /* 0x0000002800587947 */ /* 0x000fec0003800000 */
.L_x_1855:
[----:B------:R-:W2:Y:S01]  /*10ec0*/  S2R R3, SR_CgaCtaId ;  /* 0x0000000000037919 */ /* 0x000ea20000008800 */
[----:B------:R-:W-:-:S04]  /*10ed0*/  MOV R0, 0x400 ;  /* 0x0000040000007802 */ /* 0x000fc80000000f00 */
[----:B--2---:R-:W-:-:S05]  /*10ee0*/  LEA R2, R3, R0, 0x18 ;  /* 0x0000000003027211 */ /* 0x004fca00078ec0ff */
[----:B------:R2:W-:Y:S01]  /*10ef0*/  STL [R1+0x10], R2 ;  /* 0x0000100201007387 */ /* 0x0005e20000100800 */
[----:B------:R-:W-:-:S05]  /*10f00*/  VIADD R0, R2, 0x1c400 ;  /* 0x0001c40002007836 */ /* 0x000fca0000000000 */
[----:B------:R-:W-:-:S13]  /*10f10*/  LOP3.LUT P0, RZ, R0, 0x3ff, RZ, 0xc0, !PT ;  /* 0x000003ff00ff7812 */ /* 0x000fda000780c0ff */
[----:B--2---:R-:W-:Y:S05]  /*10f20*/  @!P0 BRA `(.L_x_1857) ;  /* 0x0000000000408947 */ /* 0x004fea0003800000 */
[----:B------:R-:W-:Y:S01]  /*10f30*/  MOV R2, 0x0 ;  /* 0x0000000000027802 */ /* 0x000fe20000000f00 */
[----:B------:R-:W-:Y:S01]  /*10f40*/  ULDC.64 UR6, c[0x4][0x90] ;  /* 0x0100240000067ab9 */ /* 0x000fe20000000a00 */
[----:B------:R-:W-:Y:S01]  /*10f50*/  ULDC.64 UR8, c[0x4][0x98] ;  /* 0x0100260000087ab9 */ /* 0x000fe20000000a00 */
[----:B------:R-:W-:Y:S01]  /*10f60*/  ULDC.64 UR4, c[0x4][0x8] ;  /* 0x0100020000047ab9 */ /* 0x000fe20000000a00 */
[----:B------:R-:W-:Y:S02]  /*10f70*/  IMAD.U32 R4, RZ, RZ, UR6 ;  /* 0x00000006ff047e24 */ /* 0x000fe4000f8e00ff */
[----:B------:R-:W2:Y:S01]  /*10f80*/  LDC.64 R2, c[0x4][R2] ;  /* 0x0100000002027b82 */ /* 0x000ea20000000a00 */
[----:B------:R-:W-:Y:S02]  /*10f90*/  IMAD.U32 R5, RZ, RZ, UR7 ;  /* 0x00000007ff057e24 */ /* 0x000fe4000f8e00ff */
[----:B-1----:R-:W-:Y:S02]  /*10fa0*/  IMAD.U32 R6, RZ, RZ, UR8 ;  /* 0x00000008ff067e24 */ /* 0x002fe4000f8e00ff */
[----:B------:R-:W-:-:S02]  /*10fb0*/  IMAD.U32 R7, RZ, RZ, UR9 ;  /* 0x00000009ff077e24 */ /* 0x000fc4000f8e00ff */
[----:B------:R-:W-:Y:S02]  /*10fc0*/  IMAD.U32 R10, RZ, RZ, UR4 ;  /* 0x00000004ff0a7e24 */ /* 0x000fe4000f8e00ff */
[----:B------:R-:W-:Y:S02]  /*10fd0*/  IMAD.U32 R11, RZ, RZ, UR5 ;  /* 0x00000005ff0b7e24 */ /* 0x000fe4000f8e00ff */
[----:B------:R-:W-:Y:S02]  /*10fe0*/  IMAD.MOV.U32 R8, RZ, RZ, 0x70 ;  /* 0x00000070ff087424 */ /* 0x000fe400078e00ff */
[----:B------:R-:W-:Y:S02]  /*10ff0*/  IMAD.MOV.U32 R12, RZ, RZ, 0x1 ;  /* 0x00000001ff0c7424 */ /* 0x000fe400078e00ff */
[----:B0-----:R-:W-:-:S07]  /*11000*/  IMAD.MOV.U32 R13, RZ, RZ, RZ ;  /* 0x000000ffff0d7224 */ /* 0x001fce00078e00ff */
[----:B------:R-:W-:-:S07]  /*11010*/  LEPC R20, `(.L_x_1857) ;  /* 0x000000001014794e */ /* 0x000fce0000000000 */
[----:B--2---:R-:W-:Y:S05]  /*11020*/  CALL.ABS.NOINC R2 ;  /* 0x0000000002007343 */ /* 0x004fea0003c00000 */
.L_x_1857:
        /* <DEDUP_REMOVED lines=8> */
[----:B------:R2:W3:Y:S01]  /*110b0*/  LDC.64 R2, c[0x4][R0] ;  /* 0x0100000000027b82 */ /* 0x0004e20000000a00 */
[----:B------:R-:W-:Y:S02]  /*110c0*/  IMAD.U32 R4, RZ, RZ, UR6 ;  /* 0x00000006ff047e24 */ /* 0x000fe4000f8e00ff */
[----:B------:R-:W-:Y:S02]  /*110d0*/  IMAD.U32 R5, RZ, RZ, UR7 ;  /* 0x00000007ff057e24 */ /* 0x000fe4000f8e00ff */
[----:B-1----:R-:W-:Y:S02]  /*110e0*/  IMAD.U32 R6, RZ, RZ, UR8 ;  /* 0x00000008ff067e24 */ /* 0x002fe4000f8e00ff */
[----:B------:R-:W-:-:S02]  /*110f0*/  IMAD.U32 R7, RZ, RZ, UR9 ;  /* 0x00000009ff077e24 */ /* 0x000fc4000f8e00ff */
[----:B------:R-:W-:Y:S02]  /*11100*/  IMAD.U32 R10, RZ, RZ, UR4 ;  /* 0x00000004ff0a7e24 */ /* 0x000fe4000f8e00ff */
[----:B------:R-:W-:Y:S02]  /*11110*/  IMAD.U32 R11, RZ, RZ, UR5 ;  /* 0x00000005ff0b7e24 */ /* 0x000fe4000f8e00ff */
[----:B------:R-:W-:Y:S02]  /*11120*/  IMAD.MOV.U32 R8, RZ, RZ, 0x70 ;  /* 0x00000070ff087424 */ /* 0x000fe400078e00ff */
[----:B------:R-:W-:Y:S02]  /*11130*/  IMAD.MOV.U32 R12, RZ, RZ, 0x1 ;  /* 0x00000001ff0c7424 */ /* 0x000fe400078e00ff */
[----:B0-2---:R-:W-:-:S07]  /*11140*/  IMAD.MOV.U32 R13, RZ, RZ, RZ ;  /* 0x000000ffff0d7224 */ /* 0x005fce00078e00ff */
[----:B------:R-:W-:-:S07]  /*11150*/  LEPC R20, `(.L_x_1859) ;  /* 0x000000001014794e */ /* 0x000fce0000000000 */
[----:B---3--:R-:W-:Y:S05]  /*11160*/  CALL.ABS.NOINC R2 ;  /* 0x0000000002007343 */ /* 0x008fea0003c00000 */
.L_x_1859:
        /* <DEDUP_REMOVED lines=16> */
.L_x_1858:
[----:B------:R-:W2:Y:S01]  /*11270*/  LDL.LU R7, [R1+0x1c] ;  /* 0x00001c0001077983 */ /* 0x000ea20000300800 */
[----:B------:R-:W3:Y:S01]  /*11280*/  LDC R0, c[0x0][0x428] ;  /* 0x00010a00ff007b82 */ /* 0x000ee20000000800 */
[----:B------:R-:W-:Y:S01]  /*11290*/  ULDC.64 UR4, c[0x0][0x9f8] ;  /* 0x00027e0000047ab9 */ /* 0x000fe20000000a00 */
[----:B------:R-:W-:Y:S01]  /*112a0*/  IMAD.MOV.U32 R4, RZ, RZ, R19 ;  /* 0x000000ffff047224 */ /* 0x000fe200078e0013 */
[----:B-1----:R-:W1:Y:S01]  /*112b0*/  S2R R6, SR_TID.X ;  /* 0x0000000000067919 */ /* 0x002e620000002100 */
[----:B---3--:R-:W-:Y:S01]  /*112c0*/  ISETP.NE.AND P0, PT, R0, 0x1, PT ;  /* 0x000000010000780c */ /* 0x008fe20003f05270 */
[----:B------:R-:W-:Y:S01]  /*112d0*/  IMAD.MOV.U32 R0, RZ, RZ, R18 ;  /* 0x000000ffff007224 */ /* 0x000fe200078e0012 */
[----:B-1----:R-:W-:-:S11]  /*112e0*/  LOP3.LUT R6, R6, 0x1f, RZ, 0xc0, !PT ;  /* 0x0000001f06067812 */ /* 0x002fd600078ec0ff */
[----:B------:R-:W1:Y:S08]  /*112f0*/  @P0 LDC R3, c[0x0][0x42c] ;  /* 0x00010b00ff030b82 */ /* 0x000e700000000800 */
[----:B------:R-:W3:Y:S01]  /*11300*/  @P0 LDC R5, c[0x0][0x430] ;  /* 0x00010c00ff050b82 */ /* 0x000ee20000000800 */
[----:B-1----:R-:W-:-:S05]  /*11310*/  @P0 IMAD.HI.U32 R2, R18, R3, RZ ;  /* 0x0000000312020227 */ /* 0x002fca00078e00ff */
[----:B---3--:R-:W-:Y:S02]  /*11320*/  @P0 SHF.R.U32.HI R0, RZ, R5, R2 ;  /* 0x00000005ff000219 */ /* 0x008fe40000011602 */
[----:B------:R-:W-:-:S04]  /*11330*/  ISETP.NE.U32.AND P0, PT, RZ, UR4, PT ;  /* 0x00000004ff007c0c */ /* 0x000fc8000bf05070 */
[----:B------:R-:W-:Y:S01]  /*11340*/  ISETP.NE.AND.EX P0, PT, RZ, UR5, PT, P0 ;  /* 0x00000005ff007c0c */ /* 0x000fe2000bf05300 */
[----:B------:R-:W-:-:S12]  /*11350*/  ULDC.64 UR4, c[0x0][0xa00] ;  /* 0x0002800000047ab9 */ /* 0x000fd80000000a00 */
[----:B------:R-:W1:Y:S01]  /*11360*/  @P0 LDC.64 R2, c[0x0][0x9f8] ;  /* 0x00027e00ff020b82 */ /* 0x000e620000000a00 */
[----:B------:R-:W-:-:S04]  /*11370*/  ISETP.NE.AND P6, PT, R6, RZ, PT ;  /* 0x000000ff0600720c */ /* 0x000fc80003fc5270 */
[----:B------:R-:W-:-:S09]  /*11380*/  PLOP3.LUT P1, PT, P6, PT, PT, 0x8, 0x0 ;  /* 0x000000000000781c */ /* 0x000fd2000372e170 */
[----:B------:R-:W-:Y:S01]  /*11390*/  VOTEU.ALL UP1, P6 ;  /* 0x00000000003f7886 */ /* 0x000fe20003020000 */
[----:B-1----:R-:W-:-:S05]  /*113a0*/  @P0 IMAD.WIDE R2, R19, 0x4, R2 ;  /* 0x0000000413020825 */ /* 0x002fca00078e0202 */
[----:B------:R1:W5:Y:S01]  /*113b0*/  @P0 LDG.E R4, desc[UR38][R2.64] ;  /* 0x0000002602040981 */ /* 0x000362000c1e1900 */
[----:B------:R-:W-:Y:S01]  /*113c0*/  ISETP.NE.U32.AND P0, PT, RZ, UR4, PT ;  /* 0x00000004ff007c0c */ /* 0x000fe2000bf05070 */
[----:B------:R-:W-:-:S03]  /*113d0*/  @!UP1 UIADD3 UR8, UP0, UR40, 0x270, URZ ;  /* 0x0000027028089890 */ /* 0x000fc6000ff1e03f */
[----:B------:R-:W-:Y:S01]  /*113e0*/  ISETP.NE.AND.EX P0, PT, RZ, UR5, PT, P0 ;  /* 0x00000005ff007c0c */ /* 0x000fe2000bf05300 */
[----:B------:R-:W-:-:S03]  /*113f0*/  @!UP1 UIADD3.X UR9, URZ, UR41, URZ, UP0, !UPT ;  /* 0x000000293f099290 */ /* 0x000fc600087fe43f */
[----:B------:R-:W-:Y:S01]  /*11400*/  SEL R6, R19, RZ, !P0 ;  /* 0x000000ff13067207 */ /* 0x000fe20004000000 */
[----:B------:R-:W-:Y:S01]  /*11410*/  VOTEU.ALL UP0, P6 ;  /* 0x00000000003f7886 */ /* 0x000fe20003000000 */
[----:B-12---:R-:W-:-:S07]  /*11420*/  IMAD R17, R17, 0x80, R7 ;  /* 0x0000008011117824 */ /* 0x006fce00078e0207 */
.L_x_1860:
        /* <DEDUP_REMOVED lines=10> */
[----:B------:R-:W2:Y:S01]  /*114d0*/  LDL R5, [R1+0x14] ;  /* 0x0000140001057983 */ /* 0x000ea20000100800 */
[----:B------:R-:W1:Y:S01]  /*114e0*/  LDC.64 R2, c[0x0][0x3f8] ;  /* 0x0000fe00ff027b82 */ /* 0x000e620000000a00 */
[----:B------:R-:W-:Y:S02]  /*114f0*/  ULDC.64 UR4, c[0x0][0xa08] ;  /* 0x0002820000047ab9 */ /* 0x000fe40000000a00 */
[----:B-1----:R-:W-:Y:S01]  /*11500*/  LOP3.LUT P0, RZ, R2, UR4, RZ, 0xfc, !PT ;  /* 0x0000000402ff7c12 */ /* 0x002fe2000f80fcff */
[----:B------:R-:W-:-:S03]  /*11510*/  UMOV UR4, 0xffffffff ;  /* 0xffffffff00047882 */ /* 0x000fc60000000000 */
[----:B------:R-:W-:-:S04]  /*11520*/  LOP3.LUT P0, RZ, R3, UR5, RZ, 0xfc, P0 ;  /* 0x0000000503ff7c12 */ /* 0x000fc8000800fcff */
[----:B-----5:R-:W-:Y:S01]  /*11530*/  SEL R7, R4, RZ, !P0 ;  /* 0x000000ff04077207 */ /* 0x020fe20004000000 */
[----:B--2---:R-:W-:Y:S01]  /*11540*/  VIADD R8, R5, 0xffffffff ;  /* 0xffffffff05087836 */ /* 0x004fe20000000000 */
[----:B------:R-:W-:Y:S07]  /*11550*/  BRA.DIV UR4, `(.L_x_1861) ;  /* 0x00000036046c7947 */ /* 0x000fee000b800000 */
.L_x_1931:
[----:B------:R-:W-:Y:S01]  /*11560*/  UMOV UR4, 0xffffffff ;  /* 0xffffffff00047882 */ /* 0x000fe20000000000 */
[----:B------:R-:W-:Y:S02]  /*11570*/  SHF.R.S32.HI R5, RZ, 0x1f, R4 ;  /* 0x0000001fff057819 */ /* 0x000fe40000011404 */
[----:B------:R-:W-:Y:S05]  /*11580*/  BRA.DIV UR4, `(.L_x_1862) ;  /* 0x0000003604947947 */ /* 0x000fea000b800000 */
[----:B------:R-:W-:-:S13]  /*11590*/  ELECT P6, URZ, PT ;  /* 0x00000000003f782f */ /* 0x000fda00038c0000 */
.L_x_1934:
        /* <DEDUP_REMOVED lines=10> */
[----:B------:R-:W-:-:S04]  /*11640*/  @P0 SHF.R.U32.HI R7, RZ, R11, R10 ;  /* 0x0000000bff070219 */ /* 0x000fc8000001160a */
[--C-:B------:R-:W-:Y:S01]  /*11650*/  SHF.R.S32.HI R11, RZ, 0x1f, R7.reuse ;  /* 0x0000001fff0b7819 */ /* 0x100fe20000011407 */
[--C-:B------:R-:W-:Y:S02]  /*11660*/  IMAD.MOV R9, RZ, RZ, -R7.reuse ;  /* 0x000000ffff097224 */ /* 0x100fe400078e0a07 */
[----:B------:R-:W-:Y:S02]  /*11670*/  IMAD.MOV.U32 R10, RZ, RZ, R7 ;  /* 0x000000ffff0a7224 */ /* 0x000fe400078e0007 */
[----:B------:R-:W-:Y:S02]  /*11680*/  IMAD R8, R12, R9, R8 ;  /* 0x000000090c087224 */ /* 0x000fe400078e0208 */
[----:B------:R-:W-:Y:S02]  /*11690*/  IMAD R9, R5, UR4, RZ ;  /* 0x0000000405097c24 */ /* 0x000fe4000f8e02ff */
[----:B------:R-:W-:-:S04]  /*116a0*/  IMAD.WIDE.U32 R10, R4, UR4, R10 ;  /* 0x00000004040a7c25 */ /* 0x000fc8000f8e000a */
[----:B------:R-:W-:Y:S01]  /*116b0*/  IMAD R9, R4, UR5, R9 ;  /* 0x0000000504097c24 */ /* 0x000fe2000f8e0209 */
[----:B------:R-:W-:-:S03]  /*116c0*/  LEA R12, P0, R10, R2, 0x2 ;  /* 0x000000020a0c7211 */ /* 0x000fc600078010ff */
[----:B------:R-:W-:-:S05]  /*116d0*/  IMAD.IADD R7, R11, 0x1, R9 ;  /* 0x000000010b077824 */ /* 0x000fca00078e0209 */
[----:B0-----:R-:W-:-:S05]  /*116e0*/  LEA.HI.X R13, R10, R3, R7, 0x2, P0 ;  /* 0x000000030a0d7211 */ /* 0x001fca00000f1407 */
[----:B------:R1:W5:Y:S02]  /*116f0*/  LDG.E R7, desc[UR38][R12.64] ;  /* 0x000000260c077981 */ /* 0x000364000c1e1900 */
.L_x_1864:
[----:B------:R-:W2:Y:S01]  /*11700*/  LDL R9, [R1] ;  /* 0x0000000001097983 */ /* 0x000ea20000100800 */
[----:B------:R-:W-:-:S03]  /*11710*/  MOV R11, 0x400 ;  /* 0x00000400000b7802 */ /* 0x000fc60000000f00 */
[----:B------:R-:W3:Y:S01]  /*11720*/  LDL R10, [R1+0x4] ;  /* 0x00000400010a7983 */ /* 0x000ee20000100800 */
[----:B-1----:R-:W1:Y:S02]  /*11730*/  S2R R12, SR_CgaCtaId ;  /* 0x00000000000c7919 */ /* 0x002e640000008800 */
[----:B-1----:R-:W-:-:S05]  /*11740*/  LEA R11, R12, R11, 0x18 ;  /* 0x0000000b0c0b7211 */ /* 0x002fca00078ec0ff */
[----:B--2---:R-:W-:Y:S01]  /*11750*/  IMAD R9, R9, 0x8, R11 ;  /* 0x0000000809097824 */ /* 0x004fe200078e020b */
[----:B---3--:R-:W-:-:S04]  /*11760*/  SHF.L.U32 R10, R10, 0x1f, RZ ;  /* 0x0000001f0a0a7819 */ /* 0x008fc800000006ff */
[----:B------:R-:W1:Y:S02]  /*11770*/  SYNCS.PHASECHK.TRANS64.TRYWAIT P0, [R9+URZ+0x22840], R10 ;  /* 0x0228400a090075a7 */ /* 0x000e64000800017f */
[----:B-1----:R-:W-:Y:S05]  /*11780*/  @!P0 BRA `(.L_x_1865) ;  /* 0x0000003400348947 */ /* 0x002fea0003800000 */
.L_x_1935:
[----:B------:R-:W2:Y:S02]  /*11790*/  S2R R11, SR_TID.X ;  /* 0x00000000000b7919 */ /* 0x000ea40000002100 */
        /* <DEDUP_REMOVED lines=10> */
.L_x_1866:
[----:B------:R-:W2:Y:S01]  /*11840*/  LDL R11, [R1] ;  /* 0x00000000010b7983 */ /* 0x000ea20000100800 */
[----:B------:R-:W-:-:S03]  /*11850*/  MOV R12, 0x400 ;  /* 0x00000400000c7802 */ /* 0x000fc60000000f00 */
[----:B-1----:R-:W3:Y:S01]  /*11860*/  LDL R10, [R1+0x8] ;  /* 0x00000800010a7983 */ /* 0x002ee20000100800 */
[----:B0-----:R-:W0:Y:S01]  /*11870*/  S2R R13, SR_CgaCtaId ;  /* 0x00000000000d7919 */ /* 0x001e220000008800 */
[----:B------:R-:W-:Y:S02]  /*11880*/  R2UR UR9, R9 ;  /* 0x00000000090972ca */ /* 0x000fe400000e0000 */
[----:B------:R-:W-:Y:S01]  /*11890*/  R2UR UR11, R8 ;  /* 0x00000000080b72ca */ /* 0x000fe200000e0000 */
[----:B------:R-:W-:Y:S01]  /*118a0*/  UIADD3 UR6, UP0, UR40, 0x370, URZ ;  /* 0x0000037028067890 */ /* 0x000fe2000ff1e03f */
[----:B------:R-:W-:Y:S02]  /*118b0*/  R2UR UR12, R0 ;  /* 0x00000000000c72ca */ /* 0x000fe400000e0000 */
[----:B-----5:R-:W-:Y:S01]  /*118c0*/  R2UR UR13, R7 ;  /* 0x00000000070d72ca */ /* 0x020fe200000e0000 */
[----:B------:R-:W-:Y:S01]  /*118d0*/  UIADD3.X UR7, URZ, UR41, URZ, UP0, !UPT ;  /* 0x000000293f077290 */ /* 0x000fe200087fe43f */
[----:B0-----:R-:W-:-:S05]  /*118e0*/  LEA R12, R13, R12, 0x18 ;  /* 0x0000000c0d0c7211 */ /* 0x001fca00078ec0ff */
[----:B------:R-:W-:Y:S01]  /*118f0*/  UIADD3 UR9, UR9, 0x22830, URZ ;  /* 0x0002283009097890 */ /* 0x000fe2000fffe03f */
[----:B------:R-:W-:Y:S01]  /*11900*/  UMOV UR5, 0x14f00000 ;  /* 0x14f0000000057882 */ /* 0x000fe20000000000 */
[----:B------:R-:W-:Y:S01]  /*11910*/  UMOV UR10, URZ ;  /* 0x0000003f000a7c82 */ /* 0x000fe20008000000 */
[----:B--2---:R-:W-:Y:S01]  /*11920*/  IMAD R9, R11, 0x3000, R12 ;  /* 0x000030000b097824 */ /* 0x004fe200078e020c */
[----:B---3--:R-:W-:-:S04]  /*11930*/  R2UR UR4, R10 ;  /* 0x000000000a0472ca */ /* 0x008fc800000e0000 */
[----:B------:R-:W-:-:S09]  /*11940*/  R2UR UR8, R9 ;  /* 0x00000000090872ca */ /* 0x000fd200000e0000 */
[----:B------:R-:W-:-:S04]  /*11950*/  UIMAD UR11, UR11, 0x60, UR4 ;  /* 0x000000600b0b78a4 */ /* 0x000fc8000f8e0204 */
[----:B------:R-:W-:Y:S01]  /*11960*/  UIADD3 UR8, UR8, 0x1c400, URZ ;  /* 0x0001c40008087890 */ /* 0x000fe2000fffe03f */
[----:B------:R-:W-:-:S08]  /*11970*/  UMOV UR4, 0x0 ;  /* 0x0000000000047882 */ /* 0x000fd00000000000 */
[----:B------:R1:W-:Y:S02]  /*11980*/  UTMALDG.4D [UR8], [UR6], desc[UR4] ;  /* 0x00000408060075b4 */ /* 0x0003e40008019000 */
[----:B-1----:R-:W-:Y:S01]  /*11990*/  NOP ;  /* 0x0000000000007918 */ /* 0x002fe20000000000 */
.L_x_1863:
[----:B------:R-:W2:Y:S01]  /*119a0*/  LDL.LU R12, [R1+0x18] ;  /* 0x00001800010c7983 */ /* 0x000ea20000300800 */
[----:B------:R-:W-:Y:S01]  /*119b0*/  MOV R10, 0x400 ;  /* 0x00000400000a7802 */ /* 0x000fe20000000f00 */
[----:B------:R-:W-:Y:S05]  /*119c0*/  WARPSYNC.ALL ;  /* 0x0000000000007948 */ /* 0x000fea0003800000 */
[----:B------:R-:W1:Y:S01]  /*119d0*/  S2R R11, SR_CgaCtaId ;  /* 0x00000000000b7919 */ /* 0x000e620000008800 */
        /* <DEDUP_REMOVED lines=11> */
[----:B-1----:R-:W-:Y:S01]  /*11a90*/  LEA R10, R11, R10, 0x18 ;  /* 0x0000000a0b0a7211 */ /* 0x002fe200078ec0ff */
        /* <DEDUP_REMOVED lines=12> */
[----:B------:R-:W2:Y:S02]  /*11b60*/  SYNCS.PHASECHK.TRANS64.TRYWAIT P0, [R10+URZ+0x22820], R6 ;  /* 0x022820060a0075a7 */ /* 0x000ea4000800017f */
[----:B-12---:R-:W-:Y:S05]  /*11b70*/  @!P0 BRA `(.L_x_1868) ;  /* 0x00000030004c8947 */ /* 0x006fea0003800000 */
.L_x_1936:
[----:B------:R-:W-:Y:S05]  /*11b80*/  BSYNC B0 ;  /* 0x0000000000007941 */ /* 0x000fea0003800000 */
.L_x_1867:
[----:B------:R-:W-:Y:S04]  /*11b90*/  BSSY B0, `(.L_x_1869) ;  /* 0x000003b000007945 */ /* 0x000fe80003800000 */
[----:B------:R-:W-:Y:S05]  /*11ba0*/  @!P6 BRA `(.L_x_1870) ;  /* 0x0000000000e4e947 */ /* 0x000fea0003800000 */
[----:B------:R-:W2:Y:S01]  /*11bb0*/  LDL R10, [R1] ;  /* 0x00000000010a7983 */ /* 0x000ea20000100800 */
[----:B------:R-:W-:-:S03]  /*11bc0*/  MOV R11, 0x400 ;  /* 0x00000400000b7802 */ /* 0x000fc60000000f00 */
[----:B-1----:R-:W3:Y:S01]  /*11bd0*/  LDL R9, [R1+0x4] ;  /* 0x0000040001097983 */ /* 0x002ee20000100800 */
[----:B------:R-:W1:Y:S02]  /*11be0*/  S2R R12, SR_CgaCtaId ;  /* 0x00000000000c7919 */ /* 0x000e640000008800 */
[----:B-1----:R-:W-:-:S05]  /*11bf0*/  LEA R11, R12, R11, 0x18 ;  /* 0x0000000b0c0b7211 */ /* 0x002fca00078ec0ff */
[----:B--2---:R-:W-:Y:S01]  /*11c00*/  IMAD R6, R10, 0x8, R11 ;  /* 0x000000080a067824 */ /* 0x004fe200078e020b */
[----:B---3--:R-:W-:-:S04]  /*11c10*/  SHF.L.U32 R9, R9, 0x1f, RZ ;  /* 0x0000001f09097819 */ /* 0x008fc800000006ff */
[----:B------:R-:W1:Y:S02]  /*11c20*/  SYNCS.PHASECHK.TRANS64.TRYWAIT P0, [R6+URZ+0x22860], R9 ;  /* 0x02286009060075a7 */ /* 0x000e64000800017f */
[----:B-1----:R-:W-:Y:S05]  /*11c30*/  @!P0 BRA `(.L_x_1871) ;  /* 0x00000030003c8947 */ /* 0x002fea0003800000 */
.L_x_1937:
        /* <DEDUP_REMOVED lines=11> */
.L_x_1872:
[----:B------:R-:W2:Y:S01]  /*11cf0*/  LDL R10, [R1] ;  /* 0x00000000010a7983 */ /* 0x000ea20000100800 */
[----:B------:R-:W-:-:S03]  /*11d00*/  MOV R11, 0x400 ;  /* 0x00000400000b7802 */ /* 0x000fc60000000f00 */
[----:B-1----:R-:W3:Y:S01]  /*11d10*/  LDL R9, [R1+0x8] ;  /* 0x0000080001097983 */ /* 0x002ee20000100800 */
[----:B------:R-:W1:Y:S01]  /*11d20*/  S2R R12, SR_CgaCtaId ;  /* 0x00000000000c7919 */ /* 0x000e620000008800 */
[----:B------:R-:W-:Y:S02]  /*11d30*/  R2UR UR9, R6 ;  /* 0x00000000060972ca */ /* 0x000fe400000e0000 */
[----:B------:R-:W-:Y:S01]  /*11d40*/  R2UR UR11, R8 ;  /* 0x00000000080b72ca */ /* 0x000fe200000e0000 */
[----:B------:R-:W-:Y:S01]  /*11d50*/  UIADD3 UR4, UP0, UR40, 0x470, URZ ;  /* 0x0000047028047890 */ /* 0x000fe2000ff1e03f */
[----:B------:R-:W-:Y:S02]  /*11d60*/  R2UR UR12, R0 ;  /* 0x00000000000c72ca */ /* 0x000fe400000e0000 */
[----:B------:R-:W-:Y:S02]  /*11d70*/  R2UR UR13, R7 ;  /* 0x00000000070d72ca */ /* 0x000fe400000e0000 */
[----:B-1----:R-:W-:-:S05]  /*11d80*/  LEA R11, R12, R11, 0x18 ;  /* 0x0000000b0c0b7211 */ /* 0x002fca00078ec0ff */
[----:B------:R-:W-:Y:S01]  /*11d90*/  UIADD3 UR9, UR9, 0x22850, URZ ;  /* 0x0002285009097890 */ /* 0x000fe2000fffe03f */
[----:B------:R-:W-:Y:S01]  /*11da0*/  UMOV UR10, URZ ;  /* 0x0000003f000a7c82 */ /* 0x000fe20008000000 */
[----:B------:R-:W-:Y:S01]  /*11db0*/  UMOV UR6, 0x0 ;  /* 0x0000000000067882 */ /* 0x000fe20000000000 */
[----:B------:R-:W-:Y:S01]  /*11dc0*/  UMOV UR7, 0x14f00000 ;  /* 0x14f0000000077882 */ /* 0x000fe20000000000 */
[----:B------:R-:W-:Y:S01]  /*11dd0*/  UMOV UR16, 0x40 ;  /* 0x0000004000107882 */ /* 0x000fe20000000000 */
[----:B--2---:R-:W-:Y:S01]  /*11de0*/  IMAD R6, R10, 0xc000, R11 ;  /* 0x0000c0000a067824 */ /* 0x004fe200078e020b */
[----:B---3--:R-:W-:-:S04]  /*11df0*/  R2UR UR5, R9 ;  /* 0x00000000090572ca */ /* 0x008fc800000e0000 */
[----:B------:R-:W-:-:S09]  /*11e00*/  R2UR UR14, R6 ;  /* 0x00000000060e72ca */ /* 0x000fd200000e0000 */
[----:B------:R-:W-:-:S04]  /*11e10*/  UIMAD UR11, UR11, 0x60, UR5 ;  /* 0x000000600b0b78a4 */ /* 0x000fc8000f8e0205 */
[----:B------:R-:W-:Y:S02]  /*11e20*/  UIADD3 UR8, UR14, 0x400, URZ ;  /* 0x000004000e087890 */ /* 0x000fe4000fffe03f */
[----:B------:R-:W-:Y:S02]  /*11e30*/  UIADD3.X UR5, URZ, UR41, URZ, UP0, !UPT ;  /* 0x000000293f057290 */ /* 0x000fe400087fe43f */
        /* <DEDUP_REMOVED lines=16> */
.L_x_1870:
[----:B------:R-:W-:Y:S05]  /*11f40*/  BSYNC B0 ;  /* 0x0000000000007941 */ /* 0x000fea0003800000 */
.L_x_1869:
[----:B-1----:R-:W2:Y:S04]  /*11f50*/  LDL R6, [R1+0x14] ;  /* 0x0000140001067983 */ /* 0x002ea80000100800 */
[----:B------:R-:W3:Y:S01]  /*11f60*/  LDL R9, [R1+0xc] ;  /* 0x00000c0001097983 */ /* 0x000ee20000100800 */
[----:B------:R-:W-:Y:S01]  /*11f70*/  BSSY B0, `(.L_x_1873) ;  /* 0x000016f000007945 */ /* 0x000fe20003800000 */
[----:B--2---:R-:W-:-:S05]  /*11f80*/  VIADD R8, R6, 0xfffffffe ;  /* 0xfffffffe06087836 */ /* 0x004fca0000000000 */
[----:B---3--:R-:W-:-:S13]  /*11f90*/  ISETP.GE.AND P0, PT, R8, R9, PT ;  /* 0x000000090800720c */ /* 0x008fda0003f06270 */
[----:B------:R-:W-:Y:S05]  /*11fa0*/  @!P0 BRA `(.L_x_1874) ;  /* 0x0000001400ac8947 */ /* 0x000fea0003800000 */
[----:B------:R-:W-:Y:S01]  /*11fb0*/  LOP3.LUT R10, RZ, R9, RZ, 0x33, !PT ;  /* 0x00000009ff0a7212 */ /* 0x000fe200078e33ff */
[----:B------:R-:W-:Y:S01]  /*11fc0*/  IMAD.MOV R9, RZ, RZ, -R6 ;  /* 0x000000ffff097224 */ /* 0x000fe200078e0a06 */
[----:B------:R-:W-:Y:S04]  /*11fd0*/  BSSY B1, `(.L_x_1875) ;  /* 0x000007b000017945 */ /* 0x000fe80003800000 */
[----:B------:R-:W-:-:S05]  /*11fe0*/  VIADDMNMX R10, R9, 0x1, R10, !PT ;  /* 0x00000001090a7846 */ /* 0x000fca000780010a */
[----:B------:R-:W-:-:S05]  /*11ff0*/  IMAD.IADD R6, R6, 0x1, R10 ;  /* 0x0000000106067824 */ /* 0x000fca00078e020a */
[----:B------:R-:W-:-:S04]  /*12000*/  LOP3.LUT R6, R6, 0x1, RZ, 0xc0, !PT ;  /* 0x0000000106067812 */ /* 0x000fc800078ec0ff */
[----:B------:R-:W-:-:S13]  /*12010*/  ISETP.NE.U32.AND P0, PT, R6, 0x1, PT ;  /* 0x000000010600780c */ /* 0x000fda0003f05070 */
[----:B------:R-:W-:Y:S05]  /*12020*/  @P0 BRA `(.L_x_1876) ;  /* 0x0000000400d40947 */ /* 0x000fea0003800000 */
[----:B------:R-:W2:Y:S04]  /*12030*/  LDL.LU R11, [R1] ;  /* 0x00000000010b7983 */ /* 0x000ea80000300800 */
[----:B0-----:R-:W3:Y:S01]  /*12040*/  LDL.LU R13, [R1+0x4] ;  /* 0x00000400010d7983 */ /* 0x001ee20000300800 */
        /* <DEDUP_REMOVED lines=25> */
[----:B------:R-:W-:Y:S01]  /*121e0*/  LEA R2, P0, R6, R2, 0x2 ;  /* 0x0000000206027211 */ /* 0x000fe200078010ff */
[----:B------:R-:W-:-:S03]  /*121f0*/  IMAD.MOV R7, RZ, RZ, -R9 ;  /* 0x000000ffff077224 */ /* 0x000fc600078e0a09 */
[----:B------:R-:W-:Y:S01]  /*12200*/  LEA.HI.X R3, R6, R3, R11, 0x2, P0 ;  /* 0x0000000306037211 */ /* 0x000fe200000f140b */
[----:B------:R-:W-:-:S04]  /*12210*/  IMAD R8, R12, R7, R8 ;  /* 0x000000070c087224 */ /* 0x000fc800078e0208 */
[----:B------:R1:W5:Y:S04]  /*12220*/  LDG.E R7, desc[UR38][R2.64] ;  /* 0x0000002602077981 */ /* 0x000368000c1e1900 */
.L_x_1879:
[----:B-1----:R-:W1:Y:S01]  /*12230*/  S2R R3, SR_CgaCtaId ;  /* 0x0000000000037919 */ /* 0x002e620000008800 */
[----:B------:R-:W-:-:S04]  /*12240*/  MOV R2, 0x400 ;  /* 0x0000040000027802 */ /* 0x000fc80000000f00 */
[----:B-1----:R-:W-:Y:S02]  /*12250*/  LEA R2, R3, R2, 0x18 ;  /* 0x0000000203027211 */ /* 0x002fe400078ec0ff */
[----:B------:R-:W-:-:S03]  /*12260*/  SHF.L.U32 R3, R13, 0x1f, RZ ;  /* 0x0000001f0d037819 */ /* 0x000fc600000006ff */
[----:B------:R-:W-:-:S04]  /*12270*/  IMAD R2, R14, 0x8, R2 ;  /* 0x000000080e027824 */ /* 0x000fc800078e0202 */
[----:B------:R-:W1:Y:S02]  /*12280*/  SYNCS.PHASECHK.TRANS64.TRYWAIT P0, [R2+URZ+0x22840], R3 ;  /* 0x02284003020075a7 */ /* 0x000e64000800017f */
[----:B-1----:R-:W-:Y:S05]  /*12290*/  @!P0 BRA `(.L_x_1880) ;  /* 0x0000002800b88947 */ /* 0x002fea0003800000 */
.L_x_1938:
[----:B------:R-:W2:Y:S02]  /*122a0*/  S2R R6, SR_TID.X ;  /* 0x0000000000067919 */ /* 0x000ea40000002100 */
[----:B--2---:R-:W-:-:S04]  /*122b0*/  LOP3.LUT R6, R6, 0x7f, RZ, 0xc0, !PT ;  /* 0x0000007f06067812 */ /* 0x004fc800078ec0ff */
[----:B------:R-:W-:-:S13]  /*122c0*/  ISETP.NE.AND P1, PT, R6, RZ, PT ;  /* 0x000000ff0600720c */ /* 0x000fda0003f25270 */
        /* <DEDUP_REMOVED lines=8> */
.L_x_1881:
[----:B------:R-:W2:Y:S01]  /*12350*/  LDL R6, [R1] ;  /* 0x0000000001067983 */ /* 0x000ea20000100800 */
        /* <DEDUP_REMOVED lines=21> */
.L_x_1939:
        /* <DEDUP_REMOVED lines=8> */
.L_x_1883:
[----:B-12---:R-:W2:Y:S01]  /*12530*/  LDL R3, [R1] ;  /* 0x0000000001037983 */ /* 0x006ea20000100800 */
        /* <DEDUP_REMOVED lines=33> */
.L_x_1878:
[----:B------:R-:W-:Y:S05]  /*12750*/  BSYNC B2 ;  /* 0x0000000000027941 */ /* 0x000fea0003800000 */
.L_x_1877:
[----:B------:R-:W2:Y:S02]  /*12760*/  LDL R2, [R1+0x14] ;  /* 0x0000140001027983 */ /* 0x000ea40000100800 */
[----:B--2---:R-:W-:-:S07]  /*12770*/  VIADD R8, R2, 0xfffffffd ;  /* 0xfffffffd02087836 */ /* 0x004fce0000000000 */
.L_x_1876:
[----:B------:R-:W-:Y:S05]  /*12780*/  BSYNC B1 ;  /* 0x0000000000017941 */ /* 0x000fea0003800000 */
.L_x_1875:
[----:B------:R-:W2:Y:S01]  /*12790*/  LDL.LU R2, [R1+0x14] ;  /* 0x0000140001027983 */ /* 0x000ea20000300800 */
[----:B------:R-:W-:Y:S01]  /*127a0*/  VIADD R10, R10, 0xfffffffe ;  /* 0xfffffffe0a0a7836 */ /* 0x000fe20000000000 */
[----:B--2---:R-:W-:-:S04]  /*127b0*/  LOP3.LUT R3, RZ, R2, RZ, 0x33, !PT ;  /* 0x00000002ff037212 */ /* 0x004fc800078e33ff */
[----:B------:R-:W-:-:S13]  /*127c0*/  ISETP.NE.AND P0, PT, R10, R3, PT ;  /* 0x000000030a00720c */ /* 0x000fda0003f05270 */
[----:B------:R-:W-:Y:S05]  /*127d0*/  @!P0 BRA `(.L_x_1874) ;  /* 0x0000000c00a08947 */ /* 0x000fea0003800000 */
.L_x_1898:
        /* <DEDUP_REMOVED lines=32> */
.L_x_1886:
[----:B------:R-:W2:Y:S01]  /*129e0*/  S2R R3, SR_CgaCtaId ;  /* 0x0000000000037919 */ /* 0x000ea20000008800 */
[----:B------:R-:W-:-:S04]  /*129f0*/  MOV R2, 0x400 ;  /* 0x0000040000027802 */ /* 0x000fc80000000f00 */
[----:B--2---:R-:W-:Y:S02]  /*12a00*/  LEA R2, R3, R2, 0x18 ;  /* 0x0000000203027211 */ /* 0x004fe400078ec0ff */
[----:B------:R-:W-:-:S03]  /*12a10*/  SHF.L.U32 R3, R10, 0x1f, RZ ;  /* 0x0000001f0a037819 */ /* 0x000fc600000006ff */
[----:B------:R-:W-:-:S04]  /*12a20*/  IMAD R2, R9, 0x8, R2 ;  /* 0x0000000809027824 */ /* 0x000fc800078e0202 */
[----:B------:R-:W2:Y:S02]  /*12a30*/  SYNCS.PHASECHK.TRANS64.TRYWAIT P0, [R2+URZ+0x22840], R3 ;  /* 0x02284003020075a7 */ /* 0x000ea4000800017f */
[----:B--2---:R-:W-:Y:S05]  /*12a40*/  @!P0 BRA `(.L_x_1887) ;  /* 0x0000002000f48947 */ /* 0x004fea0003800000 */
.L_x_1940:
[----:B-1----:R-:W1:Y:S02]  /*12a50*/  S2R R6, SR_TID.X ;  /* 0x0000000000067919 */ /* 0x002e640000002100 */
        /* <DEDUP_REMOVED lines=8> */
[----:B---3--:R-:W-:Y:S05]  /*12ae0*/  @!P1 BRA `(.L_x_1888) ;  /* 0x0000000000049947 */ /* 0x008fea0003800000 */
[----:B------:R-:W-:Y:S01]  /*12af0*/  BPT.TRAP 0x1 ;  /* 0x000000040000795c */ /* 0x000fe20000300000 */
.L_x_1888:
[----:B------:R-:W3:Y:S01]  /*12b00*/  LDL R12, [R1+0x8] ;  /* 0x00000800010c7983 */ /* 0x000ee20000100800 */
[----:B------:R-:W-:Y:S01]  /*12b10*/  MOV R6, 0x400 ;  /* 0x0000040000067802 */ /* 0x000fe20000000f00 */
[----:B0-----:R-:W0:Y:S01]  /*12b20*/  S2R R13, SR_CgaCtaId ;  /* 0x00000000000d7919 */ /* 0x001e220000008800 */
        /* <DEDUP_REMOVED lines=16> */
[----:B------:R-:W1:Y:S02]  /*12c30*/  SYNCS.PHASECHK.TRANS64.TRYWAIT P1, [R2+URZ+0x22860], R3 ;  /* 0x02286003020075a7 */ /* 0x000e64000802017f */
[----:B01----:R-:W-:Y:S05]  /*12c40*/  @!P1 BRA `(.L_x_1889) ;  /* 0x0000002000889947 */ /* 0x003fea0003800000 */
.L_x_1941:
[----:B------:R-:W-:Y:S05]  /*12c50*/  @P0 BRA `(.L_x_1890) ;  /* 0x00000000001c0947 */ /* 0x000fea0003800000 */
[----:B------:R-:W1:Y:S01]  /*12c60*/  S2R R11, SR_TID.X ;  /* 0x00000000000b7919 */ /* 0x000e620000002100 */
[----:B0-2---:R-:W-:-:S04]  /*12c70*/  IMAD.MOV.U32 R3, RZ, RZ, 0xc000 ;  /* 0x0000c000ff037424 */ /* 0x005fc800078e00ff */
[----:B------:R3:W-:Y:S01]  /*12c80*/  SYNCS.ARRIVE.TRANS64 RZ, [R2+URZ+0x22850], R3 ;  /* 0x0228500302ff79a7 */ /* 0x0007e2000800003f */
[----:B-1----:R-:W-:-:S04]  /*12c90*/  LOP3.LUT R11, R11, 0x1f, RZ, 0xc0, !PT ;  /* 0x0000001f0b0b7812 */ /* 0x002fc800078ec0ff */
[----:B------:R-:W-:-:S13]  /*12ca0*/  ISETP.NE.AND P1, PT, R11, RZ, PT ;  /* 0x000000ff0b00720c */ /* 0x000fda0003f25270 */
[----:B---3--:R-:W-:Y:S05]  /*12cb0*/  @!P1 BRA `(.L_x_1890) ;  /* 0x0000000000049947 */ /* 0x008fea0003800000 */
[----:B------:R-:W-:Y:S01]  /*12cc0*/  BPT.TRAP 0x1 ;  /* 0x000000040000795c */ /* 0x000fe20000300000 */
.L_x_1890:
[----:B------:R-:W1:Y:S01]  /*12cd0*/  S2R R11, SR_CgaCtaId ;  /* 0x00000000000b7919 */ /* 0x000e620000008800 */
        /* <DEDUP_REMOVED lines=12> */
[----:B-1----:R-:W-:-:S05]  /*12da0*/  LEA R3, R11, R3, 0x18 ;  /* 0x000000030b037211 */ /* 0x002fca00078ec0ff */
        /* <DEDUP_REMOVED lines=19> */
.L_x_1885:
[----:B------:R-:W-:Y:S05]  /*12ee0*/  BSYNC B1 ;  /* 0x0000000000017941 */ /* 0x000fea0003800000 */
.L_x_1884:
[----:B------:R-:W-:Y:S01]  /*12ef0*/  VIADD R9, R9, 0x1 ;  /* 0x0000000109097836 */ /* 0x000fe20000000000 */
[----:B------:R-:W-:Y:S04]  /*12f00*/  BSSY B1, `(.L_x_1891) ;  /* 0x0000071000017945 */ /* 0x000fe80003800000 */
[----:B------:R-:W-:-:S04]  /*12f10*/  ISETP.NE.AND P0, PT, R9, 0x2, PT ;  /* 0x000000020900780c */ /* 0x000fc80003f05270 */
[----:B------:R-:W-:Y:S02]  /*12f20*/  SEL R3, RZ, 0x1, P0 ;  /* 0x00000001ff037807 */ /* 0x000fe40000000000 */
[----:B------:R-:W-:Y:S01]  /*12f30*/  SEL R12, R9, RZ, P0 ;  /* 0x000000ff090c7207 */ /* 0x000fe20000000000 */
[----:B------:R-:W-:Y:S01]  /*12f40*/  VIADD R9, R8, 0xffffffff ;  /* 0xffffffff08097836 */ /* 0x000fe20000000000 */
[----:B------:R-:W-:-:S05]  /*12f50*/  LOP3.LUT R11, R10, R3, RZ, 0x3c, !PT ;  /* 0x000000030a0b7212 */ /* 0x000fca00078e3cff */
[----:B------:R1:W-:Y:S04]  /*12f60*/  STL [R1+0x4], R11 ;  /* 0x0000040b01007387 */ /* 0x0003e80000100800 */
[----:B------:R1:W-:Y:S01]  /*12f70*/  STL [R1], R12 ;  /* 0x0000000c01007387 */ /* 0x0003e20000100800 */
[----:B------:R-:W-:Y:S05]  /*12f80*/  @!P6 BRA `(.L_x_1892) ;  /* 0x0000000400a0e947 */ /* 0x000fea0003800000 */
        /* <DEDUP_REMOVED lines=20> */
[----:B------:R-:W-:-:S06]  /*130d0*/  LEA.HI.X R7, R2, UR5, R3, 0x2, P0 ;  /* 0x0000000502077c11 */ /* 0x000fcc00080f1403 */
[----:B------:R2:W5:Y:S03]  /*130e0*/  LDG.E R7, desc[UR38][R6.64] ;  /* 0x0000002606077981 */ /* 0x000566000c1e1900 */
.L_x_1893:
[----:B------:R-:W3:Y:S01]  /*130f0*/  S2R R3, SR_CgaCtaId ;  /* 0x0000000000037919 */ /* 0x000ee20000008800 */
[----:B------:R-:W-:-:S04]  /*13100*/  MOV R2, 0x400 ;  /* 0x0000040000027802 */ /* 0x000fc80000000f00 */
[----:B---3--:R-:W-:Y:S02]  /*13110*/  LEA R2, R3, R2, 0x18 ;  /* 0x0000000203027211 */ /* 0x008fe400078ec0ff */
[----:B------:R-:W-:-:S03]  /*13120*/  SHF.L.U32 R3, R11, 0x1f, RZ ;  /* 0x0000001f0b037819 */ /* 0x000fc600000006ff */
[----:B------:R-:W-:-:S04]  /*13130*/  IMAD R2, R12, 0x8, R2 ;  /* 0x000000080c027824 */ /* 0x000fc800078e0202 */
[----:B------:R-:W3:Y:S02]  /*13140*/  SYNCS.PHASECHK.TRANS64.TRYWAIT P0, [R2+URZ+0x22840], R3 ;  /* 0x02284003020075a7 */ /* 0x000ee4000800017f */
[----:B---3--:R-:W-:Y:S05]  /*13150*/  @!P0 BRA `(.L_x_1894) ;  /* 0x0000001c00588947 */ /* 0x008fea0003800000 */
.L_x_1942:
        /* <DEDUP_REMOVED lines=11> */
.L_x_1895:
[----:B------:R-:W2:Y:S01]  /*13210*/  LDL R6, [R1] ;  /* 0x0000000001067983 */ /* 0x000ea20000100800 */
[----:B-1----:R-:W-:-:S03]  /*13220*/  MOV R12, 0x400 ;  /* 0x00000400000c7802 */ /* 0x002fc60000000f00 */
[----:B------:R-:W4:Y:S01]  /*13230*/  LDL R11, [R1+0x8] ;  /* 0x00000800010b7983 */ /* 0x000f220000100800 */
        /* <DEDUP_REMOVED lines=17> */
[----:B------:R-:W1:Y:S02]  /*13350*/  SYNCS.PHASECHK.TRANS64.TRYWAIT P1, [R2+URZ+0x22860], R3 ;  /* 0x02286003020075a7 */ /* 0x000e64000802017f */
[----:B01----:R-:W-:Y:S05]  /*13360*/  @!P1 BRA `(.L_x_1896) ;  /* 0x0000001800e89947 */ /* 0x003fea0003800000 */
.L_x_1943:
[----:B------:R-:W-:Y:S05]  /*13370*/  @P0 BRA `(.L_x_1897) ;  /* 0x00000000001c0947 */ /* 0x000fea0003800000 */
[----:B------:R-:W1:Y:S01]  /*13380*/  S2R R10, SR_TID.X ;  /* 0x00000000000a7919 */ /* 0x000e620000002100 */
[----:B0--3--:R-:W-:-:S04]  /*13390*/  IMAD.MOV.U32 R3, RZ, RZ, 0xc000 ;  /* 0x0000c000ff037424 */ /* 0x009fc800078e00ff */
[----:B------:R2:W-:Y:S01]  /*133a0*/  SYNCS.ARRIVE.TRANS64 RZ, [R2+URZ+0x22850], R3 ;  /* 0x0228500302ff79a7 */ /* 0x0005e2000800003f */
[----:B-1----:R-:W-:-:S04]  /*133b0*/  LOP3.LUT R10, R10, 0x1f, RZ, 0xc0, !PT ;  /* 0x0000001f0a0a7812 */ /* 0x002fc800078ec0ff */
[----:B------:R-:W-:-:S13]  /*133c0*/  ISETP.NE.AND P1, PT, R10, RZ, PT ;  /* 0x000000ff0a00720c */ /* 0x000fda0003f25270 */
[----:B--2---:R-:W-:Y:S05]  /*133d0*/  @!P1 BRA `(.L_x_1897) ;  /* 0x0000000000049947 */ /* 0x004fea0003800000 */
[----:B------:R-:W-:Y:S01]  /*133e0*/  BPT.TRAP 0x1 ;  /* 0x000000040000795c */ /* 0x000fe20000300000 */
.L_x_1897:
[----:B0--3--:R-:W2:Y:S01]  /*133f0*/  LDL R3, [R1] ;  /* 0x0000000001037983 */ /* 0x009ea20000100800 */
        /* <DEDUP_REMOVED lines=33> */
.L_x_1892:
[----:B------:R-:W-:Y:S05]  /*13610*/  BSYNC B1 ;  /* 0x0000000000017941 */ /* 0x000fea0003800000 */
.L_x_1891:
[----:B------:R-:W2:Y:S01]  /*13620*/  LDL R2, [R1+0xc] ;  /* 0x00000c0001027983 */ /* 0x000ea20000100800 */
[----:B------:R-:W-:Y:S01]  /*13630*/  VIADD R8, R8, 0xfffffffe ;  /* 0xfffffffe08087836 */ /* 0x000fe20000000000 */
[----:B--2---:R-:W-:-:S13]  /*13640*/  ISETP.GT.AND P0, PT, R9, R2, PT ;  /* 0x000000020900720c */ /* 0x004fda0003f04270 */
[----:B------:R-:W-:Y:S05]  /*13650*/  @P0 BRA `(.L_x_1898) ;  /* 0xfffffff000600947 */ /* 0x000fea000383ffff */
.L_x_1874:
[----:B------:R-:W-:Y:S05]  /*13660*/  BSYNC B0 ;  /* 0x0000000000007941 */ /* 0x000fea0003800000 */
.L_x_1873:
        /* <DEDUP_REMOVED lines=23> */
.L_x_1900:
[----:B------:R-:W-:Y:S05]  /*137e0*/  BSYNC B0 ;  /* 0x0000000000007941 */ /* 0x000fea0003800000 */
.L_x_1899:
[----:B--2---:R-:W2:Y:S02]  /*137f0*/  LDL.LU R2, [R1+0x4] ;  /* 0x0000040001027983 */ /* 0x004ea40000300800 */
[----:B--2---:R-:W-:-:S05]  /*13800*/  LOP3.LUT R2, R2, R0, RZ, 0x3c, !PT ;  /* 0x0000000002027212 */ /* 0x004fca00078e3cff */
[----:B------:R2:W-:Y:S02]  /*13810*/  STL [R1+0x4], R2 ;  /* 0x0000040201007387 */ /* 0x0005e40000100800 */
.L_x_1856:
[----:B------:R-:W-:Y:S05]  /*13820*/  BSYNC B6 ;  /* 0x0000000000067941 */ /* 0x000fea0003800000 */
.L_x_1854:
[----:B------:R-:W-:-:S03]  /*13830*/  UMOV UR4, 0xffffffff ;  /* 0xffffffff00047882 */ /* 0x000fc60000000000 */
[----:B------:R-:W-:Y:S05]  /*13840*/  BRA.DIV UR4, `(.L_x_1901) ;  /* 0x0000001604c47947 */ /* 0x000fea000b800000 */
[----:B------:R3:W4:Y:S04]  /*13850*/  SHFL.IDX PT, R4, R16, RZ, 0x1f ;  /* 0x00001fff10047589 */ /* 0x00072800000e0000 */
[----:B------:R3:W0:Y:S02]  /*13860*/  SHFL.IDX PT, R7, R16, 0x1, 0x1f ;  /* 0x00201f0010077f89 */ /* 0x00062400000e0000 */
.L_x_1947:
        /* <DEDUP_REMOVED lines=10> */
[----:B--2---:R-:W1:Y:S02]  /*13910*/  LDC.64 R2, c[0x0][0xc58] ;  /* 0x00031600ff027b82 */ /* 0x004e640000000a00 */
[----:B-1----:R-:W-:-:S05]  /*13920*/  IMAD.WIDE R2, R5, 0x4, R2 ;  /* 0x0000000405027825 */ /* 0x002fca00078e0202 */
[----:B------:R1:W5:Y:S02]  /*13930*/  LDG.E R17, desc[UR38][R2.64] ;  /* 0x0000002602117981 */ /* 0x000364000c1e1900 */
.L_x_1903:
[----:B------:R-:W-:Y:S05]  /*13940*/  BSYNC B0 ;  /* 0x0000000000007941 */ /* 0x000fea0003800000 */
.L_x_1902:
[----:B------:R-:W-:-:S03]  /*13950*/  UMOV UR4, 0xffffffff ;  /* 0xffffffff00047882 */ /* 0x000fc60000000000 */
[----:B------:R-:W-:Y:S05]  /*13960*/  BRA.DIV UR4, `(.L_x_1904) ;  /* 0x0000001604c87947 */ /* 0x000fea000b800000 */
[----:B0----5:R-:W0:Y:S01]  /*13970*/  SHFL.UP PT, R14, R17, 0x1, RZ ;  /* 0x04200000110e7989 */ /* 0x021e2200000e00ff */
[C---:B------:R-:W-:Y:S02]  /*13980*/  ISETP.NE.AND P0, PT, R6.reuse, RZ, PT ;  /* 0x000000ff0600720c */ /* 0x040fe40003f05270 */
[----:B------:R-:W-:Y:S02]  /*13990*/  ISETP.GE.U32.AND P1, PT, R6, 0x2, PT ;  /* 0x000000020600780c */ /* 0x000fe40003f26070 */
[----:B0-----:R-:W-:Y:S02]  /*139a0*/  SEL R14, R14, RZ, P0 ;  /* 0x000000ff0e0e7207 */ /* 0x001fe40000000000 */
[----:B------:R-:W-:-:S03]  /*139b0*/  ISETP.GE.U32.AND P0, PT, R6, 0x4, PT ;  /* 0x000000040600780c */ /* 0x000fc60003f06070 */
[----:B------:R-:W-:-:S05]  /*139c0*/  IMAD.IADD R13, R17, 0x1, R14 ;  /* 0x00000001110d7824 */ /* 0x000fca00078e020e */
[----:B------:R-:W1:Y:S02]  /*139d0*/  SHFL.UP PT, R14, R13, 0x2, RZ ;  /* 0x044000000d0e7989 */ /* 0x000e6400000e00ff */
[----:B-12---:R-:W-:Y:S02]  /*139e0*/  SEL R2, R14, RZ, P1 ;  /* 0x000000ff0e027207 */ /* 0x006fe40000800000 */
        /* <DEDUP_REMOVED lines=13> */
.L_x_1955:
[----:B------:R-:W-:Y:S02]  /*13ac0*/  ULDC UR4, c[0x0][0xc10] ;  /* 0x0003040000047ab9 */ /* 0x000fe40000000800 */
[----:B------:R-:W-:-:S04]  /*13ad0*/  IMAD.U32 R5, RZ, RZ, UR4 ;  /* 0x00000004ff057e24 */ /* 0x000fc8000f8e00ff */
[----:B-1----:R-:W-:-:S04]  /*13ae0*/  IMAD R14, R14, R5, RZ ;  /* 0x000000050e0e7224 */ /* 0x002fc800078e02ff */
[----:B------:R-:W-:-:S05]  /*13af0*/  IMAD.IADD R7, R7, 0x1, R14 ;  /* 0x0000000107077824 */ /* 0x000fca00078e020e */
[----:B----4-:R-:W-:-:S13]  /*13b00*/  ISETP.GT.AND P0, PT, R7, R4, PT ;  /* 0x000000040700720c */ /* 0x010fda0003f04270 */
[----:B------:R-:W-:Y:S05]  /*13b10*/  @P0 BRA `(.L_x_1905) ;  /* 0x0000000000b40947 */ /* 0x000fea0003800000 */
[----:B------:R-:W1:Y:S02]  /*13b20*/  LDC R0, c[0x0][0xc14] ;  /* 0x00030500ff007b82 */ /* 0x000e640000000800 */
.L_x_1910:
        /* <DEDUP_REMOVED lines=14> */
.L_x_1908:
[----:B------:R-:W-:Y:S05]  /*13c10*/  BSYNC B0 ;  /* 0x0000000000007941 */ /* 0x000fea0003800000 */
.L_x_1907:
        /* <DEDUP_REMOVED lines=23> */
.L_x_1963:
[----:B------:R-:W-:Y:S02]  /*13d90*/  ULDC UR4, c[0x0][0xc10] ;  /* 0x0003040000047ab9 */ /* 0x000fe40000000800 */
[----:B------:R-:W-:-:S04]  /*13da0*/  IMAD.U32 R5, RZ, RZ, UR4 ;  /* 0x00000004ff057e24 */ /* 0x000fc8000f8e00ff */
[----:B-1----:R-:W-:-:S04]  /*13db0*/  IMAD R14, R14, R5, RZ ;  /* 0x000000050e0e7224 */ /* 0x002fc800078e02ff */
[----:B------:R-:W-:-:S05]  /*13dc0*/  IMAD.IADD R7, R14, 0x1, R7 ;  /* 0x000000010e077824 */ /* 0x000fca00078e0207 */
[----:B------:R-:W-:-:S13]  /*13dd0*/  ISETP.GT.AND P0, PT, R7, R4, PT ;  /* 0x000000040700720c */ /* 0x000fda0003f04270 */
[----:B------:R-:W-:Y:S05]  /*13de0*/  @!P0 BRA `(.L_x_1910) ;  /* 0xfffffffc00508947 */ /* 0x000fea000383ffff */
.L_x_1905:
[----:B---3--:R-:W-:Y:S01]  /*13df0*/  IMAD.IADD R16, R7, 0x1, -R14 ;  /* 0x0000000107107824 */ /* 0x008fe200078e0a0e */
[----:B------:R-:W-:-:S03]  /*13e00*/  UMOV UR4, 0xffffffff ;  /* 0xffffffff00047882 */ /* 0x000fc60000000000 */
[----:B------:R-:W-:-:S05]  /*13e10*/  IMAD R3, R2, R5, R16 ;  /* 0x0000000502037224 */ /* 0x000fca00078e0210 */
[----:B------:R-:W-:Y:S01]  /*13e20*/  ISETP.GT.AND P6, PT, R3, R4, PT ;  /* 0x000000040300720c */ /* 0x000fe20003fc4270 */
[----:B------:R-:W-:-:S12]  /*13e30*/  BRA.DIV UR4, `(.L_x_1911) ;  /* 0x0000001a04347947 */ /* 0x000fd8000b800000 */
[----:B------:R-:W-:-:S04]  /*13e40*/  VOTE.ANY R3, PT, !P6 ;  /* 0x0000000000037806 */ /* 0x000fc800070e0100 */
[----:B------:R-:W1:Y:S02]  /*13e50*/  POPC R6, R3 ;  /* 0x0000000300067309 */ /* 0x000e640000000000 */
[----:B-1----:R1:W2:Y:S02]  /*13e60*/  SHFL.IDX PT, R17, R17, R6, 0x1f ;  /* 0x00001f0611117589 */ /* 0x0022a400000e0000 */
.L_x_1967:
[----:B------:R-:W-:Y:S01]  /*13e70*/  ISETP.NE.AND P0, PT, R3, RZ, PT ;  /* 0x000000ff0300720c */ /* 0x000fe20003f05270 */
[----:B------:R-:W-:-:S12]  /*13e80*/  IMAD.MOV.U32 R7, RZ, RZ, RZ ;  /* 0x000000ffff077224 */ /* 0x000fd800078e00ff */
[----:B------:R-:W-:Y:S05]  /*13e90*/  @!P0 BRA `(.L_x_1912) ;  /* 0x0000000000108947 */ /* 0x000fea0003800000 */
[----:B------:R-:W-:Y:S01]  /*13ea0*/  UMOV UR4, 0xffffffff ;  /* 0xffffffff00047882 */ /* 0x000fe20000000000 */
[----:B------:R-:W-:Y:S02]  /*13eb0*/  VIADD R12, R6, 0xffffffff ;  /* 0xffffffff060c7836 */ /* 0x000fe40000000000 */
[----:B------:R-:W-:Y:S05]  /*13ec0*/  BRA.DIV UR4, `(.L_x_1913) ;  /* 0x0000001a04587947 */ /* 0x000fea000b800000 */
[----:B------:R3:W4:Y:S02]  /*13ed0*/  SHFL.IDX PT, R7, R2, R12, 0x1f ;  /* 0x00001f0c02077589 */ /* 0x00072400000e0000 */
.L_x_1912:
[----:B0--3--:R-:W0:Y:S01]  /*13ee0*/  LDC.64 R2, c[0x0][0xc68] ;  /* 0x00031a00ff027b82 */ /* 0x009e220000000a00 */
[----:B------:R-:W-:-:S04]  /*13ef0*/  IMAD.IADD R19, R6, 0x1, R19 ;  /* 0x0000000106137824 */ /* 0x000fc800078e0213 */
[----:B0-----:R-:W-:-:S05]  /*13f00*/  IMAD.WIDE R2, R19, 0x4, R2 ;  /* 0x0000000413027825 */ /* 0x001fca00078e0202 */
[----:B------:R0:W1:Y:S01]  /*13f10*/  LDG.E R8, desc[UR38][R2.64] ;  /* 0x0000002602087981 */ /* 0x000062000c1e1900 */
[----:B----4-:R-:W-:-:S04]  /*13f20*/  IMAD R16, R7, R5, R16 ;  /* 0x0000000507107224 */ /* 0x010fc800078e0210 */
[----:B------:R-:W-:Y:S02]  /*13f30*/  IMAD.IADD R7, R4, 0x1, -R16 ;  /* 0x0000000104077824 */ /* 0x000fe400078e0a10 */
[----:B0-----:R-:W-:Y:S02]  /*13f40*/  IMAD.MOV.U32 R2, RZ, RZ, RZ ;  /* 0x000000ffff027224 */ /* 0x001fe400078e00ff */
[----:B-12---:R-:W-:-:S05]  /*13f50*/  IMAD R6, R17, R8, RZ ;  /* 0x0000000811067224 */ /* 0x006fca00078e02ff */
[-C--:B------:R-:W-:Y:S02]  /*13f60*/  IABS R9, R6.reuse ;  /* 0x0000000600097213 */ /* 0x080fe40000000000 */
[----:B------:R-:W-:Y:S02]  /*13f70*/  IABS R4, R6 ;  /* 0x0000000600047213 */ /* 0x000fe40000000000 */
[----:B------:R-:W0:Y:S03]  /*13f80*/  I2F.RP R10, R9 ;  /* 0x00000009000a7306 */ /* 0x000e260000209400 */
[----:B------:R-:W-:-:S05]  /*13f90*/  IMAD.MOV R4, RZ, RZ, -R4 ;  /* 0x000000ffff047224 */ /* 0x000fca00078e0a04 */
[----:B0-----:R-:W0:Y:S02]  /*13fa0*/  MUFU.RCP R10, R10 ;  /* 0x0000000a000a7308 */ /* 0x001e240000001000 */
[----:B0-----:R-:W-:-:S06]  /*13fb0*/  VIADD R11, R10, 0xffffffe ;  /* 0x0ffffffe0a0b7836 */ /* 0x001fcc0000000000 */
[----:B------:R-:W0:Y:S02]  /*13fc0*/  F2I.FTZ.U32.TRUNC.NTZ R3, R11 ;  /* 0x0000000b00037305 */ /* 0x000e24000021f000 */
[----:B0-----:R-:W-:-:S04]  /*13fd0*/  IMAD.MOV R12, RZ, RZ, -R3 ;  /* 0x000000ffff0c7224 */ /* 0x001fc800078e0a03 */
[----:B------:R-:W-:-:S04]  /*13fe0*/  IMAD R13, R12, R9, RZ ;  /* 0x000000090c0d7224 */ /* 0x000fc800078e02ff */
[----:B------:R-:W-:Y:S01]  /*13ff0*/  IMAD.HI.U32 R2, R3, R13, R2 ;  /* 0x0000000d03027227 */ /* 0x000fe200078e0002 */
        /* <DEDUP_REMOVED lines=9> */
[----:B------:R-:W-:-:S03]  /*14090*/  ISETP.GE.AND P0, PT, R3, RZ, PT ;  /* 0x000000ff0300720c */ /* 0x000fc60003f06270 */
[----:B------:R-:W-:-:S10]  /*140a0*/  IMAD.MOV.U32 R9, RZ, RZ, R2 ;  /* 0x000000ffff097224 */ /* 0x000fd400078e0002 */
[----:B------:R-:W-:Y:S01]  /*140b0*/  @!P0 IMAD.MOV R9, RZ, RZ, -R9 ;  /* 0x000000ffff098224 */ /* 0x000fe200078e0a09 */
[----:B------:R-:W-:-:S13]  /*140c0*/  ISETP.NE.AND P0, PT, R6, RZ, PT ;  /* 0x000000ff0600720c */ /* 0x000fda0003f05270 */
[----:B------:R-:W-:-:S05]  /*140d0*/  @!P0 LOP3.LUT R9, RZ, R6, RZ, 0x33, !PT ;  /* 0x00000006ff098212 */ /* 0x000fca00078e33ff */
[----:B------:R-:W-:Y:S02]  /*140e0*/  IMAD R4, R8, R9, RZ ;  /* 0x0000000908047224 */ /* 0x000fe400078e02ff */
[----:B------:R-:W-:Y:S02]  /*140f0*/  IMAD.MOV R9, RZ, RZ, -R9 ;  /* 0x000000ffff097224 */ /* 0x000fe400078e0a09 */
[----:B------:R-:W-:Y:S02]  /*14100*/  IMAD.MOV R2, RZ, RZ, -R4 ;  /* 0x000000ffff027224 */ /* 0x000fe400078e0a04 */
[----:B------:R-:W-:-:S03]  /*14110*/  IMAD R7, R6, R9, R7 ;  /* 0x0000000906077224 */ /* 0x000fc600078e0207 */
[----:B------:R-:W-:Y:S01]  /*14120*/  VIADDMNMX R8, R2, R5, R8, PT ;  /* 0x0000000502087246 */ /* 0x000fe20003800108 */
[----:B------:R-:W-:-:S03]  /*14130*/  IMAD.IADD R4, R7, 0x1, R4 ;  /* 0x0000000107047824 */ /* 0x000fc600078e0204 */
[----:B------:R-:W-:-:S04]  /*14140*/  IABS R5, R8 ;  /* 0x0000000800057213 */ /* 0x000fc80000000000 */
[----:B------:R-:W0:Y:S08]  /*14150*/  I2F.RP R10, R5 ;  /* 0x00000005000a7306 */ /* 0x000e300000209400 */
[----:B0-----:R-:W0:Y:S02]  /*14160*/  MUFU.RCP R10, R10 ;  /* 0x0000000a000a7308 */ /* 0x001e240000001000 */
[----:B0-----:R-:W-:-:S06]  /*14170*/  VIADD R2, R10, 0xffffffe ;  /* 0x0ffffffe0a027836 */ /* 0x001fcc0000000000 */
[----:B------:R0:W1:Y:S02]  /*14180*/  F2I.FTZ.U32.TRUNC.NTZ R3, R2 ;  /* 0x0000000200037305 */ /* 0x000064000021f000 */
[----:B0-----:R-:W-:Y:S02]  /*14190*/  IMAD.MOV.U32 R2, RZ, RZ, RZ ;  /* 0x000000ffff027224 */ /* 0x001fe400078e00ff */
[----:B-1----:R-:W-:-:S04]  /*141a0*/  IMAD.MOV R6, RZ, RZ, -R3 ;  /* 0x000000ffff067224 */ /* 0x002fc800078e0a03 */
[----:B------:R-:W-:Y:S01]  /*141b0*/  IMAD R9, R6, R5, RZ ;  /* 0x0000000506097224 */ /* 0x000fe200078e02ff */
[----:B------:R-:W-:-:S03]  /*141c0*/  IABS R6, R7 ;  /* 0x0000000700067213 */ /* 0x000fc60000000000 */
[----:B------:R-:W-:Y:S01]  /*141d0*/  IMAD.HI.U32 R3, R3, R9, R2 ;  /* 0x0000000903037227 */ /* 0x000fe200078e0002 */
[----:B------:R-:W-:-:S05]  /*141e0*/  IABS R9, R8 ;  /* 0x0000000800097213 */ /* 0x000fca0000000000 */
        /* <DEDUP_REMOVED lines=12> */
[----:B------:R-:W-:Y:S01]  /*142b0*/  @!P0 LOP3.LUT R3, RZ, R8, RZ, 0x33, !PT ;  /* 0x00000008ff038212 */ /* 0x000fe200078e33ff */
[----:B------:R-:W-:-:S03]  /*142c0*/  IMAD.MOV R8, RZ, RZ, -R8 ;  /* 0x000000ffff087224 */ /* 0x000fc600078e0a08 */
[----:B------:R-:W-:Y:S01]  /*142d0*/  LOP3.LUT R2, RZ, R3, RZ, 0x33, !PT ;  /* 0x00000003ff027212 */ /* 0x000fe200078e33ff */
[----:B------:R-:W-:-:S04]  /*142e0*/  IMAD R18, R3, R8, R4 ;  /* 0x0000000803127224 */ /* 0x000fc800078e0204 */
[----:B------:R-:W-:Y:S01]  /*142f0*/  IMAD.IADD R17, R17, 0x1, R2 ;  /* 0x0000000111117824 */ /* 0x000fe200078e0202 */
[----:B------:R-:W-:Y:S06]  /*14300*/  BRA `(.L_x_1914) ;  /* 0x00000000001c7947 */ /* 0x000fec0003800000 */
.L_x_1906:
[----:B------:R-:W-:Y:S01]  /*14310*/  UMOV UR4, URZ ;  /* 0x0000003f00047c82 */ /* 0x000fe20008000000 */
[----:B------:R-:W-:Y:S01]  /*14320*/  UMOV UR5, URZ ;  /* 0x0000003f00057c82 */ /* 0x000fe20008000000 */
[----:B------:R-:W-:Y:S01]  /*14330*/  ULDC UR6, c[0x0][0xc14] ;  /* 0x0003050000067ab9 */ /* 0x000fe20000000800 */
[----:B---3--:R-:W-:Y:S02]  /*14340*/  IMAD.MOV.U32 R16, RZ, RZ, R4 ;  /* 0x000000ffff107224 */ /* 0x008fe400078e0004 */
[----:B------:R-:W-:Y:S02]  /*14350*/  IMAD.U32 R17, RZ, RZ, UR4 ;  /* 0x00000004ff117e24 */ /* 0x000fe4000f8e00ff */
[----:B------:R-:W-:Y:S02]  /*14360*/  IMAD.U32 R18, RZ, RZ, UR5 ;  /* 0x00000005ff127e24 */ /* 0x000fe4000f8e00ff */
[----:B------:R-:W-:-:S07]  /*14370*/  IMAD.U32 R19, RZ, RZ, UR6 ;  /* 0x00000006ff137e24 */ /* 0x000fce000f8e00ff */
.L_x_1914:
        /* <DEDUP_REMOVED lines=12> */
.L_x_1842:
[----:B-1----:R-:W3:Y:S01]  /*14440*/  LDL.LU R0, [R1+0x18] ;  /* 0x0000180001007983 */ /* 0x002ee20000300800 */
[----:B------:R-:W-:Y:S01]  /*14450*/  BSSY B0, `(.L_x_1916) ;  /* 0x000000b000007945 */ /* 0x000fe20003800000 */
[----:B------:R-:W1:Y:S01]  /*14460*/  S2R R5, SR_CgaCtaId ;  /* 0x0000000000057919 */ /* 0x000e620000008800 */
[----:B---3--:R-:W-:-:S05]  /*14470*/  VIADD R0, R0, 0x1 ;  /* 0x0000000100007836 */ /* 0x008fca0000000000 */
[----:B--2---:R-:W-:-:S04]  /*14480*/  LEA.HI R2, R0, R0, RZ, 0x1 ;  /* 0x0000000000027211 */ /* 0x004fc800078f08ff */
[----:B------:R-:W-:-:S05]  /*14490*/  LOP3.LUT R3, R2, 0xfffffffe, RZ, 0xc0, !PT ;  /* 0xfffffffe02037812 */ /* 0x000fca00078ec0ff */
[----:B------:R-:W-:Y:S01]  /*144a0*/  IMAD.IADD R3, R0, 0x1, -R3 ;  /* 0x0000000100037824 */ /* 0x000fe200078e0a03 */
[----:B------:R-:W-:-:S04]  /*144b0*/  MOV R0, 0x400 ;  /* 0x0000040000007802 */ /* 0x000fc80000000f00 */
[----:B-1----:R-:W-:Y:S02]  /*144c0*/  LEA R0, R5, R0, 0x18 ;  /* 0x0000000005007211 */ /* 0x002fe400078ec0ff */
[----:B------:R-:W-:-:S04]  /*144d0*/  SHF.L.U32 R3, R3, 0x1f, RZ ;  /* 0x0000001f03037819 */ /* 0x000fc800000006ff */
[----:B------:R-:W1:Y:S02]  /*144e0*/  SYNCS.PHASECHK.TRANS64.TRYWAIT P0, [R0+URZ+0x22820], R3 ;  /* 0x02282003000075a7 */ /* 0x000e64000800017f */
[----:B-1----:R-:W-:Y:S05]  /*144f0*/  @!P0 BRA `(.L_x_1917) ;  /* 0x0000001000f48947 */ /* 0x002fea0003800000 */
.L_x_1970:
[----:B------:R-:W-:Y:S05]  /*14500*/  BSYNC B0 ;  /* 0x0000000000007941 */ /* 0x000fea0003800000 */
.L_x_1916:
[----:B------:R-:W-:-:S03]  /*14510*/  UMOV UR4, 0xffffffff ;  /* 0xffffffff00047882 */ /* 0x000fc60000000000 */
[----:B------:R-:W-:Y:S05]  /*14520*/  BRA.DIV UR4, `(.L_x_1918) ;  /* 0x0000001204fc7947 */ /* 0x000fea000b800000 */
[----:B------:R-:W2:Y:S02]  /*14530*/  S2R R2, SR_TID.X ;  /* 0x0000000000027919 */ /* 0x000ea40000002100 */
[----:B--2---:R-:W-:-:S04]  /*14540*/  SHF.R.U32.HI R2, RZ, 0x5, R2 ;  /* 0x00000005ff027819 */ /* 0x004fc80000011602 */
[----:B------:R-:W-:-:S05]  /*14550*/  LOP3.LUT R2, R2, 0x3, RZ, 0xc0, !PT ;  /* 0x0000000302027812 */ /* 0x000fca00078ec0ff */
[----:B------:R2:W3:Y:S02]  /*14560*/  SHFL.IDX PT, R14, R2, RZ, 0x1f ;  /* 0x00001fff020e7589 */ /* 0x0004e400000e0000 */
.L_x_1973:
[----:B---3--:R-:W-:Y:S01]  /*14570*/  ISETP.NE.AND P0, PT, R14, RZ, PT ;  /* 0x000000ff0e00720c */ /* 0x008fe20003f05270 */
[----:B------:R-:W-:-:S12]  /*14580*/  BSSY B0, `(.L_x_1919) ;  /* 0x0000027000007945 */ /* 0x000fd80003800000 */
[----:B------:R-:W-:Y:S05]  /*14590*/  @P0 BRA `(.L_x_1920) ;  /* 0x0000000000940947 */ /* 0x000fea0003800000 */
[----:B------:R-:W-:-:S03]  /*145a0*/  UMOV UR4, 0xffffffff ;  /* 0xffffffff00047882 */ /* 0x000fc60000000000 */
[----:B------:R-:W-:Y:S05]  /*145b0*/  BRA.DIV UR4, `(.L_x_1921) ;  /* 0x00000016040c7947 */ /* 0x000fea000b800000 */
[----:B------:R-:W-:-:S13]  /*145c0*/  ELECT P6, URZ, PT ;  /* 0x00000000003f782f */ /* 0x000fda00038c0000 */
.L_x_1976:
[----:B------:R-:W-:Y:S05]  /*145d0*/  @!P6 BRA `(.L_x_1920) ;  /* 0x000000000084e947 */ /* 0x000fea0003800000 */
[----:B------:R-:W-:-:S06]  /*145e0*/  ULOP3.LUT UR4, UR36, 0x2, URZ, 0xfc, !UPT ;  /* 0x0000000224047892 */ /* 0x000fcc000f8efc3f */
[----:B--2---:R-:W-:-:S05]  /*145f0*/  IMAD.U32 R2, RZ, RZ, UR4 ;  /* 0x00000004ff027e24 */ /* 0x004fca000f8e00ff */
[----:B------:R-:W-:-:S13]  /*14600*/  ISETP.NE.AND P2, PT, R2, 0x3, PT ;  /* 0x000000030200780c */ /* 0x000fda0003f45270 */
[----:B------:R-:W-:Y:S05]  /*14610*/  @!P2 BRA `(.L_x_1922) ;  /* 0x000000000004a947 */ /* 0x000fea0003800000 */
[----:B------:R-:W-:Y:S01]  /*14620*/  BPT.TRAP 0x1 ;  /* 0x000000040000795c */ /* 0x000fe20000300000 */
.L_x_1922:
[----:B-1----:R-:W2:Y:S04]  /*14630*/  LDL R3, [R1] ;  /* 0x0000000001037983 */ /* 0x002ea80000100800 */
[----:B------:R-:W3:Y:S01]  /*14640*/  LDL.LU R7, [R1+0x4] ;  /* 0x0000040001077983 */ /* 0x000ee20000300800 */
[----:B------:R-:W-:-:S04]  /*14650*/  VIADD R2, R0, 0x22840 ;  /* 0x0002284000027836 */ /* 0x000fc80000000000 */
[C---:B--2---:R-:W-:Y:S02]  /*14660*/  IMAD R6, R3.reuse, 0x8, R2 ;  /* 0x0000000803067824 */ /* 0x044fe400078e0202 */
[----:B------:R-:W-:Y:S01]  /*14670*/  VIADD R3, R3, 0x1 ;  /* 0x0000000103037836 */ /* 0x000fe20000000000 */
[----:B---3--:R-:W-:-:S04]  /*14680*/  SHF.L.U32 R5, R7, 0x1f, RZ ;  /* 0x0000001f07057819 */ /* 0x008fc800000006ff */
[C---:B------:R-:W-:Y:S01]  /*14690*/  ISETP.NE.AND P1, PT, R3.reuse, 0x2, PT ;  /* 0x000000020300780c */ /* 0x040fe20003f25270 */
[----:B------:R-:W1:Y:S03]  /*146a0*/  SYNCS.PHASECHK.TRANS64.TRYWAIT P0, [R6+URZ], R5 ;  /* 0x00000005060075a7 */ /* 0x000e66000800017f */
[----:B------:R-:W-:Y:S02]  /*146b0*/  SEL R4, RZ, 0x1, P1 ;  /* 0x00000001ff047807 */ /* 0x000fe40000800000 */
[----:B------:R-:W-:Y:S02]  /*146c0*/  SEL R3, R3, RZ, P1 ;  /* 0x000000ff03037207 */ /* 0x000fe40000800000 */
[----:B------:R-:W-:-:S03]  /*146d0*/  LOP3.LUT R4, R7, R4, RZ, 0x3c, !PT ;  /* 0x0000000407047212 */ /* 0x000fc600078e3cff */
[----:B------:R-:W-:Y:S01]  /*146e0*/  IMAD R7, R3, 0x8, R2 ;  /* 0x0000000803077824 */ /* 0x000fe200078e0202 */
[----:B------:R-:W-:Y:S01]  /*146f0*/  SHF.L.U32 R2, R4, 0x1f, RZ ;  /* 0x0000001f04027819 */ /* 0x000fe200000006ff */
[----:B-1----:R-:W-:Y:S06]  /*14700*/  @!P0 BRA `(.L_x_1923) ;  /* 0x0000001000d88947 */ /* 0x002fec0003800000 */
.L_x_1977:
[----:B------:R-:W2:Y:S02]  /*14710*/  SYNCS.PHASECHK.TRANS64.TRYWAIT P0, [R7+URZ], R2 ;  /* 0x00000002070075a7 */ /* 0x000ea4000800017f */
[----:B--2---:R-:W-:Y:S05]  /*14720*/  @!P0 BRA `(.L_x_1924) ;  /* 0x0000001000e48947 */ /* 0x004fea0003800000 */
.L_x_1978:
[----:B------:R-:W-:Y:S05]  /*14730*/  @!P2 BRA `(.L_x_1925) ;  /* 0x000000000004a947 */ /* 0x000fea0003800000 */
[----:B------:R-:W-:Y:S01]  /*14740*/  BPT.TRAP 0x1 ;  /* 0x000000040000795c */ /* 0x000fe20000300000 */
.L_x_1925:
[----:B------:R-:W3:Y:S01]  /*14750*/  LDL.LU R4, [R1] ;  /* 0x0000000001047983 */ /* 0x000ee20000300800 */
[----:B------:R-:W-:-:S04]  /*14760*/  VIADD R0, R0, 0x22860 ;  /* 0x0002286000007836 */ /* 0x000fc80000000000 */
[----:B---3--:R-:W-:-:S04]  /*14770*/  IMAD R4, R4, 0x8, R0 ;  /* 0x0000000804047824 */ /* 0x008fc800078e0200 */
[----:B------:R-:W3:Y:S02]  /*14780*/  SYNCS.PHASECHK.TRANS64.TRYWAIT P0, [R4+URZ], R5 ;  /* 0x00000005040075a7 */ /* 0x000ee4000800017f */
[----:B---3--:R-:W-:Y:S05]  /*14790*/  @!P0 BRA `(.L_x_1926) ;  /* 0x0000001000dc8947 */ /* 0x008fea0003800000 */
.L_x_1979:
[----:B------:R-:W-:-:S07]  /*147a0*/  IMAD R3, R3, 0x8, R0 ;  /* 0x0000000803037824 */ /* 0x000fce00078e0200 */
.L_x_1927:
[----:B----4-:R4:W0:Y:S02]  /*147b0*/  SYNCS.PHASECHK.TRANS64.TRYWAIT P0, [R3+URZ], R2 ;  /* 0x00000002030075a7 */ /* 0x010824000800017f */
[----:B0-----:R-:W-:Y:S05]  /*147c0*/  @!P0 NANOSLEEP.SYNCS 0x989680 ;  /* 0x009896800000895d */ /* 0x001fea0003900000 */
[----:B------:R-:W0:Y:S02]  /*147d0*/  @!P0 SYNCS.PHASECHK.TRANS64 P0, [R3+URZ], R2 ;  /* 0x00000002030085a7 */ /* 0x000e24000800007f */
[----:B0-----:R-:W-:Y:S05]  /*147e0*/  @!P0 BRA `(.L_x_1927) ;  /* 0xfffffffc00f08947 */ /* 0x001fea000383ffff */
.L_x_1920:
[----:B------:R-:W-:Y:S05]  /*147f0*/  BSYNC B0 ;  /* 0x0000000000007941 */ /* 0x000fea0003800000 */
.L_x_1919:
[----:B------:R-:W-:Y:S05]  /*14800*/  EXIT ;  /* 0x000000000000794d */ /* 0x000fea0003800000 */
.L_x_1746:
[----:B0-----:R0:W1:Y:S02]  /*14810*/  SYNCS.PHASECHK.TRANS64.TRYWAIT P0, [R9+URZ+0x22800], R0 ;  /* 0x02280000090075a7 */ /* 0x001064000800017f */
[----:B-1----:R-:W-:Y:S05]  /*14820*/  @!P0 NANOSLEEP.SYNCS 0x989680 ;  /* 0x009896800000895d */ /* 0x002fea0003900000 */
[----:B------:R-:W1:Y:S02]  /*14830*/  @!P0 SYNCS.PHASECHK.TRANS64 P0, [R9+URZ+0x22800], R0 ;  /* 0x02280000090085a7 */ /* 0x000e64000800007f */
[----:B-1----:R-:W-:Y:S05]  /*14840*/  @!P0 BRA `(.L_x_1746) ;  /* 0xfffffffc00f08947 */ /* 0x002fea000383ffff */
[----:B------:R-:W-:Y:S05]  /*14850*/  BRA `(.L_x_1928) ;  /* 0xfffffed4000c7947 */ /* 0x000fea000383ffff */
.L_x_1750:
[----:B-1----:R1:W2:Y:S02]  /*14860*/  SYNCS.PHASECHK.TRANS64.TRYWAIT P1, [R7+URZ+0x22830], R12 ;  /* 0x0228300c070075a7 */ /* 0x0022a4000802017f */
[----:B--2---:R-:W-:Y:S05]  /*14870*/  @!P1 NANOSLEEP.SYNCS 0x989680 ;  /* 0x009896800000995d */ /* 0x004fea0003900000 */
[----:B------:R-:W2:Y:S02]  /*14880*/  @!P1 SYNCS.PHASECHK.TRANS64 P1, [R7+URZ+0x22830], R12 ;  /* 0x0228300c070095a7 */ /* 0x000ea4000802007f */
[----:B--2---:R-:W-:Y:S05]  /*14890*/  @!P1 BRA `(.L_x_1750) ;  /* 0xfffffffc00f09947 */ /* 0x004fea000383ffff */
[----:B------:R-:W-:Y:S05]  /*148a0*/  BRA `(.L_x_1749) ;  /* 0xfffffed400387947 */ /* 0x000fea000383ffff */
.L_x_1762:
[----:B---3--:R3:W4:Y:S02]  /*148b0*/  SYNCS.PHASECHK.TRANS64.TRYWAIT P1, [R7+URZ+0x22850], R12 ;  /* 0x0228500c070075a7 */ /* 0x008724000802017f */
[----:B----4-:R-:W-:Y:S05]  /*148c0*/  @!P1 NANOSLEEP.SYNCS 0x989680 ;  /* 0x009896800000995d */ /* 0x010fea0003900000 */
[----:B------:R-:W4:Y:S02]  /*148d0*/  @!P1 SYNCS.PHASECHK.TRANS64 P1, [R7+URZ+0x22850], R12 ;  /* 0x0228500c070095a7 */ /* 0x000f24000802007f */
[----:B----4-:R-:W-:Y:S05]  /*148e0*/  @!P1 BRA `(.L_x_1762) ;  /* 0xfffffffc00f09947 */ /* 0x010fea000383ffff */
[----:B------:R-:W-:Y:S05]  /*148f0*/  BRA `(.L_x_1761) ;  /* 0xfffffef400c47947 */ /* 0x000fea000383ffff */
.L_x_1770:
[----:B-1----:R-:W-:-:S04]  /*14900*/  IMAD.U32 R9, RZ, RZ, UR27 ;  /* 0x0000001bff097e24 */ /* 0x002fc8000f8e00ff */
[----:B------:R1:W2:Y:S03]  /*14910*/  SYNCS.PHASECHK.TRANS64.TRYWAIT P1, [R9+URZ+0x22830], R12 ;  /* 0x0228300c090075a7 */ /* 0x0002a6000802017f */
[----:B--2---:R-:W-:Y:S05]  /*14920*/  @!P1 NANOSLEEP.SYNCS 0x989680 ;  /* 0x009896800000995d */ /* 0x004fea0003900000 */
[----:B------:R-:W2:Y:S02]  /*14930*/  @!P1 SYNCS.PHASECHK.TRANS64 P1, [R9+URZ+0x22830], R12 ;  /* 0x0228300c090095a7 */ /* 0x000ea4000802007f */
[----:B--2---:R-:W-:Y:S05]  /*14940*/  @!P1 BRA `(.L_x_1770) ;  /* 0xfffffffc00ec9947 */ /* 0x004fea000383ffff */
[----:B------:R-:W-:Y:S05]  /*14950*/  BRA `(.L_x_1769) ;  /* 0xfffffefc004c7947 */ /* 0x000fea000383ffff */
.L_x_1782:
[----:B--2---:R2:W3:Y:S02]  /*14960*/  SYNCS.PHASECHK.TRANS64.TRYWAIT P1, [R9+URZ+0x22850], R12 ;  /* 0x0228500c090075a7 */ /* 0x0044e4000802017f */
[----:B---3--:R-:W-:Y:S05]  /*14970*/  @!P1 NANOSLEEP.SYNCS 0x989680 ;  /* 0x009896800000995d */ /* 0x008fea0003900000 */
[----:B------:R-:W3:Y:S02]  /*14980*/  @!P1 SYNCS.PHASECHK.TRANS64 P1, [R9+URZ+0x22850], R12 ;  /* 0x0228500c090095a7 */ /* 0x000ee4000802007f */
[----:B---3--:R-:W-:Y:S05]  /*14990*/  @!P1 BRA `(.L_x_1782) ;  /* 0xfffffffc00f09947 */ /* 0x008fea000383ffff */
[----:B------:R-:W-:Y:S05]  /*149a0*/  BRA `(.L_x_1781) ;  /* 0xffffff2400f87947 */ /* 0x000fea000383ffff */
.L_x_1791:
[----:B---3--:R-:W-:-:S04]  /*149b0*/  IMAD.U32 R0, RZ, RZ, UR24 ;  /* 0x00000018ff007e24 */ /* 0x008fc8000f8e00ff */
[----:B------:R3:W4:Y:S03]  /*149c0*/  SYNCS.PHASECHK.TRANS64.TRYWAIT P2, [R0+URZ+0x22830], R7 ;  /* 0x02283007000075a7 */ /* 0x000726000804017f */
[----:B----4-:R-:W-:Y:S05]  /*149d0*/  @!P2 NANOSLEEP.SYNCS 0x989680 ;  /* 0x009896800000a95d */ /* 0x010fea0003900000 */
[----:B------:R-:W4:Y:S02]  /*149e0*/  @!P2 SYNCS.PHASECHK.TRANS64 P2, [R0+URZ+0x22830], R7 ;  /* 0x022830070000a5a7 */ /* 0x000f24000804007f */
[----:B----4-:R-:W-:Y:S05]  /*149f0*/  @!P2 BRA `(.L_x_1791) ;  /* 0xfffffffc00eca947 */ /* 0x010fea000383ffff */
[----:B------:R-:W-:Y:S05]  /*14a00*/  BRA `(.L_x_1790) ;  /* 0xffffff2c009c7947 */ /* 0x000fea000383ffff */
.L_x_1795:
[----:B-1----:R1:W3:Y:S02]  /*14a10*/  SYNCS.PHASECHK.TRANS64.TRYWAIT P2, [R182+URZ+0x22850], R7 ;  /* 0x02285007b60075a7 */ /* 0x0022e4000804017f */
[----:B---3--:R-:W-:Y:S05]  /*14a20*/  @!P2 NANOSLEEP.SYNCS 0x989680 ;  /* 0x009896800000a95d */ /* 0x008fea0003900000 */
[----:B------:R-:W3:Y:S02]  /*14a30*/  @!P2 SYNCS.PHASECHK.TRANS64 P2, [R182+URZ+0x22850], R7 ;  /* 0x02285007b600a5a7 */ /* 0x000ee4000804007f */
[----:B---3--:R-:W-:Y:S05]  /*14a40*/  @!P2 BRA `(.L_x_1795) ;  /* 0xfffffffc00f0a947 */ /* 0x008fea000383ffff */
[----:B------:R-:W-:Y:S05]  /*14a50*/  BRA `(.L_x_1794) ;  /* 0xffffff4400bc7947 */ /* 0x000fea000383ffff */
.L_x_1801:
[----:B-1----:R-:W-:-:S04]  /*14a60*/  IMAD.U32 R9, RZ, RZ, UR7 ;  /* 0x00000007ff097e24 */ /* 0x002fc8000f8e00ff */
[----:B------:R1:W2:Y:S03]  /*14a70*/  SYNCS.PHASECHK.TRANS64.TRYWAIT P1, [R9+URZ+0x22830], R10 ;  /* 0x0228300a090075a7 */ /* 0x0002a6000802017f */
[----:B--2---:R-:W-:Y:S05]  /*14a80*/  @!P1 NANOSLEEP.SYNCS 0x989680 ;  /* 0x009896800000995d */ /* 0x004fea0003900000 */
[----:B------:R-:W2:Y:S02]  /*14a90*/  @!P1 SYNCS.PHASECHK.TRANS64 P1, [R9+URZ+0x22830], R10 ;  /* 0x0228300a090095a7 */ /* 0x000ea4000802007f */
[----:B--2---:R-:W-:Y:S05]  /*14aa0*/  @!P1 BRA `(.L_x_1801) ;  /* 0xfffffffc00ec9947 */ /* 0x004fea000383ffff */
[----:B------:R-:W-:Y:S05]  /*14ab0*/  BRA `(.L_x_1800) ;  /* 0xffffff4800e07947 */ /* 0x000fea000383ffff */
.L_x_1813:
[----:B--2---:R2:W3:Y:S02]  /*14ac0*/  SYNCS.PHASECHK.TRANS64.TRYWAIT P1, [R9+URZ+0x22850], R10 ;  /* 0x0228500a090075a7 */ /* 0x0044e4000802017f */
[----:B---3--:R-:W-:Y:S05]  /*14ad0*/  @!P1 NANOSLEEP.SYNCS 0x989680 ;  /* 0x009896800000995d */ /* 0x008fea0003900000 */
[----:B------:R-:W3:Y:S02]  /*14ae0*/  @!P1 SYNCS.PHASECHK.TRANS64 P1, [R9+URZ+0x22850], R10 ;  /* 0x0228500a090095a7 */ /* 0x000ee4000802007f */
[----:B---3--:R-:W-:Y:S05]  /*14af0*/  @!P1 BRA `(.L_x_1813) ;  /* 0xfffffffc00f09947 */ /* 0x008fea000383ffff */
[----:B------:R-:W-:Y:S05]  /*14b00*/  BRA `(.L_x_1812) ;  /* 0xffffff74008c7947 */ /* 0x000fea000383ffff */
.L_x_1861:
[----:B------:R-:W1:Y:S01]  /*14b10*/  S2R R5, SR_TID.X ;  /* 0x0000000000057919 */ /* 0x000e620000002100 */
[----:B------:R-:W-:Y:S01]  /*14b20*/  BSSY B0, `(.L_x_1929) ;  /* 0x000000a000007945 */ /* 0x000fe20003800000 */
[----:B------:R-:W-:Y:S02]  /*14b30*/  IMAD.MOV.U32 R12, RZ, RZ, RZ ;  /* 0x000000ffff0c7224 */ /* 0x000fe400078e00ff */
[----:B------:R-:W-:Y:S02]  /*14b40*/  IMAD.MOV.U32 R11, RZ, RZ, 0x1f ;  /* 0x0000001fff0b7424 */ /* 0x000fe400078e00ff */
[----:B------:R-:W-:Y:S01]  /*14b50*/  IMAD.MOV.U32 R15, RZ, RZ, -0x1 ;  /* 0xffffffffff0f7424 */ /* 0x000fe200078e00ff */
[----:B-1----:R-:W-:-:S04]  /*14b60*/  SHF.R.U32.HI R5, RZ, 0x5, R5 ;  /* 0x00000005ff057819 */ /* 0x002fc80000011605 */
[----:B------:R-:W-:-:S05]  /*14b70*/  LOP3.LUT R5, R5, 0x3, RZ, 0xc0, !PT ;  /* 0x0000000305057812 */ /* 0x000fca00078ec0ff */
[----:B0-----:R-:W-:-:S07]  /*14b80*/  IMAD.MOV.U32 R13, RZ, RZ, R5 ;  /* 0x000000ffff0d7224 */ /* 0x001fce00078e0005 */
[----:B------:R-:W-:Y:S05]  /*14b90*/  WARPSYNC.COLLECTIVE R15, `(.L_x_1930) ;  /* 0x000000000f087348 */ /* 0x000fea0003c00000 */
[----:B------:R0:W1:Y:S02]  /*14ba0*/  SHFL.IDX P6, R14, R13, R12, R11 ;  /* 0x0000000c0d0e7389 */ /* 0x00006400000c000b */
[----:B01----:R-:W-:Y:S01]  /*14bb0*/  ENDCOLLECTIVE ;  /* 0x000000000000791b */ /* 0x003fe20003800000 */
.L_x_1930:
[----:B------:R-:W-:Y:S05]  /*14bc0*/  BSYNC B0 ;  /* 0x0000000000007941 */ /* 0x000fea0003800000 */
.L_x_1929:
[----:B------:R-:W-:Y:S05]  /*14bd0*/  BRA `(.L_x_1931) ;  /* 0xffffffc800607947 */ /* 0x000fea000383ffff */
.L_x_1862:
[----:B------:R-:W-:Y:S01]  /*14be0*/  BSSY B0, `(.L_x_1932) ;  /* 0x0000006000007945 */ /* 0x000fe20003800000 */
[----:B------:R-:W-:-:S07]  /*14bf0*/  IMAD.MOV.U32 R15, RZ, RZ, -0x1 ;  /* 0xffffffffff0f7424 */ /* 0x000fce00078e00ff */
[----:B0-----:R-:W-:Y:S05]  /*14c00*/  WARPSYNC.COLLECTIVE R15, `(.L_x_1933) ;  /* 0x000000000f0c7348 */ /* 0x001fea0003c00000 */
[----:B------:R-:W-:Y:S02]  /*14c10*/  ELECT P6, UR62, PT ;  /* 0x00000000003e782f */ /* 0x000fe400038c0000 */
[----:B------:R-:W-:Y:S01]  /*14c20*/  MOV R14, UR62 ;  /* 0x0000003e000e7c02 */ /* 0x000fe20008000f00 */
[----:B0-----:R-:W-:Y:S10]  /*14c30*/  ENDCOLLECTIVE ;  /* 0x000000000000791b */ /* 0x001ff40003800000 */
.L_x_1933:
[----:B------:R-:W-:Y:S05]  /*14c40*/  BSYNC B0 ;  /* 0x0000000000007941 */ /* 0x000fea0003800000 */
.L_x_1932:
[----:B------:R-:W-:Y:S05]  /*14c50*/  BRA `(.L_x_1934) ;  /* 0xffffffc800507947 */ /* 0x000fea000383ffff */
.L_x_1865:
[----:B-1----:R1:W2:Y:S02]  /*14c60*/  SYNCS.PHASECHK.TRANS64.TRYWAIT P0, [R9+URZ+0x22840], R10 ;  /* 0x0228400a090075a7 */ /* 0x0022a4000800017f */
[----:B--2---:R-:W-:Y:S05]  /*14c70*/  @!P0 NANOSLEEP.SYNCS 0x989680 ;  /* 0x009896800000895d */ /* 0x004fea0003900000 */
[----:B------:R-:W2:Y:S02]  /*14c80*/  @!P0 SYNCS.PHASECHK.TRANS64 P0, [R9+URZ+0x22840], R10 ;  /* 0x0228400a090085a7 */ /* 0x000ea4000800007f */
[----:B--2---:R-:W-:Y:S05]  /*14c90*/  @!P0 BRA `(.L_x_1865) ;  /* 0xfffffffc00f08947 */ /* 0x004fea000383ffff */
[----:B------:R-:W-:Y:S05]  /*14ca0*/  BRA `(.L_x_1935) ;  /* 0xffffffc800b87947 */ /* 0x000fea000383ffff */
.L_x_1868:
[----:B-1----:R-:W1:Y:S01]  /*14cb0*/  S2R R10, SR_CgaCtaId ;  /* 0x00000000000a7919 */ /* 0x002e620000008800 */
[----:B------:R-:W-:-:S04]  /*14cc0*/  MOV R9, 0x400 ;  /* 0x0000040000097802 */ /* 0x000fc80000000f00 */
[----:B-1----:R-:W-:-:S04]  /*14cd0*/  LEA R9, R10, R9, 0x18 ;  /* 0x000000090a097211 */ /* 0x002fc800078ec0ff */
[----:B------:R1:W2:Y:S03]  /*14ce0*/  SYNCS.PHASECHK.TRANS64.TRYWAIT P0, [R9+URZ+0x22820], R6 ;  /* 0x02282006090075a7 */ /* 0x0002a6000800017f */
[----:B--2---:R-:W-:Y:S05]  /*14cf0*/  @!P0 NANOSLEEP.SYNCS 0x989680 ;  /* 0x009896800000895d */ /* 0x004fea0003900000 */
[----:B------:R-:W2:Y:S02]  /*14d00*/  @!P0 SYNCS.PHASECHK.TRANS64 P0, [R9+URZ+0x22820], R6 ;  /* 0x02282006090085a7 */ /* 0x000ea4000800007f */
[----:B--2---:R-:W-:Y:S05]  /*14d10*/  @!P0 BRA `(.L_x_1868) ;  /* 0xfffffffc00e48947 */ /* 0x004fea000383ffff */
[----:B------:R-:W-:Y:S05]  /*14d20*/  BRA `(.L_x_1936) ;  /* 0xffffffcc00947947 */ /* 0x000fea000383ffff */
.L_x_1871:
[----:B-1----:R1:W2:Y:S02]  /*14d30*/  SYNCS.PHASECHK.TRANS64.TRYWAIT P0, [R6+URZ+0x22860], R9 ;  /* 0x02286009060075a7 */ /* 0x0022a4000800017f */
[----:B--2---:R-:W-:Y:S05]  /*14d40*/  @!P0 NANOSLEEP.SYNCS 0x989680 ;  /* 0x009896800000895d */ /* 0x004fea0003900000 */
[----:B------:R-:W2:Y:S02]  /*14d50*/  @!P0 SYNCS.PHASECHK.TRANS64 P0, [R6+URZ+0x22860], R9 ;  /* 0x02286009060085a7 */ /* 0x000ea4000800007f */
[----:B--2---:R-:W-:Y:S05]  /*14d60*/  @!P0 BRA `(.L_x_1871) ;  /* 0xfffffffc00f08947 */ /* 0x004fea000383ffff */
[----:B------:R-:W-:Y:S05]  /*14d70*/  BRA `(.L_x_1937) ;  /* 0xffffffcc00b07947 */ /* 0x000fea000383ffff */
.L_x_1880:
[----:B-1----:R1:W2:Y:S02]  /*14d80*/  SYNCS.PHASECHK.TRANS64.TRYWAIT P0, [R2+URZ+0x22840], R3 ;  /* 0x02284003020075a7 */ /* 0x0022a4000800017f */
[----:B--2---:R-:W-:Y:S05]  /*14d90*/  @!P0 NANOSLEEP.SYNCS 0x989680 ;  /* 0x009896800000895d */ /* 0x004fea0003900000 */
[----:B------:R-:W2:Y:S02]  /*14da0*/  @!P0 SYNCS.PHASECHK.TRANS64 P0, [R2+URZ+0x22840], R3 ;  /* 0x02284003020085a7 */ /* 0x000ea4000800007f */
[----:B--2---:R-:W-:Y:S05]  /*14db0*/  @!P0 BRA `(.L_x_1880) ;  /* 0xfffffffc00f08947 */ /* 0x004fea000383ffff */
[----:B------:R-:W-:Y:S05]  /*14dc0*/  BRA `(.L_x_1938) ;  /* 0xffffffd400347947 */ /* 0x000fea000383ffff */
.L_x_1882:
[----:B--2---:R2:W3:Y:S02]  /*14dd0*/  SYNCS.PHASECHK.TRANS64.TRYWAIT P0, [R2+URZ+0x22860], R3 ;  /* 0x02286003020075a7 */ /* 0x0044e4000800017f */
[----:B---3--:R-:W-:Y:S05]  /*14de0*/  @!P0 NANOSLEEP.SYNCS 0x989680 ;  /* 0x009896800000895d */ /* 0x008fea0003900000 */
[----:B------:R-:W3:Y:S02]  /*14df0*/  @!P0 SYNCS.PHASECHK.TRANS64 P0, [R2+URZ+0x22860], R3 ;  /* 0x02286003020085a7 */ /* 0x000ee4000800007f */
[----:B---3--:R-:W-:Y:S05]  /*14e00*/  @!P0 BRA `(.L_x_1882) ;  /* 0xfffffffc00f08947 */ /* 0x008fea000383ffff */
[----:B------:R-:W-:Y:S05]  /*14e10*/  BRA `(.L_x_1939) ;  /* 0xffffffd400a47947 */ /* 0x000fea000383ffff */
.L_x_1887:
[----:B--2---:R2:W3:Y:S02]  /*14e20*/  SYNCS.PHASECHK.TRANS64.TRYWAIT P0, [R2+URZ+0x22840], R3 ;  /* 0x02284003020075a7 */ /* 0x0044e4000800017f */
[----:B---3--:R-:W-:Y:S05]  /*14e30*/  @!P0 NANOSLEEP.SYNCS 0x989680 ;  /* 0x009896800000895d */ /* 0x008fea0003900000 */
[----:B------:R-:W3:Y:S02]  /*14e40*/  @!P0 SYNCS.PHASECHK.TRANS64 P0, [R2+URZ+0x22840], R3 ;  /* 0x02284003020085a7 */ /* 0x000ee4000800007f */
[----:B---3--:R-:W-:Y:S05]  /*14e50*/  @!P0 BRA `(.L_x_1887) ;  /* 0xfffffffc00f08947 */ /* 0x008fea000383ffff */
[----:B------:R-:W-:Y:S05]  /*14e60*/  BRA `(.L_x_1940) ;  /* 0xffffffd800f87947 */ /* 0x000fea000383ffff */
.L_x_1889:
[----:B0-----:R0:W1:Y:S02]  /*14e70*/  SYNCS.PHASECHK.TRANS64.TRYWAIT P1, [R2+URZ+0x22860], R3 ;  /* 0x02286003020075a7 */ /* 0x001064000802017f */
[----:B-1----:R-:W-:Y:S05]  /*14e80*/  @!P1 NANOSLEEP.SYNCS 0x989680 ;  /* 0x009896800000995d */ /* 0x002fea0003900000 */
[----:B------:R-:W1:Y:S02]  /*14e90*/  @!P1 SYNCS.PHASECHK.TRANS64 P1, [R2+URZ+0x22860], R3 ;  /* 0x02286003020095a7 */ /* 0x000e64000802007f */
[----:B-1----:R-:W-:Y:S05]  /*14ea0*/  @!P1 BRA `(.L_x_1889) ;  /* 0xfffffffc00f09947 */ /* 0x002fea000383ffff */
[----:B------:R-:W-:Y:S05]  /*14eb0*/  BRA `(.L_x_1941) ;  /* 0xffffffdc00647947 */ /* 0x000fea000383ffff */
.L_x_1894:
[----:B---3--:R3:W4:Y:S02]  /*14ec0*/  SYNCS.PHASECHK.TRANS64.TRYWAIT P0, [R2+URZ+0x22840], R3 ;  /* 0x02284003020075a7 */ /* 0x008724000800017f */
[----:B----4-:R-:W-:Y:S05]  /*14ed0*/  @!P0 NANOSLEEP.SYNCS 0x989680 ;  /* 0x009896800000895d */ /* 0x010fea0003900000 */
[----:B------:R-:W4:Y:S02]  /*14ee0*/  @!P0 SYNCS.PHASECHK.TRANS64 P0, [R2+URZ+0x22840], R3 ;  /* 0x02284003020085a7 */ /* 0x000f24000800007f */
[----:B----4-:R-:W-:Y:S05]  /*14ef0*/  @!P0 BRA `(.L_x_1894) ;  /* 0xfffffffc00f08947 */ /* 0x010fea000383ffff */
[----:B------:R-:W-:Y:S05]  /*14f00*/  BRA `(.L_x_1942) ;  /* 0xffffffe000947947 */ /* 0x000fea000383ffff */
.L_x_1896:
[----:B0-----:R0:W1:Y:S02]  /*14f10*/  SYNCS.PHASECHK.TRANS64.TRYWAIT P1, [R2+URZ+0x22860], R3 ;  /* 0x02286003020075a7 */ /* 0x001064000802017f */
[----:B-1----:R-:W-:Y:S05]  /*14f20*/  @!P1 NANOSLEEP.SYNCS 0x989680 ;  /* 0x009896800000995d */ /* 0x002fea0003900000 */
[----:B------:R-:W1:Y:S02]  /*14f30*/  @!P1 SYNCS.PHASECHK.TRANS64 P1, [R2+URZ+0x22860], R3 ;  /* 0x02286003020095a7 */ /* 0x000e64000802007f */
[----:B-1----:R-:W-:Y:S05]  /*14f40*/  @!P1 BRA `(.L_x_1896) ;  /* 0xfffffffc00f09947 */ /* 0x002fea000383ffff */
[----:B------:R-:W-:Y:S05]  /*14f50*/  BRA `(.L_x_1943) ;  /* 0xffffffe400047947 */ /* 0x000fea000383ffff */
.L_x_1901:
[----:B------:R-:W-:Y:S01]  /*14f60*/  BSSY B0, `(.L_x_1944) ;  /* 0x0000008000007945 */ /* 0x000fe20003800000 */
[----:B0-----:R-:W-:Y:S02]  /*14f70*/  IMAD.MOV.U32 R13, RZ, RZ, R16 ;  /* 0x000000ffff0d7224 */ /* 0x001fe400078e0010 */
[----:B-1----:R-:W-:Y:S02]  /*14f80*/  IMAD.MOV.U32 R12, RZ, RZ, RZ ;  /* 0x000000ffff0c7224 */ /* 0x002fe400078e00ff */
[----:B------:R-:W-:Y:S02]  /*14f90*/  IMAD.MOV.U32 R11, RZ, RZ, 0x1f ;  /* 0x0000001fff0b7424 */ /* 0x000fe400078e00ff */
[----:B------:R-:W-:-:S07]  /*14fa0*/  IMAD.MOV.U32 R15, RZ, RZ, -0x1 ;  /* 0xffffffffff0f7424 */ /* 0x000fce00078e00ff */
[----:B--2---:R-:W-:Y:S05]  /*14fb0*/  WARPSYNC.COLLECTIVE R15, `(.L_x_1945) ;  /* 0x000000000f087348 */ /* 0x004fea0003c00000 */
[----:B------:R0:W1:Y:S02]  /*14fc0*/  SHFL.IDX P6, R14, R13, R12, R11 ;  /* 0x0000000c0d0e7389 */ /* 0x00006400000c000b */
[----:B012---:R-:W-:Y:S01]  /*14fd0*/  ENDCOLLECTIVE ;  /* 0x000000000000791b */ /* 0x007fe20003800000 */
.L_x_1945:
[----:B------:R-:W-:Y:S05]  /*14fe0*/  BSYNC B0 ;  /* 0x0000000000007941 */ /* 0x000fea0003800000 */
.L_x_1944:
        /* <DEDUP_REMOVED lines=8> */
.L_x_1946:
[----:B------:R-:W-:Y:S01]  /*15070*/  IMAD.MOV.U32 R7, RZ, RZ, R14 ;  /* 0x000000ffff077224 */ /* 0x000fe200078e000e */
[----:B------:R-:W-:Y:S06]  /*15080*/  BRA `(.L_x_1947) ;  /* 0xffffffe400f87947 */ /* 0x000fec000383ffff */
.L_x_1904:
[----:B------:R-:W-:Y:S01]  /*15090*/  BSSY B0, `(.L_x_1948) ;  /* 0x0000008000007945 */ /* 0x000fe20003800000 */
[----:B0----5:R-:W-:Y:S02]  /*150a0*/  IMAD.MOV.U32 R13, RZ, RZ, R17 ;  /* 0x000000ffff0d7224 */ /* 0x021fe400078e0011 */
[----:B------:R-:W-:Y:S02]  /*150b0*/  IMAD.MOV.U32 R12, RZ, RZ, 0x1 ;  /* 0x00000001ff0c7424 */ /* 0x000fe400078e00ff */
[----:B------:R-:W-:Y:S02]  /*150c0*/  IMAD.MOV.U32 R11, RZ, RZ, RZ ;  /* 0x000000ffff0b7224 */ /* 0x000fe400078e00ff */
[----:B------:R-:W-:-:S07]  /*150d0*/  IMAD.MOV.U32 R15, RZ, RZ, -0x1 ;  /* 0xffffffffff0f7424 */ /* 0x000fce00078e00ff */
[----:B-1234-:R-:W-:Y:S05]  /*150e0*/  WARPSYNC.COLLECTIVE R15, `(.L_x_1949) ;  /* 0x000000000f087348 */ /* 0x01efea0003c00000 */
[----:B------:R0:W0:Y:S02]  /*150f0*/  SHFL.UP P6, R14, R13, R12, R11 ;  /* 0x0400000c0d0e7389 */ /* 0x00002400000c000b */
[----:B01234-:R-:W-:Y:S01]  /*15100*/  ENDCOLLECTIVE ;  /* 0x000000000000791b */ /* 0x01ffe20003800000 */
.L_x_1949:
[----:B------:R-:W-:Y:S05]  /*15110*/  BSYNC B0 ;  /* 0x0000000000007941 */ /* 0x000fea0003800000 */
.L_x_1948:
        /* <DEDUP_REMOVED lines=10> */
.L_x_1950:
        /* <DEDUP_REMOVED lines=8> */
.L_x_1951:
        /* <DEDUP_REMOVED lines=8> */
.L_x_1952:
        /* <DEDUP_REMOVED lines=8> */
.L_x_1953:
        /* <DEDUP_REMOVED lines=8> */
.L_x_1954:
[----:B------:R-:W-:Y:S05]  /*153c0*/  BRA `(.L_x_1955) ;  /* 0xffffffe400bc7947 */ /* 0x000fea000383ffff */
.L_x_1909:
[----:B------:R-:W-:Y:S01]  /*153d0*/  BSSY B0, `(.L_x_1956) ;  /* 0x0000008000007945 */ /* 0x000fe20003800000 */
[----:B-----5:R-:W-:Y:S02]  /*153e0*/  IMAD.MOV.U32 R13, RZ, RZ, R17 ;  /* 0x000000ffff0d7224 */ /* 0x020fe400078e0011 */
[----:B------:R-:W-:Y:S02]  /*153f0*/  IMAD.MOV.U32 R12, RZ, RZ, 0x1 ;  /* 0x00000001ff0c7424 */ /* 0x000fe400078e00ff */
[----:B------:R-:W-:Y:S02]  /*15400*/  IMAD.MOV.U32 R11, RZ, RZ, RZ ;  /* 0x000000ffff0b7224 */ /* 0x000fe400078e00ff */
[----:B------:R-:W-:-:S07]  /*15410*/  IMAD.MOV.U32 R15, RZ, RZ, -0x1 ;  /* 0xffffffffff0f7424 */ /* 0x000fce00078e00ff */
[----:B0--3--:R-:W-:Y:S05]  /*15420*/  WARPSYNC.COLLECTIVE R15, `(.L_x_1957) ;  /* 0x000000000f087348 */ /* 0x009fea0003c00000 */
[----:B------:R1:W2:Y:S02]  /*15430*/  SHFL.UP P6, R14, R13, R12, R11 ;  /* 0x0400000c0d0e7389 */ /* 0x0002a400000c000b */
[----:B0123--:R-:W-:Y:S01]  /*15440*/  ENDCOLLECTIVE ;  /* 0x000000000000791b */ /* 0x00ffe20003800000 */
.L_x_1957:
[----:B------:R-:W-:Y:S05]  /*15450*/  BSYNC B0 ;  /* 0x0000000000007941 */ /* 0x000fea0003800000 */
.L_x_1956:
        /* <DEDUP_REMOVED lines=10> */
.L_x_1958:
        /* <DEDUP_REMOVED lines=8> */
.L_x_1959:
        /* <DEDUP_REMOVED lines=8> */
.L_x_1960:
        /* <DEDUP_REMOVED lines=8> */
.L_x_1961:
        /* <DEDUP_REMOVED lines=8> */
.L_x_1962:
[----:B------:R-:W-:Y:S05]  /*15700*/  BRA `(.L_x_1963) ;  /* 0xffffffe400a07947 */ /* 0x000fea000383ffff */
.L_x_1911:
[----:B------:R-:W-:Y:S01]  /*15710*/  BSSY B0, `(.L_x_1964) ;  /* 0x0000006000007945 */ /* 0x000fe20003800000 */
[----:B------:R-:W-:Y:S01]  /*15720*/  PLOP3.LUT P6, PT, P6, PT, PT, 0x8, 0x0 ;  /* 0x000000000000781c */ /* 0x000fe200037ce170 */
[----:B------:R-:W-:-:S12]  /*15730*/  IMAD.MOV.U32 R15, RZ, RZ, -0x1 ;  /* 0xffffffffff0f7424 */ /* 0x000fd800078e00ff */
[----:B0-----:R-:W-:Y:S05]  /*15740*/  WARPSYNC.COLLECTIVE R15, `(.L_x_1965) ;  /* 0x000000000f087348 */ /* 0x001fea0003c00000 */
[----:B------:R-:W-:Y:S01]  /*15750*/  VOTE.ANY R14, PT, P6 ;  /* 0x00000000000e7806 */ /* 0x000fe200030e0100 */
[----:B0-----:R-:W-:Y:S06]  /*15760*/  ENDCOLLECTIVE ;  /* 0x000000000000791b */ /* 0x001fec0003800000 */
.L_x_1965:
[----:B------:R-:W-:Y:S05]  /*15770*/  BSYNC B0 ;  /* 0x0000000000007941 */ /* 0x000fea0003800000 */
.L_x_1964:
        /* <DEDUP_REMOVED lines=9> */
.L_x_1966:
[----:B------:R-:W-:Y:S01]  /*15810*/  IMAD.MOV.U32 R17, RZ, RZ, R14 ;  /* 0x000000ffff117224 */ /* 0x000fe200078e000e */
[----:B------:R-:W-:Y:S06]  /*15820*/  BRA `(.L_x_1967) ;  /* 0xffffffe400907947 */ /* 0x000fec000383ffff */
.L_x_1913:
[----:B------:R-:W-:Y:S01]  /*15830*/  BSSY B0, `(.L_x_1968) ;  /* 0x0000007000007945 */ /* 0x000fe20003800000 */
[----:B------:R-:W-:Y:S02]  /*15840*/  IMAD.MOV.U32 R13, RZ, RZ, R2 ;  /* 0x000000ffff0d7224 */ /* 0x000fe400078e0002 */
[----:B------:R-:W-:Y:S02]  /*15850*/  IMAD.MOV.U32 R11, RZ, RZ, 0x1f ;  /* 0x0000001fff0b7424 */ /* 0x000fe400078e00ff */
[----:B------:R-:W-:-:S07]  /*15860*/  IMAD.MOV.U32 R15, RZ, RZ, -0x1 ;  /* 0xffffffffff0f7424 */ /* 0x000fce00078e00ff */
[----:B012---:R-:W-:Y:S05]  /*15870*/  WARPSYNC.COLLECTIVE R15, `(.L_x_1969) ;  /* 0x000000000f087348 */ /* 0x007fea0003c00000 */
[----:B------:R3:W4:Y:S02]  /*15880*/  SHFL.IDX P6, R14, R13, R12, R11 ;  /* 0x0000000c0d0e7389 */ /* 0x00072400000c000b */
[----:B01234-:R-:W-:Y:S01]  /*15890*/  ENDCOLLECTIVE ;  /* 0x000000000000791b */ /* 0x01ffe20003800000 */
.L_x_1969:
[----:B------:R-:W-:Y:S05]  /*158a0*/  BSYNC B0 ;  /* 0x0000000000007941 */ /* 0x000fea0003800000 */
.L_x_1968:
[----:B------:R-:W-:Y:S01]  /*158b0*/  IMAD.MOV.U32 R7, RZ, RZ, R14 ;  /* 0x000000ffff077224 */ /* 0x000fe200078e000e */
[----:B------:R-:W-:Y:S06]  /*158c0*/  BRA `(.L_x_1912) ;  /* 0xffffffe400847947 */ /* 0x000fec000383ffff */
.L_x_1917:
[----:B-1----:R1:W2:Y:S02]  /*158d0*/  SYNCS.PHASECHK.TRANS64.TRYWAIT P0, [R0+URZ+0x22820], R3 ;  /* 0x02282003000075a7 */ /* 0x0022a4000800017f */
[----:B--2---:R-:W-:Y:S05]  /*158e0*/  @!P0 NANOSLEEP.SYNCS 0x989680 ;  /* 0x009896800000895d */ /* 0x004fea0003900000 */
[----:B------:R-:W2:Y:S02]  /*158f0*/  @!P0 SYNCS.PHASECHK.TRANS64 P0, [R0+URZ+0x22820], R3 ;  /* 0x02282003000085a7 */ /* 0x000ea4000800007f */
[----:B--2---:R-:W-:Y:S05]  /*15900*/  @!P0 BRA `(.L_x_1917) ;  /* 0xfffffffc00f08947 */ /* 0x004fea000383ffff */
[----:B------:R-:W-:Y:S05]  /*15910*/  BRA `(.L_x_1970) ;  /* 0xffffffe800f87947 */ /* 0x000fea000383ffff */
.L_x_1918:
[----:B------:R-:W2:Y:S01]  /*15920*/  S2R R2, SR_TID.X ;  /* 0x0000000000027919 */ /* 0x000ea20000002100 */
[----:B------:R-:W-:Y:S01]  /*15930*/  BSSY B0, `(.L_x_1971) ;  /* 0x000000a000007945 */ /* 0x000fe20003800000 */
[----:B------:R-:W-:Y:S02]  /*15940*/  IMAD.MOV.U32 R12, RZ, RZ, RZ ;  /* 0x000000ffff0c7224 */ /* 0x000fe400078e00ff */
[----:B------:R-:W-:Y:S02]  /*15950*/  IMAD.MOV.U32 R11, RZ, RZ, 0x1f ;  /* 0x0000001fff0b7424 */ /* 0x000fe400078e00ff */
[----:B------:R-:W-:Y:S01]  /*15960*/  IMAD.MOV.U32 R15, RZ, RZ, -0x1 ;  /* 0xffffffffff0f7424 */ /* 0x000fe200078e00ff */
[----:B--2---:R-:W-:-:S04]  /*15970*/  SHF.R.U32.HI R2, RZ, 0x5, R2 ;  /* 0x00000005ff027819 */ /* 0x004fc80000011602 */
[----:B------:R-:W-:-:S05]  /*15980*/  LOP3.LUT R2, R2, 0x3, RZ, 0xc0, !PT ;  /* 0x0000000302027812 */ /* 0x000fca00078ec0ff */
[----:B0-----:R-:W-:-:S07]  /*15990*/  IMAD.MOV.U32 R13, RZ, RZ, R2 ;  /* 0x000000ffff0d7224 */ /* 0x001fce00078e0002 */
[----:B-1----:R-:W-:Y:S05]  /*159a0*/  WARPSYNC.COLLECTIVE R15, `(.L_x_1972) ;  /* 0x000000000f087348 */ /* 0x002fea0003c00000 */
[----:B------:R0:W2:Y:S02]  /*159b0*/  SHFL.IDX P6, R14, R13, R12, R11 ;  /* 0x0000000c0d0e7389 */ /* 0x0000a400000c000b */
[----:B012---:R-:W-:Y:S01]  /*159c0*/  ENDCOLLECTIVE ;  /* 0x000000000000791b */ /* 0x007fe20003800000 */
.L_x_1972:
[----:B------:R-:W-:Y:S05]  /*159d0*/  BSYNC B0 ;  /* 0x0000000000007941 */ /* 0x000fea0003800000 */
.L_x_1971:
[----:B------:R-:W-:Y:S05]  /*159e0*/  BRA `(.L_x_1973) ;  /* 0xffffffe800e07947 */ /* 0x000fea000383ffff */
.L_x_1921:
[----:B------:R-:W-:Y:S01]  /*159f0*/  BSSY B1, `(.L_x_1974) ;  /* 0x0000006000017945 */ /* 0x000fe20003800000 */
[----:B------:R-:W-:-:S07]  /*15a00*/  IMAD.MOV.U32 R15, RZ, RZ, -0x1 ;  /* 0xffffffffff0f7424 */ /* 0x000fce00078e00ff */
[----:B012---:R-:W-:Y:S05]  /*15a10*/  WARPSYNC.COLLECTIVE R15, `(.L_x_1975) ;  /* 0x000000000f0c7348 */ /* 0x007fea0003c00000 */
[----:B------:R-:W-:Y:S02]  /*15a20*/  ELECT P6, UR62, PT ;  /* 0x00000000003e782f */ /* 0x000fe400038c0000 */
[----:B------:R-:W-:Y:S01]  /*15a30*/  MOV R14, UR62 ;  /* 0x0000003e000e7c02 */ /* 0x000fe20008000f00 */
[----:B012---:R-:W-:Y:S10]  /*15a40*/  ENDCOLLECTIVE ;  /* 0x000000000000791b */ /* 0x007ff40003800000 */
.L_x_1975:
[----:B------:R-:W-:Y:S05]  /*15a50*/  BSYNC B1 ;  /* 0x0000000000017941 */ /* 0x000fea0003800000 */
.L_x_1974:
[----:B------:R-:W-:Y:S05]  /*15a60*/  BRA `(.L_x_1976) ;  /* 0xffffffe800d87947 */ /* 0x000fea000383ffff */
.L_x_1923:
[----:B-1----:R1:W2:Y:S02]  /*15a70*/  SYNCS.PHASECHK.TRANS64.TRYWAIT P0, [R6+URZ], R5 ;  /* 0x00000005060075a7 */ /* 0x0022a4000800017f */
[----:B--2---:R-:W-:Y:S05]  /*15a80*/  @!P0 NANOSLEEP.SYNCS 0x989680 ;  /* 0x009896800000895d */ /* 0x004fea0003900000 */
[----:B------:R-:W2:Y:S02]  /*15a90*/  @!P0 SYNCS.PHASECHK.TRANS64 P0, [R6+URZ], R5 ;  /* 0x00000005060085a7 */ /* 0x000ea4000800007f */
[----:B--2---:R-:W-:Y:S05]  /*15aa0*/  @!P0 BRA `(.L_x_1923) ;  /* 0xfffffffc00f08947 */ /* 0x004fea000383ffff */
[----:B------:R-:W-:Y:S05]  /*15ab0*/  BRA `(.L_x_1977) ;  /* 0xffffffec00147947 */ /* 0x000fea000383ffff */
.L_x_1924:
[----:B--2---:R2:W3:Y:S02]  /*15ac0*/  SYNCS.PHASECHK.TRANS64.TRYWAIT P0, [R7+URZ], R2 ;  /* 0x00000002070075a7 */ /* 0x0044e4000800017f */
[----:B---3--:R-:W-:Y:S05]  /*15ad0*/  @!P0 NANOSLEEP.SYNCS 0x989680 ;  /* 0x009896800000895d */ /* 0x008fea0003900000 */
[----:B------:R-:W3:Y:S02]  /*15ae0*/  @!P0 SYNCS.PHASECHK.TRANS64 P0, [R7+URZ], R2 ;  /* 0x00000002070085a7 */ /* 0x000ee4000800007f */
[----:B---3--:R-:W-:Y:S05]  /*15af0*/  @!P0 BRA `(.L_x_1924) ;  /* 0xfffffffc00f08947 */ /* 0x008fea000383ffff */
[----:B------:R-:W-:Y:S05]  /*15b00*/  BRA `(.L_x_1978) ;  /* 0xffffffec00087947 */ /* 0x000fea000383ffff */
.L_x_1926:
[----:B---3--:R3:W4:Y:S02]  /*15b10*/  SYNCS.PHASECHK.TRANS64.TRYWAIT P0, [R4+URZ], R5 ;  /* 0x00000005040075a7 */ /* 0x008724000800017f */
[----:B----4-:R-:W-:Y:S05]  /*15b20*/  @!P0 NANOSLEEP.SYNCS 0x989680 ;  /* 0x009896800000895d */ /* 0x010fea0003900000 */
[----:B------:R-:W4:Y:S02]  /*15b30*/  @!P0 SYNCS.PHASECHK.TRANS64 P0, [R4+URZ], R5 ;  /* 0x00000005040085a7 */ /* 0x000f24000800007f */
[----:B----4-:R-:W-:Y:S05]  /*15b40*/  @!P0 BRA `(.L_x_1926) ;  /* 0xfffffffc00f08947 */ /* 0x010fea000383ffff */
[----:B------:R-:W-:Y:S05]  /*15b50*/  BRA `(.L_x_1979) ;  /* 0xffffffec00107947 */ /* 0x000fea000383ffff */
.L_x_1980:
        /* <DEDUP_REMOVED lines=10> */
.L_x_4723:


//--------------------- .text._ZN7cutlass13device_kernelIN5flash11enable_sm90INS1_16FlashAttnFwdSm90INS1_25CollectiveMainloopFwdSm90ILi2EN4cute5tupleIJNS5_1CILi1EEES8_S8_EEENS6_IJNS7_ILi128EEENS7_ILi96EEENS7_ILi64EEEEEELi256ENS_10bfloat16_tEfNS_4arch4Sm90ELb0ELb1ELb0ELb1ELb0ELb1ELb0ELb1ELb0ELb0ELb0ELb0EEENS1_21CollectiveEpilogueFwdINS6_IJSA_NS7_ILi256EEESB_EEES9_SE_SG_Li256ELb1ELb0ELb0ELb0EEENS1_36VarlenDynamicPersistentTileSchedulerILi128ELi96ELi256ELi32ELb0ELb0ELb1ELb1ELb0ELb1EEEEEEEEEvNT_6ParamsE --------------------------
	.section	.text._ZN7cutlass13device_kernelIN5flash11enable_sm90INS1_16FlashAttnFwdSm90INS1_25CollectiveMainloopFwdSm90ILi2EN4cute5tupleIJNS5_1CILi1EEES8_S8_EEENS6_IJNS7_ILi128EEENS7_ILi96EEENS7_ILi64EEEEEELi256ENS_10bfloat16_tEfNS_4arch4Sm90ELb0ELb1ELb0ELb1ELb0ELb1ELb0ELb1ELb0ELb0ELb0ELb0EEENS1_21CollectiveEpilogueFwdINS6_IJSA_NS7_ILi256EEESB_EEES9_SE_SG_Li256ELb1ELb0ELb0ELb0EEENS1_36VarlenDynamicPersistentTileSchedulerILi128ELi96ELi256ELi32ELb0ELb0ELb1ELb1ELb0ELb1EEEEEEEEEvNT_6ParamsE,"ax",@progbits
	.align	128
.text._ZN7cutlass13device_kernelIN5flash11enable_sm90INS1_16FlashAttnFwdSm90INS1_25CollectiveMainloopFwdSm90ILi2EN4cute5tupleIJNS5_1CILi1EEES8_S8_EEENS6_IJNS7_ILi128EEENS7_ILi96EEENS7_ILi64EEEEEELi256ENS_10bfloat16_tEfNS_4arch4Sm90ELb0ELb1ELb0ELb1ELb0ELb1ELb0ELb1ELb0ELb0ELb0ELb0EEENS1_21CollectiveEpilogueFwdINS6_IJSA_NS7_ILi256EEESB_EEES9_SE_SG_Li256ELb1ELb0ELb0ELb0EEENS1_36VarlenDynamicPersistentTileSchedulerILi128ELi96ELi256ELi32ELb0ELb0ELb1ELb1ELb0ELb1EEEEEEEEEvNT_6ParamsE:
        .type           _ZN7cutlass13device_kernelIN5flash11enable_sm90INS1_16FlashAttnFwdSm90INS1_25CollectiveMainloopFwdSm90ILi2EN4cute5tupleIJNS5_1CILi1EEES8_S8_EEENS6_IJNS7_ILi128EEENS7_ILi96EEENS7_ILi64EEEEEELi256ENS_10bfloat16_tEfNS_4arch4Sm90ELb0ELb1ELb0ELb1ELb0ELb1ELb0ELb1ELb0ELb0ELb0ELb0EEENS1_21CollectiveEpilogueFwdINS6_IJSA_NS7_ILi256EEESB_EEES9_SE_SG_Li256ELb1ELb0ELb0ELb0EEENS1_36VarlenDynamicPersistentTileSchedulerILi128ELi96ELi256ELi32ELb0ELb0ELb1ELb1ELb0ELb1EEEEEEEEEvNT_6ParamsE,@function
        .size           _ZN7cutlass13device_kernelIN5flash11enable_sm90INS1_16FlashAttnFwdSm90INS1_25CollectiveMainloopFwdSm90ILi2EN4cute5tupleIJNS5_1CILi1EEES8_S8_EEENS6_IJNS7_ILi128EEENS7_ILi96EEENS7_ILi64EEEEEELi256ENS_10bfloat16_tEfNS_4arch4Sm90ELb0ELb1ELb0ELb1ELb0ELb1ELb0ELb1ELb0ELb0ELb0ELb0EEENS1_21CollectiveEpilogueFwdINS6_IJSA_NS7_ILi256EEESB_EEES9_SE_SG_Li256ELb1ELb0ELb0ELb0EEENS1_36VarlenDynamicPersistentTileSchedulerILi128ELi96ELi256ELi32ELb0ELb0ELb1ELb1ELb0ELb1EEEEEEEEEvNT_6ParamsE,(.L_x_4724 - _ZN7cutlass13device_kernelIN5flash11enable_sm90INS1_16FlashAttnFwdSm90INS1_25CollectiveMainloopFwdSm90ILi2EN4cute5tupleIJNS5_1CILi1EEES8_S8_EEENS6_IJNS7_ILi128EEENS7_ILi96EEENS7_ILi64EEEEEELi256ENS_10bfloat16_tEfNS_4arch4Sm90ELb0ELb1ELb0ELb1ELb0ELb1ELb0ELb1ELb0ELb0ELb0ELb0EEENS1_21CollectiveEpilogueFwdINS6_IJSA_NS7_ILi256EEESB_EEES9_SE_SG_Li256ELb1ELb0ELb0ELb0EEENS1_36VarlenDynamicPersistentTileSchedulerILi128ELi96ELi256ELi32ELb0ELb0ELb1ELb1ELb0ELb1EEEEEEEEEvNT_6ParamsE)
        .other          _ZN7cutlass13device_kernelIN5flash11enable_sm90INS1_16FlashAttnFwdSm90INS1_25CollectiveMainloopFwdSm90ILi2EN4cute5tupleIJNS5_1CILi1EEES8_S8_EEENS6_IJNS7_ILi128EEENS7_ILi96EEENS7_ILi64EEEEEELi256ENS_10bfloat16_tEfNS_4arch4Sm90ELb0ELb1ELb0ELb1ELb0ELb1ELb0ELb1ELb0ELb0ELb0ELb0EEENS1_21CollectiveEpilogueFwdINS6_IJSA_NS7_ILi256EEESB_EEES9_SE_SG_Li256ELb1ELb0ELb0ELb0EEENS1_36VarlenDynamicPersistentTileSchedulerILi128ELi96ELi256ELi32ELb0ELb0ELb1ELb1ELb0ELb1EEEEEEEEEvNT_6ParamsE,@"STO_CUDA_ENTRY STV_DEFAULT"
_ZN7cutlass13device_kernelIN5flash11enable_sm90INS1_16FlashAttnFwdSm90INS1_25CollectiveMainloopFwdSm90ILi2EN4cute5tupleIJNS5_1CILi1EEES8_S8_EEENS6_IJNS7_ILi128EEENS7_ILi96EEENS7_ILi64EEEEEELi256ENS_10bfloat16_tEfNS_4arch4Sm90ELb0ELb1ELb0ELb1ELb0ELb1ELb0ELb1ELb0ELb0ELb0ELb0EEENS1_21CollectiveEpilogueFwdINS6_IJSA_NS7_ILi256EEESB_EEES9_SE_SG_Li256ELb1ELb0ELb0ELb0EEENS1_36VarlenDynamicPersistentTileSchedulerILi128ELi96ELi256ELi32ELb0ELb0ELb1ELb1ELb0ELb1EEEEEEEEEvNT_6ParamsE:
[----:B------:R-:W0:Y:S02]  /*0000*/  LDC R1, c[0x0][0x28] ;  /* 0x00000a00ff017b82 */ /* 0x000e240000000800 */
[----:B0-----:R-:W-:Y:S01]  /*0010*/  VIADD R1, R1, 0xffffffd0 ;  /* 0xffffffd001017836 */ /* 0x001fe20000000000 */
[----:B------:R-:W0:Y:S01]  /*0020*/  S2R R3, SR_TID.X ;  /* 0x0000000000037919 */ /* 0x000e220000002100 */
[----:B------:R-:W-:Y:S01]  /*0030*/  ELECT P0, URZ, PT ;  /* 0x00000000003f782f */ /* 0x000fe20003800000 */
[----:B------:R-:W-:Y:S01]  /*0040*/  BSSY B0, `(.L_x_1981) ;  /* 0x0000016000007945 */ /* 0x000fe20003800000 */
[----:B0-----:R-:W-:-:S05]  /*0050*/  SHF.R.U32.HI R0, RZ, 0x5, R3 ;  /* 0x00000005ff007819 */ /* 0x001fca0000011603 */
        /* <DEDUP_REMOVED lines=20> */
.L_x_1982:
[----:B------:R-:W-:Y:S05]  /*01a0*/  BSYNC B0 ;  /* 0x0000000000007941 */ /* 0x000fea0003800000 */
.L_x_1981:
[----:B------:R-:W-:Y:S01]  /*01b0*/  VOTEU.ANY UP0, P0 ;  /* 0x00000000003f7886 */ /* 0x000fe20000000100 */
[----:B------:R-:W0:Y:S01]  /*01c0*/  SHFL.IDX PT, R2, R0, RZ, 0x1f ;  /* 0x00001fff00027589 */ /* 0x000e2200000e0000 */
[----:B------:R-:W-:Y:S01]  /*01d0*/  UMOV UR4, 0x1 ;  /* 0x0000000100047882 */ /* 0x000fe20000000000 */
[----:B------:R-:W-:Y:S01]  /*01e0*/  UMOV UR7, 0x100 ;  /* 0x0000010000077882 */ /* 0x000fe20000000000 */
[----:B------:R-:W-:Y:S01]  /*01f0*/  SHF.R.U32.HI R4, RZ, 0x7, R3 ;  /* 0x00000007ff047819 */ /* 0x000fe20000011603 */
[----:B------:R-:W1:Y:S01]  /*0200*/  @UP0 S2UR UR8, SR_CgaCtaId ;  /* 0x00000000000809c3 */ /* 0x000e620000008800 */
[----:B------:R-:W-:Y:S01]  /*0210*/  @UP0 UMOV UR6, 0x400 ;  /* 0x0000040000060882 */ /* 0x000fe20000000000 */
[----:B------:R-:W-:-:S04]  /*0220*/  @UP0 UIADD3 UR4, -UR4, 0x100000, URZ ;  /* 0x0010000004040890 */ /* 0x000fc8000fffe13f */
[----:B------:R-:W-:Y:S02]  /*0230*/  @UP0 USHF.L.U32 UR5, UR4, 0xb, URZ ;  /* 0x0000000b04050899 */ /* 0x000fe4000800063f */
[----:B------:R-:W-:Y:S01]  /*0240*/  @UP0 USHF.L.U32 UR4, UR4, 0x1, URZ ;  /* 0x0000000104040899 */ /* 0x000fe2000800063f */
[----:B------:R-:W-:Y:S01]  /*0250*/  VOTEU.ANY UP1, P0 ;  /* 0x00000000003f7886 */ /* 0x000fe20000020100 */
[----:B0-----:R-:W-:Y:S02]  /*0260*/  ISETP.NE.AND P1, PT, R2, RZ, PT ;  /* 0x000000ff0200720c */ /* 0x001fe40003f25270 */
[----:B------:R0:W2:Y:S01]  /*0270*/  SHFL.IDX PT, R2, R4, RZ, 0x1f ;  /* 0x00001fff04027589 */ /* 0x0000a200000e0000 */
[----:B-1----:R-:W-:Y:S02]  /*0280*/  @UP0 ULEA UR8, UR8, UR6, 0x18 ;  /* 0x0000000608080291 */ /* 0x002fe4000f8ec03f */
[----:B------:R-:W-:-:S04]  /*0290*/  @UP0 UIADD3 UR6, -UR7, 0x100000, URZ ;  /* 0x0010000007060890 */ /* 0x000fc8000fffe13f */
[----:B------:R-:W-:Y:S02]  /*02a0*/  @UP0 USHF.L.U32 UR7, UR6, 0xb, URZ ;  /* 0x0000000b06070899 */ /* 0x000fe4000800063f */
[----:B------:R-:W-:Y:S01]  /*02b0*/  @UP0 USHF.L.U32 UR6, UR6, 0x1, URZ ;  /* 0x0000000106060899 */ /* 0x000fe2000800063f */
[----:B------:R-:W-:Y:S01]  /*02c0*/  VOTEU.ANY UP0, P0 ;  /* 0x00000000003f7886 */ /* 0x000fe20000000100 */
[----:B------:R-:W1:Y:S04]  /*02d0*/  FENCE.VIEW.ASYNC.S ;  /* 0x00000000000073c6 */ /* 0x000e680000000000 */
[----:B-1----:R0:W1:Y:S06]  /*02e0*/  @UP0 SYNCS.EXCH.64 URZ, [UR8+0x22800], UR4 ;  /* 0x02280004083f05b2 */ /* 0x00206c0008000100 */
[----:B------:R0:W3:Y:S02]  /*02f0*/  @UP1 SYNCS.EXCH.64 URZ, [UR8+0x22820], UR6 ;  /* 0x02282006083f15b2 */ /* 0x0000e40008000100 */
[----:B0-----:R-:W-:Y:S05]  /*0300*/  @P1 BRA `(.L_x_1983) ;  /* 0x0000000000481947 */ /* 0x001fea0003800000 */
[----:B------:R-:W0:Y:S01]  /*0310*/  S2UR UR5, SR_CgaCtaId ;  /* 0x00000000000579c3 */ /* 0x000e220000008800 */
        /* <DEDUP_REMOVED lines=15> */
[----:B------:R0:W0:Y:S01]  /*0410*/  SYNCS.EXCH.64 URZ, [UR8+0x22848], UR4 ;  /* 0x02284804083f75b2 */ /* 0x0000220008000100 */
[----:B------:R-:W-:Y:S01]  /*0420*/  NOP ;  /* 0x0000000000007918 */ /* 0x000fe20000000000 */
.L_x_1983:
[----:B------:R-:W5:Y:S01]  /*0430*/  SHFL.IDX PT, R4, R0, RZ, 0x1f ;  /* 0x00001fff00047589 */ /* 0x000f6200000e0000 */
[----:B------:R-:W-:Y:S01]  /*0440*/  NOP ;  /* 0x0000000000007918 */ /* 0x000fe20000000000 */
[----:B-----5:R-:W-:-:S13]  /*0450*/  ISETP.NE.AND P0, PT, R4, RZ, PT ;  /* 0x000000ff0400720c */ /* 0x020fda0003f05270 */
        /* <DEDUP_REMOVED lines=17> */
[----:B------:R0:W0:Y:S01]  /*0570*/  SYNCS.EXCH.64 URZ, [UR8+0x22868], UR6 ;  /* 0x02286806083f75b2 */ /* 0x0000220008000100 */
[----:B------:R-:W-:Y:S01]  /*0580*/  NOP ;  /* 0x0000000000007918 */ /* 0x000fe20000000000 */
.L_x_1984:
[----:B------:R-:W5:Y:S01]  /*0590*/  SHFL.IDX PT, R4, R0, RZ, 0x1f ;  /* 0x00001fff00047589 */ /* 0x000f6200000e0000 */
[----:B------:R-:W-:Y:S01]  /*05a0*/  NOP ;  /* 0x0000000000007918 */ /* 0x000fe20000000000 */
[----:B-----5:R-:W-:-:S13]  /*05b0*/  ISETP.NE.AND P0, PT, R4, RZ, PT ;  /* 0x000000ff0400720c */ /* 0x020fda0003f05270 */
        /* <DEDUP_REMOVED lines=13> */
[----:B------:R0:W0:Y:S01]  /*0690*/  SYNCS.EXCH.64 URZ, [UR6+0x22888], UR4 ;  /* 0x02288804063f75b2 */ /* 0x0000220008000100 */
[----:B------:R-:W-:Y:S01]  /*06a0*/  NOP ;  /* 0x0000000000007918 */ /* 0x000fe20000000000 */
.L_x_1985:
        /* <DEDUP_REMOVED lines=22> */
.L_x_1986:
        /* <DEDUP_REMOVED lines=22> */
.L_x_1987:
[----:B--2---:R-:W-:Y:S01]  /*0970*/  ISETP.NE.AND P0, PT, R2, RZ, PT ;  /* 0x000000ff0200720c */ /* 0x004fe20003f05270 */
[----:B------:R-:W-:Y:S01]  /*0980*/  IMAD.MOV.U32 R2, RZ, RZ, 0x1 ;  /* 0x00000001ff027424 */ /* 0x000fe200078e00ff */
[----:B------:R-:W-:Y:S01]  /*0990*/  NOP ;  /* 0x0000000000007918 */ /* 0x000fe20000000000 */
[----:B------:R-:W-:Y:S01]  /*09a0*/  ULDC.64 UR40, c[0x0][0x208] ;  /* 0x0000820000287ab9 */ /* 0x000fe20000000a00 */
[----:B------:R-:W-:Y:S02]  /*09b0*/  BSSY B7, `(.L_x_1988) ;  /* 0x0001d0a000077945 */ /* 0x000fe40003800000 */
[----:B------:R-:W-:-:S05]  /*09c0*/  SEL R2, R2, 0x2, !P0 ;  /* 0x0000000202027807 */ /* 0x000fca0004000000 */
[----:B------:R2:W-:Y:S01]  /*09d0*/  STL [R1+0x28], R2 ;  /* 0x0000280201007387 */ /* 0x0005e20000100800 */
[----:B01-34-:R-:W-:Y:S06]  /*09e0*/  BAR.SYNC.DEFER_BLOCKING 0x0 ;  /* 0x0000000000007b1d */ /* 0x01bfec0000010000 */
[----:B------:R-:W-:Y:S05]  /*09f0*/  @!P0 BRA `(.L_x_1989) ;  /* 0x0000016c00dc8947 */ /* 0x000fea0003800000 */
.L_x_1990:
[----:B------:R-:W-:-:S08]  /*0a00*/  NOP ;  /* 0x0000000000007918 */ /* 0x000fd00000000000 */
[----:B------:R-:W0:Y:S02]  /*0a10*/  USETMAXREG.TRY_ALLOC.CTAPOOL UP0, 0xf0 ;  /* 0x000000f0000079c8 */ /* 0x000e240008000600 */
[----:B0-----:R-:W-:-:S13]  /*0a20*/  PLOP3.LUT P0, PT, PT, PT, UP0, 0x80, 0x0 ;  /* 0x000000000000781c */ /* 0x001fda0003f0f008 */
[----:B------:R-:W-:Y:S05]  /*0a30*/  @!P0 BRA `(.L_x_1990) ;  /* 0xfffffffc00f08947 */ /* 0x000fea000383ffff */
[----:B------:R-:W-:Y:S01]  /*0a40*/  SHF.R.U32.HI R0, RZ, 0x7, R3 ;  /* 0x00000007ff007819 */ /* 0x000fe20000011603 */
[----:B------:R-:W0:Y:S08]  /*0a50*/  S2UR UR5, SR_CgaCtaId ;  /* 0x00000000000579c3 */ /* 0x000e300000008800 */
[----:B------:R-:W-:Y:S06]  /*0a60*/  BAR.ARV 0x8, 0x120 ;  /* 0x0204800000007b1d */ /* 0x000fec0000002000 */
[----:B------:R-:W-:Y:S01]  /*0a70*/  ISETP.NE.AND P0, PT, R0, 0x1, PT ;  /* 0x000000010000780c */ /* 0x000fe20003f05270 */
[----:B------:R-:W-:Y:S01]  /*0a80*/  UMOV UR4, 0x400 ;  /* 0x0000040000047882 */ /* 0x000fe20000000000 */
[----:B--2---:R-:W-:-:S11]  /*0a90*/  LOP3.LUT R2, R2, 0xffdfffff, RZ, 0xc0, !PT ;  /* 0xffdfffff02027812 */ /* 0x004fd600078ec0ff */
[----:B------:R-:W-:Y:S06]  /*0aa0*/  @!P0 BAR.ARV 0x9, 0x100 ;  /* 0x0244000000008b1d */ /* 0x000fec0000002000 */
[----:B0-----:R-:W-:Y:S01]  /*0ab0*/  ULEA UR4, UR5, UR4, 0x18 ;  /* 0x0000000405047291 */ /* 0x001fe2000f8ec03f */
[----:B------:R-:W-:Y:S01]  /*0ac0*/  @P0 LOP3.LUT R2, R2, 0x200000, RZ, 0xfc, !PT ;  /* 0x0020000002020812 */ /* 0x000fe200078efcff */
[----:B------:R-:W-:Y:S04]  /*0ad0*/  BAR.SYNC.DEFER_BLOCKING 0x5, 0x120 ;  /* 0x0144800000007b1d */ /* 0x000fe80000010000 */
[----:B------:R-:W-:-:S02]  /*0ae0*/  IMAD.U32 R17, RZ, RZ, UR4 ;  /* 0x00000004ff117e24 */ /* 0x000fc4000f8e00ff */
[----:B------:R-:W-:-:S03]  /*0af0*/  ULDC UR4, c[0x0][0xc14] ;  /* 0x0003050000047ab9 */ /* 0x000fc60000000800 */
[----:B------:R-:W0:Y:S01]  /*0b00*/  LDS.128 R204, [R17+0x228d0] ;  /* 0x0228d00011cc7984 */ /* 0x000e220000000c00 */
[----:B------:R-:W-:Y:S06]  /*0b10*/  BAR.ARV 0x4, 0x120 ;  /* 0x0104800000007b1d */ /* 0x000fec0000002000 */
[----:B0-----:R-:W-:-:S13]  /*0b20*/  ISETP.GE.AND P0, PT, R207, UR4, PT ;  /* 0x00000004cf007c0c */ /* 0x001fda000bf06270 */
[----:B------:R-:W-:Y:S05]  /*0b30*/  @P0 BRA `(.L_x_1991) ;  /* 0x000001cc00c40947 */ /* 0x000fea0003800000 */
[----:B------:R-:W2:Y:S01]  /*0b40*/  LDL.LU R13, [R1+0x28] ;  /* 0x00002800010d7983 */ /* 0x000ea20000300800 */
[----:B------:R-:W-:Y:S02]  /*0b50*/  VIADD R12, R3, 0xffffff80 ;  /* 0xffffff80030c7836 */ /* 0x000fe40000000000 */
[----:B------:R-:W-:Y:S02]  /*0b60*/  IMAD.MOV.U32 R233, RZ, RZ, RZ ;  /* 0x000000ffffe97224 */ /* 0x000fe400078e00ff */
[----:B------:R-:W-:Y:S01]  /*0b70*/  IMAD.MOV.U32 R18, RZ, RZ, RZ ;  /* 0x000000ffff127224 */ /* 0x000fe200078e00ff */
[----:B------:R-:W-:Y:S01]  /*0b80*/  SHF.R.S32.HI R0, RZ, 0x1f, R12 ;  /* 0x0000001fff007819 */ /* 0x000fe2000001140c */
[----:B------:R-:W-:Y:S02]  /*0b90*/  IMAD.MOV.U32 R201, RZ, RZ, RZ ;  /* 0x000000ffffc97224 */ /* 0x000fe400078e00ff */
[----:B------:R-:W-:Y:S01]  /*0ba0*/  IMAD.MOV.U32 R22, RZ, RZ, RZ ;  /* 0x000000ffff167224 */ /* 0x000fe200078e00ff */
[CC--:B------:R-:W-:Y:S01]  /*0bb0*/  LEA.HI R3, R0.reuse, R12.reuse, RZ, 0x7 ;  /* 0x0000000c00037211 */ /* 0x0c0fe200078f38ff */
[----:B------:R-:W-:Y:S01]  /*0bc0*/  IMAD.MOV.U32 R16, RZ, RZ, RZ ;  /* 0x000000ffff107224 */ /* 0x000fe200078e00ff */
[----:B------:R-:W-:-:S02]  /*0bd0*/  LEA.HI R223, R0, R12, RZ, 0x5 ;  /* 0x0000000c00df7211 */ /* 0x000fc400078f28ff */
        /* <DEDUP_REMOVED lines=14> */
[----:B------:R-:W-:Y:S02]  /*0cc0*/  LEA.HI R4, R0, R12, RZ, 0x4 ;  /* 0x0000000c00047211 */ /* 0x000fe400078f20ff */
[----:B------:R-:W-:Y:S02]  /*0cd0*/  LOP3.LUT R10, R7, 0xfffffff8, RZ, 0xc0, !PT ;  /* 0xfffffff8070a7812 */ /* 0x000fe400078ec0ff */
[----:B------:R-:W-:Y:S02]  /*0ce0*/  SHF.R.S32.HI R7, RZ, 0x4, R4 ;  /* 0x00000004ff077819 */ /* 0x000fe40000011404 */
[----:B------:R-:W-:Y:S01]  /*0cf0*/  LOP3.LUT R8, R8, 0x7ffffffc, RZ, 0xc0, !PT ;  /* 0x7ffffffc08087812 */ /* 0x000fe200078ec0ff */
[----:B------:R-:W-:Y:S01]  /*0d00*/  IMAD.IADD R10, R5, 0x1, -R10 ;  /* 0x00000001050a7824 */ /* 0x000fe200078e0a0a */
[----:B------:R-:W-:-:S02]  /*0d10*/  LOP3.LUT R5, R4, 0x3fffff0, RZ, 0xc0, !PT ;  /* 0x03fffff004057812 */ /* 0x000fc400078ec0ff */
[----:B------:R-:W-:Y:S01]  /*0d20*/  LEA.HI R4, R4, R7, RZ, 0x1 ;  /* 0x0000000704047211 */ /* 0x000fe200078f08ff */
[----:B------:R-:W-:Y:S02]  /*0d30*/  IMAD R10, R9, 0x10, R10 ;  /* 0x00000010090a7824 */ /* 0x000fe400078e020a */
[----:B------:R-:W-:Y:S01]  /*0d40*/  IMAD.IADD R8, R11, 0x1, -R8 ;  /* 0x000000010b087824 */ /* 0x000fe200078e0a08 */
[----:B------:R-:W-:Y:S01]  /*0d50*/  LOP3.LUT R6, R4, 0x1ffffffe, RZ, 0xc0, !PT ;  /* 0x1ffffffe04067812 */ /* 0x000fe200078ec0ff */
[----:B------:R-:W-:Y:S02]  /*0d60*/  IMAD R3, R3, 0x40, R10 ;  /* 0x0000004003037824 */ /* 0x000fe400078e020a */
[----:B------:R-:W-:Y:S02]  /*0d70*/  IMAD.IADD R4, R12, 0x1, -R5 ;  /* 0x000000010c047824 */ /* 0x000fe400078e0a05 */
[----:B------:R-:W-:Y:S01]  /*0d80*/  IMAD.IADD R6, R7, 0x1, -R6 ;  /* 0x0000000107067824 */ /* 0x000fe200078e0a06 */
[----:B------:R0:W-:Y:S01]  /*0d90*/  STL [R1+0x10], R3 ;  /* 0x0000100301007387 */ /* 0x0001e20000100800 */
[----:B------:R-:W-:-:S02]  /*0da0*/  IMAD R5, R223, 0x10, R4 ;  /* 0x00000010df057824 */ /* 0x000fc400078e0204 */
[----:B------:R-:W-:Y:S02]  /*0db0*/  IMAD.SHL.U32 R23, R8, 0x2, RZ ;  /* 0x0000000208177824 */ /* 0x000fe400078e00ff */
[----:B------:R-:W-:Y:S01]  /*0dc0*/  IMAD R7, R5, 0x8, R6 ;  /* 0x0000000805077824 */ /* 0x000fe200078e0206 */
[CC--:B0-----:R-:W-:Y:S02]  /*0dd0*/  LEA.HI R3, R0.reuse, R12.reuse, RZ, 0x2 ;  /* 0x0000000c00037211 */ /* 0x0c1fe400078f10ff */
[----:B------:R-:W-:Y:S02]  /*0de0*/  LEA.HI R0, R0, R12, RZ, 0x3 ;  /* 0x0000000c00007211 */ /* 0x000fe400078f18ff */
[--C-:B------:R-:W-:Y:S02]  /*0df0*/  SHF.R.S32.HI R19, RZ, 0x2, R3.reuse ;  /* 0x00000002ff137819 */ /* 0x100fe40000011403 */
[----:B------:R-:W-:Y:S02]  /*0e00*/  LOP3.LUT R237, R3, 0xfffffffc, RZ, 0xc0, !PT ;  /* 0xfffffffc03ed7812 */ /* 0x000fe400078ec0ff */
[----:B------:R-:W-:Y:S01]  /*0e10*/  SHF.R.S32.HI R4, RZ, 0x1f, R3 ;  /* 0x0000001fff047819 */ /* 0x000fe20000011403 */
[----:B------:R-:W-:Y:S01]  /*0e20*/  VIADD R232, R19, 0x40 ;  /* 0x0000004013e87836 */ /* 0x000fe20000000000 */
[----:B------:R-:W-:Y:S01]  /*0e30*/  SHF.R.S32.HI R220, RZ, 0x3, R0 ;  /* 0x00000003ffdc7819 */ /* 0x000fe20000011400 */
[----:B------:R-:W-:Y:S01]  /*0e40*/  IMAD.IADD R237, R12, 0x1, -R237 ;  /* 0x000000010ced7824 */ /* 0x000fe200078e0aed */
[----:B------:R-:W-:Y:S01]  /*0e50*/  LOP3.LUT R0, R0, 0x1ffffff8, RZ, 0xc0, !PT ;  /* 0x1ffffff800007812 */ /* 0x000fe200078ec0ff */
[----:B------:R-:W-:Y:S01]  /*0e60*/  IMAD.SHL.U32 R219, R232, 0x40, RZ ;  /* 0x00000040e8db7824 */ /* 0x000fe200078e00ff */
[----:B------:R-:W-:Y:S01]  /*0e70*/  SHF.R.S32.HI R3, RZ, 0x1f, R232 ;  /* 0x0000001fff037819 */ /* 0x000fe200000114e8 */
[----:B------:R-:W-:Y:S01]  /*0e80*/  IMAD.SHL.U32 R6, R237, 0x8, RZ ;  /* 0x00000008ed067824 */ /* 0x000fe200078e00ff */
[----:B------:R-:W-:Y:S01]  /*0e90*/  LEA.HI R4, R4, R19, RZ, 0x3 ;  /* 0x0000001304047211 */ /* 0x000fe200078f18ff */
[----:B------:R-:W-:Y:S01]  /*0ea0*/  IMAD.IADD R0, R12, 0x1, -R0 ;  /* 0x000000010c007824 */ /* 0x000fe200078e0a00 */
[----:B------:R-:W-:-:S02]  /*0eb0*/  LEA.HI R3, R3, R232, RZ, 0x3 ;  /* 0x000000e803037211 */ /* 0x000fc400078f18ff */
[----:B------:R-:W-:Y:S01]  /*0ec0*/  LOP3.LUT R219, R219, 0x1c0, RZ, 0xc0, !PT ;  /* 0x000001c0dbdb7812 */ /* 0x000fe200078ec0ff */
[----:B------:R-:W-:Y:S01]  /*0ed0*/  IMAD.SHL.U32 R211, R0, 0x8, RZ ;  /* 0x0000000800d37824 */ /* 0x000fe200078e00ff */
[----:B------:R-:W-:Y:S01]  /*0ee0*/  LOP3.LUT R4, R4, 0xfffffff8, RZ, 0xc0, !PT ;  /* 0xfffffff804047812 */ /* 0x000fe200078ec0ff */
[----:B------:R-:W-:Y:S01]  /*0ef0*/  IMAD.SHL.U32 R3, R3, 0x40, RZ ;  /* 0x0000004003037824 */ /* 0x000fe200078e00ff */
[----:B------:R-:W-:Y:S02]  /*0f00*/  LOP3.LUT R5, R219, 0x38, R6, 0xf8, !PT ;  /* 0x00000038db057812 */ /* 0x000fe400078ef806 */
[----:B------:R-:W-:Y:S01]  /*0f10*/  SHF.R.U32.HI R9, RZ, 0x3, R219 ;  /* 0x00000003ff097819 */ /* 0x000fe200000116db */
[----:B------:R-:W-:Y:S01]  /*0f20*/  IMAD.IADD R4, R19, 0x1, -R4 ;  /* 0x0000000113047824 */ /* 0x000fe200078e0a04 */
[----:B------:R-:W-:Y:S01]  /*0f30*/  LOP3.LUT R224, R3, 0xfffffe00, RZ, 0xc0, !PT ;  /* 0xfffffe0003e07812 */ /* 0x000fe200078ec0ff */
[----:B------:R-:W-:Y:S01]  /*0f40*/  IMAD.SHL.U32 R3, R7, 0x8, RZ ;  /* 0x0000000807037824 */ /* 0x000fe200078e00ff */
[----:B------:R-:W-:-:S02]  /*0f50*/  SHF.R.S32.HI R234, RZ, 0x1f, R19 ;  /* 0x0000001fffea7819 */ /* 0x000fc40000011413 */
[----:B------:R-:W-:Y:S01]  /*0f60*/  LOP3.LUT R0, R224, R5, R9, 0xf6, !PT ;  /* 0x00000005e0007212 */ /* 0x000fe200078ef609 */
[----:B------:R0:W-:Y:S01]  /*0f70*/  STL [R1+0x4], R4 ;  /* 0x0000040401007387 */ /* 0x0001e20000100800 */
[----:B------:R-:W-:-:S03]  /*0f80*/  SHF.R.S32.HI R236, RZ, 0x1f, R232 ;  /* 0x0000001fffec7819 */ /* 0x000fc600000114e8 */
[----:B------:R-:W-:Y:S01]  /*0f90*/  IMAD R0, R0, 0x2, R17 ;  /* 0x0000000200007824 */ /* 0x000fe200078e0211 */
[----:B------:R0:W-:Y:S04]  /*0fa0*/  STL [R1+0x14], R3 ;  /* 0x0000140301007387 */ /* 0x0001e80000100800 */
[----:B------:R0:W-:Y:S02]  /*0fb0*/  STL [R1+0xc], R0 ;  /* 0x00000c0001007387 */ /* 0x0001e40000100800 */
[----:B0-2---:R-:W-:-:S07]  /*0fc0*/  LOP3.LUT R200, R13, 0x1, RZ, 0xfc, !PT ;  /* 0x000000010dc87812 */ /* 0x005fce00078efcff */
.L_x_2204:
[----:B------:R-:W-:Y:S05]  /*0fd0*/  YIELD ;  /* 0x0000000000007946 */ /* 0x000fea0003800000 */
[----:B------:R-:W-:Y:S01]  /*0fe0*/  ULDC.64 UR4, c[0x0][0xa28] ;  /* 0x00028a0000047ab9 */ /* 0x000fe20000000a00 */
[----:B0--345:R-:W0:Y:S01]  /*0ff0*/  LDC.64 R6, c[0x0][0xa08] ;  /* 0x00028200ff067b82 */ /* 0x039e220000000a00 */
[----:B------:R-:W-:Y:S01]  /*1000*/  ISETP.NE.U32.AND P1, PT, RZ, UR4, PT ;  /* 0x00000004ff007c0c */ /* 0x000fe2000bf25070 */
[----:B------:R-:W-:Y:S02]  /*1010*/  IMAD.MOV.U32 R3, RZ, RZ, RZ ;  /* 0x000000ffff037224 */ /* 0x000fe400078e00ff */
[----:B------:R-:W-:Y:S01]  /*1020*/  IMAD.MOV.U32 R25, RZ, RZ, RZ ;  /* 0x000000ffff197224 */ /* 0x000fe200078e00ff */
[----:B------:R-:W-:Y:S01]  /*1030*/  ISETP.NE.AND.EX P1, PT, RZ, UR5, PT, P1 ;  /* 0x00000005ff007c0c */ /* 0x000fe2000bf25310 */
[----:B------:R-:W-:-:S02]  /*1040*/  ULDC.64 UR4, c[0x0][0xa18] ;  /* 0x0002860000047ab9 */ /* 0x000fc40000000a00 */
[----:B------:R-:W-:-:S04]  /*1050*/  ISETP.NE.U32.AND P2, PT, RZ, UR4, PT ;  /* 0x00000004ff007c0c */ /* 0x000fc8000bf45070 */
[----:B------:R-:W-:Y:S01]  /*1060*/  ISETP.NE.AND.EX P2, PT, RZ, UR5, PT, P2 ;  /* 0x00000005ff007c0c */ /* 0x000fe2000bf45320 */
[----:B------:R-:W-:Y:S02]  /*1070*/  ULDC.64 UR4, c[0x0][0xa08] ;  /* 0x0002820000047ab9 */ /* 0x000fe40000000a00 */
[----:B------:R-:W-:-:S03]  /*1080*/  ISETP.NE.U32.AND P0, PT, RZ, UR4, PT ;  /* 0x00000004ff007c0c */ /* 0x000fc6000bf05070 */
[----:B-1----:R-:W1:Y:S01]  /*1090*/  @P1 LDC.64 R4, c[0x0][0xa28] ;  /* 0x00028a00ff041b82 */ /* 0x002e620000000a00 */
[----:B------:R-:W-:Y:S01]  /*10a0*/  ISETP.NE.AND.EX P0, PT, RZ, UR5, PT, P0 ;  /* 0x00000005ff007c0c */ /* 0x000fe2000bf05300 */
[----:B0-----:R-:W-:-:S06]  /*10b0*/  IMAD.WIDE R10, R207, 0x4, R6 ;  /* 0x00000004cf0a7825 */ /* 0x001fcc00078e0206 */
[----:B------:R-:W0:Y:S01]  /*10c0*/  @P2 LDC.64 R8, c[0x0][0xa18] ;  /* 0x00028600ff082b82 */ /* 0x000e220000000a00 */
[----:B------:R-:W-:Y:S02]  /*10d0*/  ULDC UR4, c[0x0][0x288] ;  /* 0x0000a20000047ab9 */ /* 0x000fe40000000800 */
[----:B------:R-:W-:Y:S01]  /*10e0*/  IMAD.U32 R203, RZ, RZ, UR4 ;  /* 0x00000004ffcb7e24 */ /* 0x000fe2000f8e00ff */
[----:B------:R-:W-:Y:S02]  /*10f0*/  ULDC.64 UR4, c[0x0][0x3f8] ;  /* 0x0000fe0000047ab9 */ /* 0x000fe40000000a00 */
[----:B------:R2:W5:Y:S01]  /*1100*/  @P0 LDG.E R25, desc[UR40][R10.64] ;  /* 0x000000280a190981 */ /* 0x000562000c1e1900 */
[----:B-1----:R-:W-:-:S05]  /*1110*/  @P1 IMAD.WIDE R4, R207, 0x4, R4 ;  /* 0x00000004cf041825 */ /* 0x002fca00078e0204 */
[----:B------:R2:W5:Y:S01]  /*1120*/  @P1 LDG.E R3, desc[UR40][R4.64] ;  /* 0x0000002804031981 */ /* 0x000562000c1e1900 */
[----:B0-----:R-:W-:-:S05]  /*1130*/  @P2 IMAD.WIDE R6, R207, 0x4, R8 ;  /* 0x00000004cf062825 */ /* 0x001fca00078e0208 */
        /* <DEDUP_REMOVED lines=9> */
[----:B------:R-:W-:Y:S01]  /*11d0*/  IMAD.U32 R24, RZ, RZ, UR4 ;  /* 0x00000004ff187e24 */ /* 0x000fe2000f8e00ff */
[----:B--2---:R-:W-:Y:S06]  /*11e0*/  @P2 BRA `(.L_x_1992) ;  /* 0x0000000000242947 */ /* 0x004fec0003800000 */
        /* <DEDUP_REMOVED lines=9> */
.L_x_1992:
[----:B------:R-:W-:Y:S01]  /*1280*/  ULDC.64 UR4, c[0x0][0xa20] ;  /* 0x0002880000047ab9 */ /* 0x000fe20000000a00 */
[----:B------:R-:W-:Y:S01]  /*1290*/  IMAD.MOV.U32 R235, RZ, RZ, R205 ;  /* 0x000000ffffeb7224 */ /* 0x000fe200078e00cd */
[----:B------:R-:W-:Y:S01]  /*12a0*/  ISETP.NE.U32.AND P1, PT, RZ, UR4, PT ;  /* 0x00000004ff007c0c */ /* 0x000fe2000bf25070 */
[----:B------:R-:W-:Y:S02]  /*12b0*/  IMAD.MOV.U32 R225, RZ, RZ, R206 ;  /* 0x000000ffffe17224 */ /* 0x000fe400078e00ce */
[----:B------:R-:W-:Y:S01]  /*12c0*/  IMAD.MOV.U32 R226, RZ, RZ, R207 ;  /* 0x000000ffffe27224 */ /* 0x000fe200078e00cf */
[----:B------:R-:W-:-:S13]  /*12d0*/  ISETP.NE.AND.EX P1, PT, RZ, UR5, PT, P1 ;  /* 0x00000005ff007c0c */ /* 0x000fda000bf25310 */
[----:B------:R-:W-:Y:S05]  /*12e0*/  @!P1 BRA `(.L_x_1993) ;  /* 0x0000000000109947 */ /* 0x000fea0003800000 */
[----:B------:R-:W0:Y:S02]  /*12f0*/  LDC.64 R4, c[0x0][0xa20] ;  /* 0x00028800ff047b82 */ /* 0x000e240000000a00 */
[----:B0-----:R-:W-:-:S05]  /*1300*/  IMAD.WIDE R4, R207, 0x4, R4 ;  /* 0x00000004cf047825 */ /* 0x001fca00078e0204 */
[----:B------:R0:W5:Y:S01]  /*1310*/  LDG.E R24, desc[UR40][R4.64] ;  /* 0x0000002804187981 */ /* 0x000162000c1e1900 */
[----:B------:R-:W-:Y:S05]  /*1320*/  BRA `(.L_x_1994) ;  /* 0x0000000000107947 */ /* 0x000fea0003800000 */
.L_x_1993:
[----:B------:R-:W-:Y:S05]  /*1330*/  @!P0 BRA `(.L_x_1994) ;  /* 0x00000000000c8947 */ /* 0x000fea0003800000 */
[----:B------:R-:W2:Y:S04]  /*1340*/  LDG.E R5, desc[UR40][R10.64] ;  /* 0x000000280a057981 */ /* 0x000ea8000c1e1900 */
[----:B------:R-:W2:Y:S02]  /*1350*/  LDG.E R24, desc[UR40][R10.64+0x4] ;  /* 0x000004280a187981 */ /* 0x000ea4000c1e1900 */
[----:B--2---:R-:W-:-:S07]  /*1360*/  IMAD.IADD R24, R24, 0x1, -R5 ;  /* 0x0000000118187824 */ /* 0x004fce00078e0a05 */
.L_x_1994:
[----:B------:R-:W-:Y:S01]  /*1370*/  ULDC.64 UR4, c[0x0][0xa10] ;  /* 0x0002840000047ab9 */ /* 0x000fe20000000a00 */
[----:B------:R-:W1:Y:S01]  /*1380*/  LDC.64 R10, c[0x0][0x9e0] ;  /* 0x00027800ff0a7b82 */ /* 0x000e620000000a00 */
[----:B------:R-:W-:-:S04]  /*1390*/  ISETP.NE.U32.AND P0, PT, RZ, UR4, PT ;  /* 0x00000004ff007c0c */ /* 0x000fc8000bf05070 */
[----:B------:R-:W-:Y:S01]  /*13a0*/  ISETP.NE.AND.EX P0, PT, RZ, UR5, PT, P0 ;  /* 0x00000005ff007c0c */ /* 0x000fe2000bf05300 */
[----:B------:R-:W-:Y:S02]  /*13b0*/  ULDC.64 UR4, c[0x0][0xa30] ;  /* 0x00028c0000047ab9 */ /* 0x000fe40000000a00 */
[----:B------:R-:W-:-:S04]  /*13c0*/  ISETP.NE.U32.AND P1, PT, RZ, UR4, PT ;  /* 0x00000004ff007c0c */ /* 0x000fc8000bf25070 */
[----:B------:R-:W-:-:S06]  /*13d0*/  ISETP.NE.AND.EX P1, PT, RZ, UR5, PT, P1 ;  /* 0x00000005ff007c0c */ /* 0x000fcc000bf25310 */
[----:B0-----:R-:W0:Y:S08]  /*13e0*/  @P0 LDC.64 R4, c[0x0][0xa10] ;  /* 0x00028400ff040b82 */ /* 0x001e300000000a00 */
[----:B------:R-:W2:Y:S01]  /*13f0*/  @P1 LDC.64 R6, c[0x0][0xa30] ;  /* 0x00028c00ff061b82 */ /* 0x000ea20000000a00 */
[----:B0-----:R-:W-:-:S05]  /*1400*/  @P0 IMAD.WIDE R4, R207, 0x4, R4 ;  /* 0x00000004cf040825 */ /* 0x001fca00078e0204 */
[----:B------:R-:W3:Y:S04]  /*1410*/  @P0 LDG.E R0, desc[UR40][R4.64] ;  /* 0x0000002804000981 */ /* 0x000ee8000c1e1900 */
[----:B------:R-:W3:Y:S01]  /*1420*/  @P0 LDG.E R9, desc[UR40][R4.64+0x4] ;  /* 0x0000042804090981 */ /* 0x000ee2000c1e1900 */
[----:B-----5:R-:W-:Y:S02]  /*1430*/  IMAD.MOV.U32 R31, RZ, RZ, R24 ;  /* 0x000000ffff1f7224 */ /* 0x020fe400078e0018 */
[----:B------:R-:W-:Y:S02]  /*1440*/  IMAD.IADD R8, R24, 0x1, -R3 ;  /* 0x0000000118087824 */ /* 0x000fe400078e0a03 */
[----:B--2---:R-:W-:-:S05]  /*1450*/  @P1 IMAD.WIDE R6, R207, 0x4, R6 ;  /* 0x00000004cf061825 */ /* 0x004fca00078e0206 */
[----:B------:R0:W5:Y:S01]  /*1460*/  @P1 LDG.E R31, desc[UR40][R6.64] ;  /* 0x00000028061f1981 */ /* 0x000162000c1e1900 */
[----:B-1----:R-:W-:Y:S02]  /*1470*/  ISETP.GE.AND P1, PT, R11, 0x1, PT ;  /* 0x000000010b00780c */ /* 0x002fe40003f26270 */
[----:B------:R-:W-:Y:S01]  /*1480*/  LEA R65, R205, 0x80, 0x7 ;  /* 0x00000080cd417811 */ /* 0x000fe200078e38ff */
[----:B---3--:R-:W-:-:S04]  /*1490*/  @P0 IMAD.IADD R62, R9, 0x1, -R0 ;  /* 0x00000001093e0824 */ /* 0x008fc800078e0a00 */
[----:B------:R-:W-:-:S04]  /*14a0*/  IMAD.IADD R202, R8, 0x1, R62 ;  /* 0x0000000108ca7824 */ /* 0x000fc800078e023e */
[C---:B------:R-:W-:Y:S01]  /*14b0*/  VIADD R0, R202.reuse, 0x5f ;  /* 0x0000005fca007836 */ /* 0x040fe20000000000 */
[----:B------:R-:W-:-:S03]  /*14c0*/  IADD3 R65, R202, R65, -R203 ;  /* 0x00000041ca417210 */ /* 0x000fc60007ffe8cb */
[----:B------:R-:W-:-:S05]  /*14d0*/  IMAD.HI R0, R0, 0x2aaaaaab, RZ ;  /* 0x2aaaaaab00007827 */ /* 0x000fca00078e02ff */
[----:B------:R-:W-:-:S04]  /*14e0*/  SHF.R.U32.HI R3, RZ, 0x1f, R0 ;  /* 0x0000001fff037819 */ /* 0x000fc80000011600 */
[----:B------:R-:W-:Y:S01]  /*14f0*/  LEA.HI.SX32 R178, R0, R3, 0x1c ;  /* 0x0000000300b27211 */ /* 0x000fe200078fe2ff */
[----:B------:R-:W-:Y:S01]  /*1500*/  IMAD.IADD R0, R65, 0x1, R10 ;  /* 0x0000000141007824 */ /* 0x000fe200078e020a */
[----:B0-----:R-:W-:Y:S06]  /*1510*/  @!P1 BRA `(.L_x_1995) ;  /* 0x0000000000489947 */ /* 0x001fec0003800000 */
[C---:B------:R-:W-:Y:S01]  /*1520*/  ISETP.GT.AND P0, PT, R65.reuse, RZ, PT ;  /* 0x000000ff4100720c */ /* 0x040fe20003f04270 */
[----:B------:R-:W-:Y:S01]  /*1530*/  BSSY B0, `(.L_x_1996) ;  /* 0x000000e000007945 */ /* 0x000fe20003800000 */
[----:B------:R-:W-:-:S11]  /*1540*/  VIADD R3, R65, 0xffffffff ;  /* 0xffffffff41037836 */ /* 0x000fd60000000000 */
[----:B------:R-:W-:Y:S05]  /*1550*/  @P0 BRA `(.L_x_1997) ;  /* 0x00000000001c0947 */ /* 0x000fea0003800000 */
[----:B------:R-:W-:Y:S01]  /*1560*/  ISETP.NE.AND P0, PT, R11, 0x1, PT ;  /* 0x000000010b00780c */ /* 0x000fe20003f05270 */
[----:B------:R-:W-:-:S12]  /*1570*/  IMAD.MOV R3, RZ, RZ, -R65 ;  /* 0x000000ffff037224 */ /* 0x000fd800078e0a41 */
[----:B------:R-:W0:Y:S02]  /*1580*/  @P0 LDC.64 R4, c[0x0][0x9e8] ;  /* 0x00027a00ff040b82 */ /* 0x000e240000000a00 */
[----:B0-----:R-:W-:-:S05]  /*1590*/  @P0 IMAD.HI.U32 R4, R3, R4, RZ ;  /* 0x0000000403040227 */ /* 0x001fca00078e00ff */
[----:B------:R-:W-:-:S04]  /*15a0*/  @P0 SHF.R.U32.HI R3, RZ, R5, R4 ;  /* 0x00000005ff030219 */ /* 0x000fc80000011604 */
[----:B------:R-:W-:Y:S01]  /*15b0*/  LOP3.LUT R3, RZ, R3, RZ, 0x33, !PT ;  /* 0x00000003ff037212 */ /* 0x000fe200078e33ff */
[----:B------:R-:W-:Y:S06]  /*15c0*/  BRA `(.L_x_1998) ;  /* 0x0000000000107947 */ /* 0x000fec0003800000 */
.L_x_1997:
[----:B------:R-:W-:-:S13]  /*15d0*/  ISETP.NE.AND P0, PT, R11, 0x1, PT ;  /* 0x000000010b00780c */ /* 0x000fda0003f05270 */
[----:B------:R-:W0:Y:S02]  /*15e0*/  @P0 LDC.64 R4, c[0x0][0x9e8] ;  /* 0x00027a00ff040b82 */ /* 0x000e240000000a00 */
[----:B0-----:R-:W-:-:S05]  /*15f0*/  @P0 IMAD.HI.U32 R4, R3, R4, RZ ;  /* 0x0000000403040227 */ /* 0x001fca00078e00ff */
[----:B------:R-:W-:-:S07]  /*1600*/  @P0 SHF.R.U32.HI R3, RZ, R5, R4 ;  /* 0x00000005ff030219 */ /* 0x000fce0000011604 */
.L_x_1998:
[----:B------:R-:W-:Y:S05]  /*1610*/  BSYNC B0 ;  /* 0x0000000000007941 */ /* 0x000fea0003800000 */
.L_x_1996:
[----:B------:R-:W-:-:S05]  /*1620*/  IMAD R3, R3, R11, R11 ;  /* 0x0000000b03037224 */ /* 0x000fca00078e020b */
[----:B------:R-:W-:-:S07]  /*1630*/  VIMNMX R0, R0, R3, PT ;  /* 0x0000000300007248 */ /* 0x000fce0003fe0100 */
.L_x_1995:
[----:B------:R-:W-:Y:S01]  /*1640*/  IMAD R61, R205, 0x80, -R203 ;  /* 0x00000080cd3d7824 */ /* 0x000fe200078e0acb */
[----:B------:R-:W-:-:S03]  /*1650*/  ULDC UR4, c[0x0][0x9dc] ;  /* 0x0002770000047ab9 */ /* 0x000fc60000000800 */
[----:B------:R-:W-:-:S04]  /*1660*/  IMAD.IADD R61, R202, 0x1, R61 ;  /* 0x00000001ca3d7824 */ /* 0x000fc800078e023d */
[----:B------:R-:W-:Y:S01]  /*1670*/  VIADD R3, R61, -UR4 ;  /* 0x800000043d037c36 */ /* 0x000fe20008000000 */
[----:B------:R-:W-:Y:S06]  /*1680*/  @!P1 BRA `(.L_x_1999) ;  /* 0x0000000000489947 */ /* 0x000fec0003800000 */
[----:B------:R-:W-:Y:S01]  /*1690*/  ISETP.GT.AND P0, PT, R61, -0x1, PT ;  /* 0xffffffff3d00780c */ /* 0x000fe20003f04270 */
[----:B------:R-:W-:-:S12]  /*16a0*/  BSSY B0, `(.L_x_2000) ;  /* 0x000000e000007945 */ /* 0x000fd80003800000 */
        /* <DEDUP_REMOVED lines=8> */
.L_x_2001:
[----:B------:R-:W-:Y:S01]  /*1730*/  ISETP.NE.AND P0, PT, R11, 0x1, PT ;  /* 0x000000010b00780c */ /* 0x000fe20003f05270 */
[----:B------:R-:W-:-:S12]  /*1740*/  IMAD.MOV.U32 R4, RZ, RZ, R61 ;  /* 0x000000ffff047224 */ /* 0x000fd800078e003d */
[----:B------:R-:W0:Y:S02]  /*1750*/  @P0 LDC.64 R6, c[0x0][0x9e8] ;  /* 0x00027a00ff060b82 */ /* 0x000e240000000a00 */
[----:B0-----:R-:W-:-:S05]  /*1760*/  @P0 IMAD.HI.U32 R6, R61, R6, RZ ;  /* 0x000000063d060227 */ /* 0x001fca00078e00ff */
[----:B------:R-:W-:-:S07]  /*1770*/  @P0 SHF.R.U32.HI R4, RZ, R7, R6 ;  /* 0x00000007ff040219 */ /* 0x000fce0000011606 */
.L_x_2002:
[----:B------:R-:W-:Y:S05]  /*1780*/  BSYNC B0 ;  /* 0x0000000000007941 */ /* 0x000fea0003800000 */
.L_x_2000:
[----:B------:R-:W-:-:S05]  /*1790*/  IMAD R4, R4, R11, RZ ;  /* 0x0000000b04047224 */ /* 0x000fca00078e02ff */
[----:B------:R-:W-:-:S07]  /*17a0*/  VIMNMX R3, R3, R4, !PT ;  /* 0x0000000403037248 */ /* 0x000fce0007fe0100 */
.L_x_1999:
[----:B------:R-:W-:Y:S02]  /*17b0*/  VIADD R0, R0, 0x5f ;  /* 0x0000005f00007836 */ /* 0x000fe40000000000 */
[----:B------:R-:W-:-:S04]  /*17c0*/  IMAD.HI R4, R3, 0x2aaaaaab, RZ ;  /* 0x2aaaaaab03047827 */ /* 0x000fc800078e02ff */
[----:B------:R-:W-:Y:S01]  /*17d0*/  IMAD.HI R0, R0, 0x2aaaaaab, RZ ;  /* 0x2aaaaaab00007827 */ /* 0x000fe200078e02ff */
[----:B------:R-:W-:-:S04]  /*17e0*/  SHF.R.U32.HI R5, RZ, 0x1f, R4 ;  /* 0x0000001fff057819 */ /* 0x000fc80000011604 */
[----:B------:R-:W-:Y:S02]  /*17f0*/  SHF.R.U32.HI R3, RZ, 0x1f, R0 ;  /* 0x0000001fff037819 */ /* 0x000fe40000011600 */
[----:B------:R-:W-:Y:S02]  /*1800*/  LEA.HI.SX32 R5, R4, R5, 0x1c ;  /* 0x0000000504057211 */ /* 0x000fe400078fe2ff */
[----:B------:R-:W-:Y:S02]  /*1810*/  LEA.HI.SX32 R3, R0, R3, 0x1c ;  /* 0x0000000300037211 */ /* 0x000fe400078fe2ff */
[----:B------:R-:W-:Y:S02]  /*1820*/  VIMNMX R5, RZ, R5, !PT ;  /* 0x00000005ff057248 */ /* 0x000fe40007fe0100 */
[----:B------:R-:W-:-:S03]  /*1830*/  VIMNMX R3, R178, R3, PT ;  /* 0x00000003b2037248 */ /* 0x000fc60003fe0100 */
[--C-:B------:R-:W-:Y:S02]  /*1840*/  IMAD R5, R5, 0x60, -R8.reuse ;  /* 0x0000006005057824 */ /* 0x100fe400078e0a08 */
[----:B------:R-:W-:-:S03]  /*1850*/  IMAD R3, R3, 0x60, -R8 ;  /* 0x0000006003037824 */ /* 0x000fc600078e0a08 */
[----:B------:R-:W-:Y:S02]  /*1860*/  VIMNMX R5, RZ, R5, !PT ;  /* 0x00000005ff057248 */ /* 0x000fe40007fe0100 */
        /* <DEDUP_REMOVED lines=11> */
[----:B------:R-:W-:Y:S05]  /*1920*/  @!P1 BRA `(.L_x_2003) ;  /* 0x0000004000a09947 */ /* 0x000fea0003800000 */
        /* <DEDUP_REMOVED lines=20> */
.L_x_2005:
[----:B------:R-:W-:Y:S05]  /*1a70*/  BSYNC B6 ;  /* 0x0000000000067941 */ /* 0x000fea0003800000 */
.L_x_2004:
        /* <DEDUP_REMOVED lines=20> */
.L_x_2007:
[----:B------:R-:W-:Y:S05]  /*1bc0*/  BSYNC B6 ;  /* 0x0000000000067941 */ /* 0x000fea0003800000 */
.L_x_2006:
[----:B------:R-:W-:Y:S01]  /*1bd0*/  ULDC.64 UR4, c[0x0][0x9f8] ;  /* 0x00027e0000047ab9 */ /* 0x000fe20000000a00 */
[----:B------:R-:W2:Y:S01]  /*1be0*/  LDL R32, [R1+0x4] ;  /* 0x0000040001207983 */ /* 0x000ea20000100800 */
[----:B------:R-:W-:Y:S01]  /*1bf0*/  ISETP.NE.U32.AND P0, PT, RZ, UR4, PT ;  /* 0x00000004ff007c0c */ /* 0x000fe2000bf05070 */
[----:B------:R-:W0:Y:S08]  /*1c00*/  LDC R0, c[0x0][0x428] ;  /* 0x00010a00ff007b82 */ /* 0x000e300000000800 */
[----:B------:R-:W1:Y:S01]  /*1c10*/  LDC.64 R44, c[0x0][0x2f0] ;  /* 0x0000bc00ff2c7b82 */ /* 0x000e620000000a00 */
[----:B------:R-:W-:Y:S01]  /*1c20*/  ISETP.NE.AND.EX P0, PT, RZ, UR5, PT, P0 ;  /* 0x00000005ff007c0c */ /* 0x000fe2000bf05300 */
[----:B------:R-:W3:Y:S01]  /*1c30*/  S2R R26, SR_TID.X ;  /* 0x00000000001a7919 */ /* 0x000ee20000002100 */
[----:B------:R-:W-:Y:S01]  /*1c40*/  IMAD.IADD R58, R25, 0x1, R24 ;  /* 0x00000001193a7824 */ /* 0x000fe200078e0218 */
[----:B------:R-:W-:Y:S01]  /*1c50*/  ULDC.64 UR6, c[0x0][0xa08] ;  /* 0x0002820000067ab9 */ /* 0x000fe20000000a00 */
[----:B------:R-:W-:Y:S01]  /*1c60*/  ULDC.64 UR4, c[0x0][0x2f8] ;  /* 0x0000be0000047ab9 */ /* 0x000fe20000000a00 */
[----:B------:R-:W-:-:S02]  /*1c70*/  IMAD.SHL.U32 R20, R237, 0x8, RZ ;  /* 0x00000008ed147824 */ /* 0x000fc400078e00ff */
[----:B------:R-:W4:Y:S08]  /*1c80*/  LDC R27, c[0x0][0x3d4] ;  /* 0x0000f500ff1b7b82 */ /* 0x000f300000000800 */
[----:B------:R-:W3:Y:S08]  /*1c90*/  @P0 LDC.64 R4, c[0x0][0x9f8] ;  /* 0x00027e00ff040b82 */ /* 0x000ef00000000a00 */
[----:B------:R-:W4:Y:S08]  /*1ca0*/  LDC.64 R56, c[0x0][0x3d8] ;  /* 0x0000f600ff387b82 */ /* 0x000f300000000a00 */
[----:B------:R-:W4:Y:S01]  /*1cb0*/  LDC.64 R24, c[0x0][0x3e8] ;  /* 0x0000fa00ff187b82 */ /* 0x000f220000000a00 */
[----:B---3--:R-:W-:-:S05]  /*1cc0*/  @P0 IMAD.WIDE R4, R207, 0x4, R4 ;  /* 0x00000004cf040825 */ /* 0x008fca00078e0204 */
[----:B------:R3:W2:Y:S01]  /*1cd0*/  @P0 LDG.E R207, desc[UR40][R4.64] ;  /* 0x0000002804cf0981 */ /* 0x0006a2000c1e1900 */
[----:B0-----:R-:W-:Y:S01]  /*1ce0*/  ISETP.NE.AND P0, PT, R0, 0x1, PT ;  /* 0x000000010000780c */ /* 0x001fe20003f05270 */
[C---:B------:R-:W-:Y:S01]  /*1cf0*/  VIADD R100, R20.reuse, 0x20 ;  /* 0x0000002014647836 */ /* 0x040fe20000000000 */
[----:B------:R-:W-:Y:S01]  /*1d00*/  SHF.R.S32.HI R33, RZ, 0x1f, R58 ;  /* 0x0000001fff217819 */ /* 0x000fe2000001143a */
[C---:B------:R-:W-:Y:S01]  /*1d10*/  VIADD R99, R20.reuse, 0x40 ;  /* 0x0000004014637836 */ /* 0x040fe20000000000 */
[----:B------:R-:W-:Y:S01]  /*1d20*/  SHF.R.U32.HI R26, RZ, 0x7, R26 ;  /* 0x00000007ff1a7819 */ /* 0x000fe2000001161a */
[----:B------:R-:W-:Y:S01]  /*1d30*/  VIADD R98, R20, 0x60 ;  /* 0x0000006014627836 */ /* 0x000fe20000000000 */
[----:B------:R-:W-:Y:S01]  /*1d40*/  SHF.R.S32.HI R21, RZ, 0x1f, R20 ;  /* 0x0000001fff157819 */ /* 0x000fe20000011414 */
[-C--:B-1----:R-:W-:Y:S01]  /*1d50*/  IMAD R6, R33, R44.reuse, RZ ;  /* 0x0000002c21067224 */ /* 0x082fe200078e02ff */
[----:B------:R-:W-:Y:S01]  /*1d60*/  ISETP.NE.AND P6, PT, R26, 0x1, PT ;  /* 0x000000011a00780c */ /* 0x000fe20003fc5270 */
[----:B---3--:R-:W-:Y:S01]  /*1d70*/  IMAD.WIDE.U32 R4, R58, R44, RZ ;  /* 0x0000002c3a047225 */ /* 0x008fe200078e00ff */
[----:B------:R-:W-:-:S02]  /*1d80*/  SHF.L.U64.HI R90, R44, 0x6, R45 ;  /* 0x000000062c5a7819 */ /* 0x000fc4000001022d */
[----:B----4-:R-:W-:Y:S01]  /*1d90*/  SHF.L.U64.HI R86, R24, 0x6, R25 ;  /* 0x0000000618567819 */ /* 0x010fe20000010219 */
[----:B------:R-:W0:Y:S01]  /*1da0*/  @P0 LDC R3, c[0x0][0x42c] ;  /* 0x00010b00ff030b82 */ /* 0x000e220000000800 */
[----:B------:R-:W-:Y:S01]  /*1db0*/  VIADD R96, R20, 0x80 ;  /* 0x0000008014607836 */ /* 0x000fe20000000000 */
[----:B------:R-:W-:Y:S01]  /*1dc0*/  SHF.L.U64.HI R87, R56, 0x6, R57 ;  /* 0x0000000638577819 */ /* 0x000fe20000010239 */
[----:B------:R-:W-:Y:S02]  /*1dd0*/  VIADD R94, R20, 0xa0 ;  /* 0x000000a0145e7836 */ /* 0x000fe40000000000 */
[----:B------:R-:W-:Y:S02]  /*1de0*/  IMAD.SHL.U32 R40, R237, 0x4, RZ ;  /* 0x00000004ed287824 */ /* 0x000fe400078e00ff */
[----:B------:R-:W-:Y:S01]  /*1df0*/  IMAD.WIDE.U32 R10, R19, R24, R20 ;  /* 0x00000018130a7225 */ /* 0x000fe200078e0014 */
[----:B------:R-:W1:Y:S02]  /*1e00*/  @P0 LDC R7, c[0x0][0x430] ;  /* 0x00010c00ff070b82 */ /* 0x000e640000000800 */
[----:B------:R-:W-:Y:S01]  /*1e10*/  SHF.R.S32.HI R41, RZ, 0x1f, R40 ;  /* 0x0000001fff297819 */ /* 0x000fe20000011428 */
[----:B------:R-:W-:-:S02]  /*1e20*/  IMAD.MOV.U32 R82, RZ, RZ, 0x20 ;  /* 0x00000020ff527424 */ /* 0x000fc400078e00ff */
[----:B------:R-:W-:Y:S01]  /*1e30*/  VIADD R83, R26, 0x8 ;  /* 0x000000081a537836 */ /* 0x000fe20000000000 */
[----:B------:R-:W-:Y:S01]  /*1e40*/  SHF.R.U32.HI R26, RZ, 0x3, R219 ;  /* 0x00000003ff1a7819 */ /* 0x000fe200000116db */
[----:B------:R-:W-:Y:S02]  /*1e50*/  IMAD R79, R45, 0x60, RZ ;  /* 0x000000602d4f7824 */ /* 0x000fe400078e02ff */
[----:B------:R-:W-:Y:S02]  /*1e60*/  IMAD.SHL.U32 R88, R44, 0x40, RZ ;  /* 0x000000402c587824 */ /* 0x000fe400078e00ff */
[----:B------:R-:W-:Y:S02]  /*1e70*/  IMAD.SHL.U32 R85, R56, 0x40, RZ ;  /* 0x0000004038557824 */ /* 0x000fe400078e00ff */
[----:B------:R-:W-:-:S04]  /*1e80*/  IMAD.WIDE.U32 R50, R24, 0x60, RZ ;  /* 0x0000006018327825 */ /* 0x000fc800078e00ff */
[----:B0-----:R-:W-:-:S04]  /*1e90*/  @P0 IMAD.HI.U32 R0, R206, R3, RZ ;  /* 0x00000003ce000227 */ /* 0x001fc800078e00ff */
[----:B------:R-:W-:Y:S02]  /*1ea0*/  IMAD R3, R58, R45, R6 ;  /* 0x0000002d3a037224 */ /* 0x000fe400078e0206 */
[----:B------:R-:W-:Y:S01]  /*1eb0*/  IMAD R6, R234, R44, RZ ;  /* 0x0000002cea067224 */ /* 0x000fe200078e02ff */
[----:B-1----:R-:W-:Y:S01]  /*1ec0*/  @P0 SHF.R.U32.HI R206, RZ, R7, R0 ;  /* 0x00000007ffce0219 */ /* 0x002fe20000011600 */
[----:B------:R-:W-:Y:S01]  /*1ed0*/  IMAD.IADD R5, R5, 0x1, R3 ;  /* 0x0000000105057824 */ /* 0x000fe200078e0203 */
[----:B------:R-:W-:Y:S01]  /*1ee0*/  ISETP.NE.U32.AND P0, PT, RZ, UR6, PT ;  /* 0x00000006ff007c0c */ /* 0x000fe2000bf05070 */
[----:B------:R-:W-:Y:S01]  /*1ef0*/  IMAD R6, R19, R45, R6 ;  /* 0x0000002d13067224 */ /* 0x000fe200078e0206 */
[----:B------:R-:W-:Y:S01]  /*1f00*/  SHF.R.S32.HI R7, RZ, 0x1f, R206 ;  /* 0x0000001fff077819 */ /* 0x000fe200000114ce */
[----:B------:R-:W-:Y:S01]  /*1f10*/  IMAD.WIDE.U32 R4, R206, UR4, R4 ;  /* 0x00000004ce047c25 */ /* 0x000fe2000f8e0004 */
[----:B------:R-:W-:-:S03]  /*1f20*/  ISETP.NE.AND.EX P0, PT, RZ, UR7, PT, P0 ;  /* 0x00000007ff007c0c */ /* 0x000fc6000bf05300 */
[----:B------:R-:W-:Y:S02]  /*1f30*/  IMAD R3, R7, UR4, RZ ;  /* 0x0000000407037c24 */ /* 0x000fe4000f8e02ff */
[----:B------:R-:W-:Y:S02]  /*1f40*/  IMAD.SHL.U32 R91, R24, 0x40, RZ ;  /* 0x00000040185b7824 */ /* 0x000fe400078e00ff */
[----:B------:R-:W-:Y:S01]  /*1f50*/  IMAD R3, R206, UR5, R3 ;  /* 0x00000005ce037c24 */ /* 0x000fe2000f8e0203 */
[----:B------:R-:W-:Y:S01]  /*1f60*/  ULDC.64 UR4, c[0x0][0x300] ;  /* 0x0000c00000047ab9 */ /* 0x000fe20000000a00 */
[----:B------:R-:W-:Y:S02]  /*1f70*/  IMAD.SHL.U32 R80, R27, 0x2, RZ ;  /* 0x000000021b507824 */ /* 0x000fe400078e00ff */
[----:B------:R-:W-:Y:S02]  /*1f80*/  IMAD.IADD R5, R5, 0x1, R3 ;  /* 0x0000000105057824 */ /* 0x000fe400078e0203 */
[----:B--2---:R-:W-:-:S05]  /*1f90*/  IMAD.SHL.U32 R89, R32, 0x40, RZ ;  /* 0x0000004020597824 */ /* 0x004fca00078e00ff */
[----:B------:R-:W-:-:S04]  /*1fa0*/  LOP3.LUT R89, R89, 0x1c0, RZ, 0xc0, !PT ;  /* 0x000001c059597812 */ /* 0x000fc800078ec0ff */
[----:B------:R-:W-:Y:S02]  /*1fb0*/  SHF.R.U32.HI R84, RZ, 0x3, R89 ;  /* 0x00000003ff547819 */ /* 0x000fe40000011659 */
        /* <DEDUP_REMOVED lines=11> */
[----:B------:R-:W-:Y:S01]  /*2070*/  ISETP.GE.AND P1, PT, R100, UR4, PT ;  /* 0x0000000464007c0c */ /* 0x000fe2000bf26270 */
[----:B------:R-:W-:Y:S01]  /*2080*/  IMAD.WIDE.U32 R44, R44, 0x60, RZ ;  /* 0x000000602c2c7825 */ /* 0x000fe200078e00ff */
[----:B------:R-:W-:-:S02]  /*2090*/  IADD3 R95, P0, R28, R4, RZ ;  /* 0x000000041c5f7210 */ /* 0x000fc40007f1e0ff */
        /* <DEDUP_REMOVED lines=8> */
[----:B------:R-:W-:Y:S01]  /*2120*/  SEL R0, RZ, 0x1, P0 ;  /* 0x00000001ff007807 */ /* 0x000fe20000000000 */
[----:B------:R-:W-:Y:S01]  /*2130*/  VIADD R4, R20, 0xc0 ;  /* 0x000000c014047836 */ /* 0x000fe20000000000 */
[----:B------:R-:W-:Y:S01]  /*2140*/  ISETP.GE.AND P0, PT, R99, UR4, PT ;  /* 0x0000000463007c0c */ /* 0x000fe2000bf06270 */
[----:B------:R-:W-:Y:S01]  /*2150*/  IMAD R7, R206, UR7, R3 ;  /* 0x00000007ce077c24 */ /* 0x000fe2000f8e0203 */
[----:B------:R-:W-:Y:S01]  /*2160*/  ISETP.GE.AND P3, PT, R6, UR4, PT ;  /* 0x0000000406007c0c */ /* 0x000fe2000bf66270 */
[----:B------:R-:W-:Y:S01]  /*2170*/  IMAD.IADD R79, R45, 0x1, R79 ;  /* 0x000000012d4f7824 */ /* 0x000fe200078e024f */
[----:B------:R-:W-:-:S02]  /*2180*/  LOP3.LUT R0, R5, 0x2, R0, 0xe2, !PT ;  /* 0x0000000205007812 */ /* 0x000fc400078ee200 */
[----:B------:R-:W-:Y:S02]  /*2190*/  SEL R3, RZ, 0x4, P0 ;  /* 0x00000004ff037807 */ /* 0x000fe40000000000 */
[----:B------:R-:W-:Y:S02]  /*21a0*/  SEL R6, RZ, 0x8, P1 ;  /* 0x00000008ff067807 */ /* 0x000fe40000800000 */
[----:B------:R-:W-:Y:S02]  /*21b0*/  ISETP.GE.AND P0, PT, R96, UR4, PT ;  /* 0x0000000460007c0c */ /* 0x000fe4000bf06270 */
        /* <DEDUP_REMOVED lines=27> */
[-C--:B------:R-:W-:Y:S01]  /*2370*/  IMAD R6, R234, R24.reuse, RZ ;  /* 0x00000018ea067224 */ /* 0x080fe200078e02ff */
[----:B------:R-:W-:Y:S01]  /*2380*/  LEA.HI R12, R12, R3, RZ, 0x3 ;  /* 0x000000030c0c7211 */ /* 0x000fe200078f18ff */
[----:B------:R-:W-:Y:S01]  /*2390*/  IMAD.IADD R5, R5, 0x1, R13 ;  /* 0x0000000105057824 */ /* 0x000fe200078e020d */
[----:B------:R-:W-:Y:S01]  /*23a0*/  LOP3.LUT R3, R89, 0x18, R20, 0xf8, !PT ;  /* 0x0000001859037812 */ /* 0x000fe200078ef814 */
[----:B------:R-:W-:Y:S01]  /*23b0*/  IMAD.IADD R9, R13, 0x1, R9 ;  /* 0x000000010d097824 */ /* 0x000fe200078e0209 */
[----:B-----5:R-:W-:Y:S01]  /*23c0*/  SHF.R.S32.HI R13, RZ, 0x1f, R31 ;  /* 0x0000001fff0d7819 */ /* 0x020fe2000001141f */
[C---:B------:R-:W-:Y:S01]  /*23d0*/  IMAD R15, R19.reuse, R25, R6 ;  /* 0x00000019130f7224 */ /* 0x040fe200078e0206 */
[----:B------:R-:W-:Y:S01]  /*23e0*/  SHF.R.S32.HI R74, RZ, 0x3, R12 ;  /* 0x00000003ff4a7819 */ /* 0x000fe2000001140c */
[----:B------:R-:W-:Y:S01]  /*23f0*/  IMAD.WIDE.U32 R6, R19, R24, R40 ;  /* 0x0000001813067225 */ /* 0x000fe200078e0028 */
[----:B------:R-:W-:-:S03]  /*2400*/  LOP3.LUT R75, R12, 0xfffffff8, RZ, 0xc0, !PT ;  /* 0xfffffff80c4b7812 */ /* 0x000fc600078ec0ff */
[----:B------:R-:W-:Y:S01]  /*2410*/  IMAD R14, R13, R24, RZ ;  /* 0x000000180d0e7224 */ /* 0x000fe200078e02ff */
[----:B------:R-:W-:Y:S01]  /*2420*/  SHF.R.S32.HI R66, RZ, 0x1f, R75 ;  /* 0x0000001fff427819 */ /* 0x000fe2000001144b */
[----:B------:R-:W-:Y:S01]  /*2430*/  IMAD.WIDE.U32 R52, R31, R56, R4 ;  /* 0x000000381f347225 */ /* 0x000fe200078e0004 */
[----:B------:R-:W-:Y:S02]  /*2440*/  LOP3.LUT R4, R3, R84, RZ, 0x3c, !PT ;  /* 0x0000005403047212 */ /* 0x000fe400078e3cff */
[--C-:B------:R-:W-:Y:S01]  /*2450*/  LOP3.LUT R3, R89, 0x38, R12.reuse, 0xf8, !PT ;  /* 0x0000003859037812 */ /* 0x100fe200078ef80c */
[----:B------:R-:W-:Y:S01]  /*2460*/  IMAD.IADD R7, R7, 0x1, R15 ;  /* 0x0000000107077824 */ /* 0x000fe200078e020f */
[----:B------:R-:W-:Y:S01]  /*2470*/  LOP3.LUT R12, R219, 0x38, R12, 0xf8, !PT ;  /* 0x00000038db0c7812 */ /* 0x000fe200078ef80c */
[----:B------:R-:W-:Y:S02]  /*2480*/  IMAD.IADD R11, R15, 0x1, R11 ;  /* 0x000000010f0b7824 */ /* 0x000fe400078e020b */
[----:B------:R-:W-:Y:S01]  /*2490*/  IMAD R15, R31, R25, R14 ;  /* 0x000000191f0f7224 */ /* 0x000fe200078e020e */
[----:B------:R-:W-:Y:S01]  /*24a0*/  LOP3.LUT R69, R12, R26, RZ, 0x3c, !PT ;  /* 0x0000001a0c457212 */ /* 0x000fe200078e3cff */
[----:B------:R-:W-:-:S02]  /*24b0*/  IMAD R14, R13, R56, RZ ;  /* 0x000000380d0e7224 */ /* 0x000fc400078e02ff */
[----:B------:R-:W-:Y:S01]  /*24c0*/  IMAD R81, R223, 0x200, R4 ;  /* 0x00000200df517824 */ /* 0x000fe200078e0204 */
[----:B------:R-:W-:Y:S01]  /*24d0*/  LOP3.LUT R4, R3, R84, RZ, 0x3c, !PT ;  /* 0x0000005403047212 */ /* 0x000fe200078e3cff */
[----:B------:R-:W-:Y:S01]  /*24e0*/  IMAD.WIDE.U32 R46, R31, R24, R6 ;  /* 0x000000181f2e7225 */ /* 0x000fe200078e0006 */
[----:B------:R-:W-:-:S03]  /*24f0*/  SEL R3, RZ, 0xffffff80, P3 ;  /* 0xffffff80ff037807 */ /* 0x000fc60001800000 */
[C---:B------:R-:W-:Y:S01]  /*2500*/  IMAD.WIDE.U32 R48, R31.reuse, R24, R10 ;  /* 0x000000181f307225 */ /* 0x040fe200078e000a */
[C---:B------:R-:W-:Y:S02]  /*2510*/  LOP3.LUT R3, R0.reuse, 0x80, R3, 0xc8, !PT ;  /* 0x0000008000037812 */ /* 0x040fe400078ec803 */
[----:B------:R-:W-:Y:S01]  /*2520*/  LOP3.LUT R0, R0, 0x40, RZ, 0xc0, !PT ;  /* 0x0000004000007812 */ /* 0x000fe200078ec0ff */
[----:B------:R-:W-:Y:S02]  /*2530*/  IMAD R7, R31, R57, R14 ;  /* 0x000000391f077224 */ /* 0x000fe400078e020e */
[----:B------:R-:W-:Y:S02]  /*2540*/  IMAD R11, R57, 0x60, RZ ;  /* 0x00000060390b7824 */ /* 0x000fe400078e02ff */
[----:B------:R-:W-:-:S04]  /*2550*/  IMAD.WIDE.U32 R54, R31, R56, R8 ;  /* 0x000000381f367225 */ /* 0x000fc800078e0008 */
[----:B------:R-:W-:Y:S02]  /*2560*/  IMAD R25, R25, 0x60, RZ ;  /* 0x0000006019197824 */ /* 0x000fe400078e02ff */
        /* <DEDUP_REMOVED lines=10> */
[----:B------:R-:W-:Y:S02]  /*2610*/  IMAD R71, R223, 0x200, R4 ;  /* 0x00000200df477824 */ /* 0x000fe400078e0204 */
[----:B------:R-:W-:Y:S02]  /*2620*/  IMAD.IADD R69, R224, 0x1, R69 ;  /* 0x00000001e0457824 */ /* 0x000fe400078e0245 */
[----:B------:R-:W-:-:S07]  /*2630*/  IMAD.IADD R67, R43, 0x1, R67 ;  /* 0x000000012b437824 */ /* 0x000fce00078e0243 */
.L_x_2055:
[----:B0-----:R-:W0:Y:S01]  /*2640*/  LDC.64 R102, c[0x0][0x2d8] ;  /* 0x0000b600ff667b82 */ /* 0x001e220000000a00 */
        /* <DEDUP_REMOVED lines=8> */
[CC--:B------:R-:W-:Y:S02]  /*26d0*/  IADD3 R4, P3, P4, R95.reuse, R108.reuse, R88 ;  /* 0x0000006c5f047210 */ /* 0x0c0fe40007c7e058 */
[----:B------:R-:W-:Y:S01]  /*26e0*/  IADD3 R6, P5, R95, R108, RZ ;  /* 0x0000006c5f067210 */ /* 0x000fe20007fbe0ff */
[----:B------:R-:W-:-:S04]  /*26f0*/  IMAD.IADD R111, R109, 0x1, R5 ;  /* 0x000000016d6f7824 */ /* 0x000fc800078e0205 */
[----:B------:R-:W-:Y:S01]  /*2700*/  IMAD.X R7, R111, 0x1, R93, P5 ;  /* 0x000000016f077824 */ /* 0x000fe200028e065d */
[----:B------:R-:W-:Y:S02]  /*2710*/  IADD3.X R5, R93, R111, R90, P3, P4 ;  /* 0x0000006f5d057210 */ /* 0x000fe40001fe845a */
[-C--:B0-----:R-:W-:Y:S02]  /*2720*/  LEA R12, P3, R4, R102.reuse, 0x1 ;  /* 0x00000066040c7211 */ /* 0x081fe400078608ff */
[----:B------:R-:W-:Y:S02]  /*2730*/  LEA R14, P5, R6, R102, 0x1 ;  /* 0x00000066060e7211 */ /* 0x000fe400078a08ff */
[-C--:B------:R-:W-:Y:S01]  /*2740*/  LEA.HI.X R13, R4, R103.reuse, R5, 0x1, P3 ;  /* 0x00000067040d7211 */ /* 0x080fe200018f0c05 */
[----:B------:R-:W-:Y:S01]  /*2750*/  IMAD R5, R18, 0x1800, R81 ;  /* 0x0000180012057824 */ /* 0x000fe200078e0251 */
[----:B-1----:R-:W-:Y:S02]  /*2760*/  ISETP.GE.AND P3, PT, R107, 0x1, PT ;  /* 0x000000016b00780c */ /* 0x002fe40003f66270 */
[----:B------:R-:W-:Y:S01]  /*2770*/  LEA.HI.X R15, R6, R103, R7, 0x1, P5 ;  /* 0x00000067060f7211 */ /* 0x000fe200028f0c07 */
[----:B------:R-:W-:Y:S01]  /*2780*/  IMAD R7, R18, 0x1800, R77 ;  /* 0x0000180012077824 */ /* 0x000fe200078e024d */
[----:B------:R-:W-:Y:S01]  /*2790*/  ISETP.GT.AND P4, PT, R63, R60, PT ;  /* 0x0000003c3f00720c */ /* 0x000fe20003f84270 */
[----:B------:R-:W-:-:S02]  /*27a0*/  IMAD R110, R5, 0x2, R30 ;  /* 0x00000002056e7824 */ /* 0x000fc400078e021e */
[----:B------:R-:W-:Y:S01]  /*27b0*/  IMAD R106, R7, 0x2, R30 ;  /* 0x00000002076a7824 */ /* 0x000fe200078e021e */
[----:B------:R-:W-:-:S05]  /*27c0*/  P2R R101, PR, RZ, 0x10 ;  /* 0x00000010ff657803 */ /* 0x000fca0000000000 */
[----:B---34-:R-:W-:Y:S05]  /*27d0*/  @!P3 BRA `(.L_x_2009) ;  /* 0x000000280094b947 */ /* 0x018fea0003800000 */
        /* <DEDUP_REMOVED lines=42> */
.L_x_2012:
[----:B------:R-:W-:Y:S05]  /*2a80*/  BSYNC B1 ;  /* 0x0000000000017941 */ /* 0x000fea0003800000 */
.L_x_2011:
        /* <DEDUP_REMOVED lines=29> */
.L_x_2014:
[----:B------:R-:W-:Y:S05]  /*2c60*/  BSYNC B1 ;  /* 0x0000000000017941 */ /* 0x000fea0003800000 */
.L_x_2013:
[----:B0-----:R-:W-:Y:S01]  /*2c70*/  IMAD.MOV.U32 R4, RZ, RZ, R38 ;  /* 0x000000ffff047224 */ /* 0x001fe200078e0026 */
[----:B------:R-:W-:Y:S01]  /*2c80*/  ISETP.NE.AND P3, PT, R200, 0x3, PT ;  /* 0x00000003c800780c */ /* 0x000fe20003f65270 */
        /* <DEDUP_REMOVED lines=25> */
[----:B------:R-:W-:-:S02]  /*2e20*/  PRMT R108, R4, 0x7610, R108 ;  /* 0x00007610046c7816 */ /* 0x000fc4000000006c */
[----:B------:R-:W-:Y:S02]  /*2e30*/  PRMT R109, R5, 0x7610, R109 ;  /* 0x00007610056d7816 */ /* 0x000fe4000000006d */
[----:B------:R-:W-:Y:S02]  /*2e40*/  PRMT R112, R6, 0x7610, R112 ;  /* 0x0000761006707816 */ /* 0x000fe40000000070 */
[----:B------:R-:W-:Y:S01]  /*2e50*/  PRMT R111, R7, 0x7610, R111 ;  /* 0x00007610076f7816 */ /* 0x000fe2000000006f */
[----:B------:R-:W-:Y:S06]  /*2e60*/  @!P3 BRA `(.L_x_2015) ;  /* 0x000000000004b947 */ /* 0x000fec0003800000 */
[----:B------:R-:W-:Y:S01]  /*2e70*/  BPT.TRAP 0x1 ;  /* 0x000000040000795c */ /* 0x000fe20000300000 */
.L_x_2015:
[----:B------:R-:W-:Y:S01]  /*2e80*/  IMAD R92, R18, 0x8, R17 ;  /* 0x00000008125c7824 */ /* 0x000fe200078e0211 */
[----:B------:R-:W-:Y:S01]  /*2e90*/  SHF.L.U32 R105, R201, 0x1f, RZ ;  /* 0x0000001fc9697819 */ /* 0x000fe200000006ff */
[----:B------:R-:W-:Y:S03]  /*2ea0*/  BSSY B1, `(.L_x_2016) ;  /* 0x0000003000017945 */ /* 0x000fe60003800000 */
[----:B------:R-:W0:Y:S02]  /*2eb0*/  SYNCS.PHASECHK.TRANS64.TRYWAIT P6, [R92+URZ+0x22890], R105 ;  /* 0x022890695c0075a7 */ /* 0x000e2400080c017f */
[----:B0-----:R-:W-:Y:S05]  /*2ec0*/  @!P6 BRA `(.L_x_2017) ;  /* 0x000001a800e8e947 */ /* 0x001fea0003800000 */
.L_x_2323:
[----:B------:R-:W-:Y:S05]  /*2ed0*/  BSYNC B1 ;  /* 0x0000000000017941 */ /* 0x000fea0003800000 */
.L_x_2016:
        /* <DEDUP_REMOVED lines=29> */
[----:B------:R-:W-:Y:S01]  /*30b0*/  FMUL.FTZ R7, R7, R116 ;  /* 0x0000007407077220 */ /* 0x000fe20000410000 */
[----:B------:R-:W-:Y:S01]  /*30c0*/  LOP3.LUT R4, R4, 0xffff0000, RZ, 0xc0, !PT ;  /* 0xffff000004047812 */ /* 0x000fe200078ec0ff */
[C---:B------:R-:W-:Y:S01]  /*30d0*/  FMUL.FTZ R125, R37.reuse, R122 ;  /* 0x0000007a257d7220 */ /* 0x040fe20000410000 */
[----:B------:R-:W-:Y:S01]  /*30e0*/  FMUL.FTZ R37, R37, R118 ;  /* 0x0000007625257220 */ /* 0x000fe20000410000 */
[----:B------:R-:W-:Y:S01]  /*30f0*/  LOP3.LUT R121, R121, 0xffff0000, RZ, 0xc0, !PT ;  /* 0xffff000079797812 */ /* 0x000fe200078ec0ff */
[----:B------:R-:W-:Y:S01]  /*3100*/  IMAD.U32 R115, R115, 0x10000, RZ ;  /* 0x0001000073737824 */ /* 0x000fe200078e00ff */
[----:B------:R-:W-:Y:S01]  /*3110*/  LOP3.LUT R117, R117, 0xffff0000, RZ, 0xc0, !PT ;  /* 0xffff000075757812 */ /* 0x000fe200078ec0ff */
[C---:B------:R-:W-:Y:S01]  /*3120*/  FFMA.FTZ R123, R6.reuse, R116, -R123 ;  /* 0x00000074067b7223 */ /* 0x040fe2000001087b */
[----:B------:R-:W-:Y:S01]  /*3130*/  FFMA.FTZ R120, R6, R120, R7 ;  /* 0x0000007806787223 */ /* 0x000fe20000010007 */
[----:B------:R-:W-:Y:S01]  /*3140*/  FFMA.FTZ R125, R36, R118, -R125 ;  /* 0x00000076247d7223 */ /* 0x000fe2000001087d */
[----:B------:R-:W-:Y:S01]  /*3150*/  FMUL.FTZ R6, R4, R119 ;  /* 0x0000007704067220 */ /* 0x000fe20000410000 */
[----:B------:R-:W-:Y:S01]  /*3160*/  FFMA.FTZ R36, R36, R122, R37 ;  /* 0x0000007a24247223 */ /* 0x000fe20000010025 */
        /* <DEDUP_REMOVED lines=13> */
.L_x_2023:
[----:B------:R-:W-:Y:S05]  /*3240*/  BSYNC B3 ;  /* 0x0000000000037941 */ /* 0x000fea0003800000 */
.L_x_2022:
[----:B--2---:R1:W-:Y:S02]  /*3250*/  STG.E.128 desc[UR40][R14.64], R4 ;  /* 0x000000040e007986 */ /* 0x0043e4000c101d28 */
.L_x_2021:
[----:B------:R-:W-:Y:S05]  /*3260*/  BSYNC B2 ;  /* 0x0000000000027941 */ /* 0x000fea0003800000 */
.L_x_2020:
        /* <DEDUP_REMOVED lines=19> */
[C---:B------:R-:W-:Y:S01]  /*33a0*/  LOP3.LUT R116, R115.reuse, 0xffff0000, RZ, 0xc0, !PT ;  /* 0xffff000073747812 */ /* 0x040fe200078ec0ff */
        /* <DEDUP_REMOVED lines=32> */
.L_x_2025:
[----:B------:R-:W-:Y:S05]  /*35b0*/  BSYNC B2 ;  /* 0x0000000000027941 */ /* 0x000fea0003800000 */
.L_x_2024:
[----:B--2---:R2:W-:Y:S02]  /*35c0*/  STG.E.128 desc[UR40][R14.64+0x40], R4 ;  /* 0x000040040e007986 */ /* 0x0045e4000c101d28 */
.L_x_2019:
[----:B------:R-:W-:Y:S05]  /*35d0*/  BSYNC B1 ;  /* 0x0000000000017941 */ /* 0x000fea0003800000 */
.L_x_2018:
        /* <DEDUP_REMOVED lines=53> */
.L_x_2030:
[----:B------:R-:W-:Y:S05]  /*3930*/  BSYNC B2 ;  /* 0x0000000000027941 */ /* 0x000fea0003800000 */
.L_x_2029:
[----:B--2---:R3:W-:Y:S02]  /*3940*/  STG.E.128 desc[UR40][R12.64], R4 ;  /* 0x000000040c007986 */ /* 0x0047e4000c101d28 */
.L_x_2028:
[----:B------:R-:W-:Y:S05]  /*3950*/  BSYNC B1 ;  /* 0x0000000000017941 */ /* 0x000fea0003800000 */
.L_x_2027:
        /* <DEDUP_REMOVED lines=52> */
.L_x_2032:
[----:B------:R-:W-:Y:S05]  /*3ca0*/  BSYNC B1 ;  /* 0x0000000000017941 */ /* 0x000fea0003800000 */
.L_x_2031:
[----:B--2---:R4:W-:Y:S01]  /*3cb0*/  STG.E.128 desc[UR40][R12.64+0x40], R4 ;  /* 0x000040040c007986 */ /* 0x0049e2000c101d28 */
[----:B------:R-:W-:Y:S05]  /*3cc0*/  BRA `(.L_x_2026) ;  /* 0x0000001400bc7947 */ /* 0x000fea0003800000 */
.L_x_2010:
[----:B------:R-:W-:Y:S02]  /*3cd0*/  ISETP.GE.AND P3, PT, R232, R104, PT ;  /* 0x00000068e800720c */ /* 0x000fe40003f66270 */
[----:B------:R-:W-:Y:S02]  /*3ce0*/  CS2R R14, SRZ ;  /* 0x00000000000e7805 */ /* 0x000fe4000001ff00 */
[----:B------:R-:W-:Y:S02]  /*3cf0*/  CS2R R12, SRZ ;  /* 0x00000000000c7805 */ /* 0x000fe4000001ff00 */
[----:B------:R-:W-:Y:S02]  /*3d00*/  CS2R R26, SRZ ;  /* 0x00000000001a7805 */ /* 0x000fe4000001ff00 */
[----:B------:R-:W-:Y:S02]  /*3d10*/  ISETP.GE.OR P3, PT, R20, R107, P3 ;  /* 0x0000006b1400720c */ /* 0x000fe40001f66670 */
[----:B------:R-:W-:-:S11]  /*3d20*/  CS2R R24, SRZ ;  /* 0x0000000000187805 */ /* 0x000fd6000001ff00 */
        /* <DEDUP_REMOVED lines=12> */
[----:B--2---:R-:W-:-:S04]  /*3df0*/  @!P4 LEA R32, P5, R6, R32, 0x1 ;  /* 0x000000200620c211 */ /* 0x004fc800078a08ff */
[----:B------:R-:W-:Y:S02]  /*3e00*/  @!P4 LEA.HI.X R33, R6, R33, R7, 0x1, P5 ;  /* 0x000000210621c211 */ /* 0x000fe400028f0c07 */
[----:B------:R-:W-:-:S03]  /*3e10*/  @!P4 IADD3 R4, P5, R48, R4, RZ ;  /* 0x000000043004c210 */ /* 0x000fc60007fbe0ff */
[----:B------:R-:W2:Y:S02]  /*3e20*/  @!P4 LDG.E.128 R12, desc[UR40][R32.64] ;  /* 0x00000028200cc981 */ /* 0x000ea4000c1e1d00 */
[----:B------:R-:W-:Y:S01]  /*3e30*/  @!P4 IMAD.X R6, R113, 0x1, R72, P5 ;  /* 0x000000017106c824 */ /* 0x000fe200028e0648 */
[----:B---3--:R-:W-:-:S04]  /*3e40*/  @!P4 LEA R34, P5, R4, R34, 0x1 ;  /* 0x000000220422c211 */ /* 0x008fc800078a08ff */
[----:B------:R-:W-:-:S05]  /*3e50*/  @!P4 LEA.HI.X R35, R4, R35, R6, 0x1, P5 ;  /* 0x000000230423c211 */ /* 0x000fca00028f0c06 */
[----:B------:R3:W4:Y:S01]  /*3e60*/  @!P4 LDG.E.128 R24, desc[UR40][R34.64] ;  /* 0x000000282218c981 */ /* 0x000722000c1e1d00 */
[C---:B0-----:R-:W-:Y:S02]  /*3e70*/  @!P3 LEA R36, P4, R5.reuse, R36, 0x1 ;  /* 0x000000240524b211 */ /* 0x041fe400078808ff */
[----:B------:R-:W-:Y:S02]  /*3e80*/  CS2R R6, SRZ ;  /* 0x0000000000067805 */ /* 0x000fe4000001ff00 */
[----:B------:R-:W-:Y:S02]  /*3e90*/  @!P3 LEA.HI.X R37, R5, R37, R10, 0x1, P4 ;  /* 0x000000250525b211 */ /* 0x000fe400020f0c0a */
[----:B------:R-:W-:Y:S02]  /*3ea0*/  CS2R R4, SRZ ;  /* 0x0000000000047805 */ /* 0x000fe4000001ff00 */
[----:B-1----:R-:W-:Y:S02]  /*3eb0*/  @!P3 LEA R38, P4, R8, R38, 0x1 ;  /* 0x000000260826b211 */ /* 0x002fe400078808ff */
[----:B------:R-:W-:-:S02]  /*3ec0*/  CS2R R10, SRZ ;  /* 0x00000000000a7805 */ /* 0x000fc4000001ff00 */
[----:B------:R-:W-:Y:S01]  /*3ed0*/  @!P3 LEA.HI.X R39, R8, R39, R9, 0x1, P4 ;  /* 0x000000270827b211 */ /* 0x000fe200020f0c09 */
[----:B------:R-:W5:Y:S01]  /*3ee0*/  @!P3 LDG.E.128 R4, desc[UR40][R36.64] ;  /* 0x000000282404b981 */ /* 0x000f62000c1e1d00 */
[----:B------:R-:W-:-:S06]  /*3ef0*/  CS2R R8, SRZ ;  /* 0x0000000000087805 */ /* 0x000fcc000001ff00 */
[----:B------:R-:W5:Y:S01]  /*3f00*/  @!P3 LDG.E.128 R8, desc[UR40][R38.64] ;  /* 0x000000282608b981 */ /* 0x000f62000c1e1d00 */
[----:B------:R-:W-:Y:S02]  /*3f10*/  ISETP.NE.AND P3, PT, R200, 0x3, PT ;  /* 0x00000003c800780c */ /* 0x000fe40003f65270 */
[----:B------:R-:W-:Y:S01]  /*3f20*/  ISETP.GE.AND P4, PT, R20, R107, PT ;  /* 0x0000006b1400720c */ /* 0x000fe20003f86270 */
[----:B--2---:R-:W-:Y:S02]  /*3f30*/  IMAD.MOV.U32 R32, RZ, RZ, R14 ;  /* 0x000000ffff207224 */ /* 0x004fe400078e000e */
[----:B------:R-:W-:Y:S02]  /*3f40*/  IMAD.MOV.U32 R33, RZ, RZ, R15 ;  /* 0x000000ffff217224 */ /* 0x000fe400078e000f */
[----:B---3--:R-:W-:Y:S02]  /*3f50*/  IMAD.MOV.U32 R34, RZ, RZ, R12 ;  /* 0x000000ffff227224 */ /* 0x008fe400078e000c */
[----:B------:R-:W-:Y:S01]  /*3f60*/  IMAD.MOV.U32 R35, RZ, RZ, R13 ;  /* 0x000000ffff237224 */ /* 0x000fe200078e000d */
[----:B------:R-:W-:-:S02]  /*3f70*/  PRMT R128, R32, 0x7610, R128 ;  /* 0x0000761020807816 */ /* 0x000fc40000000080 */
[----:B------:R-:W-:Y:S02]  /*3f80*/  PRMT R112, R112, 0x5410, R33 ;  /* 0x0000541070707816 */ /* 0x000fe40000000021 */
[----:B------:R-:W-:Y:S01]  /*3f90*/  PRMT R114, R114, 0x5410, R34 ;  /* 0x0000541072727816 */ /* 0x000fe20000000022 */
[----:B----4-:R-:W-:Y:S01]  /*3fa0*/  IMAD.MOV.U32 R32, RZ, RZ, R26 ;  /* 0x000000ffff207224 */ /* 0x010fe200078e001a */
[----:B------:R-:W-:Y:S01]  /*3fb0*/  PRMT R134, R35, 0x7610, R134 ;  /* 0x0000761023867816 */ /* 0x000fe20000000086 */
[----:B------:R-:W-:Y:S02]  /*3fc0*/  IMAD.MOV.U32 R33, RZ, RZ, R27 ;  /* 0x000000ffff217224 */ /* 0x000fe400078e001b */
[----:B------:R-:W-:Y:S02]  /*3fd0*/  IMAD.MOV.U32 R34, RZ, RZ, R24 ;  /* 0x000000ffff227224 */ /* 0x000fe400078e0018 */
[----:B------:R-:W-:Y:S01]  /*3fe0*/  IMAD.MOV.U32 R35, RZ, RZ, R25 ;  /* 0x000000ffff237224 */ /* 0x000fe200078e0019 */
[----:B------:R-:W-:-:S02]  /*3ff0*/  PRMT R136, R32, 0x7610, R136 ;  /* 0x0000761020887816 */ /* 0x000fc40000000088 */
[----:B------:R-:W-:Y:S02]  /*4000*/  PRMT R137, R33, 0x7610, R137 ;  /* 0x0000761021897816 */ /* 0x000fe40000000089 */
[----:B------:R-:W-:Y:S01]  /*4010*/  PRMT R138, R34, 0x7610, R138 ;  /* 0x00007610228a7816 */ /* 0x000fe2000000008a */
[----:B-----5:R-:W-:Y:S01]  /*4020*/  IMAD.MOV.U32 R32, RZ, RZ, R6 ;  /* 0x000000ffff207224 */ /* 0x020fe200078e0006 */
[----:B------:R-:W-:Y:S01]  /*4030*/  PRMT R116, R116, 0x5410, R35 ;  /* 0x0000541074747816 */ /* 0x000fe20000000023 */
[----:B------:R-:W-:Y:S02]  /*4040*/  IMAD.MOV.U32 R33, RZ, RZ, R7 ;  /* 0x000000ffff217224 */ /* 0x000fe400078e0007 */
[----:B------:R-:W-:Y:S02]  /*4050*/  IMAD.MOV.U32 R34, RZ, RZ, R4 ;  /* 0x000000ffff227224 */ /* 0x000fe400078e0004 */
        /* <DEDUP_REMOVED lines=15> */
.L_x_2033:
        /* <DEDUP_REMOVED lines=9> */
.L_x_2324:
[----:B------:R-:W-:Y:S05]  /*41e0*/  BSYNC B1 ;  /* 0x0000000000017941 */ /* 0x000fea0003800000 */
.L_x_2034:
        /* <DEDUP_REMOVED lines=16> */
[----:B------:R-:W-:-:S05]  /*42f0*/  LOP3.LUT R32, R33, R84, RZ, 0x3c, !PT ;  /* 0x0000005421207212 */ /* 0x000fca00078e3cff */
[----:B------:R-:W-:Y:S02]  /*4300*/  IMAD R33, R223, 0x200, R32 ;  /* 0x00000200df217824 */ /* 0x000fe400078e0220 */
        /* <DEDUP_REMOVED lines=9> */
[----:B------:R-:W-:Y:S02]  /*43a0*/  SHF.R.U64 R129, R14, 0x10, R15 ;  /* 0x000000100e817819 */ /* 0x000fe4000000120f */
[----:B------:R-:W-:Y:S02]  /*43b0*/  PRMT R127, R134, 0x5410, R127 ;  /* 0x00005410867f7816 */ /* 0x000fe4000000007f */
[----:B------:R-:W-:Y:S02]  /*43c0*/  PRMT R132, R116, 0x5432, R132 ;  /* 0x0000543274847816 */ /* 0x000fe40000000084 */
[----:B------:R-:W-:-:S02]  /*43d0*/  SHF.R.U32.HI R135, RZ, 0x10, R27 ;  /* 0x00000010ff877819 */ /* 0x000fc4000001161b */
[----:B------:R-:W-:Y:S01]  /*43e0*/  SHF.R.U64 R131, R24, 0x10, R25 ;  /* 0x0000001018837819 */ /* 0x000fe20000001219 */
[----:B------:R-:W-:Y:S01]  /*43f0*/  IMAD.U32 R134, R132, 0x10000, RZ ;  /* 0x0001000084867824 */ /* 0x000fe200078e00ff */
[----:B------:R-:W-:Y:S01]  /*4400*/  SHF.R.U64 R133, R26, 0x10, R27 ;  /* 0x000000101a857819 */ /* 0x000fe2000000121b */
[----:B--2---:R-:W-:Y:S01]  /*4410*/  IMAD.U32 R27, R37, 0x10000, RZ ;  /* 0x00010000251b7824 */ /* 0x004fe200078e00ff */
[----:B------:R-:W-:Y:S01]  /*4420*/  PRMT R129, R128, 0x5410, R129 ;  /* 0x0000541080817816 */ /* 0x000fe20000000081 */
[----:B------:R-:W-:Y:S01]  /*4430*/  IMAD.U32 R128, R127, 0x10000, RZ ;  /* 0x000100007f807824 */ /* 0x000fe200078e00ff */
[----:B------:R-:W-:Y:S01]  /*4440*/  SHF.R.U64 R126, R12, 0x10, R13 ;  /* 0x000000100c7e7819 */ /* 0x000fe2000000120d */
[----:B-1----:R-:W-:Y:S01]  /*4450*/  IMAD.U32 R13, R33, 0x10000, RZ ;  /* 0x00010000210d7824 */ /* 0x002fe200078e00ff */
[----:B------:R-:W-:Y:S01]  /*4460*/  SHF.R.U32.HI R130, RZ, 0x10, R15 ;  /* 0x00000010ff827819 */ /* 0x000fe2000001160f */
[----:B------:R-:W-:Y:S01]  /*4470*/  IMAD.U32 R24, R35, 0x10000, RZ ;  /* 0x0001000023187824 */ /* 0x000fe200078e00ff */
[----:B------:R-:W-:Y:S01]  /*4480*/  PRMT R135, R137, 0x5410, R135 ;  /* 0x0000541089877816 */ /* 0x000fe20000000087 */
[----:B------:R-:W-:Y:S01]  /*4490*/  IMAD.U32 R26, R36, 0x10000, RZ ;  /* 0x00010000241a7824 */ /* 0x000fe200078e00ff */
[----:B------:R-:W-:Y:S01]  /*44a0*/  LOP3.LUT R14, R33, 0xffff0000, RZ, 0xc0, !PT ;  /* 0xffff0000210e7812 */ /* 0x000fe200078ec0ff */
[----:B------:R-:W-:Y:S01]  /*44b0*/  IMAD.U32 R12, R32, 0x10000, RZ ;  /* 0x00010000200c7824 */ /* 0x000fe200078e00ff */
[----:B------:R-:W-:Y:S01]  /*44c0*/  LOP3.LUT R33, R37, 0xffff0000, RZ, 0xc0, !PT ;  /* 0xffff000025217812 */ /* 0x000fe200078ec0ff */
[----:B------:R-:W-:Y:S01]  /*44d0*/  IMAD.U32 R37, R39, 0x10000, RZ ;  /* 0x0001000027257824 */ /* 0x000fe200078e00ff */
[----:B------:R-:W-:Y:S01]  /*44e0*/  LOP3.LUT R132, R132, 0xffff0000, RZ, 0xc0, !PT ;  /* 0xffff000084847812 */ /* 0x000fe200078ec0ff */
[----:B------:R-:W-:Y:S01]  /*44f0*/  IMAD.U32 R15, R34, 0x10000, RZ ;  /* 0x00010000220f7824 */ /* 0x000fe200078e00ff */
[----:B------:R-:W-:Y:S01]  /*4500*/  PRMT R131, R138, 0x5410, R131 ;  /* 0x000054108a837816 */ /* 0x000fe20000000083 */
[C---:B------:R-:W-:Y:S01]  /*4510*/  FMUL.FTZ R138, R27.reuse, R128 ;  /* 0x000000801b8a7220 */ /* 0x040fe20000410000 */
[----:B------:R-:W-:Y:S01]  /*4520*/  PRMT R133, R136, 0x5410, R133 ;  /* 0x0000541088857816 */ /* 0x000fe20000000085 */
[----:B------:R-:W-:Y:S01]  /*4530*/  FMUL.FTZ R136, R27, R134 ;  /* 0x000000861b887220 */ /* 0x000fe20000410000 */
[----:B------:R-:W-:Y:S01]  /*4540*/  LOP3.LUT R127, R127, 0xffff0000, RZ, 0xc0, !PT ;  /* 0xffff00007f7f7812 */ /* 0x000fe200078ec0ff */
[----:B------:R-:W-:Y:S01]  /*4550*/  IMAD.U32 R27, R135, 0x10000, RZ ;  /* 0x00010000871b7824 */ /* 0x000fe200078e00ff */
[----:B------:R-:W-:Y:S01]  /*4560*/  PRMT R130, R112, 0x5432, R130 ;  /* 0x0000543270827816 */ /* 0x000fe20000000082 */
[----:B------:R-:W-:Y:S01]  /*4570*/  FMUL.FTZ R137, R33, R132 ;  /* 0x0000008421897220 */ /* 0x000fe20000410000 */
[C---:B------:R-:W-:Y:S01]  /*4580*/  FFMA.FTZ R136, R13.reuse, R128, -R136 ;  /* 0x000000800d887223 */ /* 0x040fe20000010888 */
[----:B------:R-:W-:Y:S01]  /*4590*/  FFMA.FTZ R138, R13, R134, R138 ;  /* 0x000000860d8a7223 */ /* 0x000fe2000001008a */
[----:B------:R-:W-:Y:S01]  /*45a0*/  FMUL.FTZ R33, R33, R127 ;  /* 0x0000007f21217220 */ /* 0x000fe20000410000 */
[----:B------:R-:W-:Y:S01]  /*45b0*/  PRMT R126, R114, 0x5432, R126 ;  /* 0x00005432727e7816 */ /* 0x000fe2000000007e */
[----:B------:R-:W-:-:S02]  /*45c0*/  IMAD.U32 R13, R130, 0x10000, RZ ;  /* 0x00010000820d7824 */ /* 0x000fc400078e00ff */
[----:B------:R-:W-:Y:S01]  /*45d0*/  FMUL.FTZ R139, R37, R27 ;  /* 0x0000001b258b7220 */ /* 0x000fe20000410000 */
[C---:B------:R-:W-:Y:S01]  /*45e0*/  FFMA.FTZ R137, R14.reuse, R127, -R137 ;  /* 0x0000007f0e897223 */ /* 0x040fe20000010889 */
[----:B------:R-:W-:Y:S01]  /*45f0*/  LOP3.LUT R39, R39, 0xffff0000, RZ, 0xc0, !PT ;  /* 0xffff000027277812 */ /* 0x000fe200078ec0ff */
[----:B------:R-:W-:Y:S01]  /*4600*/  FFMA.FTZ R127, R14, R132, R33 ;  /* 0x000000840e7f7223 */ /* 0x000fe20000010021 */
[----:B------:R-:W-:Y:S01]  /*4610*/  LOP3.LUT R128, R135, 0xffff0000, RZ, 0xc0, !PT ;  /* 0xffff000087807812 */ /* 0x000fe200078ec0ff */
[-C--:B------:R-:W-:Y:S01]  /*4620*/  FMUL.FTZ R134, R37, R13.reuse ;  /* 0x0000000d25867220 */ /* 0x080fe20000410000 */
[----:B------:R-:W-:Y:S01]  /*4630*/  FFMA.FTZ R139, R24, R13, -R139 ;  /* 0x0000000d188b7223 */ /* 0x000fe2000001088b */
[----:B------:R-:W-:Y:S01]  /*4640*/  LOP3.LUT R130, R130, 0xffff0000, RZ, 0xc0, !PT ;  /* 0xffff000082827812 */ /* 0x000fe200078ec0ff */
[----:B------:R-:W-:Y:S01]  /*4650*/  IMAD.U32 R33, R131, 0x10000, RZ ;  /* 0x0001000083217824 */ /* 0x000fe200078e00ff */
[----:B------:R-:W-:Y:S01]  /*4660*/  LOP3.LUT R25, R35, 0xffff0000, RZ, 0xc0, !PT ;  /* 0xffff000023197812 */ /* 0x000fe200078ec0ff */
[----:B------:R-:W-:-:S02]  /*4670*/  IMAD.U32 R13, R126, 0x10000, RZ ;  /* 0x000100007e0d7824 */ /* 0x000fc400078e00ff */
        /* <DEDUP_REMOVED lines=8> */
[----:B------:R-:W-:Y:S01]  /*4700*/  FFMA.FTZ R130, R25, R130, -R14 ;  /* 0x0000008219827223 */ /* 0x000fe2000001080e */
[----:B------:R-:W-:Y:S01]  /*4710*/  LOP3.LUT R32, R32, 0xffff0000, RZ, 0xc0, !PT ;  /* 0xffff000020207812 */ /* 0x000fe200078ec0ff */
[----:B------:R-:W-:-:S02]  /*4720*/  IMAD.U32 R35, R38, 0x10000, RZ ;  /* 0x0001000026237824 */ /* 0x000fc400078e00ff */
        /* <DEDUP_REMOVED lines=32> */
.L_x_2039:
[----:B------:R-:W-:Y:S05]  /*4930*/  BSYNC B2 ;  /* 0x0000000000027941 */ /* 0x000fea0003800000 */
.L_x_2038:
[----:B------:R-:W-:Y:S02]  /*4940*/  ISETP.GE.AND P5, PT, R125, R113, PT ;  /* 0x000000717d00720c */ /* 0x000fe40003fa6270 */
[----:B------:R-:W-:-:S11]  /*4950*/  P2R R13, PR, RZ, 0x1 ;  /* 0x00000001ff0d7803 */ /* 0x000fd60000000000 */
[--C-:B------:R-:W-:Y:S02]  /*4960*/  @!P5 SHF.R.S32.HI R12, RZ, 0x1f, R125.reuse ;  /* 0x0000001fff0cd819 */ /* 0x100fe4000001147d */
[----:B------:R-:W-:-:S04]  /*4970*/  @!P5 IADD3 R110, P0, P6, R28, R110, R125 ;  /* 0x0000006e1c6ed210 */ /* 0x000fc80007e1e07d */
[----:B------:R-:W-:Y:S02]  /*4980*/  @!P5 IADD3.X R124, R97, R124, R12, P0, P6 ;  /* 0x0000007c617cd210 */ /* 0x000fe400007ec40c */
[CC--:B------:R-:W-:Y:S02]  /*4990*/  LEA R12, P6, R122.reuse, R102.reuse, 0x1 ;  /* 0x000000667a0c7211 */ /* 0x0c0fe400078c08ff */
[----:B------:R-:W-:Y:S02]  /*49a0*/  ISETP.NE.AND P0, PT, R13, RZ, PT ;  /* 0x000000ff0d00720c */ /* 0x000fe40003f05270 */
[----:B------:R-:W-:Y:S02]  /*49b0*/  LEA.HI.X R13, R122, R103, R123, 0x1, P6 ;  /* 0x000000677a0d7211 */ /* 0x000fe400030f0c7b */
[----:B------:R-:W-:-:S03]  /*49c0*/  @!P5 LEA R14, P6, R110, R102, 0x1 ;  /* 0x000000666e0ed211 */ /* 0x000fc600078c08ff */
[----:B-1----:R1:W-:Y:S01]  /*49d0*/  STG.E.128 desc[UR40][R12.64], R32 ;  /* 0x000000200c007986 */ /* 0x0023e2000c101d28 */
[----:B------:R-:W-:-:S05]  /*49e0*/  @!P5 LEA.HI.X R15, R110, R103, R124, 0x1, P6 ;  /* 0x000000676e0fd211 */ /* 0x000fca00030f0c7c */
[----:B--2---:R1:W-:Y:S04]  /*49f0*/  @!P5 STG.E.128 desc[UR40][R14.64], R36 ;  /* 0x000000240e00d986 */ /* 0x0043e8000c101d28 */
.L_x_2037:
[----:B------:R-:W-:Y:S05]  /*4a00*/  BSYNC B1 ;  /* 0x0000000000017941 */ /* 0x000fea0003800000 */
.L_x_2036:
        /* <DEDUP_REMOVED lines=10> */
[C---:B------:R-:W-:Y:S02]  /*4ab0*/  LEA R32, P5, R12.reuse, R102, 0x1 ;  /* 0x000000660c207211 */ /* 0x040fe400078a08ff */
[----:B------:R-:W-:Y:S02]  /*4ac0*/  SHF.R.U32.HI R14, RZ, 0x3, R219 ;  /* 0x00000003ff0e7819 */ /* 0x000fe400000116db */
[----:B------:R-:W-:-:S02]  /*4ad0*/  LEA.HI.X R33, R12, R103, R13, 0x1, P5 ;  /* 0x000000670c217211 */ /* 0x000fc400028f0c0d */
[----:B------:R-:W-:-:S04]  /*4ae0*/  SHF.R.S32.HI R12, RZ, 0x1f, R115 ;  /* 0x0000001fff0c7819 */ /* 0x000fc80000011473 */
[----:B------:R-:W-:-:S04]  /*4af0*/  LEA.HI R115, R12, R115, RZ, 0x4 ;  /* 0x000000730c737211 */ /* 0x000fc800078f20ff */
[----:B------:R-:W-:-:S05]  /*4b00*/  LEA.HI.SX32 R35, R115, R74, 0x1c ;  /* 0x0000004a73237211 */ /* 0x000fca00078fe2ff */
[----:B------:R-:W-:-:S05]  /*4b10*/  IMAD.SHL.U32 R35, R35, 0x8, RZ ;  /* 0x0000000823237824 */ /* 0x000fca00078e00ff */
[----:B------:R-:W-:-:S04]  /*4b20*/  LOP3.LUT R12, R219, 0x38, R35, 0xf8, !PT ;  /* 0x00000038db0c7812 */ /* 0x000fc800078ef823 */
[----:B------:R-:W-:Y:S01]  /*4b30*/  LOP3.LUT R13, R12, R14, RZ, 0x3c, !PT ;  /* 0x0000000e0c0d7212 */ /* 0x000fe200078e3cff */
[----:B------:R-:W-:-:S04]  /*4b40*/  IMAD R12, R18, 0x1800, R69 ;  /* 0x00001800120c7824 */ /* 0x000fc800078e0245 */
[----:B------:R-:W-:Y:S02]  /*4b50*/  IMAD.IADD R13, R224, 0x1, R13 ;  /* 0x00000001e00d7824 */ /* 0x000fe400078e020d */
        /* <DEDUP_REMOVED lines=9> */
[----:B------:R-:W-:Y:S02]  /*4bf0*/  PRMT R121, R121, 0x5410, R36 ;  /* 0x0000541079797816 */ /* 0x000fe40000000024 */
[--C-:B------:R-:W-:Y:S01]  /*4c00*/  SHF.R.U64 R37, R10, 0x10, R11.reuse ;  /* 0x000000100a257819 */ /* 0x100fe2000000120b */
[----:B------:R-:W-:Y:S01]  /*4c10*/  IMAD.U32 R36, R117, 0x10000, RZ ;  /* 0x0001000075247824 */ /* 0x000fe200078e00ff */
[----:B------:R-:W-:Y:S01]  /*4c20*/  SHF.R.U32.HI R110, RZ, 0x10, R11 ;  /* 0x00000010ff6e7819 */ /* 0x000fe2000001160b */
[----:B--2---:R-:W-:Y:S01]  /*4c30*/  IMAD.U32 R11, R25, 0x10000, RZ ;  /* 0x00010000190b7824 */ /* 0x004fe200078e00ff */
[----:B------:R-:W-:Y:S01]  /*4c40*/  SHF.R.U32.HI R107, RZ, 0x10, R7 ;  /* 0x00000010ff6b7819 */ /* 0x000fe20000011607 */
[----:B------:R-:W-:Y:S01]  /*4c50*/  IMAD.U32 R38, R121, 0x10000, RZ ;  /* 0x0001000079267824 */ /* 0x000fe200078e00ff */
[----:B------:R-:W-:Y:S01]  /*4c60*/  SHF.R.U64 R115, R4, 0x10, R5 ;  /* 0x0000001004737819 */ /* 0x000fe20000001205 */
[----:B-1----:R-:W-:Y:S01]  /*4c70*/  IMAD.U32 R5, R13, 0x10000, RZ ;  /* 0x000100000d057824 */ /* 0x002fe200078e00ff */
[----:B------:R-:W-:Y:S01]  /*4c80*/  PRMT R119, R119, 0x5410, R110 ;  /* 0x0000541077777816 */ /* 0x000fe2000000006e */
[C---:B------:R-:W-:Y:S01]  /*4c90*/  FMUL.FTZ R106, R11.reuse, R38 ;  /* 0x000000260b6a7220 */ /* 0x040fe20000410000 */
[----:B------:R-:W-:Y:S01]  /*4ca0*/  PRMT R114, R114, 0x5410, R107 ;  /* 0x0000541072727816 */ /* 0x000fe2000000006b */
[-C--:B------:R-:W-:Y:S01]  /*4cb0*/  FMUL.FTZ R110, R11, R36.reuse ;  /* 0x000000240b6e7220 */ /* 0x080fe20000410000 */
[----:B------:R-:W-:Y:S01]  /*4cc0*/  SHF.R.U64 R111, R6, 0x10, R7 ;  /* 0x00000010066f7819 */ /* 0x000fe20000001207 */
[----:B------:R-:W-:Y:S01]  /*4cd0*/  FFMA.FTZ R106, R5, R36, -R106 ;  /* 0x00000024056a7223 */ /* 0x000fe2000001086a */
[----:B------:R-:W-:Y:S01]  /*4ce0*/  LOP3.LUT R6, R13, 0xffff0000, RZ, 0xc0, !PT ;  /* 0xffff00000d067812 */ /* 0x000fe200078ec0ff */
[----:B------:R-:W-:Y:S01]  /*4cf0*/  FFMA.FTZ R110, R5, R38, R110 ;  /* 0x00000026056e7223 */ /* 0x000fe2000001006e */
[----:B------:R-:W-:Y:S01]  /*4d00*/  LOP3.LUT R13, R25, 0xffff0000, RZ, 0xc0, !PT ;  /* 0xffff0000190d7812 */ /* 0x000fe200078ec0ff */
[----:B------:R-:W-:Y:S01]  /*4d10*/  IMAD.U32 R25, R27, 0x10000, RZ ;  /* 0x000100001b197824 */ /* 0x000fe200078e00ff */
[----:B------:R-:W-:Y:S01]  /*4d20*/  LOP3.LUT R121, R121, 0xffff0000, RZ, 0xc0, !PT ;  /* 0xffff000079797812 */ /* 0x000fe200078ec0ff */
[----:B------:R-:W-:Y:S01]  /*4d30*/  IMAD.U32 R11, R119, 0x10000, RZ ;  /* 0x00010000770b7824 */ /* 0x000fe200078e00ff */
[----:B------:R-:W-:Y:S01]  /*4d40*/  SHF.R.U64 R39, R8, 0x10, R9 ;  /* 0x0000001008277819 */ /* 0x000fe20000001209 */
        /* <DEDUP_REMOVED lines=8> */
[----:B------:R-:W-:Y:S01]  /*4dd0*/  FMUL.FTZ R39, R25, R11 ;  /* 0x0000000b19277220 */ /* 0x000fe20000410000 */
[----:B------:R-:W-:Y:S01]  /*4de0*/  LOP3.LUT R36, R119, 0xffff0000, RZ, 0xc0, !PT ;  /* 0xffff000077247812 */ /* 0x000fe200078ec0ff */
[----:B------:R-:W-:Y:S01]  /*4df0*/  FMUL.FTZ R38, R25, R5 ;  /* 0x0000000519267220 */ /* 0x000fe20000410000 */
[----:B------:R-:W-:Y:S01]  /*4e00*/  LOP3.LUT R114, R114, 0xffff0000, RZ, 0xc0, !PT ;  /* 0xffff000072727812 */ /* 0x000fe200078ec0ff */
[----:B------:R-:W-:Y:S01]  /*4e10*/  IMAD.U32 R10, R24, 0x10000, RZ ;  /* 0x00010000180a7824 */ /* 0x000fe200078e00ff */
[----:B------:R-:W-:Y:S01]  /*4e20*/  PRMT R116, R116, 0x5410, R115 ;  /* 0x0000541074747816 */ /* 0x000fe20000000073 */
[C---:B------:R-:W-:Y:S01]  /*4e30*/  FFMA.FTZ R37, R6.reuse, R117, -R37 ;  /* 0x0000007506257223 */ /* 0x040fe20000010825 */
[----:B------:R-:W-:Y:S01]  /*4e40*/  LOP3.LUT R9, R15, 0xffff0000, RZ, 0xc0, !PT ;  /* 0xffff00000f097812 */ /* 0x000fe200078ec0ff */
[----:B------:R-:W-:Y:S01]  /*4e50*/  FFMA.FTZ R121, R6, R121, R13 ;  /* 0x0000007906797223 */ /* 0x000fe2000001000d */
[C---:B------:R-:W-:Y:S01]  /*4e60*/  FFMA.FTZ R39, R8.reuse, R5, -R39 ;  /* 0x0000000508277223 */ /* 0x040fe20000010827 */
[----:B------:R-:W-:Y:S01]  /*4e70*/  FFMA.FTZ R38, R8, R11, R38 ;  /* 0x0000000b08267223 */ /* 0x000fe20000010026 */
[----:B------:R-:W-:Y:S01]  /*4e80*/  LOP3.LUT R24, R24, 0xffff0000, RZ, 0xc0, !PT ;  /* 0xffff000018187812 */ /* 0x000fe200078ec0ff */
[----:B------:R-:W-:Y:S01]  /*4e90*/  FMUL.FTZ R6, R27, R36 ;  /* 0x000000241b067220 */ /* 0x000fe20000410000 */
[----:B------:R-:W-:-:S02]  /*4ea0*/  IMAD.U32 R13, R120, 0x10000, RZ ;  /* 0x00010000780d7824 */ /* 0x000fc400078e00ff */
[-C--:B------:R-:W-:Y:S01]  /*4eb0*/  FMUL.FTZ R8, R27, R114.reuse ;  /* 0x000000721b087220 */ /* 0x080fe20000410000 */
[----:B------:R-:W-:Y:S01]  /*4ec0*/  LOP3.LUT R25, R120, 0xffff0000, RZ, 0xc0, !PT ;  /* 0xffff000078197812 */ /* 0x000fe200078ec0ff */
[----:B------:R-:W-:Y:S02]  /*4ed0*/  IMAD.U32 R5, R116, 0x10000, RZ ;  /* 0x0001000074057824 */ /* 0x000fe400078e00ff */
[C---:B------:R-:W-:Y:S01]  /*4ee0*/  FFMA.FTZ R114, R9.reuse, R114, -R6 ;  /* 0x0000007209727223 */ /* 0x040fe20000010806 */
[C---:B------:R-:W-:Y:S01]  /*4ef0*/  IMAD.U32 R4, R12.reuse, 0x10000, RZ ;  /* 0x000100000c047824 */ /* 0x040fe200078e00ff */
[----:B------:R-:W-:Y:S01]  /*4f00*/  LOP3.LUT R12, R12, 0xffff0000, RZ, 0xc0, !PT ;  /* 0xffff00000c0c7812 */ /* 0x000fe200078ec0ff */
[----:B------:R-:W-:Y:S01]  /*4f10*/  FMUL.FTZ R27, R10, R13 ;  /* 0x0000000d0a1b7220 */ /* 0x000fe20000410000 */
[----:B------:R-:W-:Y:S01]  /*4f20*/  LOP3.LUT R11, R116, 0xffff0000, RZ, 0xc0, !PT ;  /* 0xffff0000740b7812 */ /* 0x000fe200078ec0ff */
[----:B------:R-:W-:Y:S01]  /*4f30*/  FFMA.FTZ R107, R9, R36, R8 ;  /* 0x00000024096b7223 */ /* 0x000fe20000010008 */
[----:B------:R-:W-:Y:S01]  /*4f40*/  FMUL.FTZ R10, R10, R5 ;  /* 0x000000050a0a7220 */ /* 0x000fe20000410000 */
[----:B------:R-:W-:Y:S01]  /*4f50*/  FMUL.FTZ R9, R24, R25 ;  /* 0x0000001918097220 */ /* 0x000fe20000410000 */
[----:B------:R-:W-:Y:S01]  /*4f60*/  PRMT R112, R112, 0x5410, R111 ;  /* 0x0000541070707816 */ /* 0x000fe2000000006f */
[----:B------:R-:W-:-:S02]  /*4f70*/  IMAD.U32 R15, R26, 0x10000, RZ ;  /* 0x000100001a0f7824 */ /* 0x000fc400078e00ff */
[----:B------:R-:W-:Y:S01]  /*4f80*/  FFMA.FTZ R10, R4, R13, R10 ;  /* 0x0000000d040a7223 */ /* 0x000fe2000001000a */
[----:B------:R-:W-:Y:S01]  /*4f90*/  FFMA.FTZ R8, R12, R11, -R9 ;  /* 0x0000000b0c087223 */ /* 0x000fe20000010809 */
[----:B------:R-:W-:Y:S01]  /*4fa0*/  LOP3.LUT R26, R26, 0xffff0000, RZ, 0xc0, !PT ;  /* 0xffff00001a1a7812 */ /* 0x000fe200078ec0ff */
[----:B------:R-:W-:Y:S01]  /*4fb0*/  FFMA.FTZ R27, R4, R5, -R27 ;  /* 0x00000005041b7223 */ /* 0x000fe2000001081b */
[----:B------:R-:W-:Y:S01]  /*4fc0*/  FMUL.FTZ R13, R24, R11 ;  /* 0x0000000b180d7220 */ /* 0x000fe20000410000 */
[C---:B------:R-:W-:Y:S01]  /*4fd0*/  LOP3.LUT R9, R118.reuse, 0xffff0000, RZ, 0xc0, !PT ;  /* 0xffff000076097812 */ /* 0x040fe200078ec0ff */
[----:B------:R-:W-:Y:S01]  /*4fe0*/  IMAD.U32 R6, R118, 0x10000, RZ ;  /* 0x0001000076067824 */ /* 0x000fe200078e00ff */
[C---:B------:R-:W-:Y:S01]  /*4ff0*/  LOP3.LUT R5, R112.reuse, 0xffff0000, RZ, 0xc0, !PT ;  /* 0xffff000070057812 */ /* 0x040fe200078ec0ff */
[----:B------:R-:W-:Y:S02]  /*5000*/  IMAD.U32 R4, R112, 0x10000, RZ ;  /* 0x0001000070047824 */ /* 0x000fe400078e00ff */
[----:B------:R-:W-:Y:S01]  /*5010*/  FFMA.FTZ R13, R12, R25, R13 ;  /* 0x000000190c0d7223 */ /* 0x000fe2000001000d */
[C---:B------:R-:W-:Y:S01]  /*5020*/  IMAD.U32 R7, R14.reuse, 0x10000, RZ ;  /* 0x000100000e077824 */ /* 0x040fe200078e00ff */
        /* <DEDUP_REMOVED lines=19> */
[----:B------:R-:W-:Y:S01]  /*5160*/  F2FP.BF16.F32.PACK_AB R25, R121, R110 ;  /* 0x0000006e7919723e */ /* 0x000fe200000010ff */
[----:B------:R-:W-:-:S07]  /*5170*/  IMAD.MOV.U32 R27, RZ, RZ, R38 ;  /* 0x000000ffff1b7224 */ /* 0x000fce00078e0026 */
.L_x_2041:
[----:B------:R-:W-:Y:S05]  /*5180*/  BSYNC B1 ;  /* 0x0000000000017941 */ /* 0x000fea0003800000 */
.L_x_2040:
        /* <DEDUP_REMOVED lines=10> */
.L_x_2009:
[----:B------:R-:W-:-:S13]  /*5230*/  ISETP.NE.AND P3, PT, R200, 0x3, PT ;  /* 0x00000003c800780c */ /* 0x000fda0003f65270 */
[----:B------:R-:W-:Y:S05]  /*5240*/  @!P3 BRA `(.L_x_2042) ;  /* 0x000000000004b947 */ /* 0x000fea0003800000 */
[----:B------:R-:W-:Y:S01]  /*5250*/  BPT.TRAP 0x1 ;  /* 0x000000040000795c */ /* 0x000fe20000300000 */
.L_x_2042:
[----:B------:R-:W-:Y:S01]  /*5260*/  IMAD R92, R18, 0x8, R17 ;  /* 0x00000008125c7824 */ /* 0x000fe200078e0211 */
[----:B------:R-:W-:Y:S01]  /*5270*/  SHF.L.U32 R105, R201, 0x1f, RZ ;  /* 0x0000001fc9697819 */ /* 0x000fe200000006ff */
[----:B------:R-:W-:Y:S01]  /*5280*/  IMAD R104, R63, -0x60, R62 ;  /* 0xffffffa03f687824 */ /* 0x000fe200078e023e */
[----:B------:R-:W-:Y:S02]  /*5290*/  BSSY B1, `(.L_x_2043) ;  /* 0x0000004000017945 */ /* 0x000fe40003800000 */
[----:B------:R-:W0:Y:S02]  /*52a0*/  SYNCS.PHASECHK.TRANS64.TRYWAIT P4, [R92+URZ+0x22890], R105 ;  /* 0x022890695c0075a7 */ /* 0x000e24000808017f */
[----:B------:R-:W-:Y:S01]  /*52b0*/  VIMNMX R104, R104, 0x60, PT ;  /* 0x0000006068687848 */ /* 0x000fe20003fe0100 */
[----:B0-----:R-:W-:Y:S06]  /*52c0*/  @!P4 BRA `(.L_x_2044) ;  /* 0x000001880010c947 */ /* 0x001fec0003800000 */
.L_x_2325:
[----:B------:R-:W-:Y:S05]  /*52d0*/  BSYNC B1 ;  /* 0x0000000000017941 */ /* 0x000fea0003800000 */
.L_x_2043:
        /* <DEDUP_REMOVED lines=8> */
.L_x_2046:
[----:B------:R-:W-:Y:S05]  /*5360*/  BSYNC B1 ;  /* 0x0000000000017941 */ /* 0x000fea0003800000 */
.L_x_2045:
[----:B------:R-:W-:Y:S05]  /*5370*/  @P4 BRA `(.L_x_2026) ;  /* 0x0000000000104947 */ /* 0x000fea0003800000 */
[----:B-1----:R-:W1:Y:S04]  /*5380*/  @!P1 LDS.128 R4, [R110+0x2000] ;  /* 0x002000006e049984 */ /* 0x002e680000000c00 */
[----:B------:R-:W2:Y:S04]  /*5390*/  @!P2 LDS.128 R8, [R106+0x2000] ;  /* 0x002000006a08a984 */ /* 0x000ea80000000c00 */
[----:B-1----:R1:W-:Y:S04]  /*53a0*/  @!P1 STG.E.128 desc[UR40][R12.64], R4 ;  /* 0x000000040c009986 */ /* 0x0023e8000c101d28 */
[----:B--2---:R1:W-:Y:S02]  /*53b0*/  @!P2 STG.E.128 desc[UR40][R12.64+0x40], R8 ;  /* 0x000040080c00a986 */ /* 0x0043e4000c101d28 */
.L_x_2026:
[----:B------:R-:W-:Y:S05]  /*53c0*/  BSYNC B0 ;  /* 0x0000000000007941 */ /* 0x000fea0003800000 */
.L_x_2008:
        /* <DEDUP_REMOVED lines=17> */
.L_x_2048:
[----:B------:R-:W-:Y:S05]  /*54e0*/  BSYNC B0 ;  /* 0x0000000000007941 */ /* 0x000fea0003800000 */
.L_x_2047:
[----:B------:R-:W2:Y:S01]  /*54f0*/  SYNCS.PHASECHK.TRANS64.TRYWAIT P3, [R92+URZ+0x228b0], R105 ;  /* 0x0228b0695c0075a7 */ /* 0x000ea2000806017f */
[----:B------:R-:W-:Y:S01]  /*5500*/  ULDC UR51, c[0x0][0x310] ;  /* 0x0000c40000337ab9 */ /* 0x000fe20000000800 */
[----:B------:R-:W-:Y:S01]  /*5510*/  ULDC.64 UR38, c[0x0][0x318] ;  /* 0x0000c60000267ab9 */ /* 0x000fe20000000a00 */
[----:B------:R-:W-:Y:S01]  /*5520*/  ULDC.64 UR36, c[0x0][0x308] ;  /* 0x0000c20000247ab9 */ /* 0x000fe20000000a00 */
[----:B------:R-:W-:Y:S01]  /*5530*/  BSSY B0, `(.L_x_2049) ;  /* 0x0000003000007945 */ /* 0x000fe20003800000 */
[----:B------:R-:W-:-:S03]  /*5540*/  IMAD R5, R18, 0x6000, R81 ;  /* 0x0000600012057824 */ /* 0x000fc600078e0251 */
[----:B--2---:R-:W-:Y:S05]  /*5550*/  @!P3 BRA `(.L_x_2050) ;  /* 0x000001840080b947 */ /* 0x004fea0003800000 */
.L_x_2326:
[----:B------:R-:W-:Y:S05]  /*5560*/  BSYNC B0 ;  /* 0x0000000000007941 */ /* 0x000fea0003800000 */
.L_x_2049:
[----:B------:R-:W-:Y:S01]  /*5570*/  ISETP.GE.AND P3, PT, R19, R104, PT ;  /* 0x000000681300720c */ /* 0x000fe20003f66270 */
[----:B------:R-:W-:Y:S01]  /*5580*/  IMAD.IADD R7, R82, 0x1, R5 ;  /* 0x0000000152077824 */ /* 0x000fe200078e0205 */
[----:B------:R-:W-:Y:S01]  /*5590*/  BSSY B0, `(.L_x_2051) ;  /* 0x0000025000007945 */ /* 0x000fe20003800000 */
[----:B------:R-:W-:Y:S02]  /*55a0*/  IMAD R36, R5, 0x2, R64 ;  /* 0x0000000205247824 */ /* 0x000fe400078e0240 */
[----:B------:R-:W-:-:S04]  /*55b0*/  IMAD.WIDE R32, R63, 0x60, R58 ;  /* 0x000000603f207825 */ /* 0x000fc800078e023a */
[----:B------:R-:W-:-:S04]  /*55c0*/  IMAD R37, R7, 0x2, R64 ;  /* 0x0000000207257824 */ /* 0x000fc800078e0240 */
[----:B------:R-:W-:Y:S05]  /*55d0*/  @P3 BRA `(.L_x_2052) ;  /* 0x0000000000803947 */ /* 0x000fea0003800000 */
[----:B------:R-:W-:Y:S02]  /*55e0*/  IMAD R7, R33, UR38, RZ ;  /* 0x0000002621077c24 */ /* 0x000fe4000f8e02ff */
[----:B-1----:R-:W-:Y:S02]  /*55f0*/  IMAD.MOV.U32 R4, RZ, RZ, R42 ;  /* 0x000000ffff047224 */ /* 0x002fe400078e002a */
[----:B------:R-:W-:Y:S02]  /*5600*/  IMAD.MOV.U32 R5, RZ, RZ, R67 ;  /* 0x000000ffff057224 */ /* 0x000fe400078e0043 */
[C---:B------:R-:W-:Y:S02]  /*5610*/  IMAD R7, R32.reuse, UR39, R7 ;  /* 0x0000002720077c24 */ /* 0x040fe4000f8e0207 */
[----:B------:R-:W-:-:S04]  /*5620*/  IMAD.WIDE.U32 R4, R32, UR38, R4 ;  /* 0x0000002620047c25 */ /* 0x000fc8000f8e0004 */
[----:B------:R-:W-:Y:S01]  /*5630*/  IMAD.IADD R5, R5, 0x1, R7 ;  /* 0x0000000105057824 */ /* 0x000fe200078e0207 */
[----:B------:R-:W-:-:S04]  /*5640*/  LEA R34, P3, R4, UR36, 0x1 ;  /* 0x0000002404227c11 */ /* 0x000fc8000f8608ff */
[----:B------:R-:W-:Y:S02]  /*5650*/  LEA.HI.X R35, R4, UR37, R5, 0x1, P3 ;  /* 0x0000002504237c11 */ /* 0x000fe400098f0c05 */
[----:B------:R-:W-:-:S13]  /*5660*/  ISETP.GE.AND P3, PT, R20, UR51, PT ;  /* 0x0000003314007c0c */ /* 0x000fda000bf66270 */
[----:B------:R-:W1:Y:S04]  /*5670*/  @!P3 LDS.128 R4, [R36] ;  /* 0x000000002404b984 */ /* 0x000e680000000c00 */
[----:B-1----:R-:W-:Y:S01]  /*5680*/  @!P3 STG.E.128 desc[UR40][R34.64], R4 ;  /* 0x000000042200b986 */ /* 0x002fe2000c101d28 */
[----:B------:R-:W-:-:S13]  /*5690*/  ISETP.GE.AND P3, PT, R100, UR51, PT ;  /* 0x0000003364007c0c */ /* 0x000fda000bf66270 */
[----:B------:R-:W1:Y:S04]  /*56a0*/  @!P3 LDS.128 R8, [R37] ;  /* 0x000000002508b984 */ /* 0x000e680000000c00 */
[----:B-1----:R-:W-:Y:S01]  /*56b0*/  @!P3 STG.E.128 desc[UR40][R34.64+0x40], R8 ;  /* 0x000040082200b986 */ /* 0x002fe2000c101d28 */
[----:B------:R-:W-:-:S13]  /*56c0*/  ISETP.GE.AND P3, PT, R99, UR51, PT ;  /* 0x0000003363007c0c */ /* 0x000fda000bf66270 */
[----:B------:R-:W1:Y:S04]  /*56d0*/  @!P3 LDS.128 R12, [R36+0x3000] ;  /* 0x00300000240cb984 */ /* 0x000e680000000c00 */
        /* <DEDUP_REMOVED lines=10> */
[----:B------:R-:W-:-:S13]  /*5780*/  ISETP.NE.AND P3, PT, R0, RZ, PT ;  /* 0x000000ff0000720c */ /* 0x000fda0003f65270 */
[----:B------:R-:W1:Y:S04]  /*5790*/  @P3 LDS.128 R12, [R36+0x9000] ;  /* 0x00900000240c3984 */ /* 0x000e680000000c00 */
[----:B-1----:R-:W-:Y:S01]  /*57a0*/  @P3 STG.E.128 desc[UR40][R34.64+0x180], R12 ;  /* 0x0001800c22003986 */ /* 0x002fe2000c101d28 */
[----:B------:R-:W-:-:S13]  /*57b0*/  ISETP.NE.AND P3, PT, R3, RZ, PT ;  /* 0x000000ff0300720c */ /* 0x000fda0003f65270 */
[----:B------:R-:W1:Y:S04]  /*57c0*/  @P3 LDS.128 R24, [R37+0x9000] ;  /* 0x0090000025183984 */ /* 0x000e680000000c00 */
[----:B-1----:R3:W-:Y:S02]  /*57d0*/  @P3 STG.E.128 desc[UR40][R34.64+0x1c0], R24 ;  /* 0x0001c01822003986 */ /* 0x0027e4000c101d28 */
.L_x_2052:
[----:B------:R-:W-:Y:S05]  /*57e0*/  BSYNC B0 ;  /* 0x0000000000007941 */ /* 0x000fea0003800000 */
.L_x_2051:
[----:B------:R-:W-:Y:S01]  /*57f0*/  ISETP.GE.AND P3, PT, R232, R104, PT ;  /* 0x00000068e800720c */ /* 0x000fe20003f66270 */
[----:B------:R-:W-:-:S12]  /*5800*/  BSSY B0, `(.L_x_2053) ;  /* 0x0000024000007945 */ /* 0x000fd80003800000 */
[----:B------:R-:W-:Y:S05]  /*5810*/  @P3 BRA `(.L_x_2054) ;  /* 0x0000000000883947 */ /* 0x000fea0003800000 */
[----:B------:R-:W-:Y:S01]  /*5820*/  IADD3 R7, P3, R32, 0x40, RZ ;  /* 0x0000004020077810 */ /* 0x000fe20007f7e0ff */
[----:B-1----:R-:W-:Y:S02]  /*5830*/  IMAD.MOV.U32 R4, RZ, RZ, R42 ;  /* 0x000000ffff047224 */ /* 0x002fe400078e002a */
        /* <DEDUP_REMOVED lines=18> */
[----:B---3--:R-:W1:Y:S04]  /*5960*/  @P3 LDS.128 R24, [R36+0xb000] ;  /* 0x00b0000024183984 */ /* 0x008e680000000c00 */
[----:B-1----:R-:W-:Y:S01]  /*5970*/  @P3 STG.E.128 desc[UR40][R32.64+0x180], R24 ;  /* 0x0001801820003986 */ /* 0x002fe2000c101d28 */
        /* <DEDUP_REMOVED lines=11> */
[----:B-1----:R4:W-:Y:S02]  /*5a30*/  @P3 STG.E.128 desc[UR40][R32.64+0x1c0], R24 ;  /* 0x0001c01820003986 */ /* 0x0029e4000c101d28 */
.L_x_2054:
[----:B------:R-:W-:Y:S05]  /*5a40*/  BSYNC B0 ;  /* 0x0000000000007941 */ /* 0x000fea0003800000 */
.L_x_2053:
[----:B------:R-:W-:Y:S01]  /*5a50*/  @!PT LDS RZ, [RZ] ;  /* 0x00000000fffff984 */ /* 0x000fe20000000800 */
[----:B------:R-:W-:Y:S01]  /*5a60*/  @!PT LDS RZ, [RZ] ;  /* 0x00000000fffff984 */ /* 0x000fe20000000800 */
[----:B------:R-:W-:Y:S01]  /*5a70*/  @!PT LDS RZ, [RZ] ;  /* 0x00000000fffff984 */ /* 0x000fe20000000800 */
[----:B------:R-:W-:Y:S01]  /*5a80*/  @!PT LDS RZ, [RZ] ;  /* 0x00000000fffff984 */ /* 0x000fe20000000800 */
[----:B------:R5:W-:Y:S06]  /*5a90*/  MEMBAR.ALL.CTA ;  /* 0x0000000000007992 */ /* 0x000bec0000008000 */
[----:B-----5:R-:W5:Y:S02]  /*5aa0*/  FENCE.VIEW.ASYNC.S ;  /* 0x00000000000073c6 */ /* 0x020f640000000000 */
[----:B-----5:R1:W-:Y:S01]  /*5ab0*/  BAR.SYNC.DEFER_BLOCKING R83, 0x80 ;  /* 0x000200530000751d */ /* 0x0203e20000010000 */
[----:B------:R-:W-:Y:S01]  /*5ac0*/  ISETP.NE.AND P5, PT, R101, RZ, PT ;  /* 0x000000ff6500720c */ /* 0x000fe20003fa5270 */
[----:B------:R-:W-:-:S02]  /*5ad0*/  VIADD R18, R18, 0x1 ;  /* 0x0000000112127836 */ /* 0x000fc40000000000 */
[----:B0-2---:R-:W-:-:S03]  /*5ae0*/  @!P4 VIADD R92, R92, 0x228c0 ;  /* 0x000228c05c5cc836 */ /* 0x005fc60000000000 */
[C---:B------:R-:W-:Y:S02]  /*5af0*/  ISETP.NE.AND P3, PT, R18.reuse, 0x2, PT ;  /* 0x000000021200780c */ /* 0x040fe40003f65270 */
[----:B------:R-:W-:Y:S02]  /*5b00*/  @!P4 PRMT R92, RZ, 0x654, R92 ;  /* 0x00000654ff5cc816 */ /* 0x000fe4000000005c */
[----:B-1----:R-:W-:Y:S02]  /*5b10*/  SEL R4, RZ, 0x1, P3 ;  /* 0x00000001ff047807 */ /* 0x002fe40001800000 */
[----:B------:R-:W-:Y:S02]  /*5b20*/  SEL R18, R18, RZ, P3 ;  /* 0x000000ff12127207 */ /* 0x000fe40001800000 */
[----:B------:R-:W-:Y:S01]  /*5b30*/  LOP3.LUT R201, R201, R4, RZ, 0x3c, !PT ;  /* 0x00000004c9c97212 */ /* 0x000fe200078e3cff */
[----:B------:R0:W-:Y:S01]  /*5b40*/  @!P4 SYNCS.ARRIVE.TRANS64.RED.A1T0 RZ, [R92+URZ], RZ ;  /* 0x000000ff5cffc9a7 */ /* 0x0001e2000810043f */
[----:B------:R-:W-:Y:S05]  /*5b50*/  @P5 BRA `(.L_x_2055) ;  /* 0xffffffc800b85947 */ /* 0x000fea000383ffff */
[----:B------:R-:W1:Y:S01]  /*5b60*/  S2R R5, SR_TID.X ;  /* 0x0000000000057919 */ /* 0x000e620000002100 */
[----:B------:R-:W-:Y:S02]  /*5b70*/  PLOP3.LUT P0, PT, PT, PT, PT, 0x8, 0x0 ;  /* 0x000000000000781c */ /* 0x000fe40003f0e170 */
[----:B-1----:R-:W-:-:S04]  /*5b80*/  SHF.R.U32.HI R5, RZ, 0x7, R5 ;  /* 0x00000007ff057819 */ /* 0x002fc80000011605 */
[----:B------:R-:W-:-:S13]  /*5b90*/  ISETP.NE.AND P5, PT, R5, 0x1, PT ;  /* 0x000000010500780c */ /* 0x000fda0003fa5270 */
[----:B------:R-:W-:Y:S06]  /*5ba0*/  @!P5 BAR.ARV 0x9, 0x100 ;  /* 0x024400000000db1d */ /* 0x000fec0000002000 */
.L_x_2003:
[----:B------:R-:W1:Y:S02]  /*5bb0*/  LDC.64 R4, c[0x0][0x9e0] ;  /* 0x00027800ff047b82 */ /* 0x000e640000000a00 */
[----:B-1----:R-:W-:Y:S01]  /*5bc0*/  ISETP.GE.AND P1, PT, R5, 0x1, PT ;  /* 0x000000010500780c */ /* 0x002fe20003f26270 */
[----:B------:R-:W-:-:S12]  /*5bd0*/  @P0 BRA `(.L_x_2056) ;  /* 0x00000000000c0947 */ /* 0x000fd80003800000 */
[----:B------:R-:W1:Y:S01]  /*5be0*/  FENCE.VIEW.ASYNC.G ;  /* 0x00000000000073c6 */ /* 0x000e620000000100 */
[----:B------:R-:W-:Y:S05]  /*5bf0*/  WARPSYNC.ALL ;  /* 0x0000000000007948 */ /* 0x000fea0003800000 */
[----:B-1----:R-:W-:Y:S06]  /*5c00*/  BAR.ARV 0xc, 0x120 ;  /* 0x0304800000007b1d */ /* 0x002fec0000002000 */
.L_x_2056:
[----:B------:R-:W-:Y:S01]  /*5c10*/  IMAD.IADD R0, R65, 0x1, R4 ;  /* 0x0000000141007824 */ /* 0x000fe200078e0204 */
[----:B------:R-:W-:Y:S06]  /*5c20*/  @!P1 BRA `(.L_x_2057) ;  /* 0x0000000000489947 */ /* 0x000fec0003800000 */
[C---:B------:R-:W-:Y:S01]  /*5c30*/  ISETP.GT.AND P0, PT, R65.reuse, RZ, PT ;  /* 0x000000ff4100720c */ /* 0x040fe20003f04270 */
[----:B------:R-:W-:Y:S01]  /*5c40*/  BSSY B0, `(.L_x_2058) ;  /* 0x000000e000007945 */ /* 0x000fe20003800000 */
[----:B------:R-:W-:-:S11]  /*5c50*/  VIADD R3, R65, 0xffffffff ;  /* 0xffffffff41037836 */ /* 0x000fd60000000000 */
        /* <DEDUP_REMOVED lines=8> */
.L_x_2059:
[----:B------:R-:W-:-:S13]  /*5ce0*/  ISETP.NE.AND P0, PT, R5, 0x1, PT ;  /* 0x000000010500780c */ /* 0x000fda0003f05270 */
[----:B------:R-:W1:Y:S02]  /*5cf0*/  @P0 LDC.64 R6, c[0x0][0x9e8] ;  /* 0x00027a00ff060b82 */ /* 0x000e640000000a00 */
[----:B-1----:R-:W-:-:S05]  /*5d00*/  @P0 IMAD.HI.U32 R4, R3, R6, RZ ;  /* 0x0000000603040227 */ /* 0x002fca00078e00ff */
[----:B------:R-:W-:-:S07]  /*5d10*/  @P0 SHF.R.U32.HI R3, RZ, R7, R4 ;  /* 0x00000007ff030219 */ /* 0x000fce0000011604 */
.L_x_2060:
[----:B------:R-:W-:Y:S05]  /*5d20*/  BSYNC B0 ;  /* 0x0000000000007941 */ /* 0x000fea0003800000 */
.L_x_2058:
[----:B------:R-:W-:-:S05]  /*5d30*/  IMAD R3, R3, R5, R5 ;  /* 0x0000000503037224 */ /* 0x000fca00078e0205 */
[----:B------:R-:W-:-:S07]  /*5d40*/  VIMNMX R0, R0, R3, PT ;  /* 0x0000000300007248 */ /* 0x000fce0003fe0100 */
.L_x_2057:
[----:B------:R-:W-:Y:S01]  /*5d50*/  VIADD R0, R0, 0x5f ;  /* 0x0000005f00007836 */ /* 0x000fe20000000000 */
[----:B------:R-:W-:-:S03]  /*5d60*/  ULDC UR4, c[0x0][0x9dc] ;  /* 0x0002770000047ab9 */ /* 0x000fc60000000800 */
[----:B------:R-:W-:-:S05]  /*5d70*/  IMAD.HI R0, R0, 0x2aaaaaab, RZ ;  /* 0x2aaaaaab00007827 */ /* 0x000fca00078e02ff */
[----:B------:R-:W-:-:S04]  /*5d80*/  SHF.R.U32.HI R3, RZ, 0x1f, R0 ;  /* 0x0000001fff037819 */ /* 0x000fc80000011600 */
[----:B------:R-:W-:Y:S01]  /*5d90*/  LEA.HI.SX32 R3, R0, R3, 0x1c ;  /* 0x0000000300037211 */ /* 0x000fe200078fe2ff */
[----:B------:R-:W-:-:S03]  /*5da0*/  VIADD R0, R61, -UR4 ;  /* 0x800000043d007c36 */ /* 0x000fc60008000000 */
[----:B------:R-:W-:Y:S01]  /*5db0*/  VIMNMX R178, R178, R3, PT ;  /* 0x00000003b2b27248 */ /* 0x000fe20003fe0100 */
[----:B------:R-:W-:Y:S06]  /*5dc0*/  @!P1 BRA `(.L_x_2061) ;  /* 0x0000000000449947 */ /* 0x000fec0003800000 */
        /* <DEDUP_REMOVED lines=10> */
.L_x_2063:
[----:B------:R-:W-:-:S13]  /*5e70*/  ISETP.NE.AND P0, PT, R5, 0x1, PT ;  /* 0x000000010500780c */ /* 0x000fda0003f05270 */
[----:B------:R-:W1:Y:S02]  /*5e80*/  @P0 LDC.64 R6, c[0x0][0x9e8] ;  /* 0x00027a00ff060b82 */ /* 0x000e640000000a00 */
[----:B-1----:R-:W-:-:S05]  /*5e90*/  @P0 IMAD.HI.U32 R6, R61, R6, RZ ;  /* 0x000000063d060227 */ /* 0x002fca00078e00ff */
[----:B------:R-:W-:-:S07]  /*5ea0*/  @P0 SHF.R.U32.HI R61, RZ, R7, R6 ;  /* 0x00000007ff3d0219 */ /* 0x000fce0000011606 */
.L_x_2064:
[----:B------:R-:W-:Y:S05]  /*5eb0*/  BSYNC B0 ;  /* 0x0000000000007941 */ /* 0x000fea0003800000 */
.L_x_2062:
[----:B------:R-:W-:-:S05]  /*5ec0*/  IMAD R61, R61, R5, RZ ;  /* 0x000000053d3d7224 */ /* 0x000fca00078e02ff */
[----:B------:R-:W-:-:S07]  /*5ed0*/  VIMNMX R0, R0, R61, !PT ;  /* 0x0000003d00007248 */ /* 0x000fce0007fe0100 */
.L_x_2061:
[----:B------:R-:W-:Y:S01]  /*5ee0*/  IMAD.HI R0, R0, 0x2aaaaaab, RZ ;  /* 0x2aaaaaab00007827 */ /* 0x000fe200078e02ff */
[----:B------:R-:W-:Y:S02]  /*5ef0*/  PLOP3.LUT P0, PT, PT, PT, PT, 0x80, 0x0 ;  /* 0x000000000000781c */ /* 0x000fe40003f0f070 */
[----:B------:R-:W-:Y:S02]  /*5f00*/  CS2R R4, SRZ ;  /* 0x0000000000047805 */ /* 0x000fe4000001ff00 */
[----:B------:R-:W-:Y:S01]  /*5f10*/  CS2R R148, SRZ ;  /* 0x0000000000947805 */ /* 0x000fe2000001ff00 */
[----:B------:R-:W-:Y:S01]  /*5f20*/  IMAD.MOV.U32 R150, RZ, RZ, RZ ;  /* 0x000000ffff967224 */ /* 0x000fe200078e00ff */
[----:B------:R-:W-:Y:S02]  /*5f30*/  SHF.R.U32.HI R3, RZ, 0x1f, R0 ;  /* 0x0000001fff037819 */ /* 0x000fe40000011600 */
[----:B------:R-:W-:Y:S02]  /*5f40*/  CS2R R146, SRZ ;  /* 0x0000000000927805 */ /* 0x000fe4000001ff00 */
[----:B------:R-:W-:-:S02]  /*5f50*/  CS2R R144, SRZ ;  /* 0x0000000000907805 */ /* 0x000fc4000001ff00 */
[----:B------:R-:W-:Y:S02]  /*5f60*/  CS2R R142, SRZ ;  /* 0x00000000008e7805 */ /* 0x000fe4000001ff00 */
[----:B------:R-:W-:Y:S01]  /*5f70*/  LEA.HI.SX32 R3, R0, R3, 0x1c ;  /* 0x0000000300037211 */ /* 0x000fe200078fe2ff */
[----:B------:R-:W-:Y:S01]  /*5f80*/  IMAD.MOV.U32 R0, RZ, RZ, RZ ;  /* 0x000000ffff007224 */ /* 0x000fe200078e00ff */
[----:B------:R-:W-:Y:S02]  /*5f90*/  CS2R R140, SRZ ;  /* 0x00000000008c7805 */ /* 0x000fe4000001ff00 */
[----:B------:R-:W-:Y:S02]  /*5fa0*/  CS2R R138, SRZ ;  /* 0x00000000008a7805 */ /* 0x000fe4000001ff00 */
[----:B------:R-:W-:Y:S02]  /*5fb0*/  VIMNMX R222, RZ, R3, !PT ;  /* 0x00000003ffde7248 */ /* 0x000fe40007fe0100 */
[----:B------:R-:W-:-:S02]  /*5fc0*/  CS2R R136, SRZ ;  /* 0x0000000000887805 */ /* 0x000fc4000001ff00 */
[----:B------:R-:W-:Y:S02]  /*5fd0*/  CS2R R134, SRZ ;  /* 0x0000000000867805 */ /* 0x000fe4000001ff00 */
[----:B------:R-:W-:Y:S02]  /*5fe0*/  CS2R R132, SRZ ;  /* 0x0000000000847805 */ /* 0x000fe4000001ff00 */
[----:B------:R-:W-:Y:S02]  /*5ff0*/  ISETP.GT.AND P1, PT, R178, R222, PT ;  /* 0x000000deb200720c */ /* 0x000fe40003f24270 */
        /* <DEDUP_REMOVED lines=23> */
[----:B0-----:R-:W-:Y:S02]  /*6170*/  CS2R R92, SRZ ;  /* 0x00000000005c7805 */ /* 0x001fe4000001ff00 */
        /* <DEDUP_REMOVED lines=24> */
[----:B---3--:R-:W-:Y:S02]  /*6300*/  CS2R R34, SRZ ;  /* 0x0000000000227805 */ /* 0x008fe4000001ff00 */
[----:B------:R-:W-:Y:S02]  /*6310*/  CS2R R36, SRZ ;  /* 0x0000000000247805 */ /* 0x000fe4000001ff00 */
[----:B----4-:R-:W-:-:S02]  /*6320*/  CS2R R32, SRZ ;  /* 0x0000000000207805 */ /* 0x010fc4000001ff00 */
[----:B------:R-:W-:Y:S02]  /*6330*/  CS2R R26, SRZ ;  /* 0x00000000001a7805 */ /* 0x000fe4000001ff00 */
[----:B------:R-:W-:Y:S02]  /*6340*/  CS2R R28, SRZ ;  /* 0x00000000001c7805 */ /* 0x000fe4000001ff00 */
[----:B------:R-:W-:Y:S01]  /*6350*/  CS2R R24, SRZ ;  /* 0x0000000000187805 */ /* 0x000fe2000001ff00 */
[----:B------:R-:W-:Y:S06]  /*6360*/  @!P1 BRA `(.L_x_2065) ;  /* 0x000000e800f49947 */ /* 0x000fec0003800000 */
[----:B------:R-:W-:-:S03]  /*6370*/  UMOV UR4, 0xffffffff ;  /* 0xffffffff00047882 */ /* 0x000fc60000000000 */
[----:B------:R-:W-:Y:S05]  /*6380*/  BRA.DIV UR4, `(.L_x_2066) ;  /* 0x0000017a04087947 */ /* 0x000fea000b800000 */
[----:B------:R-:W0:Y:S02]  /*6390*/  S2R R3, SR_TID.X ;  /* 0x0000000000037919 */ /* 0x000e240000002100 */
[----:B0-----:R-:W-:-:S05]  /*63a0*/  VIADD R3, R3, 0xffffff80 ;  /* 0xffffff8003037836 */ /* 0x001fca0000000000 */
[----:B------:R-:W-:-:S04]  /*63b0*/  SHF.R.S32.HI R0, RZ, 0x1f, R3 ;  /* 0x0000001fff007819 */ /* 0x000fc80000011403 */
[----:B------:R-:W-:-:S04]  /*63c0*/  LEA.HI R0, R0, R3, RZ, 0x7 ;  /* 0x0000000300007211 */ /* 0x000fc800078f38ff */
[----:B------:R-:W-:-:S05]  /*63d0*/  SHF.R.S32.HI R0, RZ, 0x7, R0 ;  /* 0x00000007ff007819 */ /* 0x000fca0000011400 */
[----:B------:R0:W1:Y:S02]  /*63e0*/  SHFL.IDX PT, R14, R0, RZ, 0x1f ;  /* 0x00001fff000e7589 */ /* 0x00006400000e0000 */
.L_x_2329:
[----:B01----:R-:W-:Y:S01]  /*63f0*/  LEA.HI R0, R14, R14, RZ, 0x1 ;  /* 0x0000000e0e007211 */ /* 0x003fe200078f08ff */
        /* <DEDUP_REMOVED lines=25> */
.L_x_2068:
[----:B------:R-:W-:Y:S05]  /*6590*/  BSYNC B6 ;  /* 0x0000000000067941 */ /* 0x000fea0003800000 */
.L_x_2067:
[----:B------:R-:W-:Y:S02]  /*65a0*/  ULDC UR4, c[0x0][0x3d4] ;  /* 0x0000f50000047ab9 */ /* 0x000fe40000000800 */
[----:B------:R-:W-:-:S13]  /*65b0*/  ISETP.LT.AND P0, PT, RZ, UR4, PT ;  /* 0x00000004ff007c0c */ /* 0x000fda000bf01270 */
[----:B------:R-:W-:Y:S05]  /*65c0*/  @P0 BRA `(.L_x_2069) ;  /* 0x00000000003c0947 */ /* 0x000fea0003800000 */
[----:B------:R-:W-:-:S04]  /*65d0*/  LEA.HI R0, R233, R233, RZ, 0x1 ;  /* 0x000000e9e9007211 */ /* 0x000fc800078f08ff */
[----:B------:R-:W-:-:S05]  /*65e0*/  LOP3.LUT R0, R0, 0xfffffffe, RZ, 0xc0, !PT ;  /* 0xfffffffe00007812 */ /* 0x000fca00078ec0ff */
[----:B------:R-:W-:-:S05]  /*65f0*/  IMAD.IADD R0, R233, 0x1, -R0 ;  /* 0x00000001e9007824 */ /* 0x000fca00078e0a00 */
[----:B------:R-:W-:-:S04]  /*6600*/  SHF.L.U32 R0, R0, 0x1f, RZ ;  /* 0x0000001f00007819 */ /* 0x000fc800000006ff */
[----:B------:R0:W1:Y:S03]  /*6610*/  SYNCS.PHASECHK.TRANS64.TRYWAIT P0, [R17+URZ+0x22800], R0 ;  /* 0x02280000110075a7 */ /* 0x000066000800017f */
[----:B-1----:R-:W-:Y:S05]  /*6620*/  @!P0 NANOSLEEP.SYNCS 0x989680 ;  /* 0x009896800000895d */ /* 0x002fea0003900000 */
[----:B------:R-:W1:Y:S01]  /*6630*/  @!P0 SYNCS.PHASECHK.TRANS64 P0, [R17+URZ+0x22800], R0 ;  /* 0x02280000110085a7 */ /* 0x000e62000800007f */
[----:B------:R-:W-:Y:S04]  /*6640*/  BSSY B0, `(.L_x_2070) ;  /* 0x0000006000007945 */ /* 0x000fe80003800000 */
[----:B-1----:R-:W-:Y:S05]  /*6650*/  @P0 BRA `(.L_x_2071) ;  /* 0x0000000000100947 */ /* 0x002fea0003800000 */
.L_x_2072:
[----:B-1----:R1:W2:Y:S02]  /*6660*/  SYNCS.PHASECHK.TRANS64.TRYWAIT P0, [R17+URZ+0x22800], R0 ;  /* 0x02280000110075a7 */ /* 0x0022a4000800017f */
[----:B--2---:R-:W-:Y:S05]  /*6670*/  @!P0 NANOSLEEP.SYNCS 0x989680 ;  /* 0x009896800000895d */ /* 0x004fea0003900000 */
[----:B------:R-:W2:Y:S02]  /*6680*/  @!P0 SYNCS.PHASECHK.TRANS64 P0, [R17+URZ+0x22800], R0 ;  /* 0x02280000110085a7 */ /* 0x000ea4000800007f */
[----:B--2---:R-:W-:Y:S05]  /*6690*/  @!P0 BRA `(.L_x_2072) ;  /* 0xfffffffc00f08947 */ /* 0x004fea000383ffff */
.L_x_2071:
[----:B------:R-:W-:Y:S05]  /*66a0*/  BSYNC B0 ;  /* 0x0000000000007941 */ /* 0x000fea0003800000 */
.L_x_2070:
[----:B------:R-:W-:Y:S05]  /*66b0*/  BRA `(.L_x_2073) ;  /* 0x0000003000087947 */ /* 0x000fea0003800000 */
.L_x_2069:
[----:B------:R-:W0:Y:S01]  /*66c0*/  LDC.64 R12, c[0x0][0x3d8] ;  /* 0x0000f600ff0c7b82 */ /* 0x000e220000000a00 */
[----:B-----5:R-:W-:Y:S01]  /*66d0*/  SHF.R.S32.HI R3, RZ, 0x1f, R31 ;  /* 0x0000001fff037819 */ /* 0x020fe2000001141f */
[C---:B------:R-:W-:Y:S01]  /*66e0*/  IMAD.SHL.U32 R24, R237.reuse, 0x4, RZ ;  /* 0x00000004ed187824 */ /* 0x040fe200078e00ff */
[----:B------:R-:W-:Y:S01]  /*66f0*/  LOP3.LUT P0, RZ, R26, 0x3ff, RZ, 0xc0, !PT ;  /* 0x000003ff1aff7812 */ /* 0x000fe2000780c0ff */
[----:B------:R-:W-:Y:S01]  /*6700*/  IMAD.SHL.U32 R40, R237, 0x8, RZ ;  /* 0x00000008ed287824 */ /* 0x000fe200078e00ff */
[----:B------:R-:W-:Y:S02]  /*6710*/  BSSY B6, `(.L_x_2074) ;  /* 0x0000031000067945 */ /* 0x000fe40003800000 */
[----:B------:R-:W-:Y:S01]  /*6720*/  SHF.R.S32.HI R25, RZ, 0x1f, R24 ;  /* 0x0000001fff197819 */ /* 0x000fe20000011418 */
[----:B------:R-:W1:Y:S01]  /*6730*/  LDC.64 R14, c[0x0][0x3e8] ;  /* 0x0000fa00ff0e7b82 */ /* 0x000e620000000a00 */
[----:B------:R-:W-:Y:S01]  /*6740*/  SHF.R.S32.HI R41, RZ, 0x1f, R40 ;  /* 0x0000001fff297819 */ /* 0x000fe20000011428 */
[-C--:B0-----:R-:W-:Y:S01]  /*6750*/  IMAD R6, R234, R12.reuse, RZ ;  /* 0x0000000cea067224 */ /* 0x081fe200078e02ff */
[----:B------:R-:W-:Y:S01]  /*6760*/  SHF.L.U64.HI R59, R12, 0x6, R13 ;  /* 0x000000060c3b7819 */ /* 0x000fe2000001020d */
[----:B------:R-:W-:-:S02]  /*6770*/  IMAD R0, R3, R12, RZ ;  /* 0x0000000c03007224 */ /* 0x000fc400078e02ff */
[----:B------:R-:W-:Y:S02]  /*6780*/  IMAD R27, R19, R13, R6 ;  /* 0x0000000d131b7224 */ /* 0x000fe400078e0206 */
[----:B------:R-:W-:Y:S01]  /*6790*/  IMAD.WIDE.U32 R46, R31, R12, RZ ;  /* 0x0000000c1f2e7225 */ /* 0x000fe200078e00ff */
[----:B-1----:R-:W-:-:S03]  /*67a0*/  SHF.L.U64.HI R61, R14, 0x6, R15 ;  /* 0x000000060e3d7819 */ /* 0x002fc6000001020f */
[-C--:B------:R-:W-:Y:S02]  /*67b0*/  IMAD R4, R3, R14.reuse, RZ ;  /* 0x0000000e03047224 */ /* 0x080fe400078e02ff */
[-C--:B------:R-:W-:Y:S02]  /*67c0*/  IMAD R8, R234, R14.reuse, RZ ;  /* 0x0000000eea087224 */ /* 0x080fe400078e02ff */
[C---:B------:R-:W-:Y:S02]  /*67d0*/  IMAD R51, R31.reuse, R15, R4 ;  /* 0x0000000f1f337224 */ /* 0x040fe400078e0204 */
[C---:B------:R-:W-:Y:S02]  /*67e0*/  IMAD R49, R31.reuse, R13, R0 ;  /* 0x0000000d1f317224 */ /* 0x040fe400078e0200 */
[----:B------:R-:W-:-:S04]  /*67f0*/  IMAD.WIDE.U32 R44, R31, R14, RZ ;  /* 0x0000000e1f2c7225 */ /* 0x000fc800078e00ff */
[C---:B------:R-:W-:Y:S02]  /*6800*/  IMAD R29, R19.reuse, R15, R8 ;  /* 0x0000000f131d7224 */ /* 0x040fe400078e0208 */
[----:B------:R-:W-:-:S04]  /*6810*/  IMAD.WIDE.U32 R4, R19, R12, R24 ;  /* 0x0000000c13047225 */ /* 0x000fc800078e0018 */
[----:B------:R-:W-:Y:S01]  /*6820*/  IMAD.WIDE.U32 R6, R19, R14, R24 ;  /* 0x0000000e13067225 */ /* 0x000fe200078e0018 */
[----:B------:R-:W-:-:S03]  /*6830*/  IADD3 R48, P1, R4, R46, RZ ;  /* 0x0000002e04307210 */ /* 0x000fc60007f3e0ff */
[----:B------:R-:W-:Y:S01]  /*6840*/  IMAD.WIDE.U32 R8, R19, R12, R40 ;  /* 0x0000000c13087225 */ /* 0x000fe200078e0028 */
[----:B------:R-:W-:-:S03]  /*6850*/  IADD3 R52, P2, R6, R44, RZ ;  /* 0x0000002c06347210 */ /* 0x000fc60007f5e0ff */
[----:B------:R-:W-:Y:S01]  /*6860*/  IMAD.WIDE.U32 R10, R19, R14, R40 ;  /* 0x0000000e130a7225 */ /* 0x000fe200078e0028 */
[----:B------:R-:W-:-:S03]  /*6870*/  IADD3 R26, P3, R8, R46, RZ ;  /* 0x0000002e081a7210 */ /* 0x000fc60007f7e0ff */
[----:B------:R-:W-:Y:S01]  /*6880*/  IMAD.IADD R49, R49, 0x1, R47 ;  /* 0x0000000131317824 */ /* 0x000fe200078e022f */
[----:B------:R-:W-:Y:S01]  /*6890*/  IADD3 R28, P4, R10, R44, RZ ;  /* 0x0000002c0a1c7210 */ /* 0x000fe20007f9e0ff */
[----:B------:R-:W-:Y:S02]  /*68a0*/  IMAD.IADD R51, R51, 0x1, R45 ;  /* 0x0000000133337824 */ /* 0x000fe400078e022d */
[----:B------:R-:W-:Y:S01]  /*68b0*/  IMAD.SHL.U32 R60, R12, 0x40, RZ ;  /* 0x000000400c3c7824 */ /* 0x000fe200078e00ff */
[----:B------:R-:W-:Y:S01]  /*68c0*/  IADD3.X R50, R49, R5, R27, P1, !PT ;  /* 0x0000000531327210 */ /* 0x000fe20000ffe41b */
[----:B------:R-:W-:Y:S01]  /*68d0*/  IMAD.SHL.U32 R62, R14, 0x40, RZ ;  /* 0x000000400e3e7824 */ /* 0x000fe200078e00ff */
[----:B------:R-:W-:Y:S02]  /*68e0*/  IADD3.X R53, R51, R7, R29, P2, !PT ;  /* 0x0000000733357210 */ /* 0x000fe400017fe41d */
[----:B------:R-:W-:Y:S02]  /*68f0*/  IADD3.X R27, R49, R27, R9, P3, !PT ;  /* 0x0000001b311b7210 */ /* 0x000fe40001ffe409 */
[----:B------:R-:W-:Y:S01]  /*6900*/  IADD3.X R29, R51, R29, R11, P4, !PT ;  /* 0x0000001d331d7210 */ /* 0x000fe200027fe40b */
        /* <DEDUP_REMOVED lines=17> */
.L_x_2075:
[----:B------:R-:W-:Y:S05]  /*6a20*/  BSYNC B6 ;  /* 0x0000000000067941 */ /* 0x000fea0003800000 */
.L_x_2074:
[----:B------:R-:W0:Y:S01]  /*6a30*/  LDC.64 R6, c[0x0][0x3d8] ;  /* 0x0000f600ff067b82 */ /* 0x000e220000000a00 */
[----:B------:R-:W-:Y:S01]  /*6a40*/  SHF.R.S32.HI R3, RZ, 0x1f, R205 ;  /* 0x0000001fff037819 */ /* 0x000fe200000114cd */
[----:B------:R-:W-:Y:S01]  /*6a50*/  ULDC.U8 UR4, c[0x0][0x3f0] ;  /* 0x0000fc0000047ab9 */ /* 0x000fe20000000000 */
[----:B------:R-:W-:Y:S01]  /*6a60*/  BSSY B0, `(.L_x_2076) ;  /* 0x00002bf000007945 */ /* 0x000fe20003800000 */
[----:B------:R-:W-:-:S04]  /*6a70*/  ISETP.NE.AND P0, PT, RZ, UR4, PT ;  /* 0x00000004ff007c0c */ /* 0x000fc8000bf05270 */
[----:B------:R-:W1:Y:S01]  /*6a80*/  LDC.64 R4, c[0x0][0x3e8] ;  /* 0x0000fa00ff047b82 */ /* 0x000e620000000a00 */
[-C--:B0-----:R-:W-:Y:S02]  /*6a90*/  IMAD R0, R3, R6.reuse, RZ ;  /* 0x0000000603007224 */ /* 0x081fe400078e02ff */
[----:B------:R-:W-:-:S04]  /*6aa0*/  IMAD.WIDE.U32 R8, R205, R6, RZ ;  /* 0x00000006cd087225 */ /* 0x000fc800078e00ff */
[----:B------:R-:W-:Y:S02]  /*6ab0*/  IMAD.SHL.U32 R55, R8, 0x80, RZ ;  /* 0x0000008008377824 */ /* 0x000fe400078e00ff */
[-C--:B-1----:R-:W-:Y:S02]  /*6ac0*/  IMAD R12, R3, R4.reuse, RZ ;  /* 0x00000004030c7224 */ /* 0x082fe400078e02ff */
[C---:B------:R-:W-:Y:S02]  /*6ad0*/  IMAD R3, R205.reuse, R7, R0 ;  /* 0x00000007cd037224 */ /* 0x040fe400078e0200 */
[----:B------:R-:W-:-:S04]  /*6ae0*/  IMAD.WIDE.U32 R10, R205, R4, RZ ;  /* 0x00000004cd0a7225 */ /* 0x000fc800078e00ff */
[----:B------:R-:W-:Y:S02]  /*6af0*/  IMAD R13, R205, R5, R12 ;  /* 0x00000005cd0d7224 */ /* 0x000fe400078e020c */
[----:B------:R-:W-:Y:S02]  /*6b00*/  IMAD.IADD R9, R9, 0x1, R3 ;  /* 0x0000000109097824 */ /* 0x000fe400078e0203 */
[----:B------:R-:W-:Y:S02]  /*6b10*/  IMAD R0, R205, -0x80, R203 ;  /* 0xffffff80cd007824 */ /* 0x000fe400078e02cb */
[----:B------:R-:W-:Y:S01]  /*6b20*/  IMAD.IADD R3, R11, 0x1, R13 ;  /* 0x000000010b037824 */ /* 0x000fe200078e020d */
[----:B------:R-:W-:Y:S01]  /*6b30*/  SHF.L.U64.HI R54, R8, 0x7, R9 ;  /* 0x0000000708367819 */ /* 0x000fe20000010209 */
[----:B------:R-:W-:Y:S01]  /*6b40*/  IMAD.SHL.U32 R57, R10, 0x80, RZ ;  /* 0x000000800a397824 */ /* 0x000fe200078e00ff */
[----:B------:R-:W-:Y:S02]  /*6b50*/  VIMNMX R58, R0, 0x80, PT ;  /* 0x00000080003a7848 */ /* 0x000fe40003fe0100 */
[----:B------:R-:W-:Y:S01]  /*6b60*/  SHF.L.U64.HI R56, R10, 0x7, R3 ;  /* 0x000000070a387819 */ /* 0x000fe20000010203 */
[----:B------:R-:W-:Y:S06]  /*6b70*/  @!P0 BRA `(.L_x_2077) ;  /* 0x0000001400a08947 */ /* 0x000fec0003800000 */
[----:B------:R-:W0:Y:S01]  /*6b80*/  LDC R0, c[0x0][0x428] ;  /* 0x00010a00ff007b82 */ /* 0x000e220000000800 */
[-C--:B------:R-:W-:Y:S01]  /*6b90*/  ISETP.GE.AND P0, PT, R19, R58.reuse, PT ;  /* 0x0000003a1300720c */ /* 0x080fe20003f06270 */
[----:B------:R-:W-:Y:S01]  /*6ba0*/  BSSY B1, `(.L_x_2078) ;  /* 0x000002d000017945 */ /* 0x000fe20003800000 */
[----:B------:R-:W-:Y:S01]  /*6bb0*/  ISETP.GE.AND P1, PT, R232, R58, PT ;  /* 0x0000003ae800720c */ /* 0x000fe20003f26270 */
[----:B------:R-:W-:Y:S01]  /*6bc0*/  IMAD.MOV.U32 R10, RZ, RZ, R46 ;  /* 0x000000ffff0a7224 */ /* 0x000fe200078e002e */
[----:B------:R-:W-:Y:S01]  /*6bd0*/  CS2R R26, SRZ ;  /* 0x00000000001a7805 */ /* 0x000fe2000001ff00 */
[----:B------:R-:W-:Y:S01]  /*6be0*/  IMAD.MOV.U32 R11, RZ, RZ, R49 ;  /* 0x000000ffff0b7224 */ /* 0x000fe200078e0031 */
[----:B------:R-:W-:Y:S01]  /*6bf0*/  CS2R R34, SRZ ;  /* 0x0000000000227805 */ /* 0x000fe2000001ff00 */
[----:B------:R-:W-:Y:S01]  /*6c00*/  IMAD.MOV.U32 R12, RZ, RZ, R44 ;  /* 0x000000ffff0c7224 */ /* 0x000fe200078e002c */
[----:B------:R-:W-:Y:S01]  /*6c10*/  CS2R R30, SRZ ;  /* 0x00000000001e7805 */ /* 0x000fe2000001ff00 */
[----:B------:R-:W-:Y:S01]  /*6c20*/  IMAD.MOV.U32 R13, RZ, RZ, R51 ;  /* 0x000000ffff0d7224 */ /* 0x000fe200078e0033 */
[----:B------:R-:W-:-:S02]  /*6c30*/  CS2R R36, SRZ ;  /* 0x0000000000247805 */ /* 0x000fc4000001ff00 */
[----:B------:R-:W-:Y:S02]  /*6c40*/  CS2R R28, SRZ ;  /* 0x00000000001c7805 */ /* 0x000fe4000001ff00 */
[----:B------:R-:W-:Y:S02]  /*6c50*/  CS2R R20, SRZ ;  /* 0x0000000000147805 */ /* 0x000fe4000001ff00 */
[----:B------:R-:W-:Y:S02]  /*6c60*/  CS2R R32, SRZ ;  /* 0x0000000000207805 */ /* 0x000fe4000001ff00 */
[----:B0-----:R-:W-:Y:S01]  /*6c70*/  ISETP.NE.AND P2, PT, R0, 0x1, PT ;  /* 0x000000010000780c */ /* 0x001fe20003f45270 */
[----:B------:R-:W-:-:S04]  /*6c80*/  IMAD R0, R205, 0x80, R19 ;  /* 0x00000080cd007824 */ /* 0x000fc800078e0213 */
[----:B------:R-:W-:-:S08]  /*6c90*/  IMAD R3, R237, 0x40, R0 ;  /* 0x00000040ed037824 */ /* 0x000fd000078e0200 */
[----:B------:R-:W0:Y:S08]  /*6ca0*/  @P2 LDC R8, c[0x0][0x42c] ;  /* 0x00010b00ff082b82 */ /* 0x000e300000000800 */
[----:B------:R-:W1:Y:S01]  /*6cb0*/  @P2 LDC R9, c[0x0][0x430] ;  /* 0x00010c00ff092b82 */ /* 0x000e620000000800 */
[----:B0-----:R-:W-:-:S05]  /*6cc0*/  @P2 IMAD.HI.U32 R0, R3, R8, RZ ;  /* 0x0000000803002227 */ /* 0x001fca00078e00ff */
[----:B-1----:R-:W-:Y:S02]  /*6cd0*/  @P2 SHF.R.U32.HI R3, RZ, R9, R0 ;  /* 0x00000009ff032219 */ /* 0x002fe40000011600 */
[----:B------:R-:W-:Y:S02]  /*6ce0*/  CS2R R8, SRZ ;  /* 0x0000000000087805 */ /* 0x000fe4000001ff00 */
[----:B------:R-:W-:Y:S01]  /*6cf0*/  SHF.R.S32.HI R43, RZ, 0x1f, R3 ;  /* 0x0000001fff2b7819 */ /* 0x000fe20000011403 */
[----:B------:R-:W-:Y:S06]  /*6d00*/  @P0 BRA `(.L_x_2079) ;  /* 0x0000000000580947 */ /* 0x000fec0003800000 */
[----:B------:R-:W-:Y:S01]  /*6d10*/  IADD3 R15, P2, R55, R48, RZ ;  /* 0x00000030370f7210 */ /* 0x000fe20007f5e0ff */
[C---:B------:R-:W-:Y:S01]  /*6d20*/  VIADD R0, R24.reuse, 0x10 ;  /* 0x0000001018007836 */ /* 0x040fe20000000000 */
[----:B------:R-:W-:Y:S01]  /*6d30*/  ULDC UR4, c[0x0][0x3d4] ;  /* 0x0000f50000047ab9 */ /* 0x000fe20000000800 */
[----:B------:R-:W-:Y:S01]  /*6d40*/  ULDC.64 UR6, c[0x0][0x3c8] ;  /* 0x0000f20000067ab9 */ /* 0x000fe20000000a00 */
[----:B------:R-:W-:Y:S01]  /*6d50*/  ISETP.GE.AND P5, PT, R24, UR4, PT ;  /* 0x0000000418007c0c */ /* 0x000fe2000bfa6270 */
[----:B------:R-:W-:Y:S01]  /*6d60*/  IMAD.X R30, R54, 0x1, R50, P2 ;  /* 0x00000001361e7824 */ /* 0x000fe200010e0632 */
[----:B------:R-:W-:Y:S01]  /*6d70*/  ISETP.GE.AND P2, PT, R0, UR4, PT ;  /* 0x0000000400007c0c */ /* 0x000fe2000bf46270 */
[----:B------:R-:W-:Y:S01]  /*6d80*/  ULDC.64 UR4, c[0x0][0x3e0] ;  /* 0x0000f80000047ab9 */ /* 0x000fe20000000a00 */
[----:B------:R-:W-:Y:S02]  /*6d90*/  IADD3 R0, P4, R57, R52, RZ ;  /* 0x0000003439007210 */ /* 0x000fe40007f9e0ff */
[----:B------:R-:W-:-:S02]  /*6da0*/  CS2R R36, SRZ ;  /* 0x0000000000247805 */ /* 0x000fc4000001ff00 */
[C---:B------:R-:W-:Y:S02]  /*6db0*/  LEA R14, P3, R15.reuse, UR6, 0x1 ;  /* 0x000000060f0e7c11 */ /* 0x040fe4000f8608ff */
[----:B------:R-:W-:Y:S02]  /*6dc0*/  CS2R R32, SRZ ;  /* 0x0000000000207805 */ /* 0x000fe4000001ff00 */
[----:B------:R-:W-:Y:S01]  /*6dd0*/  CS2R R34, SRZ ;  /* 0x0000000000227805 */ /* 0x000fe2000001ff00 */
[----:B------:R-:W-:Y:S01]  /*6de0*/  IMAD.X R31, R56, 0x1, R53, P4 ;  /* 0x00000001381f7824 */ /* 0x000fe200020e0635 */
[----:B------:R-:W-:Y:S02]  /*6df0*/  LEA.HI.X R15, R15, UR7, R30, 0x1, P3 ;  /* 0x000000070f0f7c11 */ /* 0x000fe400098f0c1e */
[----:B------:R-:W-:-:S03]  /*6e00*/  LEA R38, P3, R0, UR4, 0x1 ;  /* 0x0000000400267c11 */ /* 0x000fc6000f8608ff */
[----:B------:R0:W5:Y:S01]  /*6e10*/  @!P5 LDG.E.64 R36, desc[UR40][R14.64] ;  /* 0x000000280e24d981 */ /* 0x000162000c1e1b00 */
[----:B------:R-:W-:Y:S02]  /*6e20*/  LEA.HI.X R39, R0, UR5, R31, 0x1, P3 ;  /* 0x0000000500277c11 */ /* 0x000fe400098f0c1f */
[----:B------:R-:W-:Y:S01]  /*6e30*/  CS2R R30, SRZ ;  /* 0x00000000001e7805 */ /* 0x000fe2000001ff00 */
[----:B------:R0:W5:Y:S04]  /*6e40*/  @!P2 LDG.E.64 R32, desc[UR40][R14.64+0x20] ;  /* 0x000020280e20a981 */ /* 0x000168000c1e1b00 */
[----:B------:R0:W5:Y:S04]  /*6e50*/  @!P5 LDG.E.64 R34, desc[UR40][R38.64] ;  /* 0x000000282622d981 */ /* 0x000168000c1e1b00 */
[----:B------:R0:W5:Y:S02]  /*6e60*/  @!P2 LDG.E.64 R30, desc[UR40][R38.64+0x20] ;  /* 0x00002028261ea981 */ /* 0x000164000c1e1b00 */
.L_x_2079:
[----:B------:R-:W-:Y:S05]  /*6e70*/  BSYNC B1 ;  /* 0x0000000000017941 */ /* 0x000fea0003800000 */
.L_x_2078:
[----:B------:R-:W-:Y:S04]  /*6e80*/  BSSY B1, `(.L_x_2080) ;  /* 0x0000018000017945 */ /* 0x000fe80003800000 */
[----:B------:R-:W-:Y:S05]  /*6e90*/  @P1 BRA `(.L_x_2081) ;  /* 0x0000000000581947 */ /* 0x000fea0003800000 */
[----:B------:R-:W-:Y:S01]  /*6ea0*/  IADD3 R0, P4, P5, R52, R62, R57 ;  /* 0x0000003e34007210 */ /* 0x000fe20007d9e039 */
[----:B0-----:R-:W-:Y:S01]  /*6eb0*/  VIADD R14, R24, 0x10 ;  /* 0x00000010180e7836 */ /* 0x001fe20000000000 */
[----:B------:R-:W-:Y:S01]  /*6ec0*/  IADD3 R8, P2, P3, R48, R60, R55 ;  /* 0x0000003c30087210 */ /* 0x000fe20007b5e037 */
[----:B------:R-:W-:Y:S01]  /*6ed0*/  ULDC UR4, c[0x0][0x3d4] ;  /* 0x0000f50000047ab9 */ /* 0x000fe20000000800 */
[----:B------:R-:W-:Y:S01]  /*6ee0*/  IADD3.X R9, R53, R61, R56, P4, P5 ;  /* 0x0000003d35097210 */ /* 0x000fe200027ea438 */
[----:B------:R-:W-:Y:S01]  /*6ef0*/  ULDC.64 UR6, c[0x0][0x3c8] ;  /* 0x0000f20000067ab9 */ /* 0x000fe20000000a00 */
[----:B------:R-:W-:Y:S02]  /*6f00*/  ISETP.GE.AND P5, PT, R14, UR4, PT ;  /* 0x000000040e007c0c */ /* 0x000fe4000bfa6270 */
[----:B------:R-:W-:Y:S02]  /*6f10*/  CS2R R28, SRZ ;  /* 0x00000000001c7805 */ /* 0x000fe4000001ff00 */
[----:B------:R-:W-:Y:S01]  /*6f20*/  ISETP.GE.AND P4, PT, R24, UR4, PT ;  /* 0x0000000418007c0c */ /* 0x000fe2000bf86270 */
[----:B------:R-:W-:Y:S01]  /*6f30*/  ULDC.64 UR4, c[0x0][0x3e0] ;  /* 0x0000f80000047ab9 */ /* 0x000fe20000000a00 */
[----:B------:R-:W-:-:S02]  /*6f40*/  IADD3.X R15, R50, R59, R54, P2, P3 ;  /* 0x0000003b320f7210 */ /* 0x000fc400017e6436 */
[----:B------:R-:W-:Y:S02]  /*6f50*/  CS2R R20, SRZ ;  /* 0x0000000000147805 */ /* 0x000fe4000001ff00 */
[----:B------:R-:W-:Y:S02]  /*6f60*/  LEA R14, P2, R8, UR6, 0x1 ;  /* 0x00000006080e7c11 */ /* 0x000fe4000f8408ff */
[----:B------:R-:W-:Y:S02]  /*6f70*/  CS2R R26, SRZ ;  /* 0x00000000001a7805 */ /* 0x000fe4000001ff00 */
[----:B------:R-:W-:Y:S02]  /*6f80*/  LEA R38, P3, R0, UR4, 0x1 ;  /* 0x0000000400267c11 */ /* 0x000fe4000f8608ff */
[----:B------:R-:W-:Y:S02]  /*6f90*/  LEA.HI.X R15, R8, UR7, R15, 0x1, P2 ;  /* 0x00000007080f7c11 */ /* 0x000fe400090f0c0f */
[----:B------:R-:W-:-:S02]  /*6fa0*/  LEA.HI.X R39, R0, UR5, R9, 0x1, P3 ;  /* 0x0000000500277c11 */ /* 0x000fc400098f0c09 */
[----:B------:R-:W-:Y:S01]  /*6fb0*/  CS2R R8, SRZ ;  /* 0x0000000000087805 */ /* 0x000fe2000001ff00 */
[----:B------:R1:W5:Y:S04]  /*6fc0*/  @!P4 LDG.E.64 R28, desc[UR40][R14.64] ;  /* 0x000000280e1cc981 */ /* 0x000368000c1e1b00 */
[----:B------:R1:W5:Y:S04]  /*6fd0*/  @!P5 LDG.E.64 R20, desc[UR40][R14.64+0x20] ;  /* 0x000020280e14d981 */ /* 0x000368000c1e1b00 */
[----:B------:R1:W5:Y:S04]  /*6fe0*/  @!P4 LDG.E.64 R26, desc[UR40][R38.64] ;  /* 0x00000028261ac981 */ /* 0x000368000c1e1b00 */
[----:B------:R1:W5:Y:S02]  /*6ff0*/  @!P5 LDG.E.64 R8, desc[UR40][R38.64+0x20] ;  /* 0x000020282608d981 */ /* 0x000364000c1e1b00 */
.L_x_2081:
[----:B------:R-:W-:Y:S05]  /*7000*/  BSYNC B1 ;  /* 0x0000000000017941 */ /* 0x000fea0003800000 */
.L_x_2080:
[----:B01----:R-:W2:Y:S01]  /*7010*/  LDL R38, [R1+0x4] ;  /* 0x0000040001267983 */ /* 0x003ea20000100800 */
[----:B------:R-:W-:Y:S01]  /*7020*/  IMAD.WIDE.U32 R10, R3, R6, R10 ;  /* 0x00000006030a7225 */ /* 0x000fe200078e000a */
[----:B------:R-:W-:Y:S01]  /*7030*/  LEA.HI R0, R233, R233, RZ, 0x1 ;  /* 0x000000e9e9007211 */ /* 0x000fe200078f08ff */
[----:B------:R-:W-:Y:S01]  /*7040*/  ULDC.64 UR4, c[0x0][0x3c8] ;  /* 0x0000f20000047ab9 */ /* 0x000fe20000000a00 */
[----:B------:R-:W-:Y:S01]  /*7050*/  ULDC.64 UR6, c[0x0][0x3e0] ;  /* 0x0000f80000067ab9 */ /* 0x000fe20000000a00 */
[----:B------:R-:W-:-:S04]  /*7060*/  IMAD.WIDE.U32 R12, R3, R4, R12 ;  /* 0x00000004030c7225 */ /* 0x000fc800078e000c */
[C---:B------:R-:W-:Y:S02]  /*7070*/  IMAD R6, R43.reuse, R6, RZ ;  /* 0x000000062b067224 */ /* 0x040fe400078e02ff */
[----:B------:R-:W-:Y:S02]  /*7080*/  IMAD R4, R43, R4, RZ ;  /* 0x000000042b047224 */ /* 0x000fe400078e02ff */
[C---:B------:R-:W-:Y:S01]  /*7090*/  IMAD R7, R3.reuse, R7, R6 ;  /* 0x0000000703077224 */ /* 0x040fe200078e0206 */
[----:B------:R-:W-:Y:S01]  /*70a0*/  LOP3.LUT R6, R0, 0xfffffffe, RZ, 0xc0, !PT ;  /* 0xfffffffe00067812 */ /* 0x000fe200078ec0ff */
[----:B------:R-:W-:Y:S01]  /*70b0*/  IMAD R3, R3, R5, R4 ;  /* 0x0000000503037224 */ /* 0x000fe200078e0204 */
[----:B------:R-:W-:Y:S01]  /*70c0*/  LEA R4, P2, R10, UR4, 0x1 ;  /* 0x000000040a047c11 */ /* 0x000fe2000f8408ff */
[----:B------:R-:W-:Y:S01]  /*70d0*/  IMAD.IADD R5, R11, 0x1, R7 ;  /* 0x000000010b057824 */ /* 0x000fe200078e0207 */
[----:B------:R-:W-:Y:S01]  /*70e0*/  LEA R0, P3, R12, UR6, 0x1 ;  /* 0x000000060c007c11 */ /* 0x000fe2000f8608ff */
[----:B------:R-:W-:Y:S01]  /*70f0*/  IMAD.IADD R3, R13, 0x1, R3 ;  /* 0x000000010d037824 */ /* 0x000fe200078e0203 */
[----:B------:R-:W-:Y:S01]  /*7100*/  UMOV UR4, 0xffffffff ;  /* 0xffffffff00047882 */ /* 0x000fe20000000000 */
[----:B------:R-:W-:Y:S01]  /*7110*/  IMAD.IADD R6, R233, 0x1, -R6 ;  /* 0x00000001e9067824 */ /* 0x000fe200078e0a06 */
[----:B------:R-:W-:-:S02]  /*7120*/  LEA.HI.X R5, R10, UR5, R5, 0x1, P2 ;  /* 0x000000050a057c11 */ /* 0x000fc400090f0c05 */
[----:B------:R-:W-:Y:S02]  /*7130*/  LEA.HI.X R3, R12, UR7, R3, 0x1, P3 ;  /* 0x000000070c037c11 */ /* 0x000fe400098f0c03 */
[----:B------:R-:W-:Y:S01]  /*7140*/  SHF.L.U32 R6, R6, 0x1f, RZ ;  /* 0x0000001f06067819 */ /* 0x000fe200000006ff */
[----:B--2---:R-:W-:-:S05]  /*7150*/  IMAD.SHL.U32 R14, R38, 0x40, RZ ;  /* 0x00000040260e7824 */ /* 0x004fca00078e00ff */
[----:B------:R-:W-:-:S04]  /*7160*/  LOP3.LUT R15, R14, 0x1c0, RZ, 0xc0, !PT ;  /* 0x000001c00e0f7812 */ /* 0x000fc800078ec0ff */
[----:B------:R-:W-:Y:S02]  /*7170*/  LOP3.LUT R40, R15, 0x18, R40, 0xf8, !PT ;  /* 0x000000180f287812 */ /* 0x000fe400078ef828 */
[----:B------:R-:W-:-:S04]  /*7180*/  SHF.R.U32.HI R15, RZ, 0x3, R15 ;  /* 0x00000003ff0f7819 */ /* 0x000fc8000001160f */
[----:B------:R-:W-:Y:S01]  /*7190*/  LOP3.LUT R40, R40, R15, RZ, 0x3c, !PT ;  /* 0x0000000f28287212 */ /* 0x000fe200078e3cff */
[----:B------:R-:W-:Y:S06]  /*71a0*/  BRA.DIV UR4, `(.L_x_2082) ;  /* 0x0000016a04bc7947 */ /* 0x000fec000b800000 */
.L_x_2332:
[----:B------:R-:W-:-:S03]  /*71b0*/  UMOV UR4, 0xffffffff ;  /* 0xffffffff00047882 */ /* 0x000fc60000000000 */
[----:B------:R-:W-:Y:S05]  /*71c0*/  BRA.DIV UR4, `(.L_x_2083) ;  /* 0x0000016a04dc7947 */ /* 0x000fea000b800000 */
.L_x_2335:
[----:B------:R-:W-:-:S03]  /*71d0*/  UMOV UR4, 0xffffffff ;  /* 0xffffffff00047882 */ /* 0x000fc60000000000 */
[----:B------:R-:W-:Y:S05]  /*71e0*/  BRA.DIV UR4, `(.L_x_2084) ;  /* 0x0000016a04fc7947 */ /* 0x000fea000b800000 */
.L_x_2338:
[----:B------:R-:W-:-:S03]  /*71f0*/  UMOV UR4, 0xffffffff ;  /* 0xffffffff00047882 */ /* 0x000fc60000000000 */
[----:B------:R-:W-:Y:S05]  /*7200*/  BRA.DIV UR4, `(.L_x_2085) ;  /* 0x0000016e041c7947 */ /* 0x000fea000b800000 */
.L_x_2341:
[----:B------:R-:W-:-:S03]  /*7210*/  UMOV UR4, 0xffffffff ;  /* 0xffffffff00047882 */ /* 0x000fc60000000000 */
[----:B------:R-:W-:Y:S05]  /*7220*/  BRA.DIV UR4, `(.L_x_2086) ;  /* 0x0000016e043c7947 */ /* 0x000fea000b800000 */
.L_x_2344:
[----:B------:R-:W-:-:S03]  /*7230*/  UMOV UR4, 0xffffffff ;  /* 0xffffffff00047882 */ /* 0x000fc60000000000 */
[----:B------:R-:W-:Y:S05]  /*7240*/  BRA.DIV UR4, `(.L_x_2087) ;  /* 0x0000016e045c7947 */ /* 0x000fea000b800000 */
.L_x_2347:
[----:B------:R-:W-:-:S03]  /*7250*/  UMOV UR4, 0xffffffff ;  /* 0xffffffff00047882 */ /* 0x000fc60000000000 */
[----:B------:R-:W-:Y:S05]  /*7260*/  BRA.DIV UR4, `(.L_x_2088) ;  /* 0x0000016e047c7947 */ /* 0x000fea000b800000 */
.L_x_2350:
[----:B------:R-:W-:-:S03]  /*7270*/  UMOV UR4, 0xffffffff ;  /* 0xffffffff00047882 */ /* 0x000fc60000000000 */
[----:B------:R-:W-:Y:S05]  /*7280*/  BRA.DIV UR4, `(.L_x_2089) ;  /* 0x0000016e049c7947 */ /* 0x000fea000b800000 */
.L_x_2353:
[----:B------:R-:W0:Y:S01]  /*7290*/  SYNCS.PHASECHK.TRANS64.TRYWAIT P2, [R17+URZ+0x22800], R6 ;  /* 0x02280006110075a7 */ /* 0x000e22000804017f */
[----:B-----5:R-:W-:Y:S01]  /*72a0*/  IMAD.MOV.U32 R5, RZ, RZ, R31 ;  /* 0x000000ffff057224 */ /* 0x020fe200078e001f */
[----:B------:R-:W-:Y:S01]  /*72b0*/  LOP3.LUT P3, RZ, R38, 0x4, RZ, 0xc0, !PT ;  /* 0x0000000426ff7812 */ /* 0x000fe2000786c0ff */
[----:B------:R-:W-:Y:S01]  /*72c0*/  IMAD.MOV.U32 R4, RZ, RZ, R30 ;  /* 0x000000ffff047224 */ /* 0x000fe200078e001e */
[----:B------:R-:W-:Y:S01]  /*72d0*/  BSSY B1, `(.L_x_2090) ;  /* 0x0000023000017945 */ /* 0x000fe20003800000 */
[----:B------:R-:W-:Y:S01]  /*72e0*/  IMAD.MOV.U32 R0, RZ, RZ, R34 ;  /* 0x000000ffff007224 */ /* 0x000fe200078e0022 */
[----:B------:R-:W-:Y:S01]  /*72f0*/  PRMT R44, R44, 0x5410, R5 ;  /* 0x000054102c2c7816 */ /* 0x000fe20000000005 */
[----:B------:R-:W-:Y:S01]  /*7300*/  IMAD.MOV.U32 R3, RZ, RZ, R35 ;  /* 0x000000ffff037224 */ /* 0x000fe200078e0023 */
[----:B------:R-:W-:Y:S01]  /*7310*/  PRMT R43, R43, 0x5410, R4 ;  /* 0x000054102b2b7816 */ /* 0x000fe20000000004 */
[----:B------:R-:W-:Y:S01]  /*7320*/  IMAD R40, R223, 0x200, R40 ;  /* 0x00000200df287824 */ /* 0x000fe200078e0228 */
[----:B------:R-:W-:Y:S01]  /*7330*/  PRMT R11, R11, 0x5410, R0 ;  /* 0x000054100b0b7816 */ /* 0x000fe20000000000 */
[----:B------:R-:W-:Y:S01]  /*7340*/  IMAD.MOV.U32 R5, RZ, RZ, R32 ;  /* 0x000000ffff057224 */ /* 0x000fe200078e0020 */
[----:B------:R-:W-:Y:S01]  /*7350*/  PRMT R12, R12, 0x5410, R3 ;  /* 0x000054100c0c7816 */ /* 0x000fe20000000003 */
[----:B------:R-:W-:-:S02]  /*7360*/  IMAD.MOV.U32 R4, RZ, RZ, R37 ;  /* 0x000000ffff047224 */ /* 0x000fc400078e0025 */
[C---:B------:R-:W-:Y:S01]  /*7370*/  IMAD R3, R40.reuse, 0x2, R17 ;  /* 0x0000000228037824 */ /* 0x040fe200078e0211 */
[----:B------:R-:W-:Y:S01]  /*7380*/  PRMT R40, R40, 0x5410, R5 ;  /* 0x0000541028287816 */ /* 0x000fe20000000005 */
[----:B------:R-:W-:Y:S01]  /*7390*/  IMAD.MOV.U32 R0, RZ, RZ, R36 ;  /* 0x000000ffff007224 */ /* 0x000fe200078e0024 */
[----:B------:R-:W-:Y:S01]  /*73a0*/  PRMT R11, R4, 0x7610, R11 ;  /* 0x00007610040b7816 */ /* 0x000fe2000000000b */
[----:B------:R-:W-:Y:S02]  /*73b0*/  IMAD.MOV.U32 R5, RZ, RZ, R33 ;  /* 0x000000ffff057224 */ /* 0x000fe400078e0021 */
[----:B------:R-:W-:Y:S01]  /*73c0*/  VIADD R4, R3, 0x18400 ;  /* 0x0001840003047836 */ /* 0x000fe20000000000 */
[----:B------:R-:W-:Y:S01]  /*73d0*/  PRMT R13, R13, 0x5410, R0 ;  /* 0x000054100d0d7816 */ /* 0x000fe20000000000 */
[----:B------:R-:W-:Y:S01]  /*73e0*/  IMAD.MOV.U32 R7, RZ, RZ, R26 ;  /* 0x000000ffff077224 */ /* 0x000fe200078e001a */
[----:B------:R-:W-:Y:S01]  /*73f0*/  PRMT R40, R5, 0x7610, R40 ;  /* 0x0000761005287816 */ /* 0x000fe20000000028 */
[----:B------:R-:W-:-:S02]  /*7400*/  IMAD.MOV.U32 R10, RZ, RZ, R27 ;  /* 0x000000ffff0a7224 */ /* 0x000fc400078e001b */
[----:B------:R-:W-:Y:S01]  /*7410*/  VIADD R0, R3, 0x18440 ;  /* 0x0001844003007836 */ /* 0x000fe20000000000 */
[----:B------:R-:W-:Y:S01]  /*7420*/  PRMT R43, R7, 0x7610, R43 ;  /* 0x00007610072b7816 */ /* 0x000fe2000000002b */
[----:B------:R-:W-:Y:S01]  /*7430*/  @P3 VIADD R0, R4, 0xffffffc0 ;  /* 0xffffffc004003836 */ /* 0x000fe20000000000 */
        /* <DEDUP_REMOVED lines=11> */
[----:B0-----:R-:W-:Y:S06]  /*74f0*/  @!P2 BRA `(.L_x_2091) ;  /* 0x0000016c0028a947 */ /* 0x001fec0003800000 */
.L_x_2354:
[----:B------:R-:W-:Y:S05]  /*7500*/  BSYNC B1 ;  /* 0x0000000000017941 */ /* 0x000fea0003800000 */
.L_x_2090:
[----:B------:R-:W-:Y:S01]  /*7510*/  BSSY B1, `(.L_x_2092) ;  /* 0x0000068000017945 */ /* 0x000fe20003800000 */
[----:B------:R-:W-:Y:S02]  /*7520*/  PRMT R46, R4, 0x7610, R46 ;  /* 0x00007610042e7816 */ /* 0x000fe4000000002e */
[----:B------:R-:W-:Y:S01]  /*7530*/  PRMT R48, R48, 0x5410, R5 ;  /* 0x0000541030307816 */ /* 0x000fe20000000005 */
[----:B------:R-:W-:Y:S06]  /*7540*/  @P0 BRA `(.L_x_2093) ;  /* 0x0000000400900947 */ /* 0x000fec0003800000 */
[----:B------:R-:W1:Y:S01]  /*7550*/  LDC R5, c[0x0][0x3d4] ;  /* 0x0000f500ff057b82 */ /* 0x000e620000000800 */
[C---:B------:R-:W-:Y:S01]  /*7560*/  VIADD R4, R24.reuse, 0x10 ;  /* 0x0000001018047836 */ /* 0x040fe20000000000 */
[----:B------:R-:W-:Y:S01]  /*7570*/  BSSY B2, `(.L_x_2094) ;  /* 0x0000032000027945 */ /* 0x000fe20003800000 */
[----:B-1----:R-:W-:-:S03]  /*7580*/  ISETP.GE.AND P0, PT, R24, R5, PT ;  /* 0x000000051800720c */ /* 0x002fc60003f06270 */
[----:B------:R-:W-:-:S10]  /*7590*/  ISETP.GE.AND P2, PT, R4, R5, PT ;  /* 0x000000050400720c */ /* 0x000fd40003f46270 */
[----:B------:R-:W-:Y:S05]  /*75a0*/  @P0 BRA `(.L_x_2095) ;  /* 0x0000000000b80947 */ /* 0x000fea0003800000 */
[----:B0-----:R-:W0:Y:S01]  /*75b0*/  LDS.128 R4, [R3+0x18400] ;  /* 0x0184000003047984 */ /* 0x001e220000000c00 */
[----:B------:R-:W-:Y:S02]  /*75c0*/  SHF.R.U64 R14, R36, 0x10, R37 ;  /* 0x00000010240e7819 */ /* 0x000fe40000001225 */
[----:B------:R-:W-:Y:S02]  /*75d0*/  SHF.R.U32.HI R36, RZ, 0x10, R35 ;  /* 0x00000010ff247819 */ /* 0x000fe40000011623 */
[----:B------:R-:W-:Y:S02]  /*75e0*/  SHF.R.U32.HI R15, RZ, 0x10, R37 ;  /* 0x00000010ff0f7819 */ /* 0x000fe40000011625 */
[----:B------:R-:W-:Y:S02]  /*75f0*/  SHF.R.U64 R10, R34, 0x10, R35 ;  /* 0x00000010220a7819 */ /* 0x000fe40000001223 */
[----:B------:R-:W-:Y:S02]  /*7600*/  PRMT R36, R12, 0x5432, R36 ;  /* 0x000054320c247816 */ /* 0x000fe40000000024 */
[----:B------:R-:W-:-:S02]  /*7610*/  PRMT R15, R11, 0x5410, R15 ;  /* 0x000054100b0f7816 */ /* 0x000fc4000000000f */
[----:B------:R-:W-:Y:S01]  /*7620*/  PRMT R35, R11, 0x5432, R10 ;  /* 0x000054320b237816 */ /* 0x000fe2000000000a */
[C---:B------:R-:W-:Y:S01]  /*7630*/  IMAD.U32 R37, R36.reuse, 0x10000, RZ ;  /* 0x0001000024257824 */ /* 0x040fe200078e00ff */
[----:B------:R-:W-:Y:S01]  /*7640*/  PRMT R14, R13, 0x5432, R14 ;  /* 0x000054320d0e7816 */ /* 0x000fe2000000000e */
[C---:B------:R-:W-:Y:S01]  /*7650*/  IMAD.U32 R34, R15.reuse, 0x10000, RZ ;  /* 0x000100000f227824 */ /* 0x040fe200078e00ff */
[----:B------:R-:W-:Y:S02]  /*7660*/  LOP3.LUT R36, R36, 0xffff0000, RZ, 0xc0, !PT ;  /* 0xffff000024247812 */ /* 0x000fe400078ec0ff */
[----:B------:R-:W-:Y:S02]  /*7670*/  LOP3.LUT R15, R15, 0xffff0000, RZ, 0xc0, !PT ;  /* 0xffff00000f0f7812 */ /* 0x000fe400078ec0ff */
[C---:B0-----:R-:W-:Y:S01]  /*7680*/  LOP3.LUT R11, R6.reuse, 0xffff0000, RZ, 0xc0, !PT ;  /* 0xffff0000060b7812 */ /* 0x041fe200078ec0ff */
[----:B------:R-:W-:Y:S01]  /*7690*/  IMAD.U32 R10, R6, 0x10000, RZ ;  /* 0x00010000060a7824 */ /* 0x000fe200078e00ff */
[C---:B------:R-:W-:Y:S01]  /*76a0*/  LOP3.LUT R13, R7.reuse, 0xffff0000, RZ, 0xc0, !PT ;  /* 0xffff0000070d7812 */ /* 0x040fe200078ec0ff */
[----:B------:R-:W-:-:S02]  /*76b0*/  IMAD.U32 R12, R7, 0x10000, RZ ;  /* 0x00010000070c7824 */ /* 0x000fc400078e00ff */
[CC--:B------:R-:W-:Y:S01]  /*76c0*/  FMUL.FTZ R39, R11.reuse, R37.reuse ;  /* 0x000000250b277220 */ /* 0x0c0fe20000410000 */
[----:B------:R-:W-:Y:S01]  /*76d0*/  FMUL.FTZ R38, R11, R34 ;  /* 0x000000220b267220 */ /* 0x000fe20000410000 */
[----:B------:R-:W-:Y:S01]  /*76e0*/  FMUL.FTZ R11, R13, R36 ;  /* 0x000000240d0b7220 */ /* 0x000fe20000410000 */
[----:B------:R-:W-:Y:S02]  /*76f0*/  IMAD.U32 R6, R4, 0x10000, RZ ;  /* 0x0001000004067824 */ /* 0x000fe400078e00ff */
[C---:B------:R-:W-:Y:S01]  /*7700*/  FFMA.FTZ R39, R10.reuse, R34, -R39 ;  /* 0x000000220a277223 */ /* 0x040fe20000010827 */
[----:B------:R-:W-:Y:S01]  /*7710*/  FFMA.FTZ R38, R10, R37, R38 ;  /* 0x000000250a267223 */ /* 0x000fe20000010026 */
[-C--:B------:R-:W-:Y:S01]  /*7720*/  FFMA.FTZ R37, R12, R15.reuse, -R11 ;  /* 0x0000000f0c257223 */ /* 0x080fe2000001080b */
[C---:B------:R-:W-:Y:S01]  /*7730*/  IMAD.U32 R7, R5.reuse, 0x10000, RZ ;  /* 0x0001000005077824 */ /* 0x040fe200078e00ff */
[----:B------:R-:W-:Y:S01]  /*7740*/  LOP3.LUT R4, R4, 0xffff0000, RZ, 0xc0, !PT ;  /* 0xffff000004047812 */ /* 0x000fe200078ec0ff */
[C---:B------:R-:W-:Y:S01]  /*7750*/  IMAD.U32 R11, R14.reuse, 0x10000, RZ ;  /* 0x000100000e0b7824 */ /* 0x040fe200078e00ff */
[----:B------:R-:W-:Y:S01]  /*7760*/  LOP3.LUT R5, R5, 0xffff0000, RZ, 0xc0, !PT ;  /* 0xffff000005057812 */ /* 0x000fe200078ec0ff */
[----:B------:R-:W-:Y:S01]  /*7770*/  FMUL.FTZ R41, R13, R15 ;  /* 0x0000000f0d297220 */ /* 0x000fe20000410000 */
[C---:B------:R-:W-:Y:S01]  /*7780*/  LOP3.LUT R10, R35.reuse, 0xffff0000, RZ, 0xc0, !PT ;  /* 0xffff0000230a7812 */ /* 0x040fe200078ec0ff */
[----:B------:R-:W-:Y:S01]  /*7790*/  IMAD.U32 R13, R35, 0x10000, RZ ;  /* 0x00010000230d7824 */ /* 0x000fe200078e00ff */
[----:B------:R-:W-:Y:S01]  /*77a0*/  LOP3.LUT R14, R14, 0xffff0000, RZ, 0xc0, !PT ;  /* 0xffff00000e0e7812 */ /* 0x000fe200078ec0ff */
[----:B------:R-:W-:Y:S01]  /*77b0*/  FFMA.FTZ R36, R12, R36, R41 ;  /* 0x000000240c247223 */ /* 0x000fe20000010029 */
[C---:B------:R-:W-:Y:S01]  /*77c0*/  FMUL.FTZ R12, R4.reuse, R11 ;  /* 0x0000000b040c7220 */ /* 0x040fe20000410000 */
[-C--:B------:R-:W-:Y:S01]  /*77d0*/  FMUL.FTZ R15, R4, R13.reuse ;  /* 0x0000000d040f7220 */ /* 0x080fe20000410000 */
[C---:B------:R-:W-:Y:S01]  /*77e0*/  FMUL.FTZ R34, R5.reuse, R10 ;  /* 0x0000000a05227220 */ /* 0x040fe20000410000 */
[-C--:B------:R-:W-:Y:S01]  /*77f0*/  FMUL.FTZ R35, R5, R14.reuse ;  /* 0x0000000e05237220 */ /* 0x080fe20000410000 */
[C---:B------:R-:W-:Y:S01]  /*7800*/  FFMA.FTZ R13, R6.reuse, R13, R12 ;  /* 0x0000000d060d7223 */ /* 0x040fe2000001000c */
[----:B------:R-:W-:Y:S01]  /*7810*/  FFMA.FTZ R4, R6, R11, -R15 ;  /* 0x0000000b06047223 */ /* 0x000fe2000001080f */
[C---:B------:R-:W-:Y:S01]  /*7820*/  FFMA.FTZ R5, R7.reuse, R14, -R34 ;  /* 0x0000000e07057223 */ /* 0x040fe20000010822 */
[----:B------:R-:W-:Y:S01]  /*7830*/  FFMA.FTZ R10, R7, R10, R35 ;  /* 0x0000000a070a7223 */ /* 0x000fe20000010023 */
[----:B------:R-:W-:-:S02]  /*7840*/  F2FP.BF16.F32.PACK_AB R6, R38, R39 ;  /* 0x000000272606723e */ /* 0x000fc400000010ff */
[----:B------:R-:W-:Y:S02]  /*7850*/  F2FP.BF16.F32.PACK_AB R7, R36, R37 ;  /* 0x000000252407723e */ /* 0x000fe400000010ff */
[----:B------:R-:W-:Y:S02]  /*7860*/  F2FP.BF16.F32.PACK_AB R4, R13, R4 ;  /* 0x000000040d04723e */ /* 0x000fe400000010ff */
[----:B------:R-:W-:-:S05]  /*7870*/  F2FP.BF16.F32.PACK_AB R5, R10, R5 ;  /* 0x000000050a05723e */ /* 0x000fca00000010ff */
[----:B------:R1:W-:Y:S02]  /*7880*/  STS.128 [R3+0x18400], R4 ;  /* 0x0184000403007388 */ /* 0x0003e40000000c00 */
.L_x_2095:
[----:B------:R-:W-:Y:S05]  /*7890*/  BSYNC B2 ;  /* 0x0000000000027941 */ /* 0x000fea0003800000 */
.L_x_2094:
[----:B------:R-:W-:Y:S05]  /*78a0*/  @P2 BRA `(.L_x_2093) ;  /* 0x0000000000b82947 */ /* 0x000fea0003800000 */
[----:B01----:R-:W0:Y:S01]  /*78b0*/  LDS.128 R4, [R0] ;  /* 0x0000000000047984 */ /* 0x003e220000000c00 */
[----:B------:R-:W-:Y:S02]  /*78c0*/  SHF.R.U64 R14, R32, 0x10, R33 ;  /* 0x00000010200e7819 */ /* 0x000fe40000001221 */
[----:B------:R-:W-:Y:S02]  /*78d0*/  SHF.R.U32.HI R32, RZ, 0x10, R31 ;  /* 0x00000010ff207819 */ /* 0x000fe4000001161f */
[----:B------:R-:W-:Y:S02]  /*78e0*/  SHF.R.U32.HI R15, RZ, 0x10, R33 ;  /* 0x00000010ff0f7819 */ /* 0x000fe40000011621 */
[----:B------:R-:W-:Y:S02]  /*78f0*/  PRMT R32, R44, 0x5432, R32 ;  /* 0x000054322c207816 */ /* 0x000fe40000000020 */
[----:B------:R-:W-:Y:S02]  /*7900*/  PRMT R15, R40, 0x5410, R15 ;  /* 0x00005410280f7816 */ /* 0x000fe4000000000f */
[----:B------:R-:W-:Y:S01]  /*7910*/  SHF.R.U64 R10, R30, 0x10, R31 ;  /* 0x000000101e0a7819 */ /* 0x000fe2000000121f */
[C---:B------:R-:W-:Y:S01]  /*7920*/  IMAD.U32 R33, R32.reuse, 0x10000, RZ ;  /* 0x0001000020217824 */ /* 0x040fe200078e00ff */
[----:B------:R-:W-:Y:S01]  /*7930*/  LOP3.LUT R32, R32, 0xffff0000, RZ, 0xc0, !PT ;  /* 0xffff000020207812 */ /* 0x000fe200078ec0ff */
[----:B------:R-:W-:Y:S01]  /*7940*/  IMAD.U32 R30, R15, 0x10000, RZ ;  /* 0x000100000f1e7824 */ /* 0x000fe200078e00ff */
[----:B------:R-:W-:-:S02]  /*7950*/  PRMT R31, R43, 0x5432, R10 ;  /* 0x000054322b1f7816 */ /* 0x000fc4000000000a */
[----:B------:R-:W-:Y:S02]  /*7960*/  LOP3.LUT R15, R15, 0xffff0000, RZ, 0xc0, !PT ;  /* 0xffff00000f0f7812 */ /* 0x000fe400078ec0ff */
[----:B------:R-:W-:Y:S02]  /*7970*/  PRMT R14, R40, 0x5432, R14 ;  /* 0x00005432280e7816 */ /* 0x000fe4000000000e */
[C---:B0-----:R-:W-:Y:S01]  /*7980*/  LOP3.LUT R11, R6.reuse, 0xffff0000, RZ, 0xc0, !PT ;  /* 0xffff0000060b7812 */ /* 0x041fe200078ec0ff */
[----:B------:R-:W-:Y:S01]  /*7990*/  IMAD.U32 R10, R6, 0x10000, RZ ;  /* 0x00010000060a7824 */ /* 0x000fe200078e00ff */
[C---:B------:R-:W-:Y:S01]  /*79a0*/  LOP3.LUT R13, R7.reuse, 0xffff0000, RZ, 0xc0, !PT ;  /* 0xffff0000070d7812 */ /* 0x040fe200078ec0ff */
[----:B------:R-:W-:Y:S02]  /*79b0*/  IMAD.U32 R12, R7, 0x10000, RZ ;  /* 0x00010000070c7824 */ /* 0x000fe400078e00ff */
[C---:B------:R-:W-:Y:S01]  /*79c0*/  FMUL.FTZ R35, R11.reuse, R33 ;  /* 0x000000210b237220 */ /* 0x040fe20000410000 */
[----:B------:R-:W-:Y:S01]  /*79d0*/  FMUL.FTZ R34, R11, R30 ;  /* 0x0000001e0b227220 */ /* 0x000fe20000410000 */
[----:B------:R-:W-:Y:S01]  /*79e0*/  FMUL.FTZ R11, R13, R32 ;  /* 0x000000200d0b7220 */ /* 0x000fe20000410000 */
[----:B------:R-:W-:-:S02]  /*79f0*/  IMAD.U32 R6, R4, 0x10000, RZ ;  /* 0x0001000004067824 */ /* 0x000fc400078e00ff */
        /* <DEDUP_REMOVED lines=24> */
[----:B------:R2:W-:Y:S02]  /*7b80*/  STS.128 [R0], R4 ;  /* 0x0000000400007388 */ /* 0x0005e40000000c00 */
.L_x_2093:
[----:B------:R-:W-:Y:S05]  /*7b90*/  BSYNC B1 ;  /* 0x0000000000017941 */ /* 0x000fea0003800000 */
.L_x_2092:
[----:B------:R-:W-:Y:S05]  /*7ba0*/  @P1 BRA `(.L_x_2096) ;  /* 0x0000001800a81947 */ /* 0x000fea0003800000 */
[----:B-12---:R-:W1:Y:S01]  /*7bb0*/  LDC R5, c[0x0][0x3d4] ;  /* 0x0000f500ff057b82 */ /* 0x006e620000000800 */
[C---:B------:R-:W-:Y:S01]  /*7bc0*/  VIADD R4, R24.reuse, 0x10 ;  /* 0x0000001018047836 */ /* 0x040fe20000000000 */
[----:B------:R-:W-:Y:S01]  /*7bd0*/  BSSY B1, `(.L_x_2097) ;  /* 0x0000032000017945 */ /* 0x000fe20003800000 */
[----:B-1----:R-:W-:-:S03]  /*7be0*/  ISETP.GE.AND P0, PT, R24, R5, PT ;  /* 0x000000051800720c */ /* 0x002fc60003f06270 */
[----:B------:R-:W-:-:S10]  /*7bf0*/  ISETP.GE.AND P1, PT, R4, R5, PT ;  /* 0x000000050400720c */ /* 0x000fd40003f26270 */
[----:B------:R-:W-:Y:S05]  /*7c00*/  @P0 BRA `(.L_x_2098) ;  /* 0x0000000000b80947 */ /* 0x000fea0003800000 */
[----:B0-----:R-:W0:Y:S01]  /*7c10*/  LDS.128 R4, [R3+0x1a400] ;  /* 0x01a4000003047984 */ /* 0x001e220000000c00 */
[--C-:B------:R-:W-:Y:S02]  /*7c20*/  SHF.R.U64 R25, R26, 0x10, R27.reuse ;  /* 0x000000101a197819 */ /* 0x100fe4000000121b */
[----:B------:R-:W-:Y:S02]  /*7c30*/  SHF.R.U32.HI R26, RZ, 0x10, R27 ;  /* 0x00000010ff1a7819 */ /* 0x000fe4000001161b */
[----:B------:R-:W-:Y:S02]  /*7c40*/  SHF.R.U32.HI R15, RZ, 0x10, R29 ;  /* 0x00000010ff0f7819 */ /* 0x000fe4000001161d */
[C---:B------:R-:W-:Y:S02]  /*7c50*/  PRMT R26, R45.reuse, 0x5432, R26 ;  /* 0x000054322d1a7816 */ /* 0x040fe4000000001a */
[----:B------:R-:W-:Y:S02]  /*7c60*/  PRMT R15, R45, 0x5410, R15 ;  /* 0x000054102d0f7816 */ /* 0x000fe4000000000f */
[----:B------:R-:W-:Y:S01]  /*7c70*/  SHF.R.U64 R14, R28, 0x10, R29 ;  /* 0x000000101c0e7819 */ /* 0x000fe2000000121d */
[C---:B------:R-:W-:Y:S01]  /*7c80*/  IMAD.U32 R27, R26.reuse, 0x10000, RZ ;  /* 0x000100001a1b7824 */ /* 0x040fe200078e00ff */
[----:B------:R-:W-:Y:S01]  /*7c90*/  LOP3.LUT R26, R26, 0xffff0000, RZ, 0xc0, !PT ;  /* 0xffff00001a1a7812 */ /* 0x000fe200078ec0ff */
[C---:B------:R-:W-:Y:S01]  /*7ca0*/  IMAD.U32 R24, R15.reuse, 0x10000, RZ ;  /* 0x000100000f187824 */ /* 0x040fe200078e00ff */
[----:B------:R-:W-:-:S02]  /*7cb0*/  LOP3.LUT R15, R15, 0xffff0000, RZ, 0xc0, !PT ;  /* 0xffff00000f0f7812 */ /* 0x000fc400078ec0ff */
[----:B------:R-:W-:Y:S02]  /*7cc0*/  PRMT R14, R47, 0x5432, R14 ;  /* 0x000054322f0e7816 */ /* 0x000fe4000000000e */
        /* <DEDUP_REMOVED lines=10> */
[----:B------:R-:W-:Y:S02]  /*7d70*/  IMAD.U32 R7, R5, 0x10000, RZ ;  /* 0x0001000005077824 */ /* 0x000fe400078e00ff */
[----:B------:R-:W-:Y:S01]  /*7d80*/  FFMA.FTZ R28, R10, R27, R28 ;  /* 0x0000001b0a1c7223 */ /* 0x000fe2000001001c */
[-C--:B------:R-:W-:Y:S01]  /*7d90*/  FFMA.FTZ R24, R12, R15.reuse, -R11 ;  /* 0x0000000f0c187223 */ /* 0x080fe2000001080b */
[----:B------:R-:W-:Y:S01]  /*7da0*/  LOP3.LUT R4, R4, 0xffff0000, RZ, 0xc0, !PT ;  /* 0xffff000004047812 */ /* 0x000fe200078ec0ff */
[----:B------:R-:W-:Y:S01]  /*7db0*/  FMUL.FTZ R27, R13, R15 ;  /* 0x0000000f0d1b7220 */ /* 0x000fe20000410000 */
[----:B------:R-:W-:Y:S01]  /*7dc0*/  LOP3.LUT R5, R5, 0xffff0000, RZ, 0xc0, !PT ;  /* 0xffff000005057812 */ /* 0x000fe200078ec0ff */
[C---:B------:R-:W-:Y:S01]  /*7dd0*/  IMAD.U32 R11, R14.reuse, 0x10000, RZ ;  /* 0x000100000e0b7824 */ /* 0x040fe200078e00ff */
[C---:B------:R-:W-:Y:S01]  /*7de0*/  LOP3.LUT R10, R25.reuse, 0xffff0000, RZ, 0xc0, !PT ;  /* 0xffff0000190a7812 */ /* 0x040fe200078ec0ff */
[----:B------:R-:W-:Y:S01]  /*7df0*/  IMAD.U32 R13, R25, 0x10000, RZ ;  /* 0x00010000190d7824 */ /* 0x000fe200078e00ff */
[----:B------:R-:W-:Y:S01]  /*7e00*/  LOP3.LUT R14, R14, 0xffff0000, RZ, 0xc0, !PT ;  /* 0xffff00000e0e7812 */ /* 0x000fe200078ec0ff */
[----:B------:R-:W-:-:S02]  /*7e10*/  FFMA.FTZ R27, R12, R26, R27 ;  /* 0x0000001a0c1b7223 */ /* 0x000fc4000001001b */
        /* <DEDUP_REMOVED lines=8> */
[----:B------:R-:W-:Y:S02]  /*7ea0*/  F2FP.BF16.F32.PACK_AB R6, R28, R29 ;  /* 0x0000001d1c06723e */ /* 0x000fe400000010ff */
[----:B------:R-:W-:-:S02]  /*7eb0*/  F2FP.BF16.F32.PACK_AB R7, R27, R24 ;  /* 0x000000181b07723e */ /* 0x000fc400000010ff */
[----:B------:R-:W-:Y:S02]  /*7ec0*/  F2FP.BF16.F32.PACK_AB R4, R4, R15 ;  /* 0x0000000f0404723e */ /* 0x000fe400000010ff */
[----:B------:R-:W-:-:S05]  /*7ed0*/  F2FP.BF16.F32.PACK_AB R5, R5, R12 ;  /* 0x0000000c0505723e */ /* 0x000fca00000010ff */
[----:B------:R1:W-:Y:S02]  /*7ee0*/  STS.128 [R3+0x1a400], R4 ;  /* 0x01a4000403007388 */ /* 0x0003e40000000c00 */
.L_x_2098:
[----:B------:R-:W-:Y:S05]  /*7ef0*/  BSYNC B1 ;  /* 0x0000000000017941 */ /* 0x000fea0003800000 */
.L_x_2097:
[----:B------:R-:W-:Y:S05]  /*7f00*/  @P1 BRA `(.L_x_2096) ;  /* 0x0000001400d01947 */ /* 0x000fea0003800000 */
[----:B01----:R-:W0:Y:S01]  /*7f10*/  LDS.128 R4, [R0+0x2000] ;  /* 0x0020000000047984 */ /* 0x003e220000000c00 */
[----:B------:R-:W-:Y:S02]  /*7f20*/  SHF.R.U32.HI R15, RZ, 0x10, R9 ;  /* 0x00000010ff0f7819 */ /* 0x000fe40000011609 */
[----:B------:R-:W-:Y:S02]  /*7f30*/  SHF.R.U32.HI R12, RZ, 0x10, R21 ;  /* 0x00000010ff0c7819 */ /* 0x000fe40000011615 */
[----:B------:R-:W-:Y:S02]  /*7f40*/  PRMT R15, R44, 0x5410, R15 ;  /* 0x000054102c0f7816 */ /* 0x000fe4000000000f */
[----:B------:R-:W-:Y:S02]  /*7f50*/  PRMT R12, R48, 0x5432, R12 ;  /* 0x00005432300c7816 */ /* 0x000fe4000000000c */
[----:B------:R-:W-:Y:S02]  /*7f60*/  SHF.R.U64 R14, R8, 0x10, R9 ;  /* 0x00000010080e7819 */ /* 0x000fe40000001209 */
[----:B------:R-:W-:Y:S01]  /*7f70*/  SHF.R.U64 R11, R20, 0x10, R21 ;  /* 0x00000010140b7819 */ /* 0x000fe20000001215 */
[C---:B------:R-:W-:Y:S01]  /*7f80*/  IMAD.U32 R20, R15.reuse, 0x10000, RZ ;  /* 0x000100000f147824 */ /* 0x040fe200078e00ff */
[----:B------:R-:W-:Y:S01]  /*7f90*/  PRMT R14, R46, 0x5432, R14 ;  /* 0x000054322e0e7816 */ /* 0x000fe2000000000e */
[----:B------:R-:W-:Y:S01]  /*7fa0*/  IMAD.U32 R13, R12, 0x10000, RZ ;  /* 0x000100000c0d7824 */ /* 0x000fe200078e00ff */
[----:B------:R-:W-:-:S02]  /*7fb0*/  LOP3.LUT R15, R15, 0xffff0000, RZ, 0xc0, !PT ;  /* 0xffff00000f0f7812 */ /* 0x000fc400078ec0ff */
[----:B------:R-:W-:Y:S02]  /*7fc0*/  LOP3.LUT R12, R12, 0xffff0000, RZ, 0xc0, !PT ;  /* 0xffff00000c0c7812 */ /* 0x000fe400078ec0ff */
[----:B------:R-:W-:Y:S02]  /*7fd0*/  PRMT R11, R46, 0x5410, R11 ;  /* 0x000054102e0b7816 */ /* 0x000fe4000000000b */
[C---:B0-----:R-:W-:Y:S01]  /*7fe0*/  LOP3.LUT R9, R6.reuse, 0xffff0000, RZ, 0xc0, !PT ;  /* 0xffff000006097812 */ /* 0x041fe200078ec0ff */
[C---:B------:R-:W-:Y:S01]  /*7ff0*/  IMAD.U32 R10, R7.reuse, 0x10000, RZ ;  /* 0x00010000070a7824 */ /* 0x040fe200078e00ff */
[----:B------:R-:W-:Y:S01]  /*8000*/  LOP3.LUT R7, R7, 0xffff0000, RZ, 0xc0, !PT ;  /* 0xffff000007077812 */ /* 0x000fe200078ec0ff */
[----:B------:R-:W-:Y:S02]  /*8010*/  IMAD.U32 R8, R6, 0x10000, RZ ;  /* 0x0001000006087824 */ /* 0x000fe400078e00ff */
[C---:B------:R-:W-:Y:S01]  /*8020*/  FMUL.FTZ R21, R9.reuse, R20 ;  /* 0x0000001409157220 */ /* 0x040fe20000410000 */
[----:B------:R-:W-:Y:S01]  /*8030*/  FMUL.FTZ R9, R9, R13 ;  /* 0x0000000d09097220 */ /* 0x000fe20000410000 */
[----:B------:R-:W-:-:S02]  /*8040*/  IMAD.U32 R6, R5, 0x10000, RZ ;  /* 0x0001000005067824 */ /* 0x000fc400078e00ff */
[C---:B------:R-:W-:Y:S01]  /*8050*/  FMUL.FTZ R25, R7.reuse, R15 ;  /* 0x0000000f07197220 */ /* 0x040fe20000410000 */
[C---:B------:R-:W-:Y:S01]  /*8060*/  FFMA.FTZ R21, R8.reuse, R13, -R21 ;  /* 0x0000000d08157223 */ /* 0x040fe20000010815 */
[----:B------:R-:W-:Y:S01]  /*8070*/  FFMA.FTZ R20, R8, R20, R9 ;  /* 0x0000001408147223 */ /* 0x000fe20000010009 */
[-C--:B------:R-:W-:Y:S01]  /*8080*/  FMUL.FTZ R9, R7, R12.reuse ;  /* 0x0000000c07097220 */ /* 0x080fe20000410000 */
[----:B------:R-:W-:Y:S01]  /*8090*/  IMAD.U32 R8, R14, 0x10000, RZ ;  /* 0x000100000e087824 */ /* 0x000fe200078e00ff */
[----:B------:R-:W-:Y:S01]  /*80a0*/  LOP3.LUT R5, R5, 0xffff0000, RZ, 0xc0, !PT ;  /* 0xffff000005057812 */ /* 0x000fe200078ec0ff */
[----:B------:R-:W-:Y:S01]  /*80b0*/  IMAD.U32 R3, R4, 0x10000, RZ ;  /* 0x0001000004037824 */ /* 0x000fe200078e00ff */
[----:B------:R-:W-:Y:S01]  /*80c0*/  LOP3.LUT R14, R14, 0xffff0000, RZ, 0xc0, !PT ;  /* 0xffff00000e0e7812 */ /* 0x000fe200078ec0ff */
[C---:B------:R-:W-:Y:S01]  /*80d0*/  IMAD.U32 R7, R11.reuse, 0x10000, RZ ;  /* 0x000100000b077824 */ /* 0x040fe200078e00ff */
[----:B------:R-:W-:Y:S01]  /*80e0*/  LOP3.LUT R4, R4, 0xffff0000, RZ, 0xc0, !PT ;  /* 0xffff000004047812 */ /* 0x000fe200078ec0ff */
[C---:B------:R-:W-:Y:S01]  /*80f0*/  FFMA.FTZ R25, R10.reuse, R12, -R25 ;  /* 0x0000000c0a197223 */ /* 0x040fe20000010819 */
[----:B------:R-:W-:Y:S01]  /*8100*/  LOP3.LUT R11, R11, 0xffff0000, RZ, 0xc0, !PT ;  /* 0xffff00000b0b7812 */ /* 0x000fe200078ec0ff */
[----:B------:R-:W-:Y:S01]  /*8110*/  FFMA.FTZ R12, R10, R15, R9 ;  /* 0x0000000f0a0c7223 */ /* 0x000fe20000010009 */
[C---:B------:R-:W-:Y:S01]  /*8120*/  FMUL.FTZ R13, R5.reuse, R14 ;  /* 0x0000000e050d7220 */ /* 0x040fe20000410000 */
[CC--:B------:R-:W-:Y:S01]  /*8130*/  FMUL.FTZ R10, R4.reuse, R8.reuse ;  /* 0x00000008040a7220 */ /* 0x0c0fe20000410000 */
[----:B------:R-:W-:Y:S01]  /*8140*/  FMUL.FTZ R9, R4, R7 ;  /* 0x0000000704097220 */ /* 0x000fe20000410000 */
        /* <DEDUP_REMOVED lines=11> */
.L_x_2077:
[----:B------:R-:W0:Y:S01]  /*8200*/  LDC R21, c[0x0][0x3d4] ;  /* 0x0000f500ff157b82 */ /* 0x000e220000000800 */
[-C--:B------:R-:W-:Y:S01]  /*8210*/  ISETP.GE.AND P0, PT, R232, R58.reuse, PT ;  /* 0x0000003ae800720c */ /* 0x080fe20003f06270 */
[----:B------:R-:W-:Y:S01]  /*8220*/  ULDC.64 UR4, c[0x0][0x3c8] ;  /* 0x0000f20000047ab9 */ /* 0x000fe20000000a00 */
[----:B------:R-:W-:Y:S01]  /*8230*/  ISETP.GE.AND P1, PT, R19, R58, PT ;  /* 0x0000003a1300720c */ /* 0x000fe20003f26270 */
[----:B------:R-:W-:Y:S01]  /*8240*/  ULDC.64 UR6, c[0x0][0x3e0] ;  /* 0x0000f80000067ab9 */ /* 0x000fe20000000a00 */
[----:B------:R-:W-:Y:S02]  /*8250*/  CS2R R32, SRZ ;  /* 0x0000000000207805 */ /* 0x000fe4000001ff00 */
[----:B------:R-:W-:Y:S02]  /*8260*/  CS2R R34, SRZ ;  /* 0x0000000000227805 */ /* 0x000fe4000001ff00 */
[CC--:B0-----:R-:W-:Y:S02]  /*8270*/  ISETP.GE.OR P0, PT, R40.reuse, R21.reuse, P0 ;  /* 0x000000152800720c */ /* 0x0c1fe40000706670 */
[----:B------:R-:W-:-:S11]  /*8280*/  ISETP.GE.OR P1, PT, R40, R21, P1 ;  /* 0x000000152800720c */ /* 0x000fd60000f26670 */
[----:B------:R-:W0:Y:S01]  /*8290*/  @!P0 LDC.64 R14, c[0x0][0x3c8] ;  /* 0x0000f200ff0e8b82 */ /* 0x000e220000000a00 */
[----:B------:R-:W-:Y:S02]  /*82a0*/  @!P0 IADD3 R13, P2, P3, R26, R60, R55 ;  /* 0x0000003c1a0d8210 */ /* 0x000fe40007b5e037 */
[----:B------:R-:W-:Y:S02]  /*82b0*/  @!P1 IADD3 R9, P5, R55, R26, RZ ;  /* 0x0000001a37099210 */ /* 0x000fe40007fbe0ff */
[----:B------:R-:W-:Y:S02]  /*82c0*/  @!P0 IADD3.X R20, R27, R59, R54, P2, P3 ;  /* 0x0000003b1b148210 */ /* 0x000fe400017e6436 */
[----:B------:R-:W-:Y:S01]  /*82d0*/  @!P0 IADD3 R0, P3, P4, R28, R62, R57 ;  /* 0x0000003e1c008210 */ /* 0x000fe20007c7e039 */
[----:B------:R-:W1:Y:S01]  /*82e0*/  @!P0 LDC.64 R30, c[0x0][0x3e0] ;  /* 0x0000f800ff1e8b82 */ /* 0x000e620000000a00 */
[----:B------:R-:W-:Y:S01]  /*82f0*/  @!P1 IADD3 R11, P2, R57, R28, RZ ;  /* 0x0000001c390b9210 */ /* 0x000fe20007f5e0ff */
[----:B------:R-:W-:Y:S01]  /*8300*/  @!P1 IMAD.X R10, R54, 0x1, R27, P5 ;  /* 0x00000001360a9824 */ /* 0x000fe200028e061b */
[----:B------:R-:W-:-:S02]  /*8310*/  @!P0 IADD3.X R3, R29, R61, R56, P3, P4 ;  /* 0x0000003d1d038210 */ /* 0x000fc40001fe8438 */
[----:B------:R-:W-:Y:S01]  /*8320*/  @!P1 LEA R8, P5, R9, UR4, 0x1 ;  /* 0x0000000409089c11 */ /* 0x000fe2000f8a08ff */
[----:B------:R-:W-:-:S03]  /*8330*/  @!P1 IMAD.X R24, R56, 0x1, R29, P2 ;  /* 0x0000000138189824 */ /* 0x000fc600010e061d */
[----:B------:R-:W-:Y:S02]  /*8340*/  @!P1 LEA.HI.X R9, R9, UR5, R10, 0x1, P5 ;  /* 0x0000000509099c11 */ /* 0x000fe4000a8f0c0a */
[----:B------:R-:W-:Y:S02]  /*8350*/  @!P1 LEA R10, P2, R11, UR6, 0x1 ;  /* 0x000000060b0a9c11 */ /* 0x000fe4000f8408ff */
[----:B0-----:R-:W-:Y:S02]  /*8360*/  @!P0 LEA R12, P3, R13, R14, 0x1 ;  /* 0x0000000e0d0c8211 */ /* 0x001fe400078608ff */
[----:B------:R-:W-:Y:S02]  /*8370*/  CS2R R26, SRZ ;  /* 0x00000000001a7805 */ /* 0x000fe4000001ff00 */
[----:B------:R-:W-:Y:S02]  /*8380*/  @!P1 LEA.HI.X R11, R11, UR7, R24, 0x1, P2 ;  /* 0x000000070b0b9c11 */ /* 0x000fe400090f0c18 */
[----:B------:R-:W-:-:S02]  /*8390*/  CS2R R28, SRZ ;  /* 0x00000000001c7805 */ /* 0x000fc4000001ff00 */
[----:B------:R-:W-:Y:S01]  /*83a0*/  @!P0 LEA.HI.X R13, R13, R15, R20, 0x1, P3 ;  /* 0x0000000f0d0d8211 */ /* 0x000fe200018f0c14 */
[----:B------:R0:W5:Y:S01]  /*83b0*/  @!P1 LDG.E.128 R32, desc[UR40][R8.64] ;  /* 0x0000002808209981 */ /* 0x000162000c1e1d00 */
[----:B-1----:R-:W-:-:S04]  /*83c0*/  @!P0 LEA R14, P4, R0, R30, 0x1 ;  /* 0x0000001e000e8211 */ /* 0x002fc800078808ff */
[----:B------:R-:W-:Y:S02]  /*83d0*/  @!P0 LEA.HI.X R15, R0, R31, R3, 0x1, P4 ;  /* 0x0000001f000f8211 */ /* 0x000fe400020f0c03 */
[----:B------:R-:W1:Y:S01]  /*83e0*/  LDC R0, c[0x0][0x428] ;  /* 0x00010a00ff007b82 */ /* 0x000e620000000800 */
[----:B------:R-:W-:Y:S02]  /*83f0*/  CS2R R24, SRZ ;  /* 0x0000000000187805 */ /* 0x000fe4000001ff00 */
[----:B------:R-:W-:-:S04]  /*8400*/  CS2R R30, SRZ ;  /* 0x00000000001e7805 */ /* 0x000fc8000001ff00 */
[----:B------:R-:W5:Y:S04]  /*8410*/  @!P0 LDG.E.128 R24, desc[UR40][R12.64] ;  /* 0x000000280c188981 */ /* 0x000f68000c1e1d00 */
[----:B------:R-:W5:Y:S01]  /*8420*/  @!P0 LDG.E.128 R28, desc[UR40][R14.64] ;  /* 0x000000280e1c8981 */ /* 0x000f62000c1e1d00 */
[----:B-1----:R-:W-:-:S13]  /*8430*/  ISETP.NE.AND P0, PT, R0, 0x1, PT ;  /* 0x000000010000780c */ /* 0x002fda0003f05270 */
[----:B0-----:R-:W0:Y:S08]  /*8440*/  @P0 LDC R8, c[0x0][0x42c] ;  /* 0x00010b00ff080b82 */ /* 0x001e300000000800 */
[----:B------:R-:W1:Y:S01]  /*8450*/  @P0 LDC R9, c[0x0][0x430] ;  /* 0x00010c00ff090b82 */ /* 0x000e620000000800 */
[----:B------:R-:W-:-:S04]  /*8460*/  IMAD R0, R205, 0x80, R19 ;  /* 0x00000080cd007824 */ /* 0x000fc800078e0213 */
[----:B------:R-:W-:Y:S01]  /*8470*/  IMAD R3, R237, 0x40, R0 ;  /* 0x00000040ed037824 */ /* 0x000fe200078e0200 */
[----:B------:R-:W-:Y:S02]  /*8480*/  CS2R R36, SRZ ;  /* 0x0000000000247805 */ /* 0x000fe4000001ff00 */
[----:B------:R-:W-:-:S06]  /*8490*/  CS2R R38, SRZ ;  /* 0x0000000000267805 */ /* 0x000fcc000001ff00 */
[----:B------:R2:W5:Y:S01]  /*84a0*/  @!P1 LDG.E.128 R36, desc[UR40][R10.64] ;  /* 0x000000280a249981 */ /* 0x000562000c1e1d00 */
[----:B0-----:R-:W-:-:S05]  /*84b0*/  @P0 IMAD.HI.U32 R0, R3, R8, RZ ;  /* 0x0000000803000227 */ /* 0x001fca00078e00ff */
[----:B-1----:R-:W-:-:S04]  /*84c0*/  @P0 SHF.R.U32.HI R3, RZ, R9, R0 ;  /* 0x00000009ff030219 */ /* 0x002fc80000011600 */
[----:B------:R-:W-:Y:S01]  /*84d0*/  SHF.R.S32.HI R43, RZ, 0x1f, R3 ;  /* 0x0000001fff2b7819 */ /* 0x000fe20000011403 */
[----:B------:R-:W-:Y:S02]  /*84e0*/  IMAD.MOV.U32 R8, RZ, RZ, R46 ;  /* 0x000000ffff087224 */ /* 0x000fe400078e002e */
[----:B------:R-:W-:Y:S02]  /*84f0*/  IMAD.MOV.U32 R9, RZ, RZ, R49 ;  /* 0x000000ffff097224 */ /* 0x000fe400078e0031 */
[----:B--2---:R-:W-:Y:S02]  /*8500*/  IMAD.MOV.U32 R10, RZ, RZ, R44 ;  /* 0x000000ffff0a7224 */ /* 0x004fe400078e002c */
[----:B------:R-:W-:Y:S02]  /*8510*/  IMAD.MOV.U32 R11, RZ, RZ, R51 ;  /* 0x000000ffff0b7224 */ /* 0x000fe400078e0033 */
[C---:B------:R-:W-:Y:S02]  /*8520*/  IMAD R0, R43.reuse, R6, RZ ;  /* 0x000000062b007224 */ /* 0x040fe400078e02ff */
[----:B------:R-:W-:-:S02]  /*8530*/  IMAD R12, R43, R4, RZ ;  /* 0x000000042b0c7224 */ /* 0x000fc400078e02ff */
[----:B------:R-:W-:-:S04]  /*8540*/  IMAD.WIDE.U32 R8, R3, R6, R8 ;  /* 0x0000000603087225 */ /* 0x000fc800078e0008 */
[----:B------:R-:W-:-:S04]  /*8550*/  IMAD.WIDE.U32 R10, R3, R4, R10 ;  /* 0x00000004030a7225 */ /* 0x000fc800078e000a */
[C---:B------:R-:W-:Y:S02]  /*8560*/  IMAD R7, R3.reuse, R7, R0 ;  /* 0x0000000703077224 */ /* 0x040fe400078e0200 */
[----:B------:R-:W-:Y:S01]  /*8570*/  IMAD R3, R3, R5, R12 ;  /* 0x0000000503037224 */ /* 0x000fe200078e020c */
[----:B------:R-:W-:Y:S01]  /*8580*/  LEA R4, P0, R8, UR4, 0x1 ;  /* 0x0000000408047c11 */ /* 0x000fe2000f8008ff */
[----:B------:R-:W-:Y:S01]  /*8590*/  IMAD.IADD R5, R9, 0x1, R7 ;  /* 0x0000000109057824 */ /* 0x000fe200078e0207 */
[----:B------:R-:W-:Y:S01]  /*85a0*/  LEA R0, P1, R10, UR6, 0x1 ;  /* 0x000000060a007c11 */ /* 0x000fe2000f8208ff */
[----:B------:R-:W-:Y:S01]  /*85b0*/  IMAD.IADD R3, R11, 0x1, R3 ;  /* 0x000000010b037824 */ /* 0x000fe200078e0203 */
[----:B------:R-:W-:Y:S02]  /*85c0*/  UMOV UR4, 0xffffffff ;  /* 0xffffffff00047882 */ /* 0x000fe40000000000 */
[----:B------:R-:W-:Y:S02]  /*85d0*/  LEA.HI.X R5, R8, UR5, R5, 0x1, P0 ;  /* 0x0000000508057c11 */ /* 0x000fe400080f0c05 */
[----:B------:R-:W-:-:S02]  /*85e0*/  LEA.HI.X R3, R10, UR7, R3, 0x1, P1 ;  /* 0x000000070a037c11 */ /* 0x000fc400088f0c03 */
[----:B------:R-:W-:Y:S01]  /*85f0*/  LEA.HI R6, R233, R233, RZ, 0x1 ;  /* 0x000000e9e9067211 */ /* 0x000fe200078f08ff */
[----:B------:R-:W-:Y:S06]  /*8600*/  BRA.DIV UR4, `(.L_x_2099) ;  /* 0x0000015a04f87947 */ /* 0x000fec000b800000 */
.L_x_2357:
[----:B------:R-:W-:-:S03]  /*8610*/  UMOV UR4, 0xffffffff ;  /* 0xffffffff00047882 */ /* 0x000fc60000000000 */
[----:B------:R-:W-:Y:S05]  /*8620*/  BRA.DIV UR4, `(.L_x_2100) ;  /* 0x0000015e04187947 */ /* 0x000fea000b800000 */
.L_x_2360:
[----:B------:R-:W-:-:S03]  /*8630*/  UMOV UR4, 0xffffffff ;  /* 0xffffffff00047882 */ /* 0x000fc60000000000 */
[----:B------:R-:W-:Y:S05]  /*8640*/  BRA.DIV UR4, `(.L_x_2101) ;  /* 0x0000015e04387947 */ /* 0x000fea000b800000 */
.L_x_2363:
[----:B------:R-:W-:-:S03]  /*8650*/  UMOV UR4, 0xffffffff ;  /* 0xffffffff00047882 */ /* 0x000fc60000000000 */
[----:B------:R-:W-:Y:S05]  /*8660*/  BRA.DIV UR4, `(.L_x_2102) ;  /* 0x0000015e04587947 */ /* 0x000fea000b800000 */
.L_x_2366:
[----:B------:R-:W-:-:S03]  /*8670*/  UMOV UR4, 0xffffffff ;  /* 0xffffffff00047882 */ /* 0x000fc60000000000 */
[----:B------:R-:W-:Y:S05]  /*8680*/  BRA.DIV UR4, `(.L_x_2103) ;  /* 0x0000015e04787947 */ /* 0x000fea000b800000 */
.L_x_2369:
[----:B------:R-:W-:Y:S01]  /*8690*/  UMOV UR4, 0xffffffff ;  /* 0xffffffff00047882 */ /* 0x000fe20000000000 */
[----:B------:R-:W-:Y:S02]  /*86a0*/  LOP3.LUT R6, R6, 0xfffffffe, RZ, 0xc0, !PT ;  /* 0xfffffffe06067812 */ /* 0x000fe400078ec0ff */
[----:B------:R-:W-:Y:S05]  /*86b0*/  BRA.DIV UR4, `(.L_x_2104) ;  /* 0x0000015e04947947 */ /* 0x000fea000b800000 */
.L_x_2372:
[----:B------:R-:W-:Y:S01]  /*86c0*/  UMOV UR4, 0xffffffff ;  /* 0xffffffff00047882 */ /* 0x000fe20000000000 */
[----:B------:R-:W-:Y:S02]  /*86d0*/  IMAD.IADD R4, R233, 0x1, -R6 ;  /* 0x00000001e9047824 */ /* 0x000fe400078e0a06 */
[----:B------:R-:W-:Y:S05]  /*86e0*/  BRA.DIV UR4, `(.L_x_2105) ;  /* 0x0000015e04b07947 */ /* 0x000fea000b800000 */
.L_x_2375:
[----:B------:R-:W-:Y:S01]  /*86f0*/  UMOV UR4, 0xffffffff ;  /* 0xffffffff00047882 */ /* 0x000fe20000000000 */
[----:B------:R-:W-:Y:S02]  /*8700*/  SHF.L.U32 R4, R4, 0x1f, RZ ;  /* 0x0000001f04047819 */ /* 0x000fe400000006ff */
[----:B------:R-:W-:Y:S05]  /*8710*/  BRA.DIV UR4, `(.L_x_2106) ;  /* 0x0000015e04cc7947 */ /* 0x000fea000b800000 */
.L_x_2378:
[----:B------:R-:W0:Y:S01]  /*8720*/  SYNCS.PHASECHK.TRANS64.TRYWAIT P1, [R17+URZ+0x22800], R4 ;  /* 0x02280004110075a7 */ /* 0x000e22000802017f */
[----:B-----5:R-:W-:Y:S01]  /*8730*/  IMAD.MOV.U32 R0, RZ, RZ, R32 ;  /* 0x000000ffff007224 */ /* 0x020fe200078e0020 */
[----:B------:R-:W-:Y:S01]  /*8740*/  ISETP.GE.AND P0, PT, R40, R21, PT ;  /* 0x000000152800720c */ /* 0x000fe20003f06270 */
[----:B------:R-:W-:Y:S01]  /*8750*/  IMAD.MOV.U32 R3, RZ, RZ, R33 ;  /* 0x000000ffff037224 */ /* 0x000fe200078e0021 */
[----:B------:R-:W-:Y:S01]  /*8760*/  BSSY B1, `(.L_x_2107) ;  /* 0x000001d000017945 */ /* 0x000fe20003800000 */
        /* <DEDUP_REMOVED lines=9> */
[-C--:B------:R-:W-:Y:S01]  /*8800*/  ISETP.GE.OR P2, PT, R19, R58.reuse, P0 ;  /* 0x0000003a1300720c */ /* 0x080fe20000746670 */
[----:B------:R-:W-:Y:S01]  /*8810*/  IMAD.MOV.U32 R6, RZ, RZ, R25 ;  /* 0x000000ffff067224 */ /* 0x000fe200078e0019 */
[----:B------:R-:W-:Y:S01]  /*8820*/  PRMT R13, R3, 0x5410, R0 ;  /* 0x00005410030d7816 */ /* 0x000fe20000000000 */
[----:B------:R-:W-:Y:S01]  /*8830*/  IMAD.MOV.U32 R0, RZ, RZ, R38 ;  /* 0x000000ffff007224 */ /* 0x000fe200078e0026 */
[----:B------:R-:W-:Y:S01]  /*8840*/  PRMT R54, R54, 0x5410, R5 ;  /* 0x0000541036367816 */ /* 0x000fe20000000005 */
[----:B------:R-:W-:Y:S01]  /*8850*/  IMAD.MOV.U32 R3, RZ, RZ, R39 ;  /* 0x000000ffff037224 */ /* 0x000fe200078e0027 */
[----:B------:R-:W-:Y:S01]  /*8860*/  PRMT R55, R55, 0x5410, R6 ;  /* 0x0000541037377816 */ /* 0x000fe20000000006 */
[----:B------:R-:W-:Y:S01]  /*8870*/  IMAD.MOV.U32 R5, RZ, RZ, R26 ;  /* 0x000000ffff057224 */ /* 0x000fe200078e001a */
[----:B------:R-:W-:Y:S01]  /*8880*/  ISETP.GE.OR P0, PT, R232, R58, P0 ;  /* 0x0000003ae800720c */ /* 0x000fe20000706670 */
[----:B------:R-:W-:Y:S01]  /*8890*/  IMAD.MOV.U32 R6, RZ, RZ, R27 ;  /* 0x000000ffff067224 */ /* 0x000fe200078e001b */
[----:B------:R-:W-:Y:S01]  /*88a0*/  PRMT R14, R3, 0x5410, R0 ;  /* 0x00005410030e7816 */ /* 0x000fe20000000000 */
[----:B------:R-:W-:Y:S01]  /*88b0*/  IMAD.MOV.U32 R0, RZ, RZ, R28 ;  /* 0x000000ffff007224 */ /* 0x000fe200078e001c */
[----:B------:R-:W-:Y:S01]  /*88c0*/  PRMT R54, R5, 0x7610, R54 ;  /* 0x0000761005367816 */ /* 0x000fe20000000036 */
[----:B------:R-:W-:Y:S01]  /*88d0*/  IMAD.MOV.U32 R3, RZ, RZ, R29 ;  /* 0x000000ffff037224 */ /* 0x000fe200078e001d */
[----:B------:R-:W-:Y:S01]  /*88e0*/  PRMT R56, R56, 0x5410, R6 ;  /* 0x0000541038387816 */ /* 0x000fe20000000006 */
[----:B------:R-:W-:-:S02]  /*88f0*/  IMAD.MOV.U32 R57, RZ, RZ, R30 ;  /* 0x000000ffff397224 */ /* 0x000fc400078e001e */
[----:B------:R-:W-:Y:S01]  /*8900*/  IMAD.MOV.U32 R58, RZ, RZ, R31 ;  /* 0x000000ffff3a7224 */ /* 0x000fe200078e001f */
[----:B------:R-:W-:Y:S01]  /*8910*/  PRMT R53, R3, 0x5410, R0 ;  /* 0x0000541003357816 */ /* 0x000fe20000000000 */
[----:B0-----:R-:W-:Y:S06]  /*8920*/  @!P1 BRA `(.L_x_2108) ;  /* 0x0000015c00709947 */ /* 0x001fec0003800000 */
.L_x_2379:
[----:B------:R-:W-:Y:S05]  /*8930*/  BSYNC B1 ;  /* 0x0000000000017941 */ /* 0x000fea0003800000 */
.L_x_2107:
[----:B------:R-:W-:Y:S04]  /*8940*/  BSSY B1, `(.L_x_2109) ;  /* 0x000006b000017945 */ /* 0x000fe80003800000 */
[----:B------:R-:W-:Y:S05]  /*8950*/  @P2 BRA `(.L_x_2110) ;  /* 0x0000000400a42947 */ /* 0x000fea0003800000 */
[----:B------:R-:W2:Y:S01]  /*8960*/  LDL R0, [R1+0x4] ;  /* 0x0000040001007983 */ /* 0x000ea20000100800 */
[----:B------:R-:W-:Y:S01]  /*8970*/  IMAD.IADD R3, R40, 0x1, R21 ;  /* 0x0000000128037824 */ /* 0x000fe200078e0215 */
[--C-:B------:R-:W-:Y:S02]  /*8980*/  SHF.R.U64 R12, R32, 0x10, R33.reuse ;  /* 0x00000010200c7819 */ /* 0x100fe40000001221 */
[----:B------:R-:W-:Y:S02]  /*8990*/  SHF.R.U32.HI R32, RZ, 0x10, R33 ;  /* 0x00000010ff207819 */ /* 0x000fe40000011621 */
[--C-:B------:R-:W-:Y:S02]  /*89a0*/  SHF.R.U64 R44, R38, 0x10, R39.reuse ;  /* 0x00000010262c7819 */ /* 0x100fe40000001227 */
[----:B------:R-:W-:Y:S02]  /*89b0*/  SHF.R.U32.HI R45, RZ, 0x10, R39 ;  /* 0x00000010ff2d7819 */ /* 0x000fe40000011627 */
[----:B------:R-:W-:-:S02]  /*89c0*/  PRMT R33, R15, 0x5432, R12 ;  /* 0x000054320f217816 */ /* 0x000fc4000000000c */
[----:B------:R-:W-:Y:S02]  /*89d0*/  SHF.R.U32.HI R43, RZ, 0x10, R37 ;  /* 0x00000010ff2b7819 */ /* 0x000fe40000011625 */
[C---:B------:R-:W-:Y:S02]  /*89e0*/  PRMT R44, R14.reuse, 0x5432, R44 ;  /* 0x000054320e2c7816 */ /* 0x040fe4000000002c */
[----:B------:R-:W-:Y:S02]  /*89f0*/  PRMT R45, R14, 0x5410, R45 ;  /* 0x000054100e2d7816 */ /* 0x000fe4000000002d */
[----:B------:R-:W-:Y:S01]  /*8a00*/  PRMT R43, R13, 0x5410, R43 ;  /* 0x000054100d2b7816 */ /* 0x000fe2000000002b */
[----:B--2---:R-:W-:-:S05]  /*8a10*/  IMAD.SHL.U32 R0, R0, 0x40, RZ ;  /* 0x0000004000007824 */ /* 0x004fca00078e00ff */
[----:B0-----:R-:W-:-:S04]  /*8a20*/  LOP3.LUT R4, R0, 0x1c0, RZ, 0xc0, !PT ;  /* 0x000001c000047812 */ /* 0x001fc800078ec0ff */
[----:B------:R-:W-:Y:S02]  /*8a30*/  SHF.R.U32.HI R5, RZ, 0x3, R4 ;  /* 0x00000003ff057819 */ /* 0x000fe40000011604 */
[C---:B------:R-:W-:Y:S02]  /*8a40*/  LOP3.LUT R3, R4.reuse, 0x38, R3, 0xf8, !PT ;  /* 0x0000003804037812 */ /* 0x040fe400078ef803 */
[----:B------:R-:W-:Y:S02]  /*8a50*/  LOP3.LUT R0, R4, 0x38, R40, 0xf8, !PT ;  /* 0x0000003804007812 */ /* 0x000fe400078ef828 */
[-C--:B------:R-:W-:Y:S02]  /*8a60*/  LOP3.LUT R4, R3, R5.reuse, RZ, 0x3c, !PT ;  /* 0x0000000503047212 */ /* 0x080fe400078e3cff */
[----:B------:R-:W-:Y:S02]  /*8a70*/  LOP3.LUT R0, R0, R5, RZ, 0x3c, !PT ;  /* 0x0000000500007212 */ /* 0x000fe400078e3cff */
[--C-:B------:R-:W-:Y:S01]  /*8a80*/  SHF.R.U64 R3, R34, 0x10, R35.reuse ;  /* 0x0000001022037819 */ /* 0x100fe20000001223 */
[C---:B------:R-:W-:Y:S01]  /*8a90*/  IMAD R4, R223.reuse, 0x200, R4 ;  /* 0x00000200df047824 */ /* 0x040fe200078e0204 */
[----:B------:R-:W-:Y:S01]  /*8aa0*/  SHF.R.U32.HI R35, RZ, 0x10, R35 ;  /* 0x00000010ff237819 */ /* 0x000fe20000011623 */
[----:B------:R-:W-:Y:S01]  /*8ab0*/  IMAD R0, R223, 0x200, R0 ;  /* 0x00000200df007824 */ /* 0x000fe200078e0200 */
[----:B------:R-:W-:Y:S01]  /*8ac0*/  PRMT R34, R20, 0x5432, R32 ;  /* 0x0000543214227816 */ /* 0x000fe20000000020 */
[----:B------:R-:W-:-:S02]  /*8ad0*/  IMAD R52, R4, 0x2, R17 ;  /* 0x0000000204347824 */ /* 0x000fc400078e0211 */
[----:B------:R-:W-:Y:S01]  /*8ae0*/  IMAD R51, R0, 0x2, R17 ;  /* 0x0000000200337824 */ /* 0x000fe200078e0211 */
[----:B------:R-:W-:Y:S02]  /*8af0*/  SHF.R.U64 R0, R36, 0x10, R37 ;  /* 0x0000001024007819 */ /* 0x000fe40000001225 */
[----:B------:R-:W0:Y:S01]  /*8b00*/  LDS.128 R4, [R52+0x18400] ;  /* 0x0184000034047984 */ /* 0x000e220000000c00 */
[----:B------:R-:W-:Y:S01]  /*8b10*/  PRMT R37, R20, 0x5410, R35 ;  /* 0x0000541014257816 */ /* 0x000fe20000000023 */
[----:B------:R-:W-:Y:S01]  /*8b20*/  IMAD.U32 R35, R33, 0x10000, RZ ;  /* 0x0001000021237824 */ /* 0x000fe200078e00ff */
[----:B------:R-:W-:Y:S01]  /*8b30*/  PRMT R38, R13, 0x5432, R0 ;  /* 0x000054320d267816 */ /* 0x000fe20000000000 */
[----:B------:R-:W1:Y:S01]  /*8b40*/  LDS.128 R8, [R51+0x18400] ;  /* 0x0184000033087984 */ /* 0x000e620000000c00 */
[----:B------:R-:W-:Y:S02]  /*8b50*/  PRMT R36, R15, 0x5410, R3 ;  /* 0x000054100f247816 */ /* 0x000fe40000000003 */
[----:B------:R-:W-:Y:S01]  /*8b60*/  LOP3.LUT R33, R33, 0xffff0000, RZ, 0xc0, !PT ;  /* 0xffff000021217812 */ /* 0x000fe200078ec0ff */
[C---:B------:R-:W-:Y:S01]  /*8b70*/  IMAD.U32 R39, R38.reuse, 0x10000, RZ ;  /* 0x0001000026277824 */ /* 0x040fe200078e00ff */
[----:B------:R-:W-:Y:S01]  /*8b80*/  LOP3.LUT R38, R38, 0xffff0000, RZ, 0xc0, !PT ;  /* 0xffff000026267812 */ /* 0x000fe200078ec0ff */
[C---:B0-----:R-:W-:Y:S01]  /*8b90*/  IMAD.U32 R14, R4.reuse, 0x10000, RZ ;  /* 0x00010000040e7824 */ /* 0x041fe200078e00ff */
[----:B------:R-:W-:Y:S01]  /*8ba0*/  LOP3.LUT R4, R4, 0xffff0000, RZ, 0xc0, !PT ;  /* 0xffff000004047812 */ /* 0x000fe200078ec0ff */
[C---:B------:R-:W-:Y:S01]  /*8bb0*/  IMAD.U32 R15, R5.reuse, 0x10000, RZ ;  /* 0x00010000050f7824 */ /* 0x040fe200078e00ff */
[----:B------:R-:W-:Y:S01]  /*8bc0*/  LOP3.LUT R5, R5, 0xffff0000, RZ, 0xc0, !PT ;  /* 0xffff000005057812 */ /* 0x000fe200078ec0ff */
[----:B-1----:R-:W-:-:S02]  /*8bd0*/  IMAD.U32 R0, R8, 0x10000, RZ ;  /* 0x0001000008007824 */ /* 0x002fc400078e00ff */
[C---:B------:R-:W-:Y:S01]  /*8be0*/  FMUL.FTZ R47, R14.reuse, R39 ;  /* 0x000000270e2f7220 */ /* 0x040fe20000410000 */
[-C--:B------:R-:W-:Y:S01]  /*8bf0*/  FMUL.FTZ R49, R14, R35.reuse ;  /* 0x000000230e317220 */ /* 0x080fe20000410000 */
[----:B------:R-:W-:Y:S01]  /*8c00*/  LOP3.LUT R3, R8, 0xffff0000, RZ, 0xc0, !PT ;  /* 0xffff000008037812 */ /* 0x000fe200078ec0ff */
[----:B------:R-:W-:Y:S01]  /*8c10*/  FMUL.FTZ R46, R4, R38 ;  /* 0x00000026042e7220 */ /* 0x000fe20000410000 */
[C---:B------:R-:W-:Y:S01]  /*8c20*/  FFMA.FTZ R47, R0.reuse, R35, -R47 ;  /* 0x00000023002f7223 */ /* 0x040fe2000001082f */
[----:B------:R-:W-:Y:S02]  /*8c30*/  IMAD.U32 R14, R43, 0x10000, RZ ;  /* 0x000100002b0e7824 */ /* 0x000fe400078e00ff */
[----:B------:R-:W-:Y:S01]  /*8c40*/  FFMA.FTZ R49, R0, R39, R49 ;  /* 0x0000002700317223 */ /* 0x000fe20000010031 */
[----:B------:R-:W-:Y:S02]  /*8c50*/  IMAD.U32 R0, R34, 0x10000, RZ ;  /* 0x0001000022007824 */ /* 0x000fe400078e00ff */
[-C--:B------:R-:W-:Y:S01]  /*8c60*/  FMUL.FTZ R48, R4, R33.reuse ;  /* 0x0000002104307220 */ /* 0x080fe20000410000 */
[----:B------:R-:W-:Y:S01]  /*8c70*/  FFMA.FTZ R46, R3, R33, -R46 ;  /* 0x00000021032e7223 */ /* 0x000fe2000001082e */
[----:B------:R-:W-:-:S02]  /*8c80*/  IMAD.U32 R8, R9, 0x10000, RZ ;  /* 0x0001000009087824 */ /* 0x000fc400078e00ff */
[----:B------:R-:W-:Y:S01]  /*8c90*/  FMUL.FTZ R33, R15, R14 ;  /* 0x0000000e0f217220 */ /* 0x000fe20000410000 */
[----:B------:R-:W-:Y:S01]  /*8ca0*/  LOP3.LUT R4, R43, 0xffff0000, RZ, 0xc0, !PT ;  /* 0xffff00002b047812 */ /* 0x000fe200078ec0ff */
[-C--:B------:R-:W-:Y:S01]  /*8cb0*/  FMUL.FTZ R15, R15, R0.reuse ;  /* 0x000000000f0f7220 */ /* 0x080fe20000410000 */
[----:B------:R-:W-:Y:S01]  /*8cc0*/  LOP3.LUT R34, R34, 0xffff0000, RZ, 0xc0, !PT ;  /* 0xffff000022227812 */ /* 0x000fe200078ec0ff */
[C---:B------:R-:W-:Y:S01]  /*8cd0*/  FFMA.FTZ R33, R8.reuse, R0, -R33 ;  /* 0x0000000008217223 */ /* 0x040fe20000010821 */
[----:B------:R-:W-:Y:S01]  /*8ce0*/  LOP3.LUT R9, R9, 0xffff0000, RZ, 0xc0, !PT ;  /* 0xffff000009097812 */ /* 0x000fe200078ec0ff */
[----:B------:R-:W-:Y:S01]  /*8cf0*/  FFMA.FTZ R48, R3, R38, R48 ;  /* 0x0000002603307223 */ /* 0x000fe20000010030 */
[----:B------:R-:W-:Y:S01]  /*8d00*/  FFMA.FTZ R14, R8, R14, R15 ;  /* 0x0000000e080e7223 */ /* 0x000fe2000001000f */
[C---:B------:R-:W-:Y:S01]  /*8d10*/  FMUL.FTZ R0, R5.reuse, R4 ;  /* 0x0000000405007220 */ /* 0x040fe20000410000 */
[----:B------:R-:W-:Y:S02]  /*8d20*/  IMAD.U32 R20, R6, 0x10000, RZ ;  /* 0x0001000006147824 */ /* 0x000fe400078e00ff */
[----:B------:R-:W-:Y:S01]  /*8d30*/  FMUL.FTZ R38, R5, R34 ;  /* 0x0000002205267220 */ /* 0x000fe20000410000 */
[----:B------:R-:W-:-:S02]  /*8d40*/  IMAD.U32 R3, R36, 0x10000, RZ ;  /* 0x0001000024037824 */ /* 0x000fc400078e00ff */
[C---:B------:R-:W-:Y:S01]  /*8d50*/  FFMA.FTZ R34, R9.reuse, R34, -R0 ;  /* 0x0000002209227223 */ /* 0x040fe20000010800 */
[----:B------:R-:W-:Y:S02]  /*8d60*/  IMAD.U32 R15, R44, 0x10000, RZ ;  /* 0x000100002c0f7824 */ /* 0x000fe400078e00ff */
[----:B------:R-:W-:Y:S01]  /*8d70*/  FFMA.FTZ R9, R9, R4, R38 ;  /* 0x0000000409097223 */ /* 0x000fe20000010026 */
[----:B------:R-:W-:Y:S02]  /*8d80*/  IMAD.U32 R32, R7, 0x10000, RZ ;  /* 0x0001000007207824 */ /* 0x000fe400078e00ff */
[C---:B------:R-:W-:Y:S01]  /*8d90*/  FMUL.FTZ R50, R20.reuse, R3 ;  /* 0x0000000314327220 */ /* 0x040fe20000410000 */
[----:B------:R-:W-:Y:S02]  /*8da0*/  IMAD.U32 R8, R45, 0x10000, RZ ;  /* 0x000100002d087824 */ /* 0x000fe400078e00ff */
[----:B------:R-:W-:Y:S01]  /*8db0*/  FMUL.FTZ R5, R20, R15 ;  /* 0x0000000f14057220 */ /* 0x000fe20000410000 */
[----:B------:R-:W-:Y:S01]  /*8dc0*/  IMAD.U32 R12, R10, 0x10000, RZ ;  /* 0x000100000a0c7824 */ /* 0x000fe200078e00ff */
[----:B------:R-:W-:Y:S01]  /*8dd0*/  LOP3.LUT R6, R6, 0xffff0000, RZ, 0xc0, !PT ;  /* 0xffff000006067812 */ /* 0x000fe200078ec0ff */
[----:B------:R-:W-:-:S02]  /*8de0*/  IMAD.U32 R13, R11, 0x10000, RZ ;  /* 0x000100000b0d7824 */ /* 0x000fc400078e00ff */
[----:B------:R-:W-:Y:S01]  /*8df0*/  FMUL.FTZ R4, R32, R8 ;  /* 0x0000000820047220 */ /* 0x000fe20000410000 */
[----:B------:R-:W-:Y:S02]  /*8e00*/  IMAD.U32 R0, R37, 0x10000, RZ ;  /* 0x0001000025007824 */ /* 0x000fe400078e00ff */
[C---:B------:R-:W-:Y:S01]  /*8e10*/  FFMA.FTZ R20, R12.reuse, R3, -R5 ;  /* 0x000000030c147223 */ /* 0x040fe20000010805 */
[----:B------:R-:W-:Y:S01]  /*8e20*/  FFMA.FTZ R50, R12, R15, R50 ;  /* 0x0000000f0c327223 */ /* 0x000fe20000010032 */
[----:B------:R-:W-:Y:S01]  /*8e30*/  LOP3.LUT R7, R7, 0xffff0000, RZ, 0xc0, !PT ;  /* 0xffff000007077812 */ /* 0x000fe200078ec0ff */
[-C--:B------:R-:W-:Y:S01]  /*8e40*/  FFMA.FTZ R12, R13, R0.reuse, -R4 ;  /* 0x000000000d0c7223 */ /* 0x080fe20000010804 */
[----:B------:R-:W-:Y:S01]  /*8e50*/  FMUL.FTZ R32, R32, R0 ;  /* 0x0000000020207220 */ /* 0x000fe20000410000 */
[----:B------:R-:W-:Y:S02]  /*8e60*/  LOP3.LUT R5, R44, 0xffff0000, RZ, 0xc0, !PT ;  /* 0xffff00002c057812 */ /* 0x000fe400078ec0ff */
[----:B------:R-:W-:Y:S01]  /*8e70*/  LOP3.LUT R4, R45, 0xffff0000, RZ, 0xc0, !PT ;  /* 0xffff00002d047812 */ /* 0x000fe200078ec0ff */
[----:B------:R-:W-:Y:S01]  /*8e80*/  FFMA.FTZ R32, R13, R8, R32 ;  /* 0x000000080d207223 */ /* 0x000fe20000010020 */
[----:B------:R-:W-:Y:S01]  /*8e90*/  LOP3.LUT R3, R36, 0xffff0000, RZ, 0xc0, !PT ;  /* 0xffff000024037812 */ /* 0x000fe200078ec0ff */
[----:B------:R-:W-:Y:S01]  /*8ea0*/  FMUL.FTZ R13, R6, R5 ;  /* 0x00000005060d7220 */ /* 0x000fe20000410000 */
[----:B------:R-:W-:Y:S01]  /*8eb0*/  LOP3.LUT R0, R37, 0xffff0000, RZ, 0xc0, !PT ;  /* 0xffff000025007812 */ /* 0x000fe200078ec0ff */
[----:B------:R-:W-:Y:S01]  /*8ec0*/  FMUL.FTZ R8, R7, R4 ;  /* 0x0000000407087220 */ /* 0x000fe20000410000 */
[----:B------:R-:W-:Y:S01]  /*8ed0*/  LOP3.LUT R10, R10, 0xffff0000, RZ, 0xc0, !PT ;  /* 0xffff00000a0a7812 */ /* 0x000fe200078ec0ff */
[-C--:B------:R-:W-:Y:S01]  /*8ee0*/  FMUL.FTZ R6, R6, R3.reuse ;  /* 0x0000000306067220 */ /* 0x080fe20000410000 */
[----:B------:R-:W-:Y:S01]  /*8ef0*/  LOP3.LUT R11, R11, 0xffff0000, RZ, 0xc0, !PT ;  /* 0xffff00000b0b7812 */ /* 0x000fe200078ec0ff */
[----:B------:R-:W-:Y:S01]  /*8f00*/  FMUL.FTZ R15, R7, R0 ;  /* 0x00000000070f7220 */ /* 0x000fe20000410000 */
[----:B------:R-:W-:Y:S01]  /*8f10*/  F2FP.BF16.F32.PACK_AB R9, R9, R14 ;  /* 0x0000000e0909723e */ /* 0x000fe200000010ff */
[C---:B------:R-:W-:Y:S01]  /*8f20*/  FFMA.FTZ R13, R10.reuse, R3, -R13 ;  /* 0x000000030a0d7223 */ /* 0x040fe2000001080d */
[----:B------:R-:W-:Y:S01]  /*8f30*/  FFMA.FTZ R3, R10, R5, R6 ;  /* 0x000000050a037223 */ /* 0x000fe20000010006 */
[C---:B------:R-:W-:Y:S01]  /*8f40*/  FFMA.FTZ R7, R11.reuse, R0, -R8 ;  /* 0x000000000b077223 */ /* 0x040fe20000010808 */
        /* <DEDUP_REMOVED lines=10> */
.L_x_2110:
[----:B------:R-:W-:Y:S05]  /*8ff0*/  BSYNC B1 ;  /* 0x0000000000017941 */ /* 0x000fea0003800000 */
.L_x_2109:
[----:B------:R-:W-:Y:S01]  /*9000*/  PRMT R15, R58, 0x5410, R57 ;  /* 0x000054103a0f7816 */ /* 0x000fe20000000039 */
[----:B------:R-:W-:Y:S06]  /*9010*/  @P0 BRA `(.L_x_2096) ;  /* 0x00000004008c0947 */ /* 0x000fec0003800000 */
[----:B------:R-:W2:Y:S01]  /*9020*/  LDL R44, [R1+0xc] ;  /* 0x00000c00012c7983 */ /* 0x000ea20000100800 */
[----:B------:R-:W-:Y:S01]  /*9030*/  IMAD.IADD R0, R40, 0x1, R21 ;  /* 0x0000000128007824 */ /* 0x000fe200078e0215 */
[----:B------:R-:W-:-:S04]  /*9040*/  SHF.R.U32.HI R3, RZ, 0x3, R219 ;  /* 0x00000003ff037819 */ /* 0x000fc800000116db */
[----:B------:R-:W-:-:S04]  /*9050*/  LOP3.LUT R0, R219, 0x38, R0, 0xf8, !PT ;  /* 0x00000038db007812 */ /* 0x000fc800078ef800 */
[----:B------:R-:W-:-:S05]  /*9060*/  LOP3.LUT R3, R0, R3, RZ, 0x3c, !PT ;  /* 0x0000000300037212 */ /* 0x000fca00078e3cff */
[----:B------:R-:W-:-:S04]  /*9070*/  IMAD.IADD R0, R224, 0x1, R3 ;  /* 0x00000001e0007824 */ /* 0x000fc800078e0203 */
[----:B------:R-:W-:-:S05]  /*9080*/  IMAD R0, R0, 0x2, R17 ;  /* 0x0000000200007824 */ /* 0x000fca00078e0211 */
[----:B01----:R-:W0:Y:S01]  /*9090*/  LDS.128 R4, [R0+0x18400] ;  /* 0x0184000000047984 */ /* 0x003e220000000c00 */
[----:B------:R-:W-:Y:S02]  /*90a0*/  SHF.R.U64 R14, R24, 0x10, R25 ;  /* 0x00000010180e7819 */ /* 0x000fe40000001219 */
[----:B------:R-:W-:Y:S02]  /*90b0*/  SHF.R.U64 R12, R28, 0x10, R29 ;  /* 0x000000101c0c7819 */ /* 0x000fe4000000121d */
[----:B------:R-:W-:Y:S02]  /*90c0*/  SHF.R.U32.HI R24, RZ, 0x10, R25 ;  /* 0x00000010ff187819 */ /* 0x000fe40000011619 */
[----:B------:R-:W-:Y:S02]  /*90d0*/  SHF.R.U64 R13, R26, 0x10, R27 ;  /* 0x000000101a0d7819 */ /* 0x000fe4000000121b */
[----:B------:R-:W-:Y:S02]  /*90e0*/  SHF.R.U64 R34, R30, 0x10, R31 ;  /* 0x000000101e227819 */ /* 0x000fe4000000121f */
[----:B------:R-:W-:-:S02]  /*90f0*/  SHF.R.U32.HI R26, RZ, 0x10, R27 ;  /* 0x00000010ff1a7819 */ /* 0x000fc4000001161b */
[----:B------:R-:W-:Y:S02]  /*9100*/  SHF.R.U32.HI R35, RZ, 0x10, R31 ;  /* 0x00000010ff237819 */ /* 0x000fe4000001161f */
[----:B------:R-:W-:Y:S02]  /*9110*/  PRMT R25, R54, 0x5432, R14 ;  /* 0x0000543236197816 */ /* 0x000fe4000000000e */
[----:B------:R-:W-:Y:S02]  /*9120*/  PRMT R30, R53, 0x5432, R12 ;  /* 0x00005432351e7816 */ /* 0x000fe4000000000c */
[----:B------:R-:W-:Y:S02]  /*9130*/  SHF.R.U32.HI R3, RZ, 0x10, R29 ;  /* 0x00000010ff037819 */ /* 0x000fe4000001161d */
[----:B------:R-:W-:Y:S01]  /*9140*/  PRMT R29, R56, 0x5432, R26 ;  /* 0x00005432381d7816 */ /* 0x000fe2000000001a */
[----:B------:R-:W-:Y:S01]  /*9150*/  IMAD.U32 R32, R30, 0x10000, RZ ;  /* 0x000100001e207824 */ /* 0x000fe200078e00ff */
[----:B------:R-:W-:Y:S01]  /*9160*/  PRMT R34, R15, 0x5432, R34 ;  /* 0x000054320f227816 */ /* 0x000fe20000000022 */
[----:B------:R-:W-:Y:S01]  /*9170*/  IMAD.U32 R26, R25, 0x10000, RZ ;  /* 0x00010000191a7824 */ /* 0x000fe200078e00ff */
[----:B------:R-:W-:-:S02]  /*9180*/  PRMT R35, R15, 0x5410, R35 ;  /* 0x000054100f237816 */ /* 0x000fc40000000023 */
[----:B------:R-:W-:Y:S02]  /*9190*/  PRMT R31, R53, 0x5410, R3 ;  /* 0x00005410351f7816 */ /* 0x000fe40000000003 */
[----:B------:R-:W-:Y:S01]  /*91a0*/  PRMT R27, R55, 0x5432, R24 ;  /* 0x00005432371b7816 */ /* 0x000fe20000000018 */
[----:B------:R-:W-:Y:S02]  /*91b0*/  IMAD.U32 R37, R35, 0x10000, RZ ;  /* 0x0001000023257824 */ /* 0x000fe400078e00ff */
[----:B------:R-:W-:Y:S02]  /*91c0*/  IMAD.U32 R33, R31, 0x10000, RZ ;  /* 0x000100001f217824 */ /* 0x000fe400078e00ff */
[----:B0-----:R-:W-:Y:S02]  /*91d0*/  IMAD.U32 R15, R4, 0x10000, RZ ;  /* 0x00010000040f7824 */ /* 0x001fe400078e00ff */
[----:B------:R-:W-:Y:S02]  /*91e0*/  IMAD.U32 R20, R5, 0x10000, RZ ;  /* 0x0001000005147824 */ /* 0x000fe400078e00ff */
[C---:B------:R-:W-:Y:S01]  /*91f0*/  FMUL.FTZ R36, R15.reuse, R32 ;  /* 0x000000200f247220 */ /* 0x040fe20000410000 */
[----:B------:R-:W-:Y:S01]  /*9200*/  FMUL.FTZ R38, R15, R26 ;  /* 0x0000001a0f267220 */ /* 0x000fe20000410000 */
[----:B------:R-:W-:-:S02]  /*9210*/  IMAD.U32 R24, R7, 0x10000, RZ ;  /* 0x0001000007187824 */ /* 0x000fc400078e00ff */
[----:B------:R-:W-:Y:S01]  /*9220*/  FMUL.FTZ R39, R20, R33 ;  /* 0x0000002114277220 */ /* 0x000fe20000410000 */
[----:B------:R-:W-:Y:S02]  /*9230*/  IMAD.U32 R15, R27, 0x10000, RZ ;  /* 0x000100001b0f7824 */ /* 0x000fe400078e00ff */
[----:B------:R-:W-:Y:S01]  /*9240*/  FMUL.FTZ R43, R24, R37 ;  /* 0x00000025182b7220 */ /* 0x000fe20000410000 */
[----:B------:R-:W-:Y:S01]  /*9250*/  LOP3.LUT R4, R4, 0xffff0000, RZ, 0xc0, !PT ;  /* 0xffff000004047812 */ /* 0x000fe200078ec0ff */
[----:B------:R-:W-:Y:S01]  /*9260*/  FMUL.FTZ R41, R20, R15 ;  /* 0x0000000f14297220 */ /* 0x000fe20000410000 */
[----:B------:R-:W-:Y:S02]  /*9270*/  LOP3.LUT R25, R25, 0xffff0000, RZ, 0xc0, !PT ;  /* 0xffff000019197812 */ /* 0x000fe400078ec0ff */
[----:B------:R-:W-:Y:S01]  /*9280*/  LOP3.LUT R5, R5, 0xffff0000, RZ, 0xc0, !PT ;  /* 0xffff000005057812 */ /* 0x000fe200078ec0ff */
[----:B------:R-:W-:Y:S01]  /*9290*/  IMAD.U32 R21, R6, 0x10000, RZ ;  /* 0x0001000006157824 */ /* 0x000fe200078e00ff */
[----:B------:R-:W-:Y:S01]  /*92a0*/  PRMT R28, R54, 0x5410, R13 ;  /* 0x00005410361c7816 */ /* 0x000fe2000000000d */
[----:B------:R-:W-:Y:S01]  /*92b0*/  IMAD.U32 R20, R34, 0x10000, RZ ;  /* 0x0001000022147824 */ /* 0x000fe200078e00ff */
[----:B------:R-:W-:-:S02]  /*92c0*/  LOP3.LUT R6, R6, 0xffff0000, RZ, 0xc0, !PT ;  /* 0xffff000006067812 */ /* 0x000fc400078ec0ff */
[----:B------:R-:W-:Y:S01]  /*92d0*/  LOP3.LUT R7, R7, 0xffff0000, RZ, 0xc0, !PT ;  /* 0xffff000007077812 */ /* 0x000fe200078ec0ff */
[----:B--2---:R-:W0:Y:S02]  /*92e0*/  LDS.128 R8, [R44+0x18400] ;  /* 0x018400002c087984 */ /* 0x004e240000000c00 */
[----:B0-----:R-:W-:Y:S02]  /*92f0*/  IMAD.U32 R3, R8, 0x10000, RZ ;  /* 0x0001000008037824 */ /* 0x001fe400078e00ff */
[----:B------:R-:W-:Y:S02]  /*9300*/  IMAD.U32 R12, R9, 0x10000, RZ ;  /* 0x00010000090c7824 */ /* 0x000fe400078e00ff */
[C---:B------:R-:W-:Y:S01]  /*9310*/  FFMA.FTZ R36, R3.reuse, R26, -R36 ;  /* 0x0000001a03247223 */ /* 0x040fe20000010824 */
[----:B------:R-:W-:Y:S01]  /*9320*/  FFMA.FTZ R38, R3, R32, R38 ;  /* 0x0000002003267223 */ /* 0x000fe20000010026 */
[----:B------:R-:W-:Y:S02]  /*9330*/  IMAD.U32 R3, R29, 0x10000, RZ ;  /* 0x000100001d037824 */ /* 0x000fe400078e00ff */
[----:B------:R-:W-:Y:S01]  /*9340*/  FFMA.FTZ R39, R12, R15, -R39 ;  /* 0x0000000f0c277223 */ /* 0x000fe20000010827 */
[----:B------:R-:W-:-:S02]  /*9350*/  IMAD.U32 R14, R11, 0x10000, RZ ;  /* 0x000100000b0e7824 */ /* 0x000fc400078e00ff */
[-C--:B------:R-:W-:Y:S01]  /*9360*/  FMUL.FTZ R24, R24, R3.reuse ;  /* 0x0000000318187220 */ /* 0x080fe20000410000 */
[----:B------:R-:W-:Y:S01]  /*9370*/  LOP3.LUT R15, R30, 0xffff0000, RZ, 0xc0, !PT ;  /* 0xffff00001e0f7812 */ /* 0x000fe200078ec0ff */
[----:B------:R-:W-:Y:S01]  /*9380*/  FFMA.FTZ R43, R14, R3, -R43 ;  /* 0x000000030e2b7223 */ /* 0x000fe2000001082b */
[----:B------:R-:W-:Y:S01]  /*9390*/  FFMA.FTZ R41, R12, R33, R41 ;  /* 0x000000210c297223 */ /* 0x000fe20000010029 */
[----:B------:R-:W-:Y:S01]  /*93a0*/  FFMA.FTZ R37, R14, R37, R24 ;  /* 0x000000250e257223 */ /* 0x000fe20000010018 */
[----:B------:R-:W-:Y:S01]  /*93b0*/  LOP3.LUT R14, R31, 0xffff0000, RZ, 0xc0, !PT ;  /* 0xffff00001f0e7812 */ /* 0x000fe200078ec0ff */
[----:B------:R-:W-:Y:S01]  /*93c0*/  FMUL.FTZ R3, R4, R15 ;  /* 0x0000000f04037220 */ /* 0x000fe20000410000 */
[----:B------:R-:W-:Y:S02]  /*93d0*/  LOP3.LUT R8, R8, 0xffff0000, RZ, 0xc0, !PT ;  /* 0xffff000008087812 */ /* 0x000fe400078ec0ff */
[----:B------:R-:W-:Y:S01]  /*93e0*/  LOP3.LUT R12, R27, 0xffff0000, RZ, 0xc0, !PT ;  /* 0xffff00001b0c7812 */ /* 0x000fe200078ec0ff */
[-C--:B------:R-:W-:Y:S01]  /*93f0*/  FMUL.FTZ R27, R4, R25.reuse ;  /* 0x00000019041b7220 */ /* 0x080fe20000410000 */
[----:B------:R-:W-:Y:S01]  /*9400*/  LOP3.LUT R9, R9, 0xffff0000, RZ, 0xc0, !PT ;  /* 0xffff000009097812 */ /* 0x000fe200078ec0ff */
[C---:B------:R-:W-:Y:S01]  /*9410*/  FMUL.FTZ R24, R5.reuse, R14 ;  /* 0x0000000e05187220 */ /* 0x040fe20000410000 */
[C---:B------:R-:W-:Y:S01]  /*9420*/  FFMA.FTZ R25, R8.reuse, R25, -R3 ;  /* 0x0000001908197223 */ /* 0x040fe20000010803 */
[----:B------:R-:W-:Y:S01]  /*9430*/  FMUL.FTZ R5, R5, R12 ;  /* 0x0000000c05057220 */ /* 0x000fe20000410000 */
[----:B------:R-:W-:Y:S01]  /*9440*/  FFMA.FTZ R27, R8, R15, R27 ;  /* 0x0000000f081b7223 */ /* 0x000fe2000001001b */
        /* <DEDUP_REMOVED lines=9> */
[----:B------:R-:W-:-:S02]  /*94e0*/  LOP3.LUT R3, R28, 0xffff0000, RZ, 0xc0, !PT ;  /* 0xffff00001c037812 */ /* 0x000fc400078ec0ff */
[----:B------:R-:W-:Y:S01]  /*94f0*/  LOP3.LUT R4, R29, 0xffff0000, RZ, 0xc0, !PT ;  /* 0xffff00001d047812 */ /* 0x000fe200078ec0ff */
[----:B------:R-:W-:Y:S01]  /*9500*/  FFMA.FTZ R12, R13, R20, R12 ;  /* 0x000000140d0c7223 */ /* 0x000fe2000001000c */
[----:B------:R-:W-:Y:S01]  /*9510*/  LOP3.LUT R10, R10, 0xffff0000, RZ, 0xc0, !PT ;  /* 0xffff00000a0a7812 */ /* 0x000fe200078ec0ff */
[C---:B------:R-:W-:Y:S01]  /*9520*/  FMUL.FTZ R13, R6.reuse, R5 ;  /* 0x00000005060d7220 */ /* 0x040fe20000410000 */
[----:B------:R-:W-:Y:S01]  /*9530*/  LOP3.LUT R11, R11, 0xffff0000, RZ, 0xc0, !PT ;  /* 0xffff00000b0b7812 */ /* 0x000fe200078ec0ff */
        /* <DEDUP_REMOVED lines=11> */
[----:B------:R-:W-:Y:S02]  /*95f0*/  F2FP.BF16.F32.PACK_AB R32, R27, R38 ;  /* 0x000000261b20723e */ /* 0x000fe400000010ff */
[----:B------:R-:W-:Y:S02]  /*9600*/  F2FP.BF16.F32.PACK_AB R33, R14, R41 ;  /* 0x000000290e21723e */ /* 0x000fe400000010ff */
[----:B------:R-:W-:-:S02]  /*9610*/  F2FP.BF16.F32.PACK_AB R34, R5, R12 ;  /* 0x0000000c0522723e */ /* 0x000fc400000010ff */
[----:B------:R-:W-:Y:S01]  /*9620*/  F2FP.BF16.F32.PACK_AB R35, R8, R37 ;  /* 0x000000250823723e */ /* 0x000fe200000010ff */
[----:B------:R4:W-:Y:S04]  /*9630*/  STS.128 [R44+0x18400], R28 ;  /* 0x0184001c2c007388 */ /* 0x0009e80000000c00 */
[----:B------:R4:W-:Y:S02]  /*9640*/  STS.128 [R0+0x18400], R32 ;  /* 0x0184002000007388 */ /* 0x0009e40000000c00 */
.L_x_2096:
[----:B------:R-:W-:Y:S05]  /*9650*/  BSYNC B0 ;  /* 0x0000000000007941 */ /* 0x000fea0003800000 */
.L_x_2076:
        /* <DEDUP_REMOVED lines=8> */
.L_x_2073:
[----:B01234-:R-:W0:Y:S01]  /*96e0*/  S2R R0, SR_TID.X ;  /* 0x0000000000007919 */ /* 0x01fe220000002100 */
[----:B------:R-:W-:Y:S01]  /*96f0*/  ISETP.NE.AND P0, PT, R200, 0x3, PT ;  /* 0x00000003c800780c */ /* 0x000fe20003f05270 */
[----:B------:R-:W-:Y:S05]  /*9700*/  WARPSYNC.ALL ;  /* 0x0000000000007948 */ /* 0x000fea0003800000 */
[----:B0-----:R-:W-:-:S05]  /*9710*/  SHF.R.U32.HI R0, RZ, 0x7, R0 ;  /* 0x00000007ff007819 */ /* 0x001fca0000011600 */
[----:B------:R-:W-:-:S05]  /*9720*/  VIADD R179, R0, 0x8 ;  /* 0x0000000800b37836 */ /* 0x000fca0000000000 */
[----:B------:R0:W-:Y:S06]  /*9730*/  BAR.SYNC.DEFER_BLOCKING R179, 0x100 ;  /* 0x000400b30000751d */ /* 0x0001ec0000010000 */
[----:B------:R-:W-:Y:S05]  /*9740*/  @!P0 BRA `(.L_x_2111) ;  /* 0x0000000000048947 */ /* 0x000fea0003800000 */
[----:B------:R-:W-:Y:S01]  /*9750*/  BPT.TRAP 0x1 ;  /* 0x000000040000795c */ /* 0x000fe20000300000 */
.L_x_2111:
[----:B------:R-:W-:Y:S01]  /*9760*/  IMAD R7, R16, 0x8, R17 ;  /* 0x0000000810077824 */ /* 0x000fe200078e0211 */
[----:B------:R-:W-:-:S04]  /*9770*/  SHF.L.U32 R72, R22, 0x1f, RZ ;  /* 0x0000001f16487819 */ /* 0x000fc800000006ff */
[----:B------:R1:W2:Y:S01]  /*9780*/  SYNCS.PHASECHK.TRANS64.TRYWAIT P2, [R7+URZ+0x22830], R72 ;  /* 0x02283048070075a7 */ /* 0x0002a2000804017f */
[----:B------:R-:W-:Y:S05]  /*9790*/  @!P0 BRA `(.L_x_2112) ;  /* 0x0000000000048947 */ /* 0x000fea0003800000 */
[----:B------:R-:W-:Y:S01]  /*97a0*/  BPT.TRAP 0x1 ;  /* 0x000000040000795c */ /* 0x000fe20000300000 */
.L_x_2112:
[----:B------:R-:W3:Y:S01]  /*97b0*/  S2R R3, SR_TID.X ;  /* 0x0000000000037919 */ /* 0x000ee20000002100 */
[----:B------:R-:W-:-:S05]  /*97c0*/  VIADD R0, R17, 0x1c400 ;  /* 0x0001c40011007836 */ /* 0x000fca0000000000 */
[----:B------:R-:W-:-:S04]  /*97d0*/  SHF.R.U32.HI R0, RZ, 0x4, R0 ;  /* 0x00000004ff007819 */ /* 0x000fc80000011600 */
[----:B------:R-:W-:Y:S02]  /*97e0*/  LOP3.LUT R0, R0, 0x3fff, RZ, 0xc0, !PT ;  /* 0x00003fff00007812 */ /* 0x000fe400078ec0ff */
[----:B---3--:R-:W-:-:S04]  /*97f0*/  LOP3.LUT R3, R3, 0x7f, RZ, 0xc0, !PT ;  /* 0x0000007f03037812 */ /* 0x008fc800078ec0ff */
[----:B------:R-:W-:Y:S01]  /*9800*/  ISETP.NE.AND P1, PT, R3, RZ, PT ;  /* 0x000000ff0300720c */ /* 0x000fe20003f25270 */
[----:B--2---:R-:W-:-:S12]  /*9810*/  @P2 BRA `(.L_x_2113) ;  /* 0x0000000000082947 */ /* 0x004fd80003800000 */
[----:B------:R-:W2:Y:S02]  /*9820*/  SYNCS.PHASECHK.TRANS64.TRYWAIT P2, [R7+URZ+0x22830], R72 ;  /* 0x02283048070075a7 */ /* 0x000ea4000804017f */
[----:B--2---:R-:W-:Y:S05]  /*9830*/  @!P2 BRA `(.L_x_2114) ;  /* 0x0000014c00c0a947 */ /* 0x004fea0003800000 */
.L_x_2113:
[----:B------:R-:W-:Y:S05]  /*9840*/  WARPSYNC.ALL ;  /* 0x0000000000007948 */ /* 0x000fea0003800000 */
[----:B------:R-:W-:-:S05]  /*9850*/  LOP3.LUT R207, R0, 0x10000, RZ, 0xfc, !PT ;  /* 0x0001000000cf7812 */ /* 0x000fca00078efcff */
[----:B------:R-:W-:Y:S01]  /*9860*/  IMAD R4, R16, 0x300, R207 ;  /* 0x0000030010047824 */ /* 0x000fe200078e02cf */
[----:B------:R-:W-:Y:S01]  /*9870*/  LOP3.LUT R8, R42, 0x10000, RZ, 0xfc, !PT ;  /* 0x000100002a087812 */ /* 0x000fe200078efcff */
[----:B------:R-:W-:Y:S01]  /*9880*/  IMAD.MOV.U32 R5, RZ, RZ, 0x40000040 ;  /* 0x40000040ff057424 */ /* 0x000fe200078e00ff */
[----:B------:R-:W3:Y:S01]  /*9890*/  LDL R73, [R1+0x10] ;  /* 0x0000100001497983 */ /* 0x000ee20000100800 */
[----:B------:R-:W-:Y:S01]  /*98a0*/  IMAD.MOV.U32 R9, RZ, RZ, 0x40000040 ;  /* 0x40000040ff097424 */ /* 0x000fe200078e00ff */
[C---:B------:R-:W-:Y:S01]  /*98b0*/  R2UR UR6, R4.reuse ;  /* 0x00000000040672ca */ /* 0x040fe200000e0000 */
[----:B-----5:R-:W-:Y:S01]  /*98c0*/  WARPGROUP.ARRIVE ;  /* 0x00000000000079c5 */ /* 0x020fe20000000000 */
[----:B------:R-:W-:Y:S01]  /*98d0*/  R2UR UR7, R5 ;  /* 0x00000000050772ca */ /* 0x000fe200000e0000 */
[----:B------:R-:W-:Y:S01]  /*98e0*/  VIADD R10, R4, 0x2 ;  /* 0x00000002040a7836 */ /* 0x000fe20000000000 */
[C---:B------:R-:W-:Y:S01]  /*98f0*/  R2UR UR4, R8.reuse ;  /* 0x00000000080472ca */ /* 0x040fe200000e0000 */
[C---:B------:R-:W-:Y:S01]  /*9900*/  VIADD R20, R8.reuse, 0x2 ;  /* 0x0000000208147836 */ /* 0x040fe20000000000 */
[----:B------:R-:W-:Y:S01]  /*9910*/  R2UR UR5, R9 ;  /* 0x00000000090572ca */ /* 0x000fe200000e0000 */
[----:B------:R-:W-:Y:S01]  /*9920*/  IMAD.MOV.U32 R11, RZ, RZ, 0x40000040 ;  /* 0x40000040ff0b7424 */ /* 0x000fe200078e00ff */
[----:B------:R-:W4:Y:S01]  /*9930*/  S2R R3, SR_TID.X ;  /* 0x0000000000037919 */ /* 0x000f220000002100 */
[----:B------:R-:W-:Y:S01]  /*9940*/  IMAD.MOV.U32 R21, RZ, RZ, 0x40000040 ;  /* 0x40000040ff157424 */ /* 0x000fe200078e00ff */
[----:B------:R-:W0:Y:S01]  /*9950*/  LDC.64 R176, c[0x0][0x9e0] ;  /* 0x00027800ffb07b82 */ /* 0x000e220000000a00 */
[----:B------:R-:W-:Y:S01]  /*9960*/  VIADD R14, R8, 0x4 ;  /* 0x00000004080e7836 */ /* 0x000fe20000000000 */
[----:B------:R-:W-:Y:S01]  /*9970*/  LOP3.LUT R2, R2, 0xffefffff, RZ, 0xc0, !PT ;  /* 0xffefffff02027812 */ /* 0x000fe200078ec0ff */
[----:B------:R-:W-:-:S02]  /*9980*/  IMAD.MOV.U32 R15, RZ, RZ, 0x40000040 ;  /* 0x40000040ff0f7424 */ /* 0x000fc400078e00ff */
[----:B------:R-:W-:Y:S02]  /*9990*/  VIADD R12, R8, 0x6 ;  /* 0x00000006080c7836 */ /* 0x000fe40000000000 */
[----:B------:R-:W-:Y:S02]  /*99a0*/  IMAD.MOV.U32 R5, RZ, RZ, 0x40000040 ;  /* 0x40000040ff057424 */ /* 0x000fe400078e00ff */
        /* <DEDUP_REMOVED lines=8> */
[----:B------:R-:W-:-:S02]  /*9a30*/  IMAD.MOV.U32 R13, RZ, RZ, 0x40000040 ;  /* 0x40000040ff0d7424 */ /* 0x000fc400078e00ff */
[----:B------:R-:W-:-:S05]  /*9a40*/  @!P1 VIADD R0, R7, 0x22840 ;  /* 0x0002284007009836 */ /* 0x000fca0000000000 */
[----:B------:R-:W-:Y:S02]  /*9a50*/  @!P1 PRMT R0, RZ, 0x654, R0 ;  /* 0x00000654ff009816 */ /* 0x000fe40000000000 */
[----:B0-----:R-:W-:Y:S02]  /*9a60*/  ISETP.GE.AND P2, PT, R177, 0x1, PT ;  /* 0x00000001b100780c */ /* 0x001fe40003f46270 */
[----:B----4-:R-:W-:-:S04]  /*9a70*/  SHF.R.U32.HI R3, RZ, 0x7, R3 ;  /* 0x00000007ff037819 */ /* 0x010fc80000011603 */
[----:B------:R-:W-:-:S07]  /*9a80*/  IADD3 R6, -R3, 0xb, RZ ;  /* 0x0000000b03067810 */ /* 0x000fce0007ffe1ff */
[----:B------:R-:W-:Y:S01]  /*9a90*/  @P2 LOP3.LUT R2, R2, 0x100000, RZ, 0xfc, !PT ;  /* 0x0010000002022812 */ /* 0x000fe200078efcff */
[----:B------:R-:W-:Y:S02]  /*9aa0*/  WARPGROUP.DEPBAR.LE gsb0, 0x0 ;  /* 0x00008000000079c5 */ /* 0x000fe40000010000 */
[----:B------:R-:W-:-:S06]  /*9ab0*/  WARPGROUP.ARRIVE ;  /* 0x00000000000079c5 */ /* 0x000fcc0000000000 */
[----:B------:R-:W-:Y:S01]  /*9ac0*/  HGMMA.64x96x16.F32.BF16 R24, gdesc[UR4], R24, gsb0 ;  /* 0x01600000041879f0 */ /* 0x000fe20008001818 */
[----:B------:R-:W-:Y:S02]  /*9ad0*/  R2UR UR6, R10 ;  /* 0x000000000a0672ca */ /* 0x000fe400000e0000 */
[----:B------:R-:W-:Y:S01]  /*9ae0*/  R2UR UR7, R11 ;  /* 0x000000000b0772ca */ /* 0x000fe200000e0000 */
[----:B------:R-:W-:Y:S01]  /*9af0*/  IMAD.MOV.U32 R11, RZ, RZ, -0x60 ;  /* 0xffffffa0ff0b7424 */ /* 0x000fe200078e00ff */
[----:B------:R-:W-:Y:S02]  /*9b00*/  R2UR UR4, R14 ;  /* 0x000000000e0472ca */ /* 0x000fe400000e0000 */
[----:B------:R-:W-:Y:S01]  /*9b10*/  R2UR UR5, R15 ;  /* 0x000000000f0572ca */ /* 0x000fe200000e0000 */
[----:B------:R-:W-:-:S04]  /*9b20*/  IMAD R11, R178, R11, 0x60 ;  /* 0x00000060b20b7424 */ /* 0x000fc800078e020b */
[----:B------:R-:W-:Y:S01]  /*9b30*/  IMAD.IADD R74, R11, 0x1, -R23 ;  /* 0x000000010b4a7824 */ /* 0x000fe200078e0a17 */
[----:B------:R-:W-:Y:S02]  /*9b40*/  WARPGROUP.DEPBAR.LE gsb0, 0x0 ;  /* 0x00008000000079c5 */ /* 0x000fe40000010000 */
[----:B------:R-:W-:-:S06]  /*9b50*/  WARPGROUP.ARRIVE ;  /* 0x00000000000079c5 */ /* 0x000fcc0000000000 */
[----:B------:R-:W-:Y:S01]  /*9b60*/  HGMMA.64x96x16.F32.BF16 R24, gdesc[UR4], R24, gsb0 ;  /* 0x01600000041879f0 */ /* 0x000fe20008001818 */
[----:B------:R-:W-:Y:S01]  /*9b70*/  R2UR UR6, R4 ;  /* 0x00000000040672ca */ /* 0x000fe200000e0000 */
[----:B------:R-:W-:Y:S01]  /*9b80*/  IMAD.IADD R4, R202, 0x1, R11 ;  /* 0x00000001ca047824 */ /* 0x000fe200078e020b */
[----:B------:R-:W-:Y:S02]  /*9b90*/  R2UR UR7, R5 ;  /* 0x00000000050772ca */ /* 0x000fe400000e0000 */
[----:B------:R-:W-:Y:S01]  /*9ba0*/  R2UR UR4, R12 ;  /* 0x000000000c0472ca */ /* 0x000fe200000e0000 */
[----:B------:R-:W-:Y:S01]  /*9bb0*/  IMAD.IADD R100, R4, 0x1, -R23 ;  /* 0x0000000104647824 */ /* 0x000fe200078e0a17 */
[----:B------:R-:W-:Y:S01]  /*9bc0*/  R2UR UR5, R13 ;  /* 0x000000000d0572ca */ /* 0x000fe200000e0000 */
[----:B------:R-:W-:Y:S02]  /*9bd0*/  WARPGROUP.DEPBAR.LE gsb0, 0x0 ;  /* 0x00008000000079c5 */ /* 0x000fe40000010000 */
[----:B------:R-:W-:-:S10]  /*9be0*/  WARPGROUP.ARRIVE ;  /* 0x00000000000079c5 */ /* 0x000fd40000000000 */
[----:B------:R-:W-:Y:S01]  /*9bf0*/  HGMMA.64x96x16.F32.BF16 R24, gdesc[UR4], R24, gsb0 ;  /* 0x01600000041879f0 */ /* 0x000fe20008001818 */
[----:B------:R-:W-:Y:S02]  /*9c00*/  ULDC UR4, c[0x0][0x9dc] ;  /* 0x0002770000047ab9 */ /* 0x000fe40000000800 */
[----:B------:R-:W-:-:S05]  /*9c10*/  IMAD.U32 R206, RZ, RZ, UR4 ;  /* 0x00000004ffce7e24 */ /* 0x000fca000f8e00ff */
[----:B------:R-:W-:Y:S01]  /*9c20*/  LOP3.LUT R10, RZ, R206, RZ, 0x33, !PT ;  /* 0x000000ceff0a7212 */ /* 0x000fe200078e33ff */
[----:B------:R-:W-:Y:S02]  /*9c30*/  WARPGROUP.DEPBAR.LE gsb0, 0x0 ;  /* 0x00008000000079c5 */ /* 0x000fe40000010000 */
[----:B------:R0:W-:Y:S06]  /*9c40*/  BAR.ARV R6, 0x100 ;  /* 0x000400060000751d */ /* 0x0001ec0000002000 */
[----:B------:R4:W-:Y:S02]  /*9c50*/  @!P1 SYNCS.ARRIVE.TRANS64.RED.A1T0 RZ, [R0+URZ], RZ ;  /* 0x000000ff00ff99a7 */ /* 0x0009e4000810043f */
[----:B----4-:R-:W-:-:S05]  /*9c60*/  IADD3 R0, -R203, 0x1, R4 ;  /* 0x00000001cb007810 */ /* 0x010fca0007ffe104 */
[----:B------:R-:W-:Y:S02]  /*9c70*/  IMAD.IADD R3, R0, 0x1, -R23 ;  /* 0x0000000100037824 */ /* 0x000fe400078e0a17 */
[----:B---3--:R-:W-:Y:S02]  /*9c80*/  IMAD R0, R205, 0x80, R73 ;  /* 0x00000080cd007824 */ /* 0x008fe400078e0249 */
[C---:B------:R-:W-:Y:S02]  /*9c90*/  IMAD.IADD R73, R3.reuse, 0x1, R176 ;  /* 0x0000000103497824 */ /* 0x040fe400078e02b0 */
[----:B------:R-:W-:-:S03]  /*9ca0*/  IMAD.IADD R75, R3, 0x1, R10 ;  /* 0x00000001034b7824 */ /* 0x000fc600078e020a */
[----:B------:R-:W-:Y:S01]  /*9cb0*/  VIADDMNMX R4, R0, R73, R100, PT ;  /* 0x0000004900047246 */ /* 0x000fe20003800164 */
[----:B------:R-:W-:Y:S01]  /*9cc0*/  IMAD.IADD R3, R75, 0x1, R0 ;  /* 0x000000014b037824 */ /* 0x000fe200078e0200 */
[----:B0-----:R-:W-:Y:S06]  /*9cd0*/  @!P2 BRA `(.L_x_2115) ;  /* 0x00000000004ca947 */ /* 0x001fec0003800000 */
[----:B------:R-:W-:Y:S01]  /*9ce0*/  IADD3 R5, R0, R202, -R203 ;  /* 0x000000ca00057210 */ /* 0x000fe20007ffe8cb */
[----:B------:R-:W-:Y:S03]  /*9cf0*/  BSSY B0, `(.L_x_2116) ;  /* 0x000000e000007945 */ /* 0x000fe60003800000 */
        /* <DEDUP_REMOVED lines=9> */
.L_x_2117:
[----:B------:R-:W-:-:S13]  /*9d90*/  ISETP.NE.AND P2, PT, R177, 0x1, PT ;  /* 0x00000001b100780c */ /* 0x000fda0003f45270 */
[----:B------:R-:W0:Y:S02]  /*9da0*/  @P2 LDC.64 R76, c[0x0][0x9e8] ;  /* 0x00027a00ff4c2b82 */ /* 0x000e240000000a00 */
[----:B0-----:R-:W-:-:S05]  /*9db0*/  @P2 IMAD.HI.U32 R10, R5, R76, RZ ;  /* 0x0000004c050a2227 */ /* 0x001fca00078e00ff */
[----:B------:R-:W-:-:S07]  /*9dc0*/  @P2 SHF.R.U32.HI R5, RZ, R77, R10 ;  /* 0x0000004dff052219 */ /* 0x000fce000001160a */
.L_x_2118:
[----:B------:R-:W-:Y:S05]  /*9dd0*/  BSYNC B0 ;  /* 0x0000000000007941 */ /* 0x000fea0003800000 */
.L_x_2116:
[----:B------:R-:W-:-:S05]  /*9de0*/  IMAD R10, R5, R177, R74 ;  /* 0x000000b1050a7224 */ /* 0x000fca00078e024a */
[----:B------:R-:W-:Y:S02]  /*9df0*/  VIMNMX R3, R3, R10, !PT ;  /* 0x0000000a03037248 */ /* 0x000fe40007fe0100 */
[----:B------:R-:W-:-:S07]  /*9e00*/  VIADDMNMX R4, R10, R177, R4, PT ;  /* 0x000000b10a047246 */ /* 0x000fce0003800104 */
.L_x_2115:
[C---:B------:R-:W-:Y:S02]  /*9e10*/  ISETP.GE.AND P2, PT, R11.reuse, 0x2, PT ;  /* 0x000000020b00780c */ /* 0x040fe40003f46270 */
[----:B------:R-:W-:Y:S02]  /*9e20*/  ISETP.GE.AND P4, PT, R11, 0x9, PT ;  /* 0x000000090b00780c */ /* 0x000fe40003f86270 */
[----:B------:R-:W-:Y:S02]  /*9e30*/  ISETP.GT.AND P3, PT, R3, 0x1, !P2 ;  /* 0x000000010300780c */ /* 0x000fe40005764270 */
[----:B------:R-:W-:Y:S02]  /*9e40*/  ISETP.GE.AND P6, PT, R11, 0x1, PT ;  /* 0x000000010b00780c */ /* 0x000fe40003fc6270 */
[----:B------:R-:W-:-:S04]  /*9e50*/  ISETP.LT.OR P3, PT, R4, 0x2, P3 ;  /* 0x000000020400780c */ /* 0x000fc80001f61670 */
        /* <DEDUP_REMOVED lines=94> */
[----:B------:R-:W-:Y:S02]  /*a440*/  IADD3 R29, R75, 0x8, R0 ;  /* 0x000000084b1d7810 */ /* 0x000fe40007ffe000 */
[----:B------:R-:W-:-:S02]  /*a450*/  FSEL R64, R64, -INF , !P3 ;  /* 0xff80000040407808 */ /* 0x000fc40005800000 */
        /* <DEDUP_REMOVED lines=13> */
[----:B------:R-:W-:Y:S01]  /*a530*/  ISETP.GT.AND P5, PT, R3, 0x59, !P5 ;  /* 0x000000590300780c */ /* 0x000fe20006fa4270 */
[----:B------:R-:W-:-:S03]  /*a540*/  VIADD R3, R0, 0x8 ;  /* 0x0000000800037836 */ /* 0x000fc60000000000 */
[----:B------:R-:W-:Y:S02]  /*a550*/  ISETP.LT.OR P5, PT, R4, 0x5a, P5 ;  /* 0x0000005a0400780c */ /* 0x000fe40002fa1670 */
[----:B------:R-:W-:Y:S02]  /*a560*/  VIADDMNMX R100, R3, R73, R100, PT ;  /* 0x0000004903647246 */ /* 0x000fe40003800164 */
[----:B------:R-:W-:Y:S02]  /*a570*/  FSEL R36, R69, -INF , !P5 ;  /* 0xff80000045247808 */ /* 0x000fe40006800000 */
[----:B------:R-:W-:-:S13]  /*a580*/  ISETP.GE.AND P5, PT, R177, 0x1, PT ;  /* 0x00000001b100780c */ /* 0x000fda0003fa6270 */
[----:B------:R-:W-:Y:S05]  /*a590*/  @!P5 BRA `(.L_x_2119) ;  /* 0x000000000050d947 */ /* 0x000fea0003800000 */
[----:B------:R-:W-:Y:S01]  /*a5a0*/  IADD3 R3, R0, R202, -R203 ;  /* 0x000000ca00037210 */ /* 0x000fe20007ffe8cb */
[----:B------:R-:W-:Y:S04]  /*a5b0*/  BSSY B0, `(.L_x_2120) ;  /* 0x000000f000007945 */ /* 0x000fe80003800000 */
[----:B------:R-:W-:-:S05]  /*a5c0*/  VIADD R3, R3, 0x8 ;  /* 0x0000000803037836 */ /* 0x000fca0000000000 */
        /* <DEDUP_REMOVED lines=9> */
.L_x_2121:
[----:B------:R-:W-:-:S13]  /*a660*/  ISETP.NE.AND P5, PT, R177, 0x1, PT ;  /* 0x00000001b100780c */ /* 0x000fda0003fa5270 */
[----:B------:R-:W0:Y:S02]  /*a670*/  @P5 LDC.64 R4, c[0x0][0x9e8] ;  /* 0x00027a00ff045b82 */ /* 0x000e240000000a00 */
[----:B0-----:R-:W-:-:S05]  /*a680*/  @P5 IMAD.HI.U32 R4, R3, R4, RZ ;  /* 0x0000000403045227 */ /* 0x001fca00078e00ff */
[----:B------:R-:W-:-:S07]  /*a690*/  @P5 SHF.R.U32.HI R3, RZ, R5, R4 ;  /* 0x00000005ff035219 */ /* 0x000fce0000011604 */
.L_x_2122:
[----:B------:R-:W-:Y:S05]  /*a6a0*/  BSYNC B0 ;  /* 0x0000000000007941 */ /* 0x000fea0003800000 */
.L_x_2120:
[----:B------:R-:W-:-:S05]  /*a6b0*/  IMAD R4, R3, R177, R74 ;  /* 0x000000b103047224 */ /* 0x000fca00078e024a */
[----:B------:R-:W-:Y:S02]  /*a6c0*/  VIMNMX R29, R29, R4, !PT ;  /* 0x000000041d1d7248 */ /* 0x000fe40007fe0100 */
[----:B------:R-:W-:-:S07]  /*a6d0*/  VIADDMNMX R100, R4, R177, R100, PT ;  /* 0x000000b104647246 */ /* 0x000fce0003800164 */
.L_x_2119:
[----:B------:R-:W-:Y:S01]  /*a6e0*/  ISETP.GT.AND P2, PT, R29, 0x1, !P2 ;  /* 0x000000011d00780c */ /* 0x000fe20005744270 */
[----:B------:R-:W-:Y:S01]  /*a6f0*/  ULDC UR4, c[0x0][0x988] ;  /* 0x0002620000047ab9 */ /* 0x000fe20000000800 */
[----:B------:R-:W-:Y:S01]  /*a700*/  ISETP.NE.AND P5, PT, R37, RZ, PT ;  /* 0x000000ff2500720c */ /* 0x000fe20003fa5270 */
[----:B------:R-:W-:Y:S01]  /*a710*/  IMAD.U32 R11, RZ, RZ, UR4 ;  /* 0x00000004ff0b7e24 */ /* 0x000fe2000f8e00ff */
        /* <DEDUP_REMOVED lines=41> */
[----:B------:R-:W-:Y:S02]  /*a9b0*/  FMNMX.FTZ R3, R60, R3, !PT ;  /* 0x000000033c037209 */ /* 0x000fe40007810000 */
[----:B------:R-:W-:Y:S02]  /*a9c0*/  ISETP.LT.OR P2, PT, R100, 0x1a, P2 ;  /* 0x0000001a6400780c */ /* 0x000fe40001741670 */
[----:B------:R-:W-:Y:S02]  /*a9d0*/  FMNMX.FTZ R3, R40, R3, !PT ;  /* 0x0000000328037209 */ /* 0x000fe40007810000 */
[----:B------:R-:W-:Y:S02]  /*a9e0*/  FSEL R38, R39, -INF , !P2 ;  /* 0xff80000027267808 */ /* 0x000fe40005000000 */
[----:B------:R-:W-:-:S02]  /*a9f0*/  ISETP.GT.AND P2, PT, R29, 0x20, !P5 ;  /* 0x000000201d00780c */ /* 0x000fc40006f44270 */
[----:B------:R-:W-:Y:S02]  /*aa00*/  FMNMX.FTZ R3, R64, R3, !PT ;  /* 0x0000000340037209 */ /* 0x000fe40007810000 */
[----:B------:R-:W-:Y:S02]  /*aa10*/  ISETP.LT.OR P2, PT, R100, 0x21, P2 ;  /* 0x000000216400780c */ /* 0x000fe40001741670 */
[----:B------:R-:W-:Y:S02]  /*aa20*/  FMNMX.FTZ R3, R10, R3, !PT ;  /* 0x000000030a037209 */ /* 0x000fe40007810000 */
[----:B------:R-:W-:Y:S02]  /*aa30*/  FSEL R42, R42, -INF , !P2 ;  /* 0xff8000002a2a7808 */ /* 0x000fe40005000000 */
[----:B------:R-:W-:Y:S02]  /*aa40*/  ISETP.NE.AND P2, PT, R81, RZ, PT ;  /* 0x000000ff5100720c */ /* 0x000fe40003f45270 */
[----:B------:R-:W-:-:S02]  /*aa50*/  FMNMX.FTZ R3, R68, R3, !PT ;  /* 0x0000000344037209 */ /* 0x000fc40007810000 */
[C---:B------:R-:W-:Y:S02]  /*aa60*/  ISETP.GT.AND P2, PT, R29.reuse, 0x21, !P2 ;  /* 0x000000211d00780c */ /* 0x040fe40005744270 */
[----:B------:R-:W-:Y:S02]  /*aa70*/  FMNMX.FTZ R5, R36, R3, !PT ;  /* 0x0000000324057209 */ /* 0x000fe40007810000 */
[----:B------:R-:W-:Y:S02]  /*aa80*/  ISETP.LT.OR P2, PT, R100, 0x22, P2 ;  /* 0x000000226400780c */ /* 0x000fe40001741670 */
[----:B------:R-:W-:Y:S01]  /*aa90*/  ISETP.GT.AND P6, PT, R29, RZ, !P6 ;  /* 0x000000ff1d00720c */ /* 0x000fe200077c4270 */
[----:B------:R-:W0:Y:S01]  /*aaa0*/  SHFL.BFLY PT, R102, R5, 0x2, 0x1f ;  /* 0x0c401f0005667f89 */ /* 0x000e2200000e0000 */
[----:B------:R-:W-:Y:S02]  /*aab0*/  FSEL R4, R43, -INF , !P2 ;  /* 0xff8000002b047808 */ /* 0x000fe40005000000 */
[----:B------:R-:W-:-:S02]  /*aac0*/  ISETP.NE.AND P2, PT, R41, RZ, PT ;  /* 0x000000ff2900720c */ /* 0x000fc40003f45270 */
[C---:B------:R-:W-:Y:S02]  /*aad0*/  ISETP.LT.OR P6, PT, R100.reuse, 0x1, P6 ;  /* 0x000000016400780c */ /* 0x040fe400037c1670 */
[----:B------:R-:W-:Y:S02]  /*aae0*/  ISETP.GT.AND P2, PT, R29, 0x28, !P2 ;  /* 0x000000281d00780c */ /* 0x000fe40005744270 */
[----:B------:R-:W-:Y:S02]  /*aaf0*/  ISETP.NE.AND P5, PT, R91, RZ, PT ;  /* 0x000000ff5b00720c */ /* 0x000fe40003fa5270 */
[----:B------:R-:W-:Y:S02]  /*ab00*/  ISETP.LT.OR P2, PT, R100, 0x29, P2 ;  /* 0x000000296400780c */ /* 0x000fe40001741670 */
[----:B------:R-:W-:Y:S02]  /*ab10*/  FSEL R26, R26, -INF , !P6 ;  /* 0xff8000001a1a7808 */ /* 0x000fe40007000000 */
[----:B------:R-:W-:-:S02]  /*ab20*/  FSEL R46, R46, -INF , !P2 ;  /* 0xff8000002e2e7808 */ /* 0x000fc40005000000 */
[----:B------:R-:W-:Y:S02]  /*ab30*/  ISETP.NE.AND P2, PT, R83, RZ, PT ;  /* 0x000000ff5300720c */ /* 0x000fe40003f45270 */
[C---:B------:R-:W-:Y:S02]  /*ab40*/  ISETP.GT.AND P3, PT, R29.reuse, 0x51, !P3 ;  /* 0x000000511d00780c */ /* 0x040fe40005f64270 */
[C---:B------:R-:W-:Y:S02]  /*ab50*/  ISETP.GT.AND P2, PT, R29.reuse, 0x29, !P2 ;  /* 0x000000291d00780c */ /* 0x040fe40005744270 */
[----:B------:R-:W-:Y:S02]  /*ab60*/  ISETP.GT.AND P4, PT, R29, 0x58, !P4 ;  /* 0x000000581d00780c */ /* 0x000fe40006784270 */
[----:B------:R-:W-:Y:S02]  /*ab70*/  ISETP.LT.OR P2, PT, R100, 0x2a, P2 ;  /* 0x0000002a6400780c */ /* 0x000fe40001741670 */
[----:B0-----:R-:W-:-:S02]  /*ab80*/  FMNMX.FTZ R102, R5, R102, !PT ;  /* 0x0000006605667209 */ /* 0x001fc40007810000 */
[----:B------:R-:W-:Y:S02]  /*ab90*/  FSEL R24, R47, -INF , !P2 ;  /* 0xff8000002f187808 */ /* 0x000fe40005000000 */
[----:B------:R-:W-:Y:S01]  /*aba0*/  ISETP.NE.AND P2, PT, R45, RZ, PT ;  /* 0x000000ff2d00720c */ /* 0x000fe20003f45270 */
[----:B------:R-:W0:Y:S01]  /*abb0*/  SHFL.BFLY PT, R3, R102, 0x1, 0x1f ;  /* 0x0c201f0066037f89 */ /* 0x000e2200000e0000 */
[----:B------:R-:W-:Y:S02]  /*abc0*/  FMNMX.FTZ R5, R26, R88, !PT ;  /* 0x000000581a057209 */ /* 0x000fe40007810000 */
[----:B------:R-:W-:Y:S02]  /*abd0*/  ISETP.GT.AND P2, PT, R29, 0x30, !P2 ;  /* 0x000000301d00780c */ /* 0x000fe40005744270 */
[----:B------:R-:W-:Y:S02]  /*abe0*/  FMNMX.FTZ R5, R76, R5, !PT ;  /* 0x000000054c057209 */ /* 0x000fe40007810000 */
[----:B------:R-:W-:-:S02]  /*abf0*/  ISETP.LT.OR P2, PT, R100, 0x31, P2 ;  /* 0x000000316400780c */ /* 0x000fc40001741670 */
[----:B------:R-:W-:Y:S02]  /*ac00*/  FMNMX.FTZ R5, R74, R5, !PT ;  /* 0x000000054a057209 */ /* 0x000fe40007810000 */
[----:B------:R-:W-:Y:S02]  /*ac10*/  FSEL R50, R50, -INF , !P2 ;  /* 0xff80000032327808 */ /* 0x000fe40005000000 */
[----:B------:R-:W-:Y:S02]  /*ac20*/  ISETP.NE.AND P2, PT, R85, RZ, PT ;  /* 0x000000ff5500720c */ /* 0x000fe40003f45270 */
[C---:B------:R-:W-:Y:S02]  /*ac30*/  ISETP.LT.OR P3, PT, R100.reuse, 0x52, P3 ;  /* 0x000000526400780c */ /* 0x040fe40001f61670 */
[----:B------:R-:W-:Y:S02]  /*ac40*/  ISETP.GT.AND P2, PT, R29, 0x31, !P2 ;  /* 0x000000311d00780c */ /* 0x000fe40005744270 */
[----:B------:R-:W-:-:S02]  /*ac50*/  ISETP.LT.OR P4, PT, R100, 0x59, P4 ;  /* 0x000000596400780c */ /* 0x000fc40002781670 */
[----:B------:R-:W-:Y:S02]  /*ac60*/  ISETP.LT.OR P2, PT, R100, 0x32, P2 ;  /* 0x000000326400780c */ /* 0x000fe40001741670 */
[----:B------:R-:W-:Y:S02]  /*ac70*/  FSEL R70, R70, -INF , !P4 ;  /* 0xff80000046467808 */ /* 0x000fe40006000000 */
[----:B------:R-:W-:Y:S02]  /*ac80*/  FSEL R28, R51, -INF , !P2 ;  /* 0xff800000331c7808 */ /* 0x000fe40005000000 */
[----:B------:R-:W-:Y:S02]  /*ac90*/  ISETP.NE.AND P2, PT, R49, RZ, PT ;  /* 0x000000ff3100720c */ /* 0x000fe40003f45270 */
[----:B0-----:R-:W-:Y:S02]  /*aca0*/  FMNMX.FTZ R3, R102, R3, !PT ;  /* 0x0000000366037209 */ /* 0x001fe40007810000 */
[----:B------:R-:W-:-:S03]  /*acb0*/  ISETP.GT.AND P2, PT, R29, 0x38, !P2 ;  /* 0x000000381d00780c */ /* 0x000fc60005744270 */
[----:B------:R-:W-:Y:S01]  /*acc0*/  FMUL.FTZ R25, R3, R11 ;  /* 0x0000000b03197220 */ /* 0x000fe20000410000 */
        /* <DEDUP_REMOVED lines=22> */
[----:B------:R-:W-:-:S04]  /*ae30*/  FSETP.NEU.FTZ.AND P2, PT, R3, -INF , PT ;  /* 0xff8000000300780b */ /* 0x000fc80003f5d000 */
[----:B------:R-:W-:Y:S02]  /*ae40*/  FSEL R33, R25, RZ, P2 ;  /* 0x000000ff19217208 */ /* 0x000fe40001000000 */
[----:B------:R-:W-:Y:S02]  /*ae50*/  FMNMX.FTZ R25, R52, R5, !PT ;  /* 0x0000000534197209 */ /* 0x000fe40007810000 */
[----:B------:R-:W-:Y:S01]  /*ae60*/  ISETP.GT.AND P2, PT, R29, 0x50, !P5 ;  /* 0x000000501d00780c */ /* 0x000fe20006f44270 */
[--C-:B------:R-:W-:Y:S01]  /*ae70*/  FFMA.FTZ R31, R104, R11, -R33.reuse ;  /* 0x0000000b681f7223 */ /* 0x100fe20000010821 */
[----:B------:R-:W-:Y:S01]  /*ae80*/  FMNMX.FTZ R25, R48, R25, !PT ;  /* 0x0000001930197209 */ /* 0x000fe20007810000 */
[--C-:B------:R-:W-:Y:S01]  /*ae90*/  FFMA.FTZ R37, R108, R11, -R33.reuse ;  /* 0x0000000b6c257223 */ /* 0x100fe20000010821 */
[----:B------:R-:W-:Y:S01]  /*aea0*/  ISETP.LT.OR P2, PT, R100, 0x51, P2 ;  /* 0x000000516400780c */ /* 0x000fe20001741670 */
[----:B------:R0:W-:Y:S01]  /*aeb0*/  MUFU.EX2 R5, R31 ;  /* 0x0000001f00057308 */ /* 0x0001e20000000800 */
[----:B------:R-:W-:Y:S01]  /*aec0*/  FMNMX.FTZ R25, R44, R25, !PT ;  /* 0x000000192c197209 */ /* 0x000fe20007810000 */
[-CC-:B------:R-:W-:Y:S01]  /*aed0*/  FFMA.FTZ R39, R90, R11.reuse, -R33.reuse ;  /* 0x0000000b5a277223 */ /* 0x180fe20000010821 */
[----:B------:R-:W-:Y:S01]  /*aee0*/  ISETP.NE.AND P5, PT, R65, RZ, PT ;  /* 0x000000ff4100720c */ /* 0x000fe20003fa5270 */
[--C-:B------:R-:W-:Y:S01]  /*aef0*/  FFMA.FTZ R47, R10, R11, -R33.reuse ;  /* 0x0000000b0a2f7223 */ /* 0x100fe20000010821 */
[----:B------:R-:W-:Y:S01]  /*af00*/  FMNMX.FTZ R25, R38, R25, !PT ;  /* 0x0000001926197209 */ /* 0x000fe20007810000 */
[-CC-:B------:R-:W-:Y:S01]  /*af10*/  FFMA.FTZ R152, R152, R11.reuse, -R33.reuse ;  /* 0x0000000b98987223 */ /* 0x180fe20000010821 */
[----:B------:R-:W-:Y:S01]  /*af20*/  FSEL R66, R66, -INF , !P2 ;  /* 0xff80000042427808 */ /* 0x000fe20005000000 */
[--C-:B------:R-:W-:Y:S01]  /*af30*/  FFMA.FTZ R154, R154, R11, -R33.reuse ;  /* 0x0000000b9a9a7223 */ /* 0x100fe20000010821 */
[----:B------:R-:W-:Y:S01]  /*af40*/  FMNMX.FTZ R27, R42, R25, !PT ;  /* 0x000000192a1b7209 */ /* 0x000fe20007810000 */
[-CC-:B------:R-:W-:Y:S01]  /*af50*/  FFMA.FTZ R35, R106, R11.reuse, -R33.reuse ;  /* 0x0000000b6a237223 */ /* 0x180fe20000010821 */
[----:B------:R-:W-:Y:S01]  /*af60*/  ISETP.GT.AND P2, PT, R29, 0x59, !P5 ;  /* 0x000000591d00780c */ /* 0x000fe20006f44270 */
[--C-:B------:R-:W-:Y:S01]  /*af70*/  FFMA.FTZ R29, R94, R11, -R33.reuse ;  /* 0x0000000b5e1d7223 */ /* 0x100fe20000010821 */
[----:B------:R-:W-:Y:S01]  /*af80*/  FMNMX.FTZ R27, R4, R27, !PT ;  /* 0x0000001b041b7209 */ /* 0x000fe20007810000 */
[----:B------:R-:W3:Y:S01]  /*af90*/  MUFU.EX2 R152, R152 ;  /* 0x0000009800987308 */ /* 0x000ee20000000800 */
[----:B------:R-:W-:Y:S01]  /*afa0*/  ISETP.LT.OR P2, PT, R100, 0x5a, P2 ;  /* 0x0000005a6400780c */ /* 0x000fe20001741670 */
[--C-:B------:R-:W-:Y:S01]  /*afb0*/  FFMA.FTZ R156, R156, R11, -R33.reuse ;  /* 0x0000000b9c9c7223 */ /* 0x100fe20000010821 */
[----:B------:R-:W-:Y:S01]  /*afc0*/  FMNMX.FTZ R27, R46, R27, !PT ;  /* 0x0000001b2e1b7209 */ /* 0x000fe20007810000 */
[-CC-:B------:R-:W-:Y:S01]  /*afd0*/  FFMA.FTZ R158, R158, R11.reuse, -R33.reuse ;  /* 0x0000000b9e9e7223 */ /* 0x180fe20000010821 */
[----:B------:R-:W-:Y:S01]  /*afe0*/  FSEL R94, R71, -INF , !P2 ;  /* 0xff800000475e7808 */ /* 0x000fe20005000000 */
[--C-:B------:R-:W-:Y:S01]  /*aff0*/  FFMA.FTZ R98, R98, R11, -R33.reuse ;  /* 0x0000000b62627223 */ /* 0x100fe20000010821 */
[----:B------:R-:W-:Y:S01]  /*b000*/  FMNMX.FTZ R27, R24, R27, !PT ;  /* 0x0000001b181b7209 */ /* 0x000fe20007810000 */
[----:B------:R-:W-:Y:S01]  /*b010*/  MUFU.EX2 R160, R29 ;  /* 0x0000001d00a07308 */ /* 0x000fe20000000800 */
[-CC-:B------:R-:W-:Y:S01]  /*b020*/  FFMA.FTZ R92, R92, R11.reuse, -R33.reuse ;  /* 0x0000000b5c5c7223 */ /* 0x180fe20000010821 */
[--C-:B------:R-:W-:Y:S01]  /*b030*/  FFMA.FTZ R86, R86, R11, -R33.reuse ;  /* 0x0000000b56567223 */ /* 0x100fe20000010821 */
[----:B0-----:R-:W-:Y:S01]  /*b040*/  FMNMX.FTZ R31, R50, R27, !PT ;  /* 0x0000001b321f7209 */ /* 0x001fe20007810000 */
[-CC-:B------:R-:W-:Y:S01]  /*b050*/  FFMA.FTZ R84, R84, R11.reuse, -R33.reuse ;  /* 0x0000000b54547223 */ /* 0x180fe20000010821 */
[-CC-:B------:R-:W-:Y:S01]  /*b060*/  FFMA.FTZ R82, R82, R11.reuse, -R33.reuse ;  /* 0x0000000b52527223 */ /* 0x180fe20000010821 */
[----:B------:R-:W-:Y:S01]  /*b070*/  FFMA.FTZ R80, R80, R11, -R33 ;  /* 0x0000000b50507223 */ /* 0x000fe20000010821 */
[----:B------:R-:W-:Y:S01]  /*b080*/  FMNMX.FTZ R31, R28, R31, !PT ;  /* 0x0000001f1c1f7209 */ /* 0x000fe20007810000 */
[----:B------:R0:W-:Y:S01]  /*b090*/  MUFU.EX2 R27, R37 ;  /* 0x00000025001b7308 */ /* 0x0001e20000000800 */
[----:B---3--:R-:W-:Y:S01]  /*b0a0*/  FADD.FTZ R49, R152, R5 ;  /* 0x0000000598317221 */ /* 0x008fe20000010000 */
[--C-:B------:R-:W-:Y:S01]  /*b0b0*/  FFMA.FTZ R78, R78, R11, -R33.reuse ;  /* 0x0000000b4e4e7223 */ /* 0x100fe20000010821 */
[----:B------:R-:W-:Y:S01]  /*b0c0*/  FMNMX.FTZ R31, R54, R31, !PT ;  /* 0x0000001f361f7209 */ /* 0x000fe20007810000 */
[-CC-:B------:R-:W-:Y:S01]  /*b0d0*/  FFMA.FTZ R56, R56, R11.reuse, -R33.reuse ;  /* 0x0000000b38387223 */ /* 0x180fe20000010821 */
[-CC-:B------:R-:W-:Y:S01]  /*b0e0*/  FFMA.FTZ R60, R60, R11.reuse, -R33.reuse ;  /* 0x0000000b3c3c7223 */ /* 0x180fe20000010821 */
[--C-:B------:R-:W-:Y:S01]  /*b0f0*/  FFMA.FTZ R40, R40, R11, -R33.reuse ;  /* 0x0000000b28287223 */ /* 0x100fe20000010821 */
[----:B------:R-:W-:Y:S01]  /*b100*/  FMNMX.FTZ R31, R30, R31, !PT ;  /* 0x0000001f1e1f7209 */ /* 0x000fe20007810000 */
[----:B------:R-:W3:Y:S01]  /*b110*/  MUFU.EX2 R154, R154 ;  /* 0x0000009a009a7308 */ /* 0x000ee20000000800 */
[-CC-:B0-----:R-:W-:Y:S01]  /*b120*/  FFMA.FTZ R37, R96, R11.reuse, -R33.reuse ;  /* 0x0000000b60257223 */ /* 0x181fe20000010821 */
[----:B------:R-:W-:Y:S01]  /*b130*/  FSEL R96, R67, -INF , !P3 ;  /* 0xff80000043607808 */ /* 0x000fe20005800000 */
[--C-:B------:R-:W-:Y:S01]  /*b140*/  FFMA.FTZ R64, R64, R11, -R33.reuse ;  /* 0x0000000b40407223 */ /* 0x100fe20000010821 */
[----:B------:R-:W-:Y:S01]  /*b150*/  FMNMX.FTZ R31, R58, R31, !PT ;  /* 0x0000001f3a1f7209 */ /* 0x000fe20007810000 */
[-CC-:B------:R-:W-:Y:S01]  /*b160*/  FFMA.FTZ R68, R68, R11.reuse, -R33.reuse ;  /* 0x0000000b44447223 */ /* 0x180fe20000010821 */
[----:B------:R-:W-:Y:S01]  /*b170*/  FFMA.FTZ R33, R36, R11, -R33 ;  /* 0x0000000b24217223 */ /* 0x000fe20000010821 */
[----:B------:R-:W-:Y:S01]  /*b180*/  F2FP.BF16.F32.PACK_AB R152, R5, R152 ;  /* 0x000000980598723e */ /* 0x000fe200000010ff */
[----:B------:R-:W0:Y:S01]  /*b190*/  MUFU.EX2 R25, R35 ;  /* 0x0000002300197308 */ /* 0x000e220000000800 */
[----:B------:R-:W-:-:S04]  /*b1a0*/  FMNMX.FTZ R31, R32, R31, !PT ;  /* 0x0000001f201f7209 */ /* 0x000fc80007810000 */
[----:B------:R-:W-:-:S03]  /*b1b0*/  FMNMX.FTZ R31, R62, R31, !PT ;  /* 0x0000001f3e1f7209 */ /* 0x000fc60007810000 */
[----:B------:R-:W-:Y:S01]  /*b1c0*/  MUFU.EX2 R156, R156 ;  /* 0x0000009c009c7308 */ /* 0x000fe20000000800 */
[----:B------:R-:W-:Y:S01]  /*b1d0*/  FMNMX.FTZ R31, R34, R31, !PT ;  /* 0x0000001f221f7209 */ /* 0x000fe20007810000 */
[----:B---3--:R-:W-:-:S03]  /*b1e0*/  FADD.FTZ R36, R154, R49 ;  /* 0x000000319a247221 */ /* 0x008fc60000010000 */
[----:B------:R-:W-:-:S03]  /*b1f0*/  FMNMX.FTZ R31, R66, R31, !PT ;  /* 0x0000001f421f7209 */ /* 0x000fc60007810000 */
[----:B------:R-:W-:Y:S01]  /*b200*/  MUFU.EX2 R158, R158 ;  /* 0x0000009e009e7308 */ /* 0x000fe20000000800 */
[----:B------:R-:W-:Y:S01]  /*b210*/  FMNMX.FTZ R31, R96, R31, !PT ;  /* 0x0000001f601f7209 */ /* 0x000fe20007810000 */
[C---:B0-----:R-:W-:Y:S01]  /*b220*/  FADD.FTZ R49, R25.reuse, R36 ;  /* 0x0000002419317221 */ /* 0x041fe20000010000 */
[----:B------:R-:W-:Y:S02]  /*b230*/  F2FP.BF16.F32.PACK_AB R154, R25, R154 ;  /* 0x0000009a199a723e */ /* 0x000fe400000010ff */
[----:B------:R-:W-:-:S03]  /*b240*/  FMNMX.FTZ R31, R70, R31, !PT ;  /* 0x0000001f461f7209 */ /* 0x000fc60007810000 */
[----:B------:R-:W-:Y:S01]  /*b250*/  MUFU.EX2 R35, R98 ;  /* 0x0000006200237308 */ /* 0x000fe20000000800 */
[----:B------:R-:W-:-:S05]  /*b260*/  FMNMX.FTZ R31, R94, R31, !PT ;  /* 0x0000001f5e1f7209 */ /* 0x000fca0007810000 */
[----:B------:R-:W0:Y:S02]  /*b270*/  SHFL.BFLY PT, R90, R31, 0x2, 0x1f ;  /* 0x0c401f001f5a7f89 */ /* 0x000e2400000e0000 */
[----:B------:R-:W-:Y:S08]  /*b280*/  MUFU.EX2 R37, R37 ;  /* 0x0000002500257308 */ /* 0x000ff00000000800 */
[----:B------:R-:W-:Y:S08]  /*b290*/  MUFU.EX2 R92, R92 ;  /* 0x0000005c005c7308 */ /* 0x000ff00000000800 */
[----:B------:R-:W3:Y:S01]  /*b2a0*/  MUFU.EX2 R39, R39 ;  /* 0x0000002700277308 */ /* 0x000ee20000000800 */
[----:B0-----:R-:W-:-:S07]  /*b2b0*/  FMNMX.FTZ R90, R31, R90, !PT ;  /* 0x0000005a1f5a7209 */ /* 0x001fce0007810000 */
[----:B------:R-:W-:Y:S01]  /*b2c0*/  MUFU.EX2 R86, R86 ;  /* 0x0000005600567308 */ /* 0x000fe20000000800 */
[----:B------:R-:W0:Y:S07]  /*b2d0*/  SHFL.BFLY PT, R29, R90, 0x1, 0x1f ;  /* 0x0c201f005a1d7f89 */ /* 0x000e2e00000e0000 */
[----:B------:R-:W4:Y:S01]  /*b2e0*/  MUFU.EX2 R41, R84 ;  /* 0x0000005400297308 */ /* 0x000f220000000800 */
[----:B---3--:R-:W-:-:S07]  /*b2f0*/  F2FP.BF16.F32.PACK_AB R162, R39, R92 ;  /* 0x0000005c27a2723e */ /* 0x008fce00000010ff */
[----:B------:R-:W-:Y:S08]  /*b300*/  MUFU.EX2 R82, R82 ;  /* 0x0000005200527308 */ /* 0x000ff00000000800 */
[----:B------:R-:W3:Y:S01]  /*b310*/  MUFU.EX2 R43, R80 ;  /* 0x00000050002b7308 */ /* 0x000ee20000000800 */
[----:B----4-:R-:W-:Y:S02]  /*b320*/  F2FP.BF16.F32.PACK_AB R164, R41, R86 ;  /* 0x0000005629a4723e */ /* 0x010fe400000010ff */
[----:B0-----:R-:W-:-:S04]  /*b330*/  FMNMX.FTZ R10, R90, R29, !PT ;  /* 0x0000001d5a0a7209 */ /* 0x001fc80007810000 */
[C---:B------:R-:W-:Y:S01]  /*b340*/  FSETP.NEU.FTZ.AND P2, PT, R10.reuse, -INF , PT ;  /* 0xff8000000a00780b */ /* 0x040fe20003f5d000 */
[----:B------:R-:W-:Y:S01]  /*b350*/  FMUL.FTZ R29, R10, R11 ;  /* 0x0000000b0a1d7220 */ /* 0x000fe20000410000 */
[----:B------:R-:W-:Y:S04]  /*b360*/  MUFU.EX2 R78, R78 ;  /* 0x0000004e004e7308 */ /* 0x000fe80000000800 */
[----:B------:R-:W-:-:S04]  /*b370*/  FSEL R29, R29, RZ, P2 ;  /* 0x000000ff1d1d7208 */ /* 0x000fc80001000000 */
[----:B------:R-:W0:Y:S01]  /*b380*/  MUFU.EX2 R31, R56 ;  /* 0x00000038001f7308 */ /* 0x000e220000000800 */
[-CC-:B------:R-:W-:Y:S01]  /*b390*/  FFMA.FTZ R26, R26, R11.reuse, -R29.reuse ;  /* 0x0000000b1a1a7223 */ /* 0x180fe2000001081d */
        /* <DEDUP_REMOVED lines=26> */
[----:B---3--:R-:W-:-:S02]  /*b540*/  F2FP.BF16.F32.PACK_AB R166, R43, R82 ;  /* 0x000000522ba6723e */ /* 0x008fc400000010ff */
[----:B0-----:R-:W-:Y:S02]  /*b550*/  F2FP.BF16.F32.PACK_AB R168, R31, R78 ;  /* 0x0000004e1fa8723e */ /* 0x001fe400000010ff */
[----:B------:R-:W0:Y:S08]  /*b560*/  MUFU.EX2 R155, R74 ;  /* 0x0000004a009b7308 */ /* 0x000e300000000800 */
[----:B------:R-:W3:Y:S08]  /*b570*/  MUFU.EX2 R52, R52 ;  /* 0x0000003400347308 */ /* 0x000ef00000000800 */
[----:B------:R1:W-:Y:S08]  /*b580*/  MUFU.EX2 R161, R4 ;  /* 0x0000000400a17308 */ /* 0x0003f00000000800 */
[----:B------:R-:W2:Y:S01]  /*b590*/  MUFU.EX2 R157, R48 ;  /* 0x00000030009d7308 */ /* 0x000ea20000000800 */
[----:B-1----:R-:W-:Y:S01]  /*b5a0*/  FADD.FTZ R4, R156, R49 ;  /* 0x000000319c047221 */ /* 0x002fe20000010000 */
[----:B----4-:R-:W-:Y:S01]  /*b5b0*/  FADD.FTZ R49, R26, R153 ;  /* 0x000000991a317221 */ /* 0x010fe20000010000 */
[----:B------:R-:W-:-:S02]  /*b5c0*/  F2FP.BF16.F32.PACK_AB R156, R27, R156 ;  /* 0x0000009c1b9c723e */ /* 0x000fc400000010ff */
[----:B------:R-:W-:Y:S01]  /*b5d0*/  FADD.FTZ R51, R27, R4 ;  /* 0x000000041b337221 */ /* 0x000fe20000010000 */
[----:B-----5:R-:W-:Y:S01]  /*b5e0*/  FADD.FTZ R4, R76, R49 ;  /* 0x000000314c047221 */ /* 0x020fe20000010000 */
[----:B------:R-:W-:Y:S01]  /*b5f0*/  F2FP.BF16.F32.PACK_AB R153, R153, R26 ;  /* 0x0000001a9999723e */ /* 0x000fe200000010ff */
[----:B------:R-:W1:Y:S02]  /*b600*/  MUFU.EX2 R44, R44 ;  /* 0x0000002c002c7308 */ /* 0x000e640000000800 */
[C---:B0-----:R-:W-:Y:S01]  /*b610*/  FADD.FTZ R49, R155.reuse, R4 ;  /* 0x000000049b317221 */ /* 0x041fe20000010000 */
[----:B------:R-:W-:-:S03]  /*b620*/  F2FP.BF16.F32.PACK_AB R155, R155, R76 ;  /* 0x0000004c9b9b723e */ /* 0x000fc600000010ff */
[----:B---3--:R-:W-:Y:S02]  /*b630*/  FADD.FTZ R4, R52, R49 ;  /* 0x0000003134047221 */ /* 0x008fe40000010000 */
[----:B------:R0:W-:Y:S02]  /*b640*/  MUFU.EX2 R163, R24 ;  /* 0x0000001800a37308 */ /* 0x0001e40000000800 */
[C---:B--2---:R-:W-:Y:S01]  /*b650*/  FADD.FTZ R49, R157.reuse, R4 ;  /* 0x000000049d317221 */ /* 0x044fe20000010000 */
[----:B------:R-:W-:-:S05]  /*b660*/  F2FP.BF16.F32.PACK_AB R157, R157, R52 ;  /* 0x000000349d9d723e */ /* 0x000fca00000010ff */
[----:B------:R-:W2:Y:S01]  /*b670*/  MUFU.EX2 R159, R38 ;  /* 0x00000026009f7308 */ /* 0x000ea20000000800 */
[----:B0-----:R-:W-:Y:S01]  /*b680*/  FADD.FTZ R24, R158, R51 ;  /* 0x000000339e187221 */ /* 0x001fe20000010000 */
[----:B-1----:R-:W-:Y:S01]  /*b690*/  FADD.FTZ R4, R44, R49 ;  /* 0x000000312c047221 */ /* 0x002fe20000010000 */
[C---:B------:R-:W-:Y:S02]  /*b6a0*/  F2FP.BF16.F32.PACK_AB R158, R35.reuse, R158 ;  /* 0x0000009e239e723e */ /* 0x040fe400000010ff */
[----:B------:R-:W-:-:S03]  /*b6b0*/  FADD.FTZ R24, R35, R24 ;  /* 0x0000001823187221 */ /* 0x000fc60000010000 */
[----:B------:R-:W0:Y:S01]  /*b6c0*/  MUFU.EX2 R42, R42 ;  /* 0x0000002a002a7308 */ /* 0x000e220000000800 */
[----:B------:R-:W-:-:S04]  /*b6d0*/  FADD.FTZ R51, R37, R24 ;  /* 0x0000001825337221 */ /* 0x000fc80000010000 */
[C---:B------:R-:W-:Y:S01]  /*b6e0*/  FADD.FTZ R51, R160.reuse, R51 ;  /* 0x00000033a0337221 */ /* 0x040fe20000010000 */
[----:B------:R-:W-:Y:S02]  /*b6f0*/  F2FP.BF16.F32.PACK_AB R160, R160, R37 ;  /* 0x00000025a0a0723e */ /* 0x000fe400000010ff */
[----:B------:R-:W1:Y:S01]  /*b700*/  MUFU.EX2 R46, R46 ;  /* 0x0000002e002e7308 */ /* 0x000e620000000800 */
[----:B------:R-:W-:Y:S01]  /*b710*/  FADD.FTZ R24, R92, R51 ;  /* 0x000000335c187221 */ /* 0x000fe20000010000 */
[C---:B--2---:R-:W-:Y:S01]  /*b720*/  FADD.FTZ R49, R159.reuse, R4 ;  /* 0x000000049f317221 */ /* 0x044fe20000010000 */
[----:B------:R-:W-:Y:S02]  /*b730*/  F2FP.BF16.F32.PACK_AB R159, R159, R44 ;  /* 0x0000002c9f9f723e */ /* 0x000fe400000010ff */
[----:B------:R-:W-:-:S03]  /*b740*/  FADD.FTZ R51, R39, R24 ;  /* 0x0000001827337221 */ /* 0x000fc60000010000 */
[----:B------:R-:W2:Y:S01]  /*b750*/  MUFU.EX2 R50, R50 ;  /* 0x0000003200327308 */ /* 0x000ea20000000800 */
[----:B0-----:R-:W-:Y:S01]  /*b760*/  FADD.FTZ R4, R42, R49 ;  /* 0x000000312a047221 */ /* 0x001fe20000010000 */
[----:B------:R-:W-:-:S03]  /*b770*/  FADD.FTZ R24, R86, R51 ;  /* 0x0000003356187221 */ /* 0x000fc60000010000 */
[----:B------:R-:W-:Y:S01]  /*b780*/  FADD.FTZ R49, R161, R4 ;  /* 0x00000004a1317221 */ /* 0x000fe20000010000 */
[----:B------:R-:W-:Y:S01]  /*b790*/  FADD.FTZ R51, R41, R24 ;  /* 0x0000001829337221 */ /* 0x000fe20000010000 */
[----:B------:R-:W-:Y:S01]  /*b7a0*/  F2FP.BF16.F32.PACK_AB R161, R161, R42 ;  /* 0x0000002aa1a1723e */ /* 0x000fe200000010ff */
[----:B------:R-:W0:Y:S01]  /*b7b0*/  MUFU.EX2 R165, R28 ;  /* 0x0000001c00a57308 */ /* 0x000e220000000800 */
[----:B-1----:R-:W-:Y:S01]  /*b7c0*/  FADD.FTZ R4, R46, R49 ;  /* 0x000000312e047221 */ /* 0x002fe20000010000 */
[----:B------:R-:W-:-:S03]  /*b7d0*/  FADD.FTZ R24, R82, R51 ;  /* 0x0000003352187221 */ /* 0x000fc60000010000 */
[----:B------:R-:W-:Y:S01]  /*b7e0*/  FADD.FTZ R49, R163, R4 ;  /* 0x00000004a3317221 */ /* 0x000fe20000010000 */
[----:B------:R-:W-:Y:S01]  /*b7f0*/  FADD.FTZ R51, R43, R24 ;  /* 0x000000182b337221 */ /* 0x000fe20000010000 */
[----:B------:R-:W-:Y:S01]  /*b800*/  F2FP.BF16.F32.PACK_AB R163, R163, R46 ;  /* 0x0000002ea3a3723e */ /* 0x000fe200000010ff */
[----:B------:R-:W1:Y:S01]  /*b810*/  MUFU.EX2 R54, R54 ;  /* 0x0000003600367308 */ /* 0x000e620000000800 */
[----:B--2---:R-:W-:Y:S01]  /*b820*/  FADD.FTZ R4, R50, R49 ;  /* 0x0000003132047221 */ /* 0x004fe20000010000 */
[----:B------:R-:W-:-:S04]  /*b830*/  FADD.FTZ R24, R78, R51 ;  /* 0x000000334e187221 */ /* 0x000fc80000010000 */
[----:B------:R-:W-:Y:S02]  /*b840*/  FADD.FTZ R25, R31, R24 ;  /* 0x000000181f197221 */ /* 0x000fe40000010000 */
[----:B------:R-:W2:Y:S01]  /*b850*/  MUFU.EX2 R60, R60 ;  /* 0x0000003c003c7308 */ /* 0x000ea20000000800 */
[C---:B0-----:R-:W-:Y:S01]  /*b860*/  FADD.FTZ R5, R165.reuse, R4 ;  /* 0x00000004a5057221 */ /* 0x041fe20000010000 */
[----:B------:R-:W-:-:S06]  /*b870*/  F2FP.BF16.F32.PACK_AB R165, R165, R50 ;  /* 0x00000032a5a5723e */ /* 0x000fcc00000010ff */
[----:B------:R-:W0:Y:S01]  /*b880*/  MUFU.EX2 R167, R30 ;  /* 0x0000001e00a77308 */ /* 0x000e220000000800 */
[----:B-1----:R-:W-:-:S07]  /*b890*/  FADD.FTZ R4, R54, R5 ;  /* 0x0000000536047221 */ /* 0x002fce0000010000 */
[----:B------:R-:W1:Y:S01]  /*b8a0*/  MUFU.EX2 R45, R40 ;  /* 0x00000028002d7308 */ /* 0x000e620000000800 */
[----:B--2---:R-:W-:-:S07]  /*b8b0*/  FADD.FTZ R24, R60, R25 ;  /* 0x000000193c187221 */ /* 0x004fce0000010000 */
[----:B------:R-:W2:Y:S01]  /*b8c0*/  MUFU.EX2 R58, R58 ;  /* 0x0000003a003a7308 */ /* 0x000ea20000000800 */
[C---:B0-----:R-:W-:Y:S01]  /*b8d0*/  FADD.FTZ R5, R167.reuse, R4 ;  /* 0x00000004a7057221 */ /* 0x041fe20000010000 */
[----:B------:R-:W-:-:S06]  /*b8e0*/  F2FP.BF16.F32.PACK_AB R167, R167, R54 ;  /* 0x00000036a7a7723e */ /* 0x000fcc00000010ff */
[----:B------:R-:W0:Y:S01]  /*b8f0*/  MUFU.EX2 R64, R64 ;  /* 0x0000004000407308 */ /* 0x000e220000000800 */
[C---:B-1----:R-:W-:Y:S01]  /*b900*/  FADD.FTZ R25, R45.reuse, R24 ;  /* 0x000000182d197221 */ /* 0x042fe20000010000 */
[----:B------:R-:W-:-:S06]  /*b910*/  F2FP.BF16.F32.PACK_AB R170, R45, R60 ;  /* 0x0000003c2daa723e */ /* 0x000fcc00000010ff */
[----:B------:R-:W1:Y:S01]  /*b920*/  MUFU.EX2 R169, R32 ;  /* 0x0000002000a97308 */ /* 0x000e620000000800 */
[----:B--2---:R-:W-:-:S07]  /*b930*/  FADD.FTZ R4, R58, R5 ;  /* 0x000000053a047221 */ /* 0x004fce0000010000 */
        /* <DEDUP_REMOVED lines=21> */
[----:B--2---:R-:W-:Y:S01]  /*ba90*/  FADD.FTZ R4, R70, R25 ;  /* 0x0000001946047221 */ /* 0x004fe20000010000 */
[C---:B0-----:R-:W-:Y:S01]  /*baa0*/  FADD.FTZ R5, R33.reuse, R24 ;  /* 0x0000001821057221 */ /* 0x041fe20000010000 */
[----:B------:R-:W-:Y:S02]  /*bab0*/  F2FP.BF16.F32.PACK_AB R174, R33, R68 ;  /* 0x0000004421ae723e */ /* 0x000fe400000010ff */
[C---:B-1----:R-:W-:Y:S01]  /*bac0*/  FADD.FTZ R4, R29.reuse, R4 ;  /* 0x000000041d047221 */ /* 0x042fe20000010000 */
[----:B------:R-:W-:Y:S01]  /*bad0*/  F2FP.BF16.F32.PACK_AB R175, R29, R70 ;  /* 0x000000461daf723e */ /* 0x000fe200000010ff */
[----:B------:R-:W-:Y:S06]  /*bae0*/  @!P0 BRA `(.L_x_2123) ;  /* 0x0000000000048947 */ /* 0x000fec0003800000 */
[----:B------:R-:W-:Y:S01]  /*baf0*/  BPT.TRAP 0x1 ;  /* 0x000000040000795c */ /* 0x000fe20000300000 */
.L_x_2123:
[----:B------:R0:W1:Y:S01]  /*bb00*/  SYNCS.PHASECHK.TRANS64.TRYWAIT P2, [R7+URZ+0x22850], R72 ;  /* 0x02285048070075a7 */ /* 0x000062000804017f */
[----:B------:R-:W-:Y:S05]  /*bb10*/  @!P0 BRA `(.L_x_2124) ;  /* 0x0000000000048947 */ /* 0x000fea0003800000 */
[----:B------:R-:W-:Y:S01]  /*bb20*/  BPT.TRAP 0x1 ;  /* 0x000000040000795c */ /* 0x000fe20000300000 */
.L_x_2124:
[----:B------:R-:W-:Y:S04]  /*bb30*/  BSSY B0, `(.L_x_2125) ;  /* 0x0000004000007945 */ /* 0x000fe80003800000 */
[----:B-1----:R-:W-:Y:S05]  /*bb40*/  @P2 BRA `(.L_x_2126) ;  /* 0x0000000000082947 */ /* 0x002fea0003800000 */
[----:B------:R-:W1:Y:S02]  /*bb50*/  SYNCS.PHASECHK.TRANS64.TRYWAIT P2, [R7+URZ+0x22850], R72 ;  /* 0x02285048070075a7 */ /* 0x000e64000804017f */
[----:B-1----:R-:W-:Y:S05]  /*bb60*/  @!P2 BRA `(.L_x_2127) ;  /* 0x0000012c0008a947 */ /* 0x002fea0003800000 */
.L_x_2126:
[----:B------:R-:W-:Y:S05]  /*bb70*/  BSYNC B0 ;  /* 0x0000000000007941 */ /* 0x000fea0003800000 */
.L_x_2125:
[----:B------:R-:W-:Y:S05]  /*bb80*/  WARPSYNC.ALL ;  /* 0x0000000000007948 */ /* 0x000fea0003800000 */
[----:B------:R-:W-:Y:S01]  /*bb90*/  VIADD R24, R17, 0x400 ;  /* 0x0000040011187836 */ /* 0x000fe20000000000 */
[----:B------:R2:W-:Y:S01]  /*bba0*/  BAR.SYNC.DEFER_BLOCKING R179, 0x100 ;  /* 0x000400b30000751d */ /* 0x0005e20000010000 */
[----:B------:R-:W-:Y:S01]  /*bbb0*/  IMAD.MOV.U32 R181, RZ, RZ, 0x40000040 ;  /* 0x40000040ffb57424 */ /* 0x000fe200078e00ff */
[----:B------:R-:W-:Y:S01]  /*bbc0*/  ISETP.GE.AND P2, PT, R177, 0x1, PT ;  /* 0x00000001b100780c */ /* 0x000fe20003f46270 */
[----:B01----:R-:W-:Y:S01]  /*bbd0*/  @!P1 VIADD R7, R7, 0x22860 ;  /* 0x0002286007079836 */ /* 0x003fe20000000000 */
[----:B------:R-:W-:Y:S01]  /*bbe0*/  SHF.R.U32.HI R24, RZ, 0x4, R24 ;  /* 0x00000004ff187819 */ /* 0x000fe20000011618 */
[----:B------:R-:W-:Y:S01]  /*bbf0*/  IMAD.IADD R217, R202, 0x1, -R203 ;  /* 0x00000001cad97824 */ /* 0x000fe200078e0acb */
[----:B------:R-:W-:Y:S01]  /*bc00*/  R2UR UR7, R181 ;  /* 0x00000000b50772ca */ /* 0x000fe200000e0000 */
[----:B------:R-:W-:Y:S01]  /*bc10*/  IMAD.MOV.U32 R181, RZ, RZ, 0x40000040 ;  /* 0x40000040ffb57424 */ /* 0x000fe200078e00ff */
[----:B------:R-:W-:-:S02]  /*bc20*/  LOP3.LUT R24, R24, 0x3fff, RZ, 0xc0, !PT ;  /* 0x00003fff18187812 */ /* 0x000fc400078ec0ff */
[----:B------:R-:W-:Y:S02]  /*bc30*/  @!P1 PRMT R7, RZ, 0x654, R7 ;  /* 0x00000654ff079816 */ /* 0x000fe40000000007 */
[----:B------:R-:W-:-:S05]  /*bc40*/  LOP3.LUT R204, R24, 0x3000000, RZ, 0xfc, !PT ;  /* 0x0300000018cc7812 */ /* 0x000fca00078efcff */
[----:B------:R-:W-:-:S05]  /*bc50*/  IMAD R180, R16, 0xc00, R204 ;  /* 0x00000c0010b47824 */ /* 0x000fca00078e02cc */
[----:B------:R-:W-:Y:S01]  /*bc60*/  R2UR UR6, R180 ;  /* 0x00000000b40672ca */ /* 0x000fe200000e0000 */
[----:B------:R-:W-:-:S12]  /*bc70*/  WARPGROUP.ARRIVE ;  /* 0x00000000000079c5 */ /* 0x000fd80000000000 */
[----:B------:R-:W-:Y:S03]  /*bc80*/  HGMMA.64x256x16.F32.BF16 R24, R152, gdesc[UR4].tnspB, RZ, !UPT, gsb0 ;  /* 0x43e0000498187df0 */ /* 0x000fe6000c0018ff */
[----:B------:R-:W-:Y:S02]  /*bc90*/  WARPGROUP.DEPBAR.LE gsb0, 0x0 ;  /* 0x00008000000079c5 */ /* 0x000fe40000010000 */
[----:B------:R-:W-:Y:S01]  /*bca0*/  VIADD R152, R180, 0x80 ;  /* 0x00000080b4987836 */ /* 0x000fe20000000000 */
[----:B------:R-:W-:Y:S01]  /*bcb0*/  WARPGROUP.ARRIVE ;  /* 0x00000000000079c5 */ /* 0x000fe20000000000 */
[----:B------:R-:W-:Y:S02]  /*bcc0*/  IMAD.MOV.U32 R153, RZ, RZ, 0x40000040 ;  /* 0x40000040ff997424 */ /* 0x000fe400078e00ff */
[----:B------:R-:W-:Y:S01]  /*bcd0*/  IMAD R155, R205, 0x80, R217 ;  /* 0x00000080cd9b7824 */ /* 0x000fe200078e02d9 */
[----:B------:R-:W-:Y:S01]  /*bce0*/  R2UR UR6, R152 ;  /* 0x00000000980672ca */ /* 0x000fe200000e0000 */
[----:B------:R-:W-:Y:S01]  /*bcf0*/  VIADD R152, R180, 0x100 ;  /* 0x00000100b4987836 */ /* 0x000fe20000000000 */
[----:B------:R-:W-:Y:S01]  /*bd00*/  R2UR UR7, R153 ;  /* 0x00000000990772ca */ /* 0x000fe200000e0000 */
[----:B------:R-:W-:-:S02]  /*bd10*/  IMAD.MOV.U32 R153, RZ, RZ, 0x40000040 ;  /* 0x40000040ff997424 */ /* 0x000fc400078e00ff */
[----:B------:R-:W-:-:S13]  /*bd20*/  IMAD.IADD R176, R155, 0x1, R176 ;  /* 0x000000019bb07824 */ /* 0x000fda00078e02b0 */
        /* <DEDUP_REMOVED lines=31> */
[----:B------:R0:W-:Y:S02]  /*bf20*/  @!P1 SYNCS.ARRIVE.TRANS64.RED.A1T0 RZ, [R7+URZ], RZ ;  /* 0x000000ff07ff99a7 */ /* 0x0001e4000810043f */
[----:B0-----:R-:W-:Y:S01]  /*bf30*/  VIADD R7, R178, 0xfffffffe ;  /* 0xfffffffeb2077836 */ /* 0x001fe20000000000 */
[----:B--2---:R-:W-:Y:S06]  /*bf40*/  @!P2 BRA `(.L_x_2128) ;  /* 0x000000000048a947 */ /* 0x004fec0003800000 */
        /* <DEDUP_REMOVED lines=11> */
.L_x_2130:
[----:B------:R-:W-:-:S13]  /*c000*/  ISETP.NE.AND P2, PT, R177, 0x1, PT ;  /* 0x00000001b100780c */ /* 0x000fda0003f45270 */
[----:B------:R-:W0:Y:S02]  /*c010*/  @P2 LDC.64 R152, c[0x0][0x9e8] ;  /* 0x00027a00ff982b82 */ /* 0x000e240000000a00 */
[----:B0-----:R-:W-:-:S05]  /*c020*/  @P2 IMAD.HI.U32 R152, R154, R152, RZ ;  /* 0x000000989a982227 */ /* 0x001fca00078e00ff */
[----:B------:R-:W-:-:S07]  /*c030*/  @P2 SHF.R.U32.HI R154, RZ, R153, R152 ;  /* 0x00000099ff9a2219 */ /* 0x000fce0000011698 */
.L_x_2131:
[----:B------:R-:W-:Y:S05]  /*c040*/  BSYNC B0 ;  /* 0x0000000000007941 */ /* 0x000fea0003800000 */
.L_x_2129:
[----:B------:R-:W-:-:S05]  /*c050*/  IMAD R177, R154, R177, R177 ;  /* 0x000000b19ab17224 */ /* 0x000fca00078e02b1 */
[----:B------:R-:W-:-:S07]  /*c060*/  VIMNMX R176, R176, R177, PT ;  /* 0x000000b1b0b07248 */ /* 0x000fce0003fe0100 */
.L_x_2128:
[----:B------:R-:W-:Y:S01]  /*c070*/  IMAD.HI R176, R176, 0x2aaaaaab, RZ ;  /* 0x2aaaaaabb0b07827 */ /* 0x000fe200078e02ff */
[----:B------:R-:W-:Y:S01]  /*c080*/  ULDC UR46, c[0x0][0x9e4] ;  /* 0x00027900002e7ab9 */ /* 0x000fe20000000800 */
[----:B------:R-:W-:Y:S01]  /*c090*/  ULDC UR43, c[0x0][0x9e4] ;  /* 0x00027900002b7ab9 */ /* 0x000fe20000000800 */
[----:B------:R-:W-:Y:S01]  /*c0a0*/  ULDC UR47, c[0x0][0x9dc] ;  /* 0x00027700002f7ab9 */ /* 0x000fe20000000800 */
[----:B------:R-:W-:Y:S01]  /*c0b0*/  ULDC UR49, c[0x0][0x9dc] ;  /* 0x0002770000317ab9 */ /* 0x000fe20000000800 */
[----:B------:R-:W-:Y:S01]  /*c0c0*/  SHF.R.U32.HI R153, RZ, 0x1f, R176 ;  /* 0x0000001fff997819 */ /* 0x000fe200000116b0 */
[----:B------:R-:W-:Y:S01]  /*c0d0*/  ULDC UR42, c[0x0][0x988] ;  /* 0x00026200002a7ab9 */ /* 0x000fe20000000800 */
[----:B------:R-:W-:Y:S01]  /*c0e0*/  ULDC UR45, c[0x0][0x988] ;  /* 0x00026200002d7ab9 */ /* 0x000fe20000000800 */
[----:B------:R-:W-:Y:S01]  /*c0f0*/  ULDC UR44, c[0x0][0x988] ;  /* 0x00026200002c7ab9 */ /* 0x000fe20000000800 */
[----:B------:R-:W-:Y:S01]  /*c100*/  LEA.HI.SX32 R153, R176, R153, 0x1c ;  /* 0x00000099b0997211 */ /* 0x000fe200078fe2ff */
[----:B------:R-:W-:Y:S01]  /*c110*/  ULDC UR50, c[0x0][0x9e0] ;  /* 0x0002780000327ab9 */ /* 0x000fe20000000800 */
[----:B------:R-:W-:-:S02]  /*c120*/  ULDC UR48, c[0x0][0x9e0] ;  /* 0x0002780000307ab9 */ /* 0x000fc40000000800 */
[----:B------:R-:W-:-:S04]  /*c130*/  VIMNMX R218, R222, R153, !PT ;  /* 0x00000099deda7248 */ /* 0x000fc80007fe0100 */
[----:B------:R-:W-:-:S13]  /*c140*/  ISETP.GE.AND P2, PT, R7, R218, PT ;  /* 0x000000da0700720c */ /* 0x000fda0003f46270 */
[----:B------:R-:W-:Y:S05]  /*c150*/  @!P2 BRA `(.L_x_2132) ;  /* 0x000000300054a947 */ /* 0x000fea0003800000 */
[----:B------:R-:W-:-:S04]  /*c160*/  IMAD.IADD R216, R0, 0x1, R217 ;  /* 0x0000000100d87824 */ /* 0x000fc800078e02d9 */
[----:B------:R-:W-:-:S07]  /*c170*/  VIADD R208, R216, 0x8 ;  /* 0x00000008d8d07836 */ /* 0x000fce0000000000 */
.L_x_2150:
[----:B------:R-:W-:Y:S01]  /*c180*/  VIADD R16, R16, 0x1 ;  /* 0x0000000110107836 */ /* 0x000fe20000000000 */
[----:B------:R-:W-:Y:S05]  /*c190*/  YIELD ;  /* 0x0000000000007946 */ /* 0x000fea0003800000 */
[----:B------:R-:W-:-:S04]  /*c1a0*/  ISETP.NE.AND P2, PT, R16, 0x2, PT ;  /* 0x000000021000780c */ /* 0x000fc80003f45270 */
[----:B------:R-:W-:Y:S02]  /*c1b0*/  SEL R11, RZ, 0x1, P2 ;  /* 0x00000001ff0b7807 */ /* 0x000fe40001000000 */
[----:B------:R-:W-:Y:S02]  /*c1c0*/  SEL R16, R16, RZ, P2 ;  /* 0x000000ff10107207 */ /* 0x000fe40001000000 */
[----:B------:R-:W-:Y:S01]  /*c1d0*/  LOP3.LUT R22, R22, R11, RZ, 0x3c, !PT ;  /* 0x0000000b16167212 */ /* 0x000fe200078e3cff */
[----:B0-----:R-:W-:Y:S06]  /*c1e0*/  @!P0 BRA `(.L_x_2133) ;  /* 0x0000000000048947 */ /* 0x001fec0003800000 */
[----:B------:R-:W-:Y:S01]  /*c1f0*/  BPT.TRAP 0x1 ;  /* 0x000000040000795c */ /* 0x000fe20000300000 */
.L_x_2133:
[----:B------:R-:W-:Y:S01]  /*c200*/  IMAD R209, R16, 0x8, R17 ;  /* 0x0000000810d17824 */ /* 0x000fe200078e0211 */
[----:B------:R-:W-:-:S04]  /*c210*/  SHF.L.U32 R210, R22, 0x1f, RZ ;  /* 0x0000001f16d27819 */ /* 0x000fc800000006ff */
[----:B------:R0:W1:Y:S01]  /*c220*/  SYNCS.PHASECHK.TRANS64.TRYWAIT P2, [R209+URZ+0x22830], R210 ;  /* 0x022830d2d10075a7 */ /* 0x000062000804017f */
[----:B------:R-:W-:Y:S05]  /*c230*/  @!P0 BRA `(.L_x_2134) ;  /* 0x0000000000048947 */ /* 0x000fea0003800000 */
[----:B------:R-:W-:Y:S01]  /*c240*/  BPT.TRAP 0x1 ;  /* 0x000000040000795c */ /* 0x000fe20000300000 */
.L_x_2134:
[----:B------:R-:W-:Y:S02]  /*c250*/  IMAD R212, R16, 0x300, R207 ;  /* 0x0000030010d47824 */ /* 0x000fe400078e02cf */
[----:B------:R-:W-:Y:S01]  /*c260*/  IMAD.MOV.U32 R213, RZ, RZ, 0x40000040 ;  /* 0x40000040ffd57424 */ /* 0x000fe200078e00ff */
[----:B-1----:R-:W-:Y:S06]  /*c270*/  @P2 BRA `(.L_x_2135) ;  /* 0x0000000000082947 */ /* 0x002fec0003800000 */
[----:B------:R-:W1:Y:S02]  /*c280*/  SYNCS.PHASECHK.TRANS64.TRYWAIT P2, [R209+URZ+0x22830], R210 ;  /* 0x022830d2d10075a7 */ /* 0x000e64000804017f */
[----:B-1----:R-:W-:Y:S05]  /*c290*/  @!P2 BRA `(.L_x_2136) ;  /* 0x000001240050a947 */ /* 0x002fea0003800000 */
.L_x_2135:
        /* <DEDUP_REMOVED lines=9> */
[----:B------:R-:W2:Y:S01]  /*c330*/  S2R R206, SR_TID.X ;  /* 0x0000000000ce7919 */ /* 0x000ea20000002100 */
[----:B------:R-:W-:Y:S01]  /*c340*/  @!P1 VIADD R6, R209, 0x22840 ;  /* 0x00022840d1069836 */ /* 0x000fe20000000000 */
[----:B------:R-:W-:-:S04]  /*c350*/  LOP3.LUT P2, RZ, R2, 0x100000, RZ, 0xc0, !PT ;  /* 0x0010000002ff7812 */ /* 0x000fc8000784c0ff */
[----:B------:R-:W-:-:S05]  /*c360*/  @!P1 PRMT R11, RZ, 0x654, R6 ;  /* 0x00000654ff0b9816 */ /* 0x000fca0000000006 */
[----:B------:R-:W-:Y:S01]  /*c370*/  HGMMA.64x96x16.F32.BF16 R152, gdesc[UR4], RZ, !UPT, gsb0 ;  /* 0x01600000049879f0 */ /* 0x000fe2000c0018ff */
[----:B------:R-:W-:Y:S01]  /*c380*/  R2UR UR6, R214 ;  /* 0x00000000d60672ca */ /* 0x000fe200000e0000 */
[----:B------:R-:W-:Y:S01]  /*c390*/  VIADD R214, R212, 0x4 ;  /* 0x00000004d4d67836 */ /* 0x000fe20000000000 */
[----:B------:R-:W-:Y:S01]  /*c3a0*/  R2UR UR7, R215 ;  /* 0x00000000d70772ca */ /* 0x000fe200000e0000 */
[----:B------:R-:W-:Y:S01]  /*c3b0*/  IMAD.MOV.U32 R215, RZ, RZ, 0x40000040 ;  /* 0x40000040ffd77424 */ /* 0x000fe200078e00ff */
[----:B------:R-:W-:Y:S01]  /*c3c0*/  R2UR UR4, R20 ;  /* 0x00000000140472ca */ /* 0x000fe200000e0000 */
[----:B------:R-:W-:Y:S01]  /*c3d0*/  VIADD R212, R212, 0x6 ;  /* 0x00000006d4d47836 */ /* 0x000fe20000000000 */
[----:B------:R-:W-:Y:S02]  /*c3e0*/  R2UR UR5, R21 ;  /* 0x00000000150572ca */ /* 0x000fe400000e0000 */
[----:B--2---:R-:W-:-:S04]  /*c3f0*/  SHF.R.U32.HI R206, RZ, 0x7, R206 ;  /* 0x00000007ffce7819 */ /* 0x004fc800000116ce */
[----:B------:R-:W-:Y:S01]  /*c400*/  IADD3 R6, -R206, 0xb, RZ ;  /* 0x0000000bce067810 */ /* 0x000fe20007ffe1ff */
[----:B------:R-:W-:-:S05]  /*c410*/  IMAD R206, R7, -0x60, R202 ;  /* 0xffffffa007ce7824 */ /* 0x000fca00078e02ca */
[----:B------:R-:W-:Y:S01]  /*c420*/  IADD3 R227, -R203, 0x1, R206 ;  /* 0x00000001cbe37810 */ /* 0x000fe20007ffe1ce */
[----:B------:R-:W-:-:S04]  /*c430*/  IMAD.U32 R206, RZ, RZ, UR47 ;  /* 0x0000002fffce7e24 */ /* 0x000fc8000f8e00ff */
[----:B------:R-:W-:Y:S01]  /*c440*/  IMAD.IADD R227, R227, 0x1, -R23 ;  /* 0x00000001e3e37824 */ /* 0x000fe200078e0a17 */
[----:B------:R-:W-:-:S05]  /*c450*/  LOP3.LUT R228, RZ, R206, RZ, 0x33, !PT ;  /* 0x000000ceffe47212 */ /* 0x000fca00078e33ff */
[----:B------:R-:W-:Y:S02]  /*c460*/  IMAD.IADD R228, R228, 0x1, R227 ;  /* 0x00000001e4e47824 */ /* 0x000fe400078e02e3 */
[----:B------:R-:W-:Y:S01]  /*c470*/  VIADD R227, R227, UR50 ;  /* 0x00000032e3e37c36 */ /* 0x000fe20008000000 */
[----:B------:R-:W-:Y:S02]  /*c480*/  WARPGROUP.DEPBAR.LE gsb0, 0x0 ;  /* 0x00008000000079c5 */ /* 0x000fe40000010000 */
[----:B------:R-:W-:-:S06]  /*c490*/  WARPGROUP.ARRIVE ;  /* 0x00000000000079c5 */ /* 0x000fcc0000000000 */
[----:B------:R-:W-:Y:S01]  /*c4a0*/  HGMMA.64x96x16.F32.BF16 R152, gdesc[UR4], R152, gsb0 ;  /* 0x01600000049879f0 */ /* 0x000fe20008001898 */
[----:B------:R-:W-:Y:S01]  /*c4b0*/  R2UR UR6, R214 ;  /* 0x00000000d60672ca */ /* 0x000fe200000e0000 */
[C---:B------:R-:W-:Y:S01]  /*c4c0*/  IMAD.IADD R214, R0.reuse, 0x1, R228 ;  /* 0x0000000100d67824 */ /* 0x040fe200078e02e4 */
[----:B------:R-:W-:Y:S01]  /*c4d0*/  R2UR UR7, R215 ;  /* 0x00000000d70772ca */ /* 0x000fe200000e0000 */
[----:B------:R-:W-:Y:S01]  /*c4e0*/  IMAD.IADD R215, R0, 0x1, R227 ;  /* 0x0000000100d77824 */ /* 0x000fe200078e02e3 */
        /* <DEDUP_REMOVED lines=13> */
[----:B------:R2:W-:Y:S06]  /*c5c0*/  BAR.ARV R6, 0x100 ;  /* 0x000400060000751d */ /* 0x0005ec0000002000 */
[----:B------:R2:W-:Y:S01]  /*c5d0*/  @!P1 SYNCS.ARRIVE.TRANS64.RED.A1T0 RZ, [R11+URZ], RZ ;  /* 0x000000ff0bff99a7 */ /* 0x0005e2000810043f */
[----:B------:R-:W-:Y:S05]  /*c5e0*/  @!P2 BRA `(.L_x_2137) ;  /* 0x000000000058a947 */ /* 0x000fea0003800000 */
[----:B--2---:R-:W-:Y:S01]  /*c5f0*/  IMAD.IADD R11, R0, 0x1, R217 ;  /* 0x00000001000b7824 */ /* 0x004fe200078e02d9 */
        /* <DEDUP_REMOVED lines=11> */
.L_x_2139:
[----:B------:R-:W-:-:S05]  /*c6b0*/  IMAD.U32 R229, RZ, RZ, UR46 ;  /* 0x0000002effe57e24 */ /* 0x000fca000f8e00ff */
[----:B------:R-:W-:-:S13]  /*c6c0*/  ISETP.NE.AND P2, PT, R229, 0x1, PT ;  /* 0x00000001e500780c */ /* 0x000fda0003f45270 */
[----:B------:R-:W2:Y:S02]  /*c6d0*/  @P2 LDC.64 R212, c[0x0][0x9e8] ;  /* 0x00027a00ffd42b82 */ /* 0x000ea40000000a00 */
[----:B--2---:R-:W-:-:S05]  /*c6e0*/  @P2 IMAD.HI.U32 R212, R11, R212, RZ ;  /* 0x000000d40bd42227 */ /* 0x004fca00078e00ff */
[----:B------:R-:W-:-:S07]  /*c6f0*/  @P2 SHF.R.U32.HI R11, RZ, R213, R212 ;  /* 0x000000d5ff0b2219 */ /* 0x000fce00000116d4 */
.L_x_2140:
[----:B------:R-:W-:Y:S05]  /*c700*/  BSYNC B0 ;  /* 0x0000000000007941 */ /* 0x000fea0003800000 */
.L_x_2138:
[----:B------:R-:W-:-:S04]  /*c710*/  IMAD R212, R7, -0x60, -R23 ;  /* 0xffffffa007d47824 */ /* 0x000fc800078e0a17 */
[----:B------:R-:W-:-:S05]  /*c720*/  IMAD R11, R11, R229, R212 ;  /* 0x000000e50b0b7224 */ /* 0x000fca00078e02d4 */
[----:B------:R-:W-:Y:S02]  /*c730*/  VIMNMX R214, R214, R11, !PT ;  /* 0x0000000bd6d67248 */ /* 0x000fe40007fe0100 */
[----:B------:R-:W-:-:S07]  /*c740*/  VIADDMNMX R215, R11, R229, R215, PT ;  /* 0x000000e50bd77246 */ /* 0x000fce00038001d7 */
.L_x_2137:
[----:B--2---:R-:W-:Y:S01]  /*c750*/  IMAD R11, R7, -0x60, RZ ;  /* 0xffffffa0070b7824 */ /* 0x004fe200078e02ff */
[----:B------:R-:W-:Y:S02]  /*c760*/  LOP3.LUT R2, R2, 0xfff7ffff, RZ, 0xc0, !PT ;  /* 0xfff7ffff02027812 */ /* 0x000fe400078ec0ff */
[--C-:B------:R-:W-:Y:S02]  /*c770*/  IADD3 R227, R227, 0x8, R0.reuse ;  /* 0x00000008e3e37810 */ /* 0x100fe40007ffe000 */
[C---:B------:R-:W-:Y:S02]  /*c780*/  ISETP.GE.AND P2, PT, R11.reuse, 0x1, PT ;  /* 0x000000010b00780c */ /* 0x040fe40003f46270 */
[----:B------:R-:W-:Y:S02]  /*c790*/  ISETP.GE.AND P4, PT, R11, 0x9, PT ;  /* 0x000000090b00780c */ /* 0x000fe40003f86270 */
[----:B------:R-:W-:-:S09]  /*c7a0*/  IADD3 R228, R228, 0x8, R0 ;  /* 0x00000008e4e47810 */ /* 0x000fd20007ffe000 */
[----:B------:R-:W-:Y:S02]  /*c7b0*/  @P2 LOP3.LUT R2, R2, 0x80000, RZ, 0xfc, !PT ;  /* 0x0008000002022812 */ /* 0x000fe400078efcff */
[----:B------:R-:W-:Y:S02]  /*c7c0*/  ISETP.GT.AND P2, PT, R214, RZ, !P2 ;  /* 0x000000ffd600720c */ /* 0x000fe40005744270 */
[----:B------:R-:W-:Y:S02]  /*c7d0*/  LOP3.LUT R2, R2, 0xfffffffd, RZ, 0xc0, !PT ;  /* 0xfffffffd02027812 */ /* 0x000fe400078ec0ff */
[----:B------:R-:W-:Y:S02]  /*c7e0*/  ISETP.LT.OR P3, PT, R215, 0x1, P2 ;  /* 0x00000001d700780c */ /* 0x000fe40001761670 */
[----:B------:R-:W-:Y:S02]  /*c7f0*/  ISETP.GE.AND P2, PT, R11, 0x2, PT ;  /* 0x000000020b00780c */ /* 0x000fe40003f46270 */
[----:B------:R-:W-:-:S02]  /*c800*/  FSEL R152, R152, -INF , !P3 ;  /* 0xff80000098987808 */ /* 0x000fc40005800000 */
[----:B------:R-:W-:Y:S02]  /*c810*/  ISETP.GT.AND P3, PT, R214, 0x1, !P2 ;  /* 0x00000001d600780c */ /* 0x000fe40005764270 */
[----:B------:R-:W-:Y:S02]  /*c820*/  @P4 LOP3.LUT R2, R2, 0x2, RZ, 0xfc, !PT ;  /* 0x0000000202024812 */ /* 0x000fe400078efcff */
[----:B------:R-:W-:Y:S02]  /*c830*/  ISETP.LT.OR P3, PT, R215, 0x2, P3 ;  /* 0x00000002d700780c */ /* 0x000fe40001f61670 */
[----:B------:R-:W-:Y:S02]  /*c840*/  LOP3.LUT R2, R2, 0xfffffffb, RZ, 0xc0, !PT ;  /* 0xfffffffb02027812 */ /* 0x000fe400078ec0ff */
[----:B------:R-:W-:Y:S02]  /*c850*/  FSEL R153, R153, -INF , !P3 ;  /* 0xff80000099997808 */ /* 0x000fe40005800000 */
[----:B------:R-:W-:-:S02]  /*c860*/  ISETP.GT.AND P3, PT, R214, 0x8, !P4 ;  /* 0x00000008d600780c */ /* 0x000fc40006764270 */
[----:B------:R-:W-:Y:S02]  /*c870*/  ISETP.GE.AND P4, PT, R11, 0xa, PT ;  /* 0x0000000a0b00780c */ /* 0x000fe40003f86270 */
[----:B------:R-:W-:-:S04]  /*c880*/  ISETP.LT.OR P3, PT, R215, 0x9, P3 ;  /* 0x00000009d700780c */ /* 0x000fc80001f61670 */
        /* <DEDUP_REMOVED lines=119> */
[----:B------:R-:W-:-:S13]  /*d000*/  LOP3.LUT P6, RZ, R2, 0x100000, RZ, 0xc0, !PT ;  /* 0x0010000002ff7812 */ /* 0x000fda00078cc0ff */
[----:B------:R-:W-:Y:S05]  /*d010*/  @!P6 BRA `(.L_x_2141) ;  /* 0x00000000005ce947 */ /* 0x000fea0003800000 */
[----:B------:R-:W-:Y:S01]  /*d020*/  ISETP.GT.AND P6, PT, R208, -0x1, PT ;  /* 0xffffffffd000780c */ /* 0x000fe20003fc4270 */
[----:B------:R-:W-:-:S12]  /*d030*/  BSSY B0, `(.L_x_2142) ;  /* 0x0000011000007945 */ /* 0x000fd80003800000 */
[----:B------:R-:W-:Y:S05]  /*d040*/  @P6 BRA `(.L_x_2143) ;  /* 0x0000000000246947 */ /* 0x000fea0003800000 */
[----:B------:R-:W-:Y:S02]  /*d050*/  IMAD.U32 R214, RZ, RZ, UR46 ;  /* 0x0000002effd67e24 */ /* 0x000fe4000f8e00ff */
[----:B------:R-:W-:-:S03]  /*d060*/  VIADD R215, R216, 0x8 ;  /* 0x00000008d8d77836 */ /* 0x000fc60000000000 */
[----:B------:R-:W-:Y:S02]  /*d070*/  ISETP.NE.AND P6, PT, R214, 0x1, PT ;  /* 0x00000001d600780c */ /* 0x000fe40003fc5270 */
[----:B------:R-:W-:-:S11]  /*d080*/  LOP3.LUT R215, RZ, R215, RZ, 0x33, !PT ;  /* 0x000000d7ffd77212 */ /* 0x000fd600078e33ff */
[----:B------:R-:W2:Y:S02]  /*d090*/  @P6 LDC.64 R156, c[0x0][0x9e8] ;  /* 0x00027a00ff9c6b82 */ /* 0x000ea40000000a00 */
[----:B--2---:R-:W-:-:S05]  /*d0a0*/  @P6 IMAD.HI.U32 R156, R215, R156, RZ ;  /* 0x0000009cd79c6227 */ /* 0x004fca00078e00ff */
[----:B------:R-:W-:-:S04]  /*d0b0*/  @P6 SHF.R.U32.HI R215, RZ, R157, R156 ;  /* 0x0000009dffd76219 */ /* 0x000fc8000001169c */
[----:B------:R-:W-:Y:S01]  /*d0c0*/  LOP3.LUT R215, RZ, R215, RZ, 0x33, !PT ;  /* 0x000000d7ffd77212 */ /* 0x000fe200078e33ff */
[----:B------:R-:W-:Y:S06]  /*d0d0*/  BRA `(.L_x_2144) ;  /* 0x0000000000187947 */ /* 0x000fec0003800000 */
.L_x_2143:
[----:B------:R-:W-:Y:S02]  /*d0e0*/  IMAD.U32 R214, RZ, RZ, UR46 ;  /* 0x0000002effd67e24 */ /* 0x000fe4000f8e00ff */
[----:B------:R-:W-:-:S03]  /*d0f0*/  IMAD.MOV.U32 R215, RZ, RZ, R208 ;  /* 0x000000ffffd77224 */ /* 0x000fc600078e00d0 */
[----:B------:R-:W-:-:S13]  /*d100*/  ISETP.NE.AND P6, PT, R214, 0x1, PT ;  /* 0x00000001d600780c */ /* 0x000fda0003fc5270 */
[----:B------:R-:W2:Y:S02]  /*d110*/  @P6 LDC.64 R156, c[0x0][0x9e8] ;  /* 0x00027a00ff9c6b82 */ /* 0x000ea40000000a00 */
[----:B--2---:R-:W-:-:S05]  /*d120*/  @P6 IMAD.HI.U32 R156, R208, R156, RZ ;  /* 0x0000009cd09c6227 */ /* 0x004fca00078e00ff */
[----:B------:R-:W-:-:S07]  /*d130*/  @P6 SHF.R.U32.HI R215, RZ, R157, R156 ;  /* 0x0000009dffd76219 */ /* 0x000fce000001169c */
.L_x_2144:
[----:B------:R-:W-:Y:S05]  /*d140*/  BSYNC B0 ;  /* 0x0000000000007941 */ /* 0x000fea0003800000 */
.L_x_2142:
[----:B------:R-:W-:-:S04]  /*d150*/  IMAD.IADD R11, R11, 0x1, -R23 ;  /* 0x000000010b0b7824 */ /* 0x000fc800078e0a17 */
[----:B------:R-:W-:-:S05]  /*d160*/  IMAD R11, R215, R214, R11 ;  /* 0x000000d6d70b7224 */ /* 0x000fca00078e020b */
[----:B------:R-:W-:Y:S02]  /*d170*/  VIMNMX R228, R228, R11, !PT ;  /* 0x0000000be4e47248 */ /* 0x000fe40007fe0100 */
[----:B------:R-:W-:-:S07]  /*d180*/  VIADDMNMX R227, R11, R214, R227, PT ;  /* 0x000000d60be37246 */ /* 0x000fce00038001e3 */
.L_x_2141:
[----:B------:R-:W-:Y:S02]  /*d190*/  ISETP.GT.AND P2, PT, R228, 0x1, !P2 ;  /* 0x00000001e400780c */ /* 0x000fe40005744270 */
[----:B------:R-:W-:Y:S02]  /*d1a0*/  FMNMX.FTZ R11, R152, R3, !PT ;  /* 0x00000003980b7209 */ /* 0x000fe40007810000 */
[----:B------:R-:W-:Y:S02]  /*d1b0*/  ISETP.LT.OR P2, PT, R227, 0x2, P2 ;  /* 0x00000002e300780c */ /* 0x000fe40001741670 */
[C---:B------:R-:W-:Y:S02]  /*d1c0*/  LOP3.LUT P6, RZ, R2.reuse, 0x8000, RZ, 0xc0, !PT ;  /* 0x0000800002ff7812 */ /* 0x040fe400078cc0ff */
        /* <DEDUP_REMOVED lines=71> */
[----:B--2---:R-:W-:Y:S02]  /*d640*/  FMNMX.FTZ R157, R11, R157, !PT ;  /* 0x0000009d0b9d7209 */ /* 0x004fe40007810000 */
[----:B------:R-:W-:Y:S02]  /*d650*/  ISETP.GT.AND P2, PT, R228, 0x30, !P2 ;  /* 0x00000030e400780c */ /* 0x000fe40005744270 */
[C---:B------:R-:W-:Y:S02]  /*d660*/  ISETP.LT.OR P4, PT, R227.reuse, 0x52, P4 ;  /* 0x00000052e300780c */ /* 0x040fe40002781670 */
[C---:B------:R-:W-:Y:S02]  /*d670*/  ISETP.LT.OR P2, PT, R227.reuse, 0x31, P2 ;  /* 0x00000031e300780c */ /* 0x040fe40001741670 */
[----:B------:R-:W-:-:S02]  /*d680*/  ISETP.LT.OR P5, PT, R227, 0x59, P5 ;  /* 0x00000059e300780c */ /* 0x000fc40002fa1670 */
[----:B------:R-:W-:Y:S02]  /*d690*/  FSEL R156, R178, -INF , !P2 ;  /* 0xff800000b29c7808 */ /* 0x000fe40005000000 */
[----:B------:R-:W-:Y:S01]  /*d6a0*/  LOP3.LUT P2, RZ, R2, 0x400, RZ, 0xc0, !PT ;  /* 0x0000040002ff7812 */ /* 0x000fe2000784c0ff */
[----:B------:R-:W2:Y:S01]  /*d6b0*/  SHFL.BFLY PT, R178, R157, 0x1, 0x1f ;  /* 0x0c201f009db27f89 */ /* 0x000ea200000e0000 */
[----:B------:R-:W-:Y:S02]  /*d6c0*/  FSEL R195, R195, -INF , !P4 ;  /* 0xff800000c3c37808 */ /* 0x000fe40006000000 */
[----:B------:R-:W-:Y:S02]  /*d6d0*/  ISETP.GT.AND P2, PT, R228, 0x31, !P2 ;  /* 0x00000031e400780c */ /* 0x000fe40005744270 */
[----:B------:R-:W-:Y:S02]  /*d6e0*/  FSEL R198, R198, -INF , !P5 ;  /* 0xff800000c6c67808 */ /* 0x000fe40006800000 */
[----:B------:R-:W-:-:S04]  /*d6f0*/  ISETP.LT.OR P2, PT, R227, 0x32, P2 ;  /* 0x00000032e300780c */ /* 0x000fc80001741670 */
[----:B------:R-:W-:Y:S02]  /*d700*/  FSEL R179, R179, -INF , !P2 ;  /* 0xff800000b3b37808 */ /* 0x000fe40005000000 */
[----:B------:R-:W-:-:S04]  /*d710*/  LOP3.LUT P2, RZ, R2, 0x200, RZ, 0xc0, !PT ;  /* 0x0000020002ff7812 */ /* 0x000fc8000784c0ff */
[----:B------:R-:W-:-:S04]  /*d720*/  ISETP.GT.AND P2, PT, R228, 0x38, !P2 ;  /* 0x00000038e400780c */ /* 0x000fc80005744270 */
[----:B------:R-:W-:Y:S02]  /*d730*/  ISETP.LT.OR P2, PT, R227, 0x39, P2 ;  /* 0x00000039e300780c */ /* 0x000fe40001741670 */
[----:B--2---:R-:W-:Y:S02]  /*d740*/  FMNMX.FTZ R178, R157, R178, !PT ;  /* 0x000000b29db27209 */ /* 0x004fe40007810000 */
        /* <DEDUP_REMOVED lines=21> */
[----:B------:R-:W-:-:S04]  /*d8a0*/  FSETP.NEU.FTZ.AND P2, PT, R178, -INF , PT ;  /* 0xff800000b200780b */ /* 0x000fc80003f5d000 */
[----:B------:R-:W-:-:S05]  /*d8b0*/  FSEL R11, R178, RZ, P2 ;  /* 0x000000ffb20b7208 */ /* 0x000fca0001000000 */
[----:B------:R-:W-:Y:S01]  /*d8c0*/  FADD.FTZ R3, -R11, R3 ;  /* 0x000000030b037221 */ /* 0x000fe20000010100 */
[----:B------:R-:W-:-:S04]  /*d8d0*/  IMAD.U32 R11, RZ, RZ, UR45 ;  /* 0x0000002dff0b7e24 */ /* 0x000fc8000f8e00ff */
[-C--:B------:R-:W-:Y:S01]  /*d8e0*/  FMUL.FTZ R214, R178, R11.reuse ;  /* 0x0000000bb2d67220 */ /* 0x080fe20000410000 */
[----:B------:R-:W-:-:S04]  /*d8f0*/  FMUL.FTZ R3, R3, R11 ;  /* 0x0000000b03037220 */ /* 0x000fc80000410000 */
[----:B------:R-:W-:Y:S02]  /*d900*/  FSEL R214, R214, RZ, P2 ;  /* 0x000000ffd6d67208 */ /* 0x000fe40001000000 */
[----:B------:R-:W-:Y:S01]  /*d910*/  MUFU.EX2 R3, R3 ;  /* 0x0000000300037308 */ /* 0x000fe20000000800 */
[----:B------:R-:W-:Y:S02]  /*d920*/  LOP3.LUT P2, RZ, R2, 0x80000, RZ, 0xc0, !PT ;  /* 0x0008000002ff7812 */ /* 0x000fe4000784c0ff */
[-CC-:B------:R-:W-:Y:S01]  /*d930*/  FFMA.FTZ R152, R152, R11.reuse, -R214.reuse ;  /* 0x0000000b98987223 */ /* 0x180fe200000108d6 */
[-CC-:B------:R-:W-:Y:S01]  /*d940*/  FFMA.FTZ R153, R153, R11.reuse, -R214.reuse ;  /* 0x0000000b99997223 */ /* 0x180fe200000108d6 */
[----:B------:R-:W-:Y:S01]  /*d950*/  ISETP.GT.AND P2, PT, R228, RZ, !P2 ;  /* 0x000000ffe400720c */ /* 0x000fe20005744270 */
[-CC-:B------:R-:W-:Y:S01]  /*d960*/  FFMA.FTZ R212, R212, R11.reuse, -R214.reuse ;  /* 0x0000000bd4d47223 */ /* 0x180fe200000108d6 */
[-CC-:B------:R-:W-:Y:S01]  /*d970*/  FFMA.FTZ R213, R213, R11.reuse, -R214.reuse ;  /* 0x0000000bd5d57223 */ /* 0x180fe200000108d6 */
[-CC-:B------:R-:W-:Y:S01]  /*d980*/  FFMA.FTZ R160, R160, R11.reuse, -R214.reuse ;  /* 0x0000000ba0a07223 */ /* 0x180fe200000108d6 */
[----:B------:R-:W2:Y:S01]  /*d990*/  MUFU.EX2 R152, R152 ;  /* 0x0000009800987308 */ /* 0x000ea20000000800 */
[----:B------:R-:W-:Y:S01]  /*d9a0*/  ISETP.LT.OR P2, PT, R227, 0x1, P2 ;  /* 0x00000001e300780c */ /* 0x000fe20001741670 */
[-CC-:B------:R-:W-:Y:S01]  /*d9b0*/  FFMA.FTZ R161, R161, R11.reuse, -R214.reuse ;  /* 0x0000000ba1a17223 */ /* 0x180fe200000108d6 */
[-CC-:B------:R-:W-:Y:S01]  /*d9c0*/  FFMA.FTZ R164, R164, R11.reuse, -R214.reuse ;  /* 0x0000000ba4a47223 */ /* 0x180fe200000108d6 */
[-CC-:B------:R-:W-:Y:S01]  /*d9d0*/  FFMA.FTZ R165, R165, R11.reuse, -R214.reuse ;  /* 0x0000000ba5a57223 */ /* 0x180fe200000108d6 */
[----:B------:R-:W-:Y:S01]  /*d9e0*/  FSEL R154, R154, -INF , !P2 ;  /* 0xff8000009a9a7808 */ /* 0x000fe20005000000 */
[-CC-:B------:R-:W-:Y:S01]  /*d9f0*/  FFMA.FTZ R168, R168, R11.reuse, -R214.reuse ;  /* 0x0000000ba8a87223 */ /* 0x180fe200000108d6 */
[----:B------:R-:W-:Y:S01]  /*da00*/  ISETP.GT.AND P2, PT, R228, 0x59, !P6 ;  /* 0x00000059e400780c */ /* 0x000fe20007744270 */
[----:B------:R-:W3:Y:S01]  /*da10*/  MUFU.EX2 R153, R153 ;  /* 0x0000009900997308 */ /* 0x000ee20000000800 */
[-CC-:B------:R-:W-:Y:S01]  /*da20*/  FFMA.FTZ R176, R176, R11.reuse, -R214.reuse ;  /* 0x0000000bb0b07223 */ /* 0x180fe200000108d6 */
[-CC-:B------:R-:W-:Y:S01]  /*da30*/  FFMA.FTZ R169, R169, R11.reuse, -R214.reuse ;  /* 0x0000000ba9a97223 */ /* 0x180fe200000108d6 */
[----:B------:R-:W-:Y:S01]  /*da40*/  ISETP.LT.OR P2, PT, R227, 0x5a, P2 ;  /* 0x0000005ae300780c */ /* 0x000fe20001741670 */
[-CC-:B------:R-:W-:Y:S01]  /*da50*/  FFMA.FTZ R172, R172, R11.reuse, -R214.reuse ;  /* 0x0000000bacac7223 */ /* 0x180fe200000108d6 */
[-CC-:B------:R-:W-:Y:S01]  /*da60*/  FFMA.FTZ R173, R173, R11.reuse, -R214.reuse ;  /* 0x0000000badad7223 */ /* 0x180fe200000108d6 */
[----:B------:R-:W-:Y:S01]  /*da70*/  FFMA.FTZ R177, R177, R11, -R214 ;  /* 0x0000000bb1b17223 */ /* 0x000fe200000108d6 */
[----:B------:R-:W-:Y:S01]  /*da80*/  FSEL R199, R199, -INF , !P2 ;  /* 0xff800000c7c77808 */ /* 0x000fe20005000000 */
[----:B------:R-:W4:Y:S01]  /*da90*/  MUFU.EX2 R212, R212 ;  /* 0x000000d400d47308 */ /* 0x000f220000000800 */
[----:B--2---:R-:W-:Y:S01]  /*daa0*/  FFMA.FTZ R5, R3, R5, R152 ;  /* 0x0000000503057223 */ /* 0x004fe20000010098 */
[-CC-:B------:R-:W-:Y:S01]  /*dab0*/  FFMA.FTZ R180, R180, R11.reuse, -R214.reuse ;  /* 0x0000000bb4b47223 */ /* 0x180fe200000108d6 */
[-CC-:B------:R-:W-:Y:S01]  /*dac0*/  FFMA.FTZ R181, R181, R11.reuse, -R214.reuse ;  /* 0x0000000bb5b57223 */ /* 0x180fe200000108d6 */
[-CC-:B------:R-:W-:Y:S01]  /*dad0*/  FFMA.FTZ R184, R184, R11.reuse, -R214.reuse ;  /* 0x0000000bb8b87223 */ /* 0x180fe200000108d6 */
[-CC-:B------:R-:W-:Y:S01]  /*dae0*/  FFMA.FTZ R185, R185, R11.reuse, -R214.reuse ;  /* 0x0000000bb9b97223 */ /* 0x180fe200000108d6 */
[-CC-:B------:R-:W-:Y:S01]  /*daf0*/  FFMA.FTZ R188, R188, R11.reuse, -R214.reuse ;  /* 0x0000000bbcbc7223 */ /* 0x180fe200000108d6 */
[-CC-:B------:R-:W-:Y:S01]  /*db00*/  FFMA.FTZ R189, R189, R11.reuse, -R214.reuse ;  /* 0x0000000bbdbd7223 */ /* 0x180fe200000108d6 */
[----:B------:R-:W2:Y:S01]  /*db10*/  MUFU.EX2 R213, R213 ;  /* 0x000000d500d57308 */ /* 0x000ea20000000800 */
[C---:B---3--:R-:W-:Y:S01]  /*db20*/  FADD.FTZ R5, R153.reuse, R5 ;  /* 0x0000000599057221 */ /* 0x048fe20000010000 */
[----:B------:R-:W-:Y:S01]  /*db30*/  F2FP.BF16.F32.PACK_AB R152, R153, R152 ;  /* 0x000000989998723e */ /* 0x000fe200000010ff */
[-CC-:B------:R-:W-:Y:S01]  /*db40*/  FFMA.FTZ R192, R192, R11.reuse, -R214.reuse ;  /* 0x0000000bc0c07223 */ /* 0x180fe200000108d6 */
[----:B------:R-:W-:Y:S01]  /*db50*/  FMNMX.FTZ R153, R154, R10, !PT ;  /* 0x0000000a9a997209 */ /* 0x000fe20007810000 */
[-CC-:B------:R-:W-:Y:S01]  /*db60*/  FFMA.FTZ R193, R193, R11.reuse, -R214.reuse ;  /* 0x0000000bc1c17223 */ /* 0x180fe200000108d6 */
[-CC-:B------:R-:W-:Y:S01]  /*db70*/  FFMA.FTZ R196, R196, R11.reuse, -R214.reuse ;  /* 0x0000000bc4c47223 */ /* 0x180fe200000108d6 */
[----:B------:R-:W-:Y:S01]  /*db80*/  FFMA.FTZ R197, R197, R11, -R214 ;  /* 0x0000000bc5c57223 */ /* 0x000fe200000108d6 */
[----:B------:R-:W-:Y:S01]  /*db90*/  FMNMX.FTZ R153, R155, R153, !PT ;  /* 0x000000999b997209 */ /* 0x000fe20007810000 */
[----:B------:R-:W3:Y:S01]  /*dba0*/  MUFU.EX2 R160, R160 ;  /* 0x000000a000a07308 */ /* 0x000ee20000000800 */
[----:B----4-:R-:W-:Y:S01]  /*dbb0*/  FADD.FTZ R5, R212, R5 ;  /* 0x00000005d4057221 */ /* 0x010fe20000010000 */
[----:B------:R-:W-:Y:S01]  /*dbc0*/  FMUL.FTZ R24, R24, R3 ;  /* 0x0000000318187220 */ /* 0x000fe20000410000 */
[----:B------:R-:W-:Y:S01]  /*dbd0*/  FMNMX.FTZ R153, R158, R153, !PT ;  /* 0x000000999e997209 */ /* 0x000fe20007810000 */
[-C--:B------:R-:W-:Y:S01]  /*dbe0*/  FMUL.FTZ R25, R25, R3.reuse ;  /* 0x0000000319197220 */ /* 0x080fe20000410000 */
[-C--:B------:R-:W-:Y:S01]  /*dbf0*/  FMUL.FTZ R28, R28, R3.reuse ;  /* 0x000000031c1c7220 */ /* 0x080fe20000410000 */
[----:B------:R-:W-:Y:S01]  /*dc00*/  FMUL.FTZ R29, R29, R3 ;  /* 0x000000031d1d7220 */ /* 0x000fe20000410000 */
[----:B------:R-:W-:Y:S01]  /*dc10*/  FMNMX.FTZ R153, R159, R153, !PT ;  /* 0x000000999f997209 */ /* 0x000fe20007810000 */
[----:B------:R-:W4:Y:S01]  /*dc20*/  MUFU.EX2 R161, R161 ;  /* 0x000000a100a17308 */ /* 0x000f220000000800 */
[----:B--2---:R-:W-:Y:S01]  /*dc30*/  FADD.FTZ R5, R213, R5 ;  /* 0x00000005d5057221 */ /* 0x004fe20000010000 */
[----:B------:R-:W-:Y:S01]  /*dc40*/  FMUL.FTZ R32, R32, R3 ;  /* 0x0000000320207220 */ /* 0x000fe20000410000 */
[----:B------:R-:W-:Y:S01]  /*dc50*/  FMNMX.FTZ R153, R162, R153, !PT ;  /* 0x00000099a2997209 */ /* 0x000fe20007810000 */
[-C--:B------:R-:W-:Y:S01]  /*dc60*/  FMUL.FTZ R33, R33, R3.reuse ;  /* 0x0000000321217220 */ /* 0x080fe20000410000 */
[-C--:B------:R-:W-:Y:S01]  /*dc70*/  FMUL.FTZ R36, R36, R3.reuse ;  /* 0x0000000324247220 */ /* 0x080fe20000410000 */
[----:B------:R-:W-:Y:S01]  /*dc80*/  FMUL.FTZ R37, R37, R3 ;  /* 0x0000000325257220 */ /* 0x000fe20000410000 */
[----:B------:R-:W-:Y:S01]  /*dc90*/  FMNMX.FTZ R153, R163, R153, !PT ;  /* 0x00000099a3997209 */ /* 0x000fe20007810000 */
[----:B------:R-:W2:Y:S01]  /*dca0*/  MUFU.EX2 R164, R164 ;  /* 0x000000a400a47308 */ /* 0x000ea20000000800 */
[----:B---3--:R-:W-:Y:S01]  /*dcb0*/  FADD.FTZ R5, R160, R5 ;  /* 0x00000005a0057221 */ /* 0x008fe20000010000 */
[----:B------:R-:W-:Y:S01]  /*dcc0*/  FMUL.FTZ R40, R40, R3 ;  /* 0x0000000328287220 */ /* 0x000fe20000410000 */
[----:B------:R-:W-:Y:S01]  /*dcd0*/  FMNMX.FTZ R153, R166, R153, !PT ;  /* 0x00000099a6997209 */ /* 0x000fe20007810000 */
[-C--:B------:R-:W-:Y:S01]  /*dce0*/  FMUL.FTZ R41, R41, R3.reuse ;  /* 0x0000000329297220 */ /* 0x080fe20000410000 */
[-C--:B------:R-:W-:Y:S01]  /*dcf0*/  FMUL.FTZ R44, R44, R3.reuse ;  /* 0x000000032c2c7220 */ /* 0x080fe20000410000 */
[----:B------:R-:W-:Y:S01]  /*dd00*/  FMUL.FTZ R45, R45, R3 ;  /* 0x000000032d2d7220 */ /* 0x000fe20000410000 */
        /* <DEDUP_REMOVED lines=9> */
[----:B------:R4:W-:Y:S01]  /*dda0*/  MUFU.EX2 R214, R176 ;  /* 0x000000b000d67308 */ /* 0x0009e20000000800 */
        /* <DEDUP_REMOVED lines=16> */
[-C--:B------:R-:W-:Y:S01]  /*deb0*/  FMUL.FTZ R72, R72, R3.reuse ;  /* 0x0000000348487220 */ /* 0x080fe20000410000 */
[----:B------:R-:W-:Y:S01]  /*dec0*/  FMUL.FTZ R73, R73, R3 ;  /* 0x0000000349497220 */ /* 0x000fe20000410000 */
[----:B------:R-:W-:Y:S01]  /*ded0*/  FMNMX.FTZ R153, R182, R153, !PT ;  /* 0x00000099b6997209 */ /* 0x000fe20007810000 */
[-C--:B------:R-:W-:Y:S01]  /*dee0*/  FMUL.FTZ R76, R76, R3.reuse ;  /* 0x000000034c4c7220 */ /* 0x080fe20000410000 */
[-C--:B------:R-:W-:Y:S01]  /*def0*/  FMUL.FTZ R77, R77, R3.reuse ;  /* 0x000000034d4d7220 */ /* 0x080fe20000410000 */
[----:B------:R-:W-:Y:S01]  /*df00*/  FMUL.FTZ R80, R80, R3 ;  /* 0x0000000350507220 */ /* 0x000fe20000410000 */
[----:B------:R-:W-:Y:S01]  /*df10*/  FMNMX.FTZ R153, R183, R153, !PT ;  /* 0x00000099b7997209 */ /* 0x000fe20007810000 */
[----:B------:R-:W5:Y:S01]  /*df20*/  MUFU.EX2 R172, R172 ;  /* 0x000000ac00ac7308 */ /* 0x000f620000000800 */
[-C--:B------:R-:W-:Y:S01]  /*df30*/  FMUL.FTZ R81, R81, R3.reuse ;  /* 0x0000000351517220 */ /* 0x080fe20000410000 */
[----:B------:R-:W-:Y:S01]  /*df40*/  FMUL.FTZ R84, R84, R3 ;  /* 0x0000000354547220 */ /* 0x000fe20000410000 */
[----:B------:R-:W-:Y:S01]  /*df50*/  FMNMX.FTZ R153, R186, R153, !PT ;  /* 0x00000099ba997209 */ /* 0x000fe20007810000 */
[-C--:B------:R-:W-:Y:S01]  /*df60*/  FMUL.FTZ R85, R85, R3.reuse ;  /* 0x0000000355557220 */ /* 0x080fe20000410000 */
[-C--:B------:R-:W-:Y:S01]  /*df70*/  FMUL.FTZ R88, R88, R3.reuse ;  /* 0x0000000358587220 */ /* 0x080fe20000410000 */
[----:B------:R-:W-:Y:S01]  /*df80*/  FMUL.FTZ R89, R89, R3 ;  /* 0x0000000359597220 */ /* 0x000fe20000410000 */
[----:B------:R-:W-:Y:S01]  /*df90*/  FMNMX.FTZ R153, R187, R153, !PT ;  /* 0x00000099bb997209 */ /* 0x000fe20007810000 */
[----:B------:R-:W0:Y:S01]  /*dfa0*/  MUFU.EX2 R173, R173 ;  /* 0x000000ad00ad7308 */ /* 0x000e220000000800 */
[-C--:B------:R-:W-:Y:S01]  /*dfb0*/  FMUL.FTZ R92, R92, R3.reuse ;  /* 0x000000035c5c7220 */ /* 0x080fe20000410000 */
[----:B------:R-:W-:Y:S01]  /*dfc0*/  FMUL.FTZ R93, R93, R3 ;  /* 0x000000035d5d7220 */ /* 0x000fe20000410000 */
[----:B------:R-:W-:Y:S01]  /*dfd0*/  FMNMX.FTZ R153, R190, R153, !PT ;  /* 0x00000099be997209 */ /* 0x000fe20007810000 */
[-C--:B------:R-:W-:Y:S01]  /*dfe0*/  FMUL.FTZ R96, R96, R3.reuse ;  /* 0x0000000360607220 */ /* 0x080fe20000410000 */
[-C--:B------:R-:W-:Y:S01]  /*dff0*/  FMUL.FTZ R97, R97, R3.reuse ;  /* 0x0000000361617220 */ /* 0x080fe20000410000 */
[----:B------:R-:W-:Y:S01]  /*e000*/  FMUL.FTZ R100, R100, R3 ;  /* 0x0000000364647220 */ /* 0x000fe20000410000 */
[----:B------:R-:W-:Y:S01]  /*e010*/  FMNMX.FTZ R153, R191, R153, !PT ;  /* 0x00000099bf997209 */ /* 0x000fe20007810000 */
[----:B------:R-:W1:Y:S01]  /*e020*/  MUFU.EX2 R177, R177 ;  /* 0x000000b100b17308 */ /* 0x000e620000000800 */
        /* <DEDUP_REMOVED lines=17> */
[-C--:B------:R-:W-:Y:S01]  /*e140*/  FMUL.FTZ R124, R124, R3.reuse ;  /* 0x000000037c7c7220 */ /* 0x080fe20000410000 */
[-C--:B------:R-:W-:Y:S01]  /*e150*/  FMUL.FTZ R125, R125, R3.reuse ;  /* 0x000000037d7d7220 */ /* 0x080fe20000410000 */
[----:B------:R-:W4:Y:S01]  /*e160*/  SHFL.BFLY PT, R157, R153, 0x2, 0x1f ;  /* 0x0c401f00999d7f89 */ /* 0x000f2200000e0000 */
        /* <DEDUP_REMOVED lines=13> */
[----:B------:R-:W-:-:S06]  /*e240*/  FMUL.FTZ R149, R149, R3 ;  /* 0x0000000395957220 */ /* 0x000fcc0000410000 */
[----:B------:R-:W1:Y:S01]  /*e250*/  MUFU.EX2 R188, R188 ;  /* 0x000000bc00bc7308 */ /* 0x000e620000000800 */
[----:B----4-:R-:W-:-:S07]  /*e260*/  FMNMX.FTZ R153, R153, R157, !PT ;  /* 0x0000009d99997209 */ /* 0x010fce0007810000 */
[----:B------:R-:W4:Y:S01]  /*e270*/  MUFU.EX2 R189, R189 ;  /* 0x000000bd00bd7308 */ /* 0x000f220000000800 */
[----:B------:R-:W2:Y:S07]  /*e280*/  SHFL.BFLY PT, R157, R153, 0x1, 0x1f ;  /* 0x0c201f00999d7f89 */ /* 0x000eae00000e0000 */
[----:B------:R-:W4:Y:S08]  /*e290*/  MUFU.EX2 R192, R192 ;  /* 0x000000c000c07308 */ /* 0x000f300000000800 */
[----:B------:R-:W4:Y:S08]  /*e2a0*/  MUFU.EX2 R193, R193 ;  /* 0x000000c100c17308 */ /* 0x000f300000000800 */
[----:B------:R-:W4:Y:S01]  /*e2b0*/  MUFU.EX2 R196, R196 ;  /* 0x000000c400c47308 */ /* 0x000f220000000800 */
[----:B--2---:R-:W-:-:S04]  /*e2c0*/  FMNMX.FTZ R176, R153, R157, !PT ;  /* 0x0000009d99b07209 */ /* 0x004fc80007810000 */
[C---:B------:R-:W-:Y:S01]  /*e2d0*/  FSETP.NEU.FTZ.AND P2, PT, R176.reuse, -INF , PT ;  /* 0xff800000b000780b */ /* 0x040fe20003f5d000 */
[----:B------:R-:W-:-:S05]  /*e2e0*/  FMUL.FTZ R228, R176, R11 ;  /* 0x0000000bb0e47220 */ /* 0x000fca0000410000 */
[----:B------:R-:W-:-:S05]  /*e2f0*/  FSEL R228, R228, RZ, P2 ;  /* 0x000000ffe4e47208 */ /* 0x000fca0001000000 */
[-CC-:B------:R-:W-:Y:S01]  /*e300*/  FFMA.FTZ R231, R156, R11.reuse, -R228.reuse ;  /* 0x0000000b9ce77223 */ /* 0x180fe200000108e4 */
[----:B------:R-:W-:Y:S01]  /*e310*/  F2FP.BF16.F32.PACK_AB R156, R161, R160 ;  /* 0x000000a0a19c723e */ /* 0x000fe200000010ff */
[----:B------:R-:W-:Y:S01]  /*e320*/  FADD.FTZ R160, R168, R5 ;  /* 0x00000005a8a07221 */ /* 0x000fe20000010000 */
[-CC-:B------:R-:W-:Y:S01]  /*e330*/  FFMA.FTZ R227, R162, R11.reuse, -R228.reuse ;  /* 0x0000000ba2e37223 */ /* 0x180fe200000108e4 */
[-C--:B------:R-:W-:Y:S01]  /*e340*/  FFMA.FTZ R229, R158, R11.reuse, -R228 ;  /* 0x0000000b9ee57223 */ /* 0x080fe200000108e4 */
[----:B------:R-:W-:Y:S01]  /*e350*/  F2FP.BF16.F32.PACK_AB R158, R165, R164 ;  /* 0x000000a4a59e723e */ /* 0x000fe200000010ff */
[C---:B---3--:R-:W-:Y:S01]  /*e360*/  FADD.FTZ R5, R169.reuse, R160 ;  /* 0x000000a0a9057221 */ /* 0x048fe20000010000 */
[-CC-:B------:R-:W-:Y:S01]  /*e370*/  FFMA.FTZ R215, R166, R11.reuse, -R228.reuse ;  /* 0x0000000ba6d77223 */ /* 0x180fe200000108e4 */
[----:B------:R-:W-:Y:S01]  /*e380*/  F2FP.BF16.F32.PACK_AB R160, R169, R168 ;  /* 0x000000a8a9a0723e */ /* 0x000fe200000010ff */
[-CC-:B------:R-:W-:Y:S01]  /*e390*/  FFMA.FTZ R167, R167, R11.reuse, -R228.reuse ;  /* 0x0000000ba7a77223 */ /* 0x180fe200000108e4 */
[----:B-----5:R-:W-:Y:S01]  /*e3a0*/  FADD.FTZ R162, R172, R5 ;  /* 0x00000005aca27221 */ /* 0x020fe20000010000 */
[-CC-:B------:R-:W-:Y:S01]  /*e3b0*/  FFMA.FTZ R157, R170, R11.reuse, -R228.reuse ;  /* 0x0000000baa9d7223 */ /* 0x180fe200000108e4 */
[-CC-:B------:R-:W-:Y:S01]  /*e3c0*/  FFMA.FTZ R230, R154, R11.reuse, -R228.reuse ;  /* 0x0000000b9ae67223 */ /* 0x180fe200000108e4 */
[-C--:B------:R-:W-:Y:S01]  /*e3d0*/  FFMA.FTZ R155, R155, R11.reuse, -R228 ;  /* 0x0000000b9b9b7223 */ /* 0x080fe200000108e4 */
[----:B0-----:R-:W-:Y:S01]  /*e3e0*/  FADD.FTZ R5, R173, R162 ;  /* 0x000000a2ad057221 */ /* 0x001fe20000010000 */
[-CC-:B------:R-:W-:Y:S01]  /*e3f0*/  FFMA.FTZ R159, R159, R11.reuse, -R228.reuse ;  /* 0x0000000b9f9f7223 */ /* 0x180fe200000108e4 */
[----:B------:R-:W-:Y:S01]  /*e400*/  MUFU.EX2 R229, R229 ;  /* 0x000000e500e57308 */ /* 0x000fe20000000800 */
[-CC-:B------:R-:W-:Y:S01]  /*e410*/  FFMA.FTZ R163, R163, R11.reuse, -R228.reuse ;  /* 0x0000000ba3a37223 */ /* 0x180fe200000108e4 */
[----:B------:R-:W-:Y:S01]  /*e420*/  FADD.FTZ R164, R214, R5 ;  /* 0x00000005d6a47221 */ /* 0x000fe20000010000 */
[----:B------:R-:W-:Y:S01]  /*e430*/  F2FP.BF16.F32.PACK_AB R162, R173, R172 ;  /* 0x000000acada2723e */ /* 0x000fe200000010ff */
[-CC-:B------:R-:W-:Y:S01]  /*e440*/  FFMA.FTZ R171, R171, R11.reuse, -R228.reuse ;  /* 0x0000000babab7223 */ /* 0x180fe200000108e4 */
[-C--:B------:R-:W-:Y:S01]  /*e450*/  FFMA.FTZ R153, R174, R11.reuse, -R228 ;  /* 0x0000000bae997223 */ /* 0x080fe200000108e4 */
[C---:B-1----:R-:W-:Y:S01]  /*e460*/  FADD.FTZ R5, R177.reuse, R164 ;  /* 0x000000a4b1057221 */ /* 0x042fe20000010000 */
[----:B------:R-:W-:Y:S01]  /*e470*/  F2FP.BF16.F32.PACK_AB R164, R177, R214 ;  /* 0x000000d6b1a4723e */ /* 0x000fe200000010ff */
[----:B------:R-:W-:Y:S01]  /*e480*/  MUFU.EX2 R230, R230 ;  /* 0x000000e600e67308 */ /* 0x000fe20000000800 */
[-CC-:B------:R-:W-:Y:S01]  /*e490*/  FFMA.FTZ R175, R175, R11.reuse, -R228.reuse ;  /* 0x0000000bafaf7223 */ /* 0x180fe200000108e4 */
[----:B------:R-:W-:Y:S01]  /*e4a0*/  FADD.FTZ R166, R180, R5 ;  /* 0x00000005b4a67221 */ /* 0x000fe20000010000 */
[-CC-:B------:R-:W-:Y:S01]  /*e4b0*/  FFMA.FTZ R179, R179, R11.reuse, -R228.reuse ;  /* 0x0000000bb3b37223 */ /* 0x180fe200000108e4 */
[-CC-:B------:R-:W-:Y:S01]  /*e4c0*/  FFMA.FTZ R186, R186, R11.reuse, -R228.reuse ;  /* 0x0000000bbaba7223 */ /* 0x180fe200000108e4 */
[-C--:B------:R-:W-:Y:S01]  /*e4d0*/  FFMA.FTZ R182, R182, R11.reuse, -R228 ;  /* 0x0000000bb6b67223 */ /* 0x080fe200000108e4 */
[C---:B------:R-:W-:Y:S01]  /*e4e0*/  FADD.FTZ R5, R181.reuse, R166 ;  /* 0x000000a6b5057221 */ /* 0x040fe20000010000 */
        /* <DEDUP_REMOVED lines=9> */
[----:B------:R0:W-:Y:S01]  /*e580*/  MUFU.EX2 R180, R167 ;  /* 0x000000a700b47308 */ /* 0x0001e20000000800 */
[-CC-:B------:R-:W-:Y:S01]  /*e590*/  FFMA.FTZ R194, R194, R11.reuse, -R228.reuse ;  /* 0x0000000bc2c27223 */ /* 0x180fe200000108e4 */
[----:B------:R-:W-:Y:S01]  /*e5a0*/  FADD.FTZ R170, R188, R5 ;  /* 0x00000005bcaa7221 */ /* 0x000fe20000010000 */
[-CC-:B------:R-:W-:Y:S01]  /*e5b0*/  FFMA.FTZ R195, R195, R11.reuse, -R228.reuse ;  /* 0x0000000bc3c37223 */ /* 0x180fe200000108e4 */
[-CC-:B------:R-:W-:Y:S01]  /*e5c0*/  FFMA.FTZ R198, R198, R11.reuse, -R228.reuse ;  /* 0x0000000bc6c67223 */ /* 0x180fe200000108e4 */
[----:B------:R-:W-:Y:S01]  /*e5d0*/  FFMA.FTZ R199, R199, R11, -R228 ;  /* 0x0000000bc7c77223 */ /* 0x000fe200000108e4 */
[C---:B----4-:R-:W-:Y:S01]  /*e5e0*/  FADD.FTZ R5, R189.reuse, R170 ;  /* 0x000000aabd057221 */ /* 0x050fe20000010000 */
[----:B------:R-:W-:Y:S01]  /*e5f0*/  F2FP.BF16.F32.PACK_AB R170, R189, R188 ;  /* 0x000000bcbdaa723e */ /* 0x000fe200000010ff */
[----:B------:R-:W-:Y:S01]  /*e600*/  MUFU.EX2 R159, R159 ;  /* 0x0000009f009f7308 */ /* 0x000fe20000000800 */
[----:B0-----:R-:W-:Y:S01]  /*e610*/  FSEL R167, R176, RZ, P2 ;  /* 0x000000ffb0a77208 */ /* 0x001fe20001000000 */
[----:B------:R-:W-:Y:S01]  /*e620*/  FADD.FTZ R172, R192, R5 ;  /* 0x00000005c0ac7221 */ /* 0x000fe20000010000 */
[----:B------:R-:W-:-:S03]  /*e630*/  F2FP.BF16.F32.PACK_AB R154, R213, R212 ;  /* 0x000000d4d59a723e */ /* 0x000fc600000010ff */
[----:B------:R-:W-:Y:S01]  /*e640*/  FADD.FTZ R188, -R167, R10 ;  /* 0x0000000aa7bc7221 */ /* 0x000fe20000010100 */
[C---:B------:R-:W-:Y:S01]  /*e650*/  FADD.FTZ R5, R193.reuse, R172 ;  /* 0x000000acc1057221 */ /* 0x040fe20000010000 */
[----:B------:R-:W-:Y:S01]  /*e660*/  MUFU.EX2 R227, R227 ;  /* 0x000000e300e37308 */ /* 0x000fe20000000800 */
[----:B------:R-:W-:Y:S01]  /*e670*/  F2FP.BF16.F32.PACK_AB R172, R193, R192 ;  /* 0x000000c0c1ac723e */ /* 0x000fe200000010ff */
[----:B------:R-:W-:Y:S01]  /*e680*/  FMUL.FTZ R177, R188, R11 ;  /* 0x0000000bbcb17220 */ /* 0x000fe20000410000 */
[----:B------:R-:W-:-:S05]  /*e690*/  FADD.FTZ R5, R196, R5 ;  /* 0x00000005c4057221 */ /* 0x000fca0000010000 */
[----:B------:R-:W0:Y:S08]  /*e6a0*/  MUFU.EX2 R177, R177 ;  /* 0x000000b100b17308 */ /* 0x000e300000000800 */
[----:B------:R-:W1:Y:S08]  /*e6b0*/  MUFU.EX2 R163, R163 ;  /* 0x000000a300a37308 */ /* 0x000e700000000800 */
[----:B------:R-:W2:Y:S01]  /*e6c0*/  MUFU.EX2 R215, R215 ;  /* 0x000000d700d77308 */ /* 0x000ea20000000800 */
[----:B0-----:R-:W-:Y:S01]  /*e6d0*/  FFMA.FTZ R4, R177, R4, R230 ;  /* 0x00000004b1047223 */ /* 0x001fe200000100e6 */
[-C--:B------:R-:W-:Y:S01]  /*e6e0*/  FMUL.FTZ R26, R26, R177.reuse ;  /* 0x000000b11a1a7220 */ /* 0x080fe20000410000 */
[-C--:B------:R-:W-:Y:S01]  /*e6f0*/  FMUL.FTZ R27, R27, R177.reuse ;  /* 0x000000b11b1b7220 */ /* 0x080fe20000410000 */
[-C--:B------:R-:W-:Y:S01]  /*e700*/  FMUL.FTZ R30, R30, R177.reuse ;  /* 0x000000b11e1e7220 */ /* 0x080fe20000410000 */
[----:B------:R-:W-:Y:S01]  /*e710*/  FADD.FTZ R4, R155, R4 ;  /* 0x000000049b047221 */ /* 0x000fe20000010000 */
[-C--:B------:R-:W-:Y:S01]  /*e720*/  FMUL.FTZ R31, R31, R177.reuse ;  /* 0x000000b11f1f7220 */ /* 0x080fe20000410000 */
[-C--:B------:R-:W-:Y:S01]  /*e730*/  FMUL.FTZ R34, R34, R177.reuse ;  /* 0x000000b122227220 */ /* 0x080fe20000410000 */
[----:B------:R1:W0:Y:S01]  /*e740*/  MUFU.EX2 R161, R157 ;  /* 0x0000009d00a17308 */ /* 0x0002220000000800 */
[----:B------:R-:W-:Y:S01]  /*e750*/  FADD.FTZ R192, R229, R4 ;  /* 0x00000004e5c07221 */ /* 0x000fe20000010000 */
[-C--:B------:R-:W-:Y:S01]  /*e760*/  FMUL.FTZ R35, R35, R177.reuse ;  /* 0x000000b123237220 */ /* 0x080fe20000410000 */
[-C--:B------:R-:W-:Y:S01]  /*e770*/  FMUL.FTZ R38, R38, R177.reuse ;  /* 0x000000b126267220 */ /* 0x080fe20000410000 */
[-C--:B------:R-:W-:Y:S01]  /*e780*/  FMUL.FTZ R39, R39, R177.reuse ;  /* 0x000000b127277220 */ /* 0x080fe20000410000 */
[----:B------:R-:W-:Y:S01]  /*e790*/  FADD.FTZ R192, R159, R192 ;  /* 0x000000c09fc07221 */ /* 0x000fe20000010000 */
[-C--:B------:R-:W-:Y:S01]  /*e7a0*/  FMUL.FTZ R42, R42, R177.reuse ;  /* 0x000000b12a2a7220 */ /* 0x080fe20000410000 */
[----:B------:R-:W-:Y:S01]  /*e7b0*/  FMUL.FTZ R43, R43, R177 ;  /* 0x000000b12b2b7220 */ /* 0x000fe20000410000 */
[----:B------:R-:W3:Y:S01]  /*e7c0*/  MUFU.EX2 R184, R171 ;  /* 0x000000ab00b87308 */ /* 0x000ee20000000800 */
[----:B------:R-:W-:Y:S01]  /*e7d0*/  FADD.FTZ R192, R227, R192 ;  /* 0x000000c0e3c07221 */ /* 0x000fe20000010000 */
[----:B-1----:R-:W-:Y:S01]  /*e7e0*/  F2FP.BF16.F32.PACK_AB R157, R163, R227 ;  /* 0x000000e3a39d723e */ /* 0x002fe200000010ff */
[-C--:B------:R-:W-:Y:S01]  /*e7f0*/  FMUL.FTZ R46, R46, R177.reuse ;  /* 0x000000b12e2e7220 */ /* 0x080fe20000410000 */
[-C--:B------:R-:W-:Y:S01]  /*e800*/  FMUL.FTZ R47, R47, R177.reuse ;  /* 0x000000b12f2f7220 */ /* 0x080fe20000410000 */
[----:B------:R-:W-:Y:S01]  /*e810*/  FADD.FTZ R192, R163, R192 ;  /* 0x000000c0a3c07221 */ /* 0x000fe20000010000 */
        /* <DEDUP_REMOVED lines=15> */
[----:B------:R-:W-:Y:S01]  /*e910*/  FADD.FTZ R192, R180, R153 ;  /* 0x00000099b4c07221 */ /* 0x000fe20000010000 */
[-C--:B------:R-:W-:Y:S01]  /*e920*/  FMUL.FTZ R74, R74, R177.reuse ;  /* 0x000000b14a4a7220 */ /* 0x080fe20000410000 */
[----:B------:R-:W-:Y:S01]  /*e930*/  FMUL.FTZ R75, R75, R177 ;  /* 0x000000b14b4b7220 */ /* 0x000fe20000410000 */
[----:B------:R-:W-:Y:S01]  /*e940*/  MUFU.EX2 R231, R231 ;  /* 0x000000e700e77308 */ /* 0x000fe20000000800 */
[----:B0-----:R-:W-:Y:S01]  /*e950*/  FADD.FTZ R153, R161, R192 ;  /* 0x000000c0a1997221 */ /* 0x001fe20000010000 */
[----:B---3--:R-:W-:Y:S01]  /*e960*/  F2FP.BF16.F32.PACK_AB R161, R184, R161 ;  /* 0x000000a1b8a1723e */ /* 0x008fe200000010ff */
[-C--:B------:R-:W-:Y:S01]  /*e970*/  FMUL.FTZ R78, R78, R177.reuse ;  /* 0x000000b14e4e7220 */ /* 0x080fe20000410000 */
[-C--:B------:R-:W-:Y:S01]  /*e980*/  FMUL.FTZ R79, R79, R177.reuse ;  /* 0x000000b14f4f7220 */ /* 0x080fe20000410000 */
[-C--:B------:R-:W-:Y:S01]  /*e990*/  FMUL.FTZ R82, R82, R177.reuse ;  /* 0x000000b152527220 */ /* 0x080fe20000410000 */
[-C--:B------:R-:W-:Y:S01]  /*e9a0*/  FMUL.FTZ R83, R83, R177.reuse ;  /* 0x000000b153537220 */ /* 0x080fe20000410000 */
[----:B------:R-:W-:Y:S01]  /*e9b0*/  FMUL.FTZ R86, R86, R177 ;  /* 0x000000b156567220 */ /* 0x000fe20000410000 */
[----:B------:R-:W0:Y:S01]  /*e9c0*/  MUFU.EX2 R188, R179 ;  /* 0x000000b300bc7308 */ /* 0x000e220000000800 */
[----:B-1----:R-:W-:Y:S01]  /*e9d0*/  F2FP.BF16.F32.PACK_AB R163, R10, R165 ;  /* 0x000000a50aa3723e */ /* 0x002fe200000010ff */
        /* <DEDUP_REMOVED lines=18> */
[----:B------:R-:W-:Y:S01]  /*eb00*/  FMUL.FTZ R118, R118, R177 ;  /* 0x000000b176767220 */ /* 0x000fe20000410000 */
[----:B------:R-:W-:Y:S01]  /*eb10*/  FADD.FTZ R153, R165, R186 ;  /* 0x000000baa5997221 */ /* 0x000fe20000010000 */
[----:B0-----:R-:W-:Y:S01]  /*eb20*/  F2FP.BF16.F32.PACK_AB R165, R188, R231 ;  /* 0x000000e7bca5723e */ /* 0x001fe200000010ff */
        /* <DEDUP_REMOVED lines=17> */
[----:B------:R3:W4:Y:S01]  /*ec40*/  MUFU.EX2 R171, R190 ;  /* 0x000000be00ab7308 */ /* 0x0007220000000800 */
[-C--:B------:R-:W-:Y:S01]  /*ec50*/  FMUL.FTZ R146, R146, R177.reuse ;  /* 0x000000b192927220 */ /* 0x080fe20000410000 */
[-C--:B------:R-:W-:Y:S01]  /*ec60*/  FMUL.FTZ R147, R147, R177.reuse ;  /* 0x000000b193937220 */ /* 0x080fe20000410000 */
[-C--:B------:R-:W-:Y:S01]  /*ec70*/  FMUL.FTZ R150, R150, R177.reuse ;  /* 0x000000b196967220 */ /* 0x080fe20000410000 */
[----:B------:R-:W-:-:S04]  /*ec80*/  FMUL.FTZ R151, R151, R177 ;  /* 0x000000b197977220 */ /* 0x000fc80000410000 */
[----:B------:R-:W5:Y:S01]  /*ec90*/  MUFU.EX2 R186, R191 ;  /* 0x000000bf00ba7308 */ /* 0x000f620000000800 */
[----:B---3--:R-:W-:Y:S01]  /*eca0*/  FADD.FTZ R190, R188, R153 ;  /* 0x00000099bcbe7221 */ /* 0x008fe20000010000 */
[----:B------:R-:W-:Y:S02]  /*ecb0*/  F2FP.BF16.F32.PACK_AB R153, R155, R230 ;  /* 0x000000e69b99723e */ /* 0x000fe400000010ff */
[----:B------:R-:W-:Y:S01]  /*ecc0*/  F2FP.BF16.F32.PACK_AB R155, R159, R229 ;  /* 0x000000e59f9b723e */ /* 0x000fe200000010ff */
[----:B--2---:R-:W-:Y:S01]  /*ecd0*/  FADD.FTZ R3, R167, R190 ;  /* 0x000000bea7037221 */ /* 0x004fe20000010000 */
[----:B------:R-:W-:Y:S02]  /*ece0*/  F2FP.BF16.F32.PACK_AB R159, R180, R215 ;  /* 0x000000d7b49f723e */ /* 0x000fe400000010ff */
[----:B------:R2:W3:Y:S01]  /*ecf0*/  MUFU.EX2 R173, R194 ;  /* 0x000000c200ad7308 */ /* 0x0004e20000000800 */
[C---:B0-----:R-:W-:Y:S01]  /*ed00*/  FADD.FTZ R192, R4.reuse, R3 ;  /* 0x0000000304c07221 */ /* 0x041fe20000010000 */
[----:B------:R-:W-:-:S03]  /*ed10*/  F2FP.BF16.F32.PACK_AB R167, R4, R167 ;  /* 0x000000a704a7723e */ /* 0x000fc600000010ff */
[----:B------:R-:W-:Y:S01]  /*ed20*/  FADD.FTZ R3, R169, R192 ;  /* 0x000000c0a9037221 */ /* 0x000fe20000010000 */
[C---:B-1----:R-:W-:Y:S02]  /*ed30*/  F2FP.BF16.F32.PACK_AB R169, R182.reuse, R169 ;  /* 0x000000a9b6a9723e */ /* 0x042fe400000010ff */
[----:B------:R-:W0:Y:S01]  /*ed40*/  MUFU.EX2 R190, R195 ;  /* 0x000000c300be7308 */ /* 0x000e220000000800 */
[----:B------:R-:W-:-:S04]  /*ed50*/  FADD.FTZ R192, R182, R3 ;  /* 0x00000003b6c07221 */ /* 0x000fc80000010000 */
[----:B----4-:R-:W-:Y:S01]  /*ed60*/  FADD.FTZ R3, R171, R192 ;  /* 0x000000c0ab037221 */ /* 0x010fe20000010000 */
[C---:B-----5:R-:W-:Y:S02]  /*ed70*/  F2FP.BF16.F32.PACK_AB R171, R186.reuse, R171 ;  /* 0x000000abbaab723e */ /* 0x060fe400000010ff */
[----:B------:R-:W1:Y:S01]  /*ed80*/  MUFU.EX2 R175, R198 ;  /* 0x000000c600af7308 */ /* 0x000e620000000800 */
[----:B--2---:R-:W-:-:S04]  /*ed90*/  FADD.FTZ R194, R186, R3 ;  /* 0x00000003bac27221 */ /* 0x004fc80000010000 */
[----:B---3--:R-:W-:-:S03]  /*eda0*/  FADD.FTZ R3, R173, R194 ;  /* 0x000000c2ad037221 */ /* 0x008fc60000010000 */
[----:B------:R-:W2:Y:S01]  /*edb0*/  MUFU.EX2 R174, R197 ;  /* 0x000000c500ae7308 */ /* 0x000ea20000000800 */
[C---:B0-----:R-:W-:Y:S01]  /*edc0*/  FADD.FTZ R180, R190.reuse, R3 ;  /* 0x00000003beb47221 */ /* 0x041fe20000010000 */
[----:B------:R-:W-:-:S06]  /*edd0*/  F2FP.BF16.F32.PACK_AB R173, R190, R173 ;  /* 0x000000adbead723e */ /* 0x000fcc00000010ff */
[----:B------:R-:W0:Y:S01]  /*ede0*/  MUFU.EX2 R192, R199 ;  /* 0x000000c700c07308 */ /* 0x000e220000000800 */
[----:B-1----:R-:W-:Y:S01]  /*edf0*/  FADD.FTZ R3, R175, R180 ;  /* 0x000000b4af037221 */ /* 0x002fe20000010000 */
[C---:B--2---:R-:W-:Y:S01]  /*ee00*/  FADD.FTZ R5, R174.reuse, R5 ;  /* 0x00000005ae057221 */ /* 0x044fe20000010000 */
[----:B------:R-:W-:Y:S02]  /*ee10*/  F2FP.BF16.F32.PACK_AB R174, R174, R196 ;  /* 0x000000c4aeae723e */ /* 0x000fe400000010ff */
[C---:B0-----:R-:W-:Y:S01]  /*ee20*/  FADD.FTZ R4, R192.reuse, R3 ;  /* 0x00000003c0047221 */ /* 0x041fe20000010000 */
[----:B------:R-:W-:Y:S01]  /*ee30*/  F2FP.BF16.F32.PACK_AB R175, R192, R175 ;  /* 0x000000afc0af723e */ /* 0x000fe200000010ff */
[----:B------:R-:W-:Y:S06]  /*ee40*/  @!P0 BRA `(.L_x_2145) ;  /* 0x0000000000048947 */ /* 0x000fec0003800000 */
[----:B------:R-:W-:Y:S01]  /*ee50*/  BPT.TRAP 0x1 ;  /* 0x000000040000795c */ /* 0x000fe20000300000 */
.L_x_2145:
[----:B------:R0:W1:Y:S01]  /*ee60*/  SYNCS.PHASECHK.TRANS64.TRYWAIT P2, [R209+URZ+0x22850], R210 ;  /* 0x022850d2d10075a7 */ /* 0x000062000804017f */
[----:B------:R-:W-:Y:S05]  /*ee70*/  @!P0 BRA `(.L_x_2146) ;  /* 0x0000000000048947 */ /* 0x000fea0003800000 */
[----:B------:R-:W-:Y:S01]  /*ee80*/  BPT.TRAP 0x1 ;  /* 0x000000040000795c */ /* 0x000fe20000300000 */
.L_x_2146:
[----:B------:R-:W-:Y:S04]  /*ee90*/  BSSY B0, `(.L_x_2147) ;  /* 0x0000004000007945 */ /* 0x000fe80003800000 */
[----:B-1----:R-:W-:Y:S05]  /*eea0*/  @P2 BRA `(.L_x_2148) ;  /* 0x0000000000082947 */ /* 0x002fea0003800000 */
[----:B------:R-:W1:Y:S02]  /*eeb0*/  SYNCS.PHASECHK.TRANS64.TRYWAIT P2, [R209+URZ+0x22850], R210 ;  /* 0x022850d2d10075a7 */ /* 0x000e64000804017f */
[----:B-1----:R-:W-:Y:S05]  /*eec0*/  @!P2 BRA `(.L_x_2149) ;  /* 0x000000f80058a947 */ /* 0x002fea0003800000 */
.L_x_2148:
[----:B------:R-:W-:Y:S05]  /*eed0*/  BSYNC B0 ;  /* 0x0000000000007941 */ /* 0x000fea0003800000 */
.L_x_2147:
[----:B------:R-:W2:Y:S01]  /*eee0*/  S2R R3, SR_TID.X ;  /* 0x0000000000037919 */ /* 0x000ea20000002100 */
[----:B------:R-:W-:Y:S05]  /*eef0*/  WARPSYNC.ALL ;  /* 0x0000000000007948 */ /* 0x000fea0003800000 */
[----:B------:R-:W-:Y:S01]  /*ef00*/  IMAD R180, R16, 0xc00, R204 ;  /* 0x00000c0010b47824 */ /* 0x000fe200078e02cc */
[----:B------:R-:W-:Y:S01]  /*ef10*/  ISETP.GT.AND P2, PT, R7, R218, PT ;  /* 0x000000da0700720c */ /* 0x000fe20003f44270 */
[----:B------:R-:W-:Y:S02]  /*ef20*/  IMAD.MOV.U32 R181, RZ, RZ, 0x40000040 ;  /* 0x40000040ffb57424 */ /* 0x000fe400078e00ff */
[----:B01----:R-:W-:Y:S01]  /*ef30*/  @!P1 VIADD R209, R209, 0x22860 ;  /* 0x00022860d1d19836 */ /* 0x003fe20000000000 */
[----:B------:R-:W-:Y:S01]  /*ef40*/  R2UR UR6, R180 ;  /* 0x00000000b40672ca */ /* 0x000fe200000e0000 */
[----:B------:R-:W-:Y:S01]  /*ef50*/  VIADD R7, R7, 0xffffffff ;  /* 0xffffffff07077836 */ /* 0x000fe20000000000 */
[----:B------:R-:W-:Y:S01]  /*ef60*/  R2UR UR7, R181 ;  /* 0x00000000b50772ca */ /* 0x000fe200000e0000 */
[----:B------:R-:W-:Y:S01]  /*ef70*/  IMAD.MOV.U32 R181, RZ, RZ, 0x40000040 ;  /* 0x40000040ffb57424 */ /* 0x000fe200078e00ff */
[----:B------:R-:W-:Y:S01]  /*ef80*/  @!P1 PRMT R209, RZ, 0x654, R209 ;  /* 0x00000654ffd19816 */ /* 0x000fe200000000d1 */
[----:B------:R-:W-:Y:S01]  /*ef90*/  IMAD.MOV.U32 R10, RZ, RZ, R176 ;  /* 0x000000ffff0a7224 */ /* 0x000fe200078e00b0 */
[----:B--2---:R-:W-:-:S05]  /*efa0*/  SHF.R.U32.HI R3, RZ, 0x7, R3 ;  /* 0x00000007ff037819 */ /* 0x004fca0000011603 */
[----:B------:R-:W-:-:S05]  /*efb0*/  VIADD R3, R3, 0x8 ;  /* 0x0000000803037836 */ /* 0x000fca0000000000 */
[----:B------:R0:W-:Y:S02]  /*efc0*/  BAR.SYNC.DEFER_BLOCKING R3, 0x100 ;  /* 0x000400030000751d */ /* 0x0001e40000010000 */
[----:B0-----:R-:W-:-:S04]  /*efd0*/  IMAD.MOV.U32 R3, RZ, RZ, R178 ;  /* 0x000000ffff037224 */ /* 0x001fc800078e00b2 */
        /* <DEDUP_REMOVED lines=43> */
[----:B------:R-:W-:Y:S02]  /*f290*/  IMAD.MOV.U32 R10, RZ, RZ, R176 ;  /* 0x000000ffff0a7224 */ /* 0x000fe400078e00b0 */
[----:B------:R-:W-:-:S07]  /*f2a0*/  IMAD.MOV.U32 R3, RZ, RZ, R178 ;  /* 0x000000ffff037224 */ /* 0x000fce00078e00b2 */
.L_x_2132:
[----:B------:R-:W1:Y:S01]  /*f2b0*/  LDC R217, c[0x0][0x9e4] ;  /* 0x00027900ffd97b82 */ /* 0x000e620000000800 */
[----:B------:R-:W-:Y:S02]  /*f2c0*/  IADD3 R152, R202, 0x80, -R203 ;  /* 0x00000080ca987810 */ /* 0x000fe40007ffe8cb */
[----:B------:R-:W-:-:S03]  /*f2d0*/  LOP3.LUT R2, R2, 0xffefffff, RZ, 0xc0, !PT ;  /* 0xffefffff02027812 */ /* 0x000fc600078ec0ff */
[----:B------:R-:W-:-:S04]  /*f2e0*/  IMAD R153, R205, 0x80, R152 ;  /* 0x00000080cd997824 */ /* 0x000fc800078e0298 */
[----:B------:R-:W-:Y:S01]  /*f2f0*/  IMAD.IADD R206, R153, 0x1, -R206 ;  /* 0x0000000199ce7824 */ /* 0x000fe200078e0ace */
[----:B-1----:R-:W-:-:S13]  /*f300*/  ISETP.GE.AND P2, PT, R217, 0x1, PT ;  /* 0x00000001d900780c */ /* 0x002fda0003f46270 */
[----:B------:R-:W-:Y:S01]  /*f310*/  @P2 LOP3.LUT R2, R2, 0x100000, RZ, 0xfc, !PT ;  /* 0x0010000002022812 */ /* 0x000fe200078efcff */
[----:B------:R-:W-:Y:S06]  /*f320*/  @!P2 BRA `(.L_x_2151) ;  /* 0x000000000048a947 */ /* 0x000fec0003800000 */
[----:B------:R-:W-:Y:S01]  /*f330*/  IMAD.MOV.U32 R154, RZ, RZ, R153 ;  /* 0x000000ffff9a7224 */ /* 0x000fe200078e0099 */
[----:B------:R-:W-:Y:S04]  /*f340*/  BSSY B0, `(.L_x_2152) ;  /* 0x000000e000007945 */ /* 0x000fe80003800000 */
        /* <DEDUP_REMOVED lines=9> */
.L_x_2153:
[----:B------:R-:W-:-:S13]  /*f3e0*/  ISETP.NE.AND P2, PT, R217, 0x1, PT ;  /* 0x00000001d900780c */ /* 0x000fda0003f45270 */
[----:B------:R-:W1:Y:S02]  /*f3f0*/  @P2 LDC.64 R152, c[0x0][0x9e8] ;  /* 0x00027a00ff982b82 */ /* 0x000e640000000a00 */
[----:B-1----:R-:W-:-:S05]  /*f400*/  @P2 IMAD.HI.U32 R152, R154, R152, RZ ;  /* 0x000000989a982227 */ /* 0x002fca00078e00ff */
[----:B------:R-:W-:-:S07]  /*f410*/  @P2 SHF.R.U32.HI R154, RZ, R153, R152 ;  /* 0x00000099ff9a2219 */ /* 0x000fce0000011698 */
.L_x_2154:
[----:B------:R-:W-:Y:S05]  /*f420*/  BSYNC B0 ;  /* 0x0000000000007941 */ /* 0x000fea0003800000 */
.L_x_2152:
[----:B------:R-:W-:-:S05]  /*f430*/  IMAD R153, R154, R217, RZ ;  /* 0x000000d99a997224 */ /* 0x000fca00078e02ff */
[----:B------:R-:W-:-:S07]  /*f440*/  VIMNMX R206, R206, R153, !PT ;  /* 0x00000099cece7248 */ /* 0x000fce0007fe0100 */
.L_x_2151:
[----:B------:R-:W-:-:S04]  /*f450*/  VIADD R206, R206, 0x5f ;  /* 0x0000005fcece7836 */ /* 0x000fc80000000000 */
[----:B------:R-:W-:-:S05]  /*f460*/  IMAD.HI R206, R206, 0x2aaaaaab, RZ ;  /* 0x2aaaaaabcece7827 */ /* 0x000fca00078e02ff */
[----:B------:R-:W-:-:S04]  /*f470*/  SHF.R.U32.HI R153, RZ, 0x1f, R206 ;  /* 0x0000001fff997819 */ /* 0x000fc800000116ce */
[----:B------:R-:W-:-:S04]  /*f480*/  LEA.HI.SX32 R153, R206, R153, 0x1c ;  /* 0x00000099ce997211 */ /* 0x000fc800078fe2ff */
[----:B------:R-:W-:-:S04]  /*f490*/  VIMNMX R205, R222, R153, !PT ;  /* 0x00000099decd7248 */ /* 0x000fc80007fe0100 */
[----:B------:R-:W-:-:S13]  /*f4a0*/  ISETP.GE.AND P2, PT, R7, R205, PT ;  /* 0x000000cd0700720c */ /* 0x000fda0003f46270 */
[----:B------:R-:W-:Y:S05]  /*f4b0*/  @!P2 BRA `(.L_x_2155) ;  /* 0x0000001c00bca947 */ /* 0x000fea0003800000 */
[----:B0-----:R-:W-:Y:S02]  /*f4c0*/  IMAD.MOV.U32 R209, RZ, RZ, R10 ;  /* 0x000000ffffd17224 */ /* 0x001fe400078e000a */
[----:B------:R-:W-:Y:S02]  /*f4d0*/  IMAD.MOV.U32 R210, RZ, RZ, R3 ;  /* 0x000000ffffd27224 */ /* 0x000fe400078e0003 */
[----:B------:R-:W-:-:S07]  /*f4e0*/  IMAD.MOV.U32 R208, RZ, RZ, R7 ;  /* 0x000000ffffd07224 */ /* 0x000fce00078e0007 */
.L_x_2165:
[----:B------:R-:W-:Y:S01]  /*f4f0*/  VIADD R16, R16, 0x1 ;  /* 0x0000000110107836 */ /* 0x000fe20000000000 */
[----:B------:R-:W-:Y:S05]  /*f500*/  YIELD ;  /* 0x0000000000007946 */ /* 0x000fea0003800000 */
[----:B------:R-:W-:Y:S01]  /*f510*/  ISETP.NE.AND P3, PT, R16, 0x2, PT ;  /* 0x000000021000780c */ /* 0x000fe20003f65270 */
[----:B------:R-:W-:Y:S02]  /*f520*/  IMAD.MOV.U32 R6, RZ, RZ, R208 ;  /* 0x000000ffff067224 */ /* 0x000fe400078e00d0 */
[----:B------:R-:W-:Y:S01]  /*f530*/  VIADD R208, R208, 0xffffffff ;  /* 0xffffffffd0d07836 */ /* 0x000fe20000000000 */
[----:B------:R-:W-:-:S02]  /*f540*/  SEL R3, RZ, 0x1, P3 ;  /* 0x00000001ff037807 */ /* 0x000fc40001800000 */
[----:B------:R-:W-:Y:S02]  /*f550*/  ISETP.GT.AND P2, PT, R6, R205, PT ;  /* 0x000000cd0600720c */ /* 0x000fe40003f44270 */
[----:B------:R-:W-:Y:S02]  /*f560*/  LOP3.LUT R22, R22, R3, RZ, 0x3c, !PT ;  /* 0x0000000316167212 */ /* 0x000fe400078e3cff */
[----:B------:R-:W-:Y:S01]  /*f570*/  SEL R16, R16, RZ, P3 ;  /* 0x000000ff10107207 */ /* 0x000fe20001800000 */
[----:B0-----:R-:W-:Y:S08]  /*f580*/  @!P0 BRA `(.L_x_2156) ;  /* 0x0000000000048947 */ /* 0x001ff00003800000 */
[----:B------:R-:W-:Y:S01]  /*f590*/  BPT.TRAP 0x1 ;  /* 0x000000040000795c */ /* 0x000fe20000300000 */
.L_x_2156:
[----:B------:R-:W-:Y:S01]  /*f5a0*/  IMAD R206, R16, 0x8, R17 ;  /* 0x0000000810ce7824 */ /* 0x000fe200078e0211 */
[----:B------:R-:W-:-:S04]  /*f5b0*/  SHF.L.U32 R7, R22, 0x1f, RZ ;  /* 0x0000001f16077819 */ /* 0x000fc800000006ff */
[----:B------:R0:W1:Y:S01]  /*f5c0*/  SYNCS.PHASECHK.TRANS64.TRYWAIT P3, [R206+URZ+0x22830], R7 ;  /* 0x02283007ce0075a7 */ /* 0x000062000806017f */
[----:B------:R-:W-:Y:S05]  /*f5d0*/  @!P0 BRA `(.L_x_2157) ;  /* 0x0000000000048947 */ /* 0x000fea0003800000 */
[----:B------:R-:W-:Y:S01]  /*f5e0*/  BPT.TRAP 0x1 ;  /* 0x000000040000795c */ /* 0x000fe20000300000 */
.L_x_2157:
[----:B------:R-:W-:Y:S02]  /*f5f0*/  IMAD R10, R16, 0x300, R207 ;  /* 0x00000300100a7824 */ /* 0x000fe400078e02cf */
[----:B------:R-:W-:Y:S01]  /*f600*/  IMAD.MOV.U32 R11, RZ, RZ, 0x40000040 ;  /* 0x40000040ff0b7424 */ /* 0x000fe200078e00ff */
[----:B-1----:R-:W-:Y:S06]  /*f610*/  @P3 BRA `(.L_x_2158) ;  /* 0x0000000000083947 */ /* 0x002fec0003800000 */
[----:B------:R-:W1:Y:S02]  /*f620*/  SYNCS.PHASECHK.TRANS64.TRYWAIT P3, [R206+URZ+0x22830], R7 ;  /* 0x02283007ce0075a7 */ /* 0x000e64000806017f */
[----:B-1----:R-:W-:Y:S05]  /*f630*/  @!P3 BRA `(.L_x_2159) ;  /* 0x000000f00090b947 */ /* 0x002fea0003800000 */
.L_x_2158:
        /* <DEDUP_REMOVED lines=17> */
[----:B------:R-:W-:-:S02]  /*f750*/  R2UR UR5, R21 ;  /* 0x00000000150572ca */ /* 0x000fc400000e0000 */
[----:B--2---:R-:W-:Y:S01]  /*f760*/  SHF.R.U32.HI R218, RZ, 0x7, R218 ;  /* 0x00000007ffda7819 */ /* 0x004fe200000116da */
[----:B------:R-:W-:Y:S02]  /*f770*/  WARPGROUP.DEPBAR.LE gsb0, 0x0 ;  /* 0x00008000000079c5 */ /* 0x000fe40000010000 */
[----:B------:R-:W-:-:S08]  /*f780*/  WARPGROUP.ARRIVE ;  /* 0x00000000000079c5 */ /* 0x000fd00000000000 */
        /* <DEDUP_REMOVED lines=9> */
[----:B------:R-:W-:Y:S01]  /*f820*/  R2UR UR7, R11 ;  /* 0x000000000b0772ca */ /* 0x000fe200000e0000 */
[----:B------:R-:W-:Y:S01]  /*f830*/  IMAD.U32 R11, RZ, RZ, UR44 ;  /* 0x0000002cff0b7e24 */ /* 0x000fe2000f8e00ff */
        /* <DEDUP_REMOVED lines=54> */
[----:B------:R-:W2:Y:S02]  /*fba0*/  SHFL.BFLY PT, R3, R212, 0x2, 0x1f ;  /* 0x0c401f00d4037f89 */ /* 0x000ea400000e0000 */
[----:B--2---:R-:W-:Y:S02]  /*fbb0*/  FMNMX.FTZ R213, R212, R3, !PT ;  /* 0x00000003d4d57209 */ /* 0x004fe40007810000 */
[----:B------:R-:W2:Y:S04]  /*fbc0*/  SHFL.BFLY PT, R212, R10, 0x2, 0x1f ;  /* 0x0c401f000ad47f89 */ /* 0x000ea800000e0000 */
[----:B------:R-:W3:Y:S01]  /*fbd0*/  SHFL.BFLY PT, R6, R213, 0x1, 0x1f ;  /* 0x0c201f00d5067f89 */ /* 0x000ee200000e0000 */
[----:B--2---:R-:W-:Y:S02]  /*fbe0*/  FMNMX.FTZ R10, R10, R212, !PT ;  /* 0x000000d40a0a7209 */ /* 0x004fe40007810000 */
[----:B---3--:R-:W-:-:S03]  /*fbf0*/  FMNMX.FTZ R3, R213, R6, !PT ;  /* 0x00000006d5037209 */ /* 0x008fc60007810000 */
[----:B------:R-:W2:Y:S02]  /*fc00*/  SHFL.BFLY PT, R212, R10, 0x1, 0x1f ;  /* 0x0c201f000ad47f89 */ /* 0x000ea400000e0000 */
[----:B------:R-:W-:-:S04]  /*fc10*/  FADD.FTZ R6, -R3, R210 ;  /* 0x000000d203067221 */ /* 0x000fc80000010100 */
[-C--:B------:R-:W-:Y:S01]  /*fc20*/  FMUL.FTZ R210, R6, R11.reuse ;  /* 0x0000000b06d27220 */ /* 0x080fe20000410000 */
[----:B------:R-:W-:-:S04]  /*fc30*/  FMUL.FTZ R6, R3, R11 ;  /* 0x0000000b03067220 */ /* 0x000fc80000410000 */
        /* <DEDUP_REMOVED lines=11> */
[----:B--2---:R-:W-:Y:S01]  /*fcf0*/  FMNMX.FTZ R10, R10, R212, !PT ;  /* 0x000000d40a0a7209 */ /* 0x004fe20007810000 */
        /* <DEDUP_REMOVED lines=13> */
[----:B------:R-:W-:Y:S01]  /*fdd0*/  FADD.FTZ R6, -R10, R209 ;  /* 0x000000d10a067221 */ /* 0x000fe20000010100 */
[----:B------:R-:W2:Y:S03]  /*fde0*/  MUFU.EX2 R210, R210 ;  /* 0x000000d200d27308 */ /* 0x000ea60000000800 */
[-C--:B------:R-:W-:Y:S01]  /*fdf0*/  FMUL.FTZ R197, R6, R11.reuse ;  /* 0x0000000b06c57220 */ /* 0x080fe20000410000 */
[----:B------:R-:W-:-:S04]  /*fe00*/  FMUL.FTZ R6, R10, R11 ;  /* 0x0000000b0a067220 */ /* 0x000fc80000410000 */
        /* <DEDUP_REMOVED lines=18> */
[----:B------:R-:W3:Y:S01]  /*ff30*/  MUFU.EX2 R212, R212 ;  /* 0x000000d400d47308 */ /* 0x000ee20000000800 */
[-CC-:B------:R-:W-:Y:S01]  /*ff40*/  FFMA.FTZ R191, R191, R11.reuse, -R6.reuse ;  /* 0x0000000bbfbf7223 */ /* 0x180fe20000010806 */
[-CC-:B------:R-:W-:Y:S01]  /*ff50*/  FFMA.FTZ R194, R194, R11.reuse, -R6.reuse ;  /* 0x0000000bc2c27223 */ /* 0x180fe20000010806 */
[-CC-:B------:R-:W-:Y:S01]  /*ff60*/  FFMA.FTZ R195, R195, R11.reuse, -R6.reuse ;  /* 0x0000000bc3c37223 */ /* 0x180fe20000010806 */
[-CC-:B------:R-:W-:Y:S01]  /*ff70*/  FFMA.FTZ R198, R198, R11.reuse, -R6.reuse ;  /* 0x0000000bc6c67223 */ /* 0x180fe20000010806 */
[-C--:B------:R-:W-:Y:S01]  /*ff80*/  FFMA.FTZ R199, R199, R11.reuse, -R6 ;  /* 0x0000000bc7c77223 */ /* 0x080fe20000010806 */
[-C--:B--2---:R-:W-:Y:S01]  /*ff90*/  FMUL.FTZ R24, R24, R210.reuse ;  /* 0x000000d218187220 */ /* 0x084fe20000410000 */
        /* <DEDUP_REMOVED lines=9> */
[----:B------:R-:W2:Y:S01]  /*10030*/  MUFU.EX2 R155, R155 ;  /* 0x0000009b009b7308 */ /* 0x000ea20000000800 */
[----:B---3--:R-:W-:Y:S01]  /*10040*/  FFMA.FTZ R4, R197, R4, R212 ;  /* 0x00000004c5047223 */ /* 0x008fe200000100d4 */
        /* <DEDUP_REMOVED lines=23> */
[-CC-:B---3--:R-:W-:Y:S01]  /*101c0*/  FFMA.FTZ R214, R162, R11.reuse, -R6.reuse ;  /* 0x0000000ba2d67223 */ /* 0x188fe20000010806 */
[----:B------:R-:W-:Y:S01]  /*101d0*/  FFMA.FTZ R162, R182, R11, -R6 ;  /* 0x0000000bb6a27223 */ /* 0x000fe20000010806 */
[----:B------:R-:W-:Y:S01]  /*101e0*/  FFMA.FTZ R182, R210, R5, R152 ;  /* 0x00000005d2b67223 */ /* 0x000fe20000010098 */
[----:B------:R-:W-:Y:S01]  /*101f0*/  F2FP.BF16.F32.PACK_AB R152, R153, R152 ;  /* 0x000000989998723e */ /* 0x000fe200000010ff */
[-C--:B------:R-:W-:Y:S01]  /*10200*/  FMUL.FTZ R80, R80, R210.reuse ;  /* 0x000000d250507220 */ /* 0x080fe20000410000 */
[-C--:B------:R-:W-:Y:S01]  /*10210*/  FMUL.FTZ R81, R81, R210.reuse ;  /* 0x000000d251517220 */ /* 0x080fe20000410000 */
[----:B------:R-:W-:Y:S01]  /*10220*/  FADD.FTZ R5, R153, R182 ;  /* 0x000000b699057221 */ /* 0x000fe20000010000 */
[----:B------:R3:W-:Y:S01]  /*10230*/  MUFU.EX2 R167, R166 ;  /* 0x000000a600a77308 */ /* 0x0007e20000000800 */
        /* <DEDUP_REMOVED lines=8> */
[----:B---3--:R-:W-:Y:S01]  /*102c0*/  FFMA.FTZ R166, R175, R11, -R6 ;  /* 0x0000000bafa67223 */ /* 0x008fe20000010806 */
[----:B------:R-:W-:-:S02]  /*102d0*/  @!P1 VIADD R6, R206, 0x22840 ;  /* 0x00022840ce069836 */ /* 0x000fc40000000000 */
[----:B--2---:R-:W-:Y:S01]  /*102e0*/  FADD.FTZ R4, R213, R4 ;  /* 0x00000004d5047221 */ /* 0x004fe20000010000 */
[-C--:B------:R-:W-:Y:S01]  /*102f0*/  FMUL.FTZ R97, R97, R210.reuse ;  /* 0x000000d261617220 */ /* 0x080fe20000410000 */
        /* <DEDUP_REMOVED lines=28> */
[----:B---3--:R-:W-:Y:S01]  /*104c0*/  @!P1 PRMT R170, RZ, 0x654, R6 ;  /* 0x00000654ffaa9816 */ /* 0x008fe20000000006 */
[-C--:B------:R-:W-:Y:S01]  /*104d0*/  FMUL.FTZ R145, R145, R210.reuse ;  /* 0x000000d291917220 */ /* 0x080fe20000410000 */
[----:B------:R-:W-:Y:S01]  /*104e0*/  IADD3 R6, -R218, 0xb, RZ ;  /* 0x0000000bda067810 */ /* 0x000fe20007ffe1ff */
[-C--:B------:R-:W-:Y:S01]  /*104f0*/  FMUL.FTZ R148, R148, R210.reuse ;  /* 0x000000d294947220 */ /* 0x080fe20000410000 */
[----:B------:R-:W-:Y:S01]  /*10500*/  FMUL.FTZ R149, R149, R210 ;  /* 0x000000d295957220 */ /* 0x000fe20000410000 */
[-C--:B------:R-:W-:Y:S01]  /*10510*/  FMUL.FTZ R26, R26, R197.reuse ;  /* 0x000000c51a1a7220 */ /* 0x080fe20000410000 */
[-C--:B------:R-:W-:Y:S01]  /*10520*/  FMUL.FTZ R27, R27, R197.reuse ;  /* 0x000000c51b1b7220 */ /* 0x080fe20000410000 */
[----:B------:R-:W-:Y:S01]  /*10530*/  MUFU.EX2 R161, R161 ;  /* 0x000000a100a17308 */ /* 0x000fe20000000800 */
[----:B------:R3:W-:Y:S06]  /*10540*/  BAR.ARV R6, 0x100 ;  /* 0x000400060000751d */ /* 0x0007ec0000002000 */
[----:B------:R4:W-:Y:S01]  /*10550*/  @!P1 SYNCS.ARRIVE.TRANS64.RED.A1T0 RZ, [R170+URZ], RZ ;  /* 0x000000ffaaff99a7 */ /* 0x0009e2000810043f */
[----:B------:R-:W5:Y:S01]  /*10560*/  MUFU.EX2 R163, R163 ;  /* 0x000000a300a37308 */ /* 0x000f620000000800 */
[----:B--2---:R-:W-:Y:S01]  /*10570*/  FADD.FTZ R4, R214, R153 ;  /* 0x00000099d6047221 */ /* 0x004fe20000010000 */
[-C--:B------:R-:W-:Y:S01]  /*10580*/  FMUL.FTZ R30, R30, R197.reuse ;  /* 0x000000c51e1e7220 */ /* 0x080fe20000410000 */
[-C--:B------:R-:W-:Y:S01]  /*10590*/  FMUL.FTZ R31, R31, R197.reuse ;  /* 0x000000c51f1f7220 */ /* 0x080fe20000410000 */
[-C--:B------:R-:W-:Y:S01]  /*105a0*/  FMUL.FTZ R34, R34, R197.reuse ;  /* 0x000000c522227220 */ /* 0x080fe20000410000 */
[-C--:B------:R-:W-:Y:S01]  /*105b0*/  FMUL.FTZ R35, R35, R197.reuse ;  /* 0x000000c523237220 */ /* 0x080fe20000410000 */
[-C--:B------:R-:W-:Y:S01]  /*105c0*/  FMUL.FTZ R38, R38, R197.reuse ;  /* 0x000000c526267220 */ /* 0x080fe20000410000 */
[----:B----4-:R-:W-:Y:S01]  /*105d0*/  FADD.FTZ R170, R156, R5 ;  /* 0x000000059caa7221 */ /* 0x010fe20000010000 */
[----:B------:R-:W2:Y:S01]  /*105e0*/  MUFU.EX2 R164, R164 ;  /* 0x000000a400a47308 */ /* 0x000ea20000000800 */
[-C--:B------:R-:W-:Y:S01]  /*105f0*/  FMUL.FTZ R39, R39, R197.reuse ;  /* 0x000000c527277220 */ /* 0x080fe20000410000 */
[-C--:B------:R-:W-:Y:S01]  /*10600*/  FMUL.FTZ R42, R42, R197.reuse ;  /* 0x000000c52a2a7220 */ /* 0x080fe20000410000 */
[----:B------:R-:W-:Y:S01]  /*10610*/  FADD.FTZ R5, R157, R170 ;  /* 0x000000aa9d057221 */ /* 0x000fe20000010000 */
[-C--:B------:R-:W-:Y:S01]  /*10620*/  FMUL.FTZ R43, R43, R197.reuse ;  /* 0x000000c52b2b7220 */ /* 0x080fe20000410000 */
[-C--:B------:R-:W-:Y:S01]  /*10630*/  FMUL.FTZ R46, R46, R197.reuse ;  /* 0x000000c52e2e7220 */ /* 0x080fe20000410000 */
[-C--:B------:R-:W-:Y:S01]  /*10640*/  FMUL.FTZ R47, R47, R197.reuse ;  /* 0x000000c52f2f7220 */ /* 0x080fe20000410000 */
[----:B------:R-:W-:Y:S01]  /*10650*/  FADD.FTZ R170, R160, R5 ;  /* 0x00000005a0aa7221 */ /* 0x000fe20000010000 */
[----:B------:R-:W4:Y:S01]  /*10660*/  MUFU.EX2 R165, R165 ;  /* 0x000000a500a57308 */ /* 0x000f220000000800 */
[----:B-----5:R-:W-:Y:S01]  /*10670*/  FADD.FTZ R4, R163, R4 ;  /* 0x00000004a3047221 */ /* 0x020fe20000010000 */
[-C--:B------:R-:W-:Y:S01]  /*10680*/  FMUL.FTZ R50, R50, R197.reuse ;  /* 0x000000c532327220 */ /* 0x080fe20000410000 */
[----:B------:R-:W-:Y:S01]  /*10690*/  FADD.FTZ R5, R161, R170 ;  /* 0x000000aaa1057221 */ /* 0x000fe20000010000 */
[-C--:B------:R-:W-:Y:S01]  /*106a0*/  FMUL.FTZ R51, R51, R197.reuse ;  /* 0x000000c533337220 */ /* 0x080fe20000410000 */
[----:B------:R-:W-:Y:S01]  /*106b0*/  FADD.FTZ R4, R167, R4 ;  /* 0x00000004a7047221 */ /* 0x000fe20000010000 */
[-C--:B------:R-:W-:Y:S01]  /*106c0*/  FMUL.FTZ R54, R54, R197.reuse ;  /* 0x000000c536367220 */ /* 0x080fe20000410000 */
[-C--:B------:R-:W-:Y:S01]  /*106d0*/  FMUL.FTZ R55, R55, R197.reuse ;  /* 0x000000c537377220 */ /* 0x080fe20000410000 */
[----:B------:R-:W5:Y:S01]  /*106e0*/  MUFU.EX2 R171, R216 ;  /* 0x000000d800ab7308 */ /* 0x000f620000000800 */
        /* <DEDUP_REMOVED lines=8> */
[----:B----4-:R-:W-:Y:S01]  /*10770*/  FADD.FTZ R5, R165, R170 ;  /* 0x000000aaa5057221 */ /* 0x010fe20000010000 */
[-C--:B------:R-:W-:Y:S01]  /*10780*/  FMUL.FTZ R70, R70, R197.reuse ;  /* 0x000000c546467220 */ /* 0x080fe20000410000 */
[-C--:B------:R-:W-:Y:S01]  /*10790*/  FMUL.FTZ R71, R71, R197.reuse ;  /* 0x000000c547477220 */ /* 0x080fe20000410000 */
[-C--:B------:R-:W-:Y:S01]  /*107a0*/  FMUL.FTZ R74, R74, R197.reuse ;  /* 0x000000c54a4a7220 */ /* 0x080fe20000410000 */
[-C--:B------:R-:W-:Y:S01]  /*107b0*/  FMUL.FTZ R75, R75, R197.reuse ;  /* 0x000000c54b4b7220 */ /* 0x080fe20000410000 */
[-C--:B------:R-:W-:Y:S01]  /*107c0*/  FMUL.FTZ R78, R78, R197.reuse ;  /* 0x000000c54e4e7220 */ /* 0x080fe20000410000 */
[-C--:B------:R-:W-:Y:S01]  /*107d0*/  FMUL.FTZ R79, R79, R197.reuse ;  /* 0x000000c54f4f7220 */ /* 0x080fe20000410000 */
[----:B------:R-:W-:Y:S01]  /*107e0*/  MUFU.EX2 R169, R169 ;  /* 0x000000a900a97308 */ /* 0x000fe20000000800 */
[----:B-----5:R-:W-:Y:S01]  /*107f0*/  FADD.FTZ R153, R171, R4 ;  /* 0x00000004ab997221 */ /* 0x020fe20000010000 */
[-C--:B------:R-:W-:Y:S01]  /*10800*/  FMUL.FTZ R82, R82, R197.reuse ;  /* 0x000000c552527220 */ /* 0x080fe20000410000 */
        /* <DEDUP_REMOVED lines=42> */
[----:B------:R-:W-:-:S03]  /*10ab0*/  FMUL.FTZ R151, R151, R197 ;  /* 0x000000c597977220 */ /* 0x000fc60000410000 */
[----:B------:R4:W5:Y:S08]  /*10ac0*/  MUFU.EX2 R210, R154 ;  /* 0x0000009a00d27308 */ /* 0x0009700000000800 */
[----:B------:R-:W-:Y:S01]  /*10ad0*/  MUFU.EX2 R176, R176 ;  /* 0x000000b000b07308 */ /* 0x000fe20000000800 */
[----:B----4-:R-:W-:Y:S01]  /*10ae0*/  F2FP.BF16.F32.PACK_AB R154, R157, R156 ;  /* 0x0000009c9d9a723e */ /* 0x010fe200000010ff */
[----:B--2---:R-:W-:Y:S01]  /*10af0*/  FADD.FTZ R153, R182, R153 ;  /* 0x00000099b6997221 */ /* 0x004fe20000010000 */
[----:B------:R-:W-:Y:S01]  /*10b00*/  F2FP.BF16.F32.PACK_AB R156, R161, R160 ;  /* 0x000000a0a19c723e */ /* 0x000fe200000010ff */
[----:B------:R-:W-:Y:S01]  /*10b10*/  FADD.FTZ R160, R168, R5 ;  /* 0x00000005a8a07221 */ /* 0x000fe20000010000 */
[----:B------:R-:W-:-:S02]  /*10b20*/  F2FP.BF16.F32.PACK_AB R157, R163, R214 ;  /* 0x000000d6a39d723e */ /* 0x000fc400000010ff */
[----:B------:R-:W-:Y:S01]  /*10b30*/  F2FP.BF16.F32.PACK_AB R163, R182, R175 ;  /* 0x000000afb6a3723e */ /* 0x000fe200000010ff */
[----:B------:R-:W-:Y:S01]  /*10b40*/  MUFU.EX2 R177, R177 ;  /* 0x000000b100b17308 */ /* 0x000fe20000000800 */
[C---:B------:R-:W-:Y:S01]  /*10b50*/  FADD.FTZ R5, R169.reuse, R160 ;  /* 0x000000a0a9057221 */ /* 0x040fe20000010000 */
[----:B------:R-:W-:Y:S01]  /*10b60*/  F2FP.BF16.F32.PACK_AB R160, R169, R168 ;  /* 0x000000a8a9a0723e */ /* 0x000fe200000010ff */
[----:B-----5:R-:W-:Y:S01]  /*10b70*/  FADD.FTZ R4, R210, R153 ;  /* 0x00000099d2047221 */ /* 0x020fe20000010000 */
[----:B------:R-:W-:-:S04]  /*10b80*/  F2FP.BF16.F32.PACK_AB R161, R179, R178 ;  /* 0x000000b2b3a1723e */ /* 0x000fc800000010ff */
[----:B------:R2:W4:Y:S08]  /*10b90*/  MUFU.EX2 R215, R158 ;  /* 0x0000009e00d77308 */ /* 0x0005300000000800 */
[----:B------:R-:W5:Y:S01]  /*10ba0*/  MUFU.EX2 R180, R180 ;  /* 0x000000b400b47308 */ /* 0x000f620000000800 */
[----:B--2---:R-:W-:Y:S01]  /*10bb0*/  F2FP.BF16.F32.PACK_AB R158, R165, R164 ;  /* 0x000000a4a59e723e */ /* 0x004fe200000010ff */
[----:B------:R-:W-:-:S04]  /*10bc0*/  FADD.FTZ R164, R172, R5 ;  /* 0x00000005aca47221 */ /* 0x000fc80000010000 */
[----:B------:R-:W-:Y:S02]  /*10bd0*/  FADD.FTZ R5, R173, R164 ;  /* 0x000000a4ad057221 */ /* 0x000fe40000010000 */
[----:B------:R2:W0:Y:S01]  /*10be0*/  MUFU.EX2 R216, R162 ;  /* 0x000000a200d87308 */ /* 0x0004220000000800 */
[C---:B----4-:R-:W-:Y:S01]  /*10bf0*/  FADD.FTZ R153, R215.reuse, R4 ;  /* 0x00000004d7997221 */ /* 0x050fe20000010000 */
[----:B------:R-:W-:Y:S01]  /*10c00*/  FADD.FTZ R164, R176, R5 ;  /* 0x00000005b0a47221 */ /* 0x000fe20000010000 */
[----:B------:R-:W-:-:S03]  /*10c10*/  F2FP.BF16.F32.PACK_AB R165, R215, R210 ;  /* 0x000000d2d7a5723e */ /* 0x000fc600000010ff */
[C---:B------:R-:W-:Y:S01]  /*10c20*/  FADD.FTZ R5, R177.reuse, R164 ;  /* 0x000000a4b1057221 */ /* 0x040fe20000010000 */
[----:B------:R-:W-:Y:S01]  /*10c30*/  F2FP.BF16.F32.PACK_AB R164, R177, R176 ;  /* 0x000000b0b1a4723e */ /* 0x000fe200000010ff */
[----:B------:R-:W4:Y:S01]  /*10c40*/  MUFU.EX2 R181, R181 ;  /* 0x000000b500b57308 */ /* 0x000f220000000800 */
[----:B--2---:R-:W-:Y:S01]  /*10c50*/  F2FP.BF16.F32.PACK_AB R162, R173, R172 ;  /* 0x000000acada2723e */ /* 0x004fe200000010ff */
[----:B-----5:R-:W-:-:S06]  /*10c60*/  FADD.FTZ R166, R180, R5 ;  /* 0x00000005b4a67221 */ /* 0x020fcc0000010000 */
[----:B------:R-:W2:Y:S01]  /*10c70*/  MUFU.EX2 R183, R183 ;  /* 0x000000b700b77308 */ /* 0x000ea20000000800 */
[----:B0-----:R-:W-:-:S07]  /*10c80*/  FADD.FTZ R4, R216, R153 ;  /* 0x00000099d8047221 */ /* 0x001fce0000010000 */
[----:B------:R-:W0:Y:S01]  /*10c90*/  MUFU.EX2 R184, R184 ;  /* 0x000000b800b87308 */ /* 0x000e220000000800 */
[C---:B----4-:R-:W-:Y:S01]  /*10ca0*/  FADD.FTZ R5, R181.reuse, R166 ;  /* 0x000000a6b5057221 */ /* 0x050fe20000010000 */
[----:B------:R-:W-:-:S06]  /*10cb0*/  F2FP.BF16.F32.PACK_AB R166, R181, R180 ;  /* 0x000000b4b5a6723e */ /* 0x000fcc00000010ff */
[----:B------:R-:W4:Y:S01]  /*10cc0*/  MUFU.EX2 R169, R186 ;  /* 0x000000ba00a97308 */ /* 0x000f220000000800 */
[----:B--2---:R-:W-:-:S07]  /*10cd0*/  FADD.FTZ R4, R183, R4 ;  /* 0x00000004b7047221 */ /* 0x004fce0000010000 */
[----:B------:R-:W2:Y:S01]  /*10ce0*/  MUFU.EX2 R185, R185 ;  /* 0x000000b900b97308 */ /* 0x000ea20000000800 */
[----:B0-----:R-:W-:-:S07]  /*10cf0*/  FADD.FTZ R168, R184, R5 ;  /* 0x00000005b8a87221 */ /* 0x001fce0000010000 */
[----:B------:R-:W0:Y:S01]  /*10d00*/  MUFU.EX2 R187, R187 ;  /* 0x000000bb00bb7308 */ /* 0x000e220000000800 */
[----:B----4-:R-:W-:-:S07]  /*10d10*/  FADD.FTZ R4, R169, R4 ;  /* 0x00000004a9047221 */ /* 0x010fce0000010000 */
[----:B------:R-:W4:Y:S01]  /*10d20*/  MUFU.EX2 R188, R188 ;  /* 0x000000bc00bc7308 */ /* 0x000f220000000800 */
[C---:B--2---:R-:W-:Y:S01]  /*10d30*/  FADD.FTZ R5, R185.reuse, R168 ;  /* 0x000000a8b9057221 */ /* 0x044fe20000010000 */
[----:B------:R-:W-:-:S06]  /*10d40*/  F2FP.BF16.F32.PACK_AB R168, R185, R184 ;  /* 0x000000b8b9a8723e */ /* 0x000fcc00000010ff */
[----:B------:R-:W2:Y:S01]  /*10d50*/  MUFU.EX2 R190, R190 ;  /* 0x000000be00be7308 */ /* 0x000ea20000000800 */
[C---:B0-----:R-:W-:Y:S01]  /*10d60*/  FADD.FTZ R153, R187.reuse, R4 ;  /* 0x00000004bb997221 */ /* 0x041fe20000010000 */
[----:B------:R-:W-:-:S06]  /*10d70*/  F2FP.BF16.F32.PACK_AB R169, R187, R169 ;  /* 0x000000a9bba9723e */ /* 0x000fcc00000010ff */
[----:B------:R-:W0:Y:S01]  /*10d80*/  MUFU.EX2 R189, R189 ;  /* 0x000000bd00bd7308 */ /* 0x000e220000000800 */
[----:B----4-:R-:W-:-:S07]  /*10d90*/  FADD.FTZ R170, R188, R5 ;  /* 0x00000005bcaa7221 */ /* 0x010fce0000010000 */
[----:B------:R-:W4:Y:S01]  /*10da0*/  MUFU.EX2 R191, R191 ;  /* 0x000000bf00bf7308 */ /* 0x000f220000000800 */
        /* <DEDUP_REMOVED lines=9> */
[----:B----4-:R-:W-:-:S07]  /*10e40*/  FADD.FTZ R4, R191, R4 ;  /* 0x00000004bf047221 */ /* 0x010fce0000010000 */
[----:B------:R-:W4:Y:S01]  /*10e50*/  MUFU.EX2 R193, R193 ;  /* 0x000000c100c17308 */ /* 0x000f220000000800 */
[----:B--2---:R-:W-:-:S07]  /*10e60*/  FADD.FTZ R172, R192, R5 ;  /* 0x00000005c0ac7221 */ /* 0x004fce0000010000 */
[----:B------:R-:W2:Y:S01]  /*10e70*/  MUFU.EX2 R195, R195 ;  /* 0x000000c300c37308 */ /* 0x000ea20000000800 */
[----:B0-----:R-:W-:-:S07]  /*10e80*/  FADD.FTZ R4, R173, R4 ;  /* 0x00000004ad047221 */ /* 0x001fce0000010000 */
[----:B------:R-:W0:Y:S01]  /*10e90*/  MUFU.EX2 R196, R196 ;  /* 0x000000c400c47308 */ /* 0x000e220000000800 */
[C---:B----4-:R-:W-:Y:S01]  /*10ea0*/  FADD.FTZ R5, R193.reuse, R172 ;  /* 0x000000acc1057221 */ /* 0x050fe20000010000 */
[----:B------:R-:W-:-:S06]  /*10eb0*/  F2FP.BF16.F32.PACK_AB R172, R193, R192 ;  /* 0x000000c0c1ac723e */ /* 0x000fcc00000010ff */
[----:B------:R-:W4:Y:S01]  /*10ec0*/  MUFU.EX2 R198, R198 ;  /* 0x000000c600c67308 */ /* 0x000f220000000800 */
[C---:B--2---:R-:W-:Y:S01]  /*10ed0*/  FADD.FTZ R171, R195.reuse, R4 ;  /* 0x00000004c3ab7221 */ /* 0x044fe20000010000 */
[----:B------:R-:W-:-:S06]  /*10ee0*/  F2FP.BF16.F32.PACK_AB R173, R195, R173 ;  /* 0x000000adc3ad723e */ /* 0x000fcc00000010ff */
[----:B------:R-:W2:Y:S01]  /*10ef0*/  MUFU.EX2 R199, R199 ;  /* 0x000000c700c77308 */ /* 0x000ea20000000800 */
[----:B0-----:R-:W-:-:S04]  /*10f00*/  FADD.FTZ R174, R196, R5 ;  /* 0x00000005c4ae7221 */ /* 0x001fc80000010000 */
[C---:B------:R-:W-:Y:S01]  /*10f10*/  FADD.FTZ R5, R209.reuse, R174 ;  /* 0x000000aed1057221 */ /* 0x040fe20000010000 */
[----:B------:R-:W-:Y:S01]  /*10f20*/  F2FP.BF16.F32.PACK_AB R174, R209, R196 ;  /* 0x000000c4d1ae723e */ /* 0x000fe200000010ff */
[----:B----4-:R-:W-:Y:S01]  /*10f30*/  FADD.FTZ R4, R198, R171 ;  /* 0x000000abc6047221 */ /* 0x010fe20000010000 */
[----:B------:R-:W-:-:S03]  /*10f40*/  F2FP.BF16.F32.PACK_AB R171, R191, R190 ;  /* 0x000000bebfab723e */ /* 0x000fc600000010ff */
[C---:B--2---:R-:W-:Y:S01]  /*10f50*/  FADD.FTZ R4, R199.reuse, R4 ;  /* 0x00000004c7047221 */ /* 0x044fe20000010000 */
[----:B------:R-:W-:Y:S01]  /*10f60*/  F2FP.BF16.F32.PACK_AB R175, R199, R198 ;  /* 0x000000c6c7af723e */ /* 0x000fe200000010ff */
[----:B---3--:R-:W-:Y:S06]  /*10f70*/  @!P0 BRA `(.L_x_2160) ;  /* 0x0000000000048947 */ /* 0x008fec0003800000 */
[----:B------:R-:W-:Y:S01]  /*10f80*/  BPT.TRAP 0x1 ;  /* 0x000000040000795c */ /* 0x000fe20000300000 */
.L_x_2160:
[----:B------:R0:W2:Y:S01]  /*10f90*/  SYNCS.PHASECHK.TRANS64.TRYWAIT P3, [R206+URZ+0x22850], R7 ;  /* 0x02285007ce0075a7 */ /* 0x0000a2000806017f */
[----:B------:R-:W-:Y:S05]  /*10fa0*/  @!P0 BRA `(.L_x_2161) ;  /* 0x0000000000048947 */ /* 0x000fea0003800000 */
[----:B------:R-:W-:Y:S01]  /*10fb0*/  BPT.TRAP 0x1 ;  /* 0x000000040000795c */ /* 0x000fe20000300000 */
.L_x_2161:
[----:B------:R-:W-:Y:S04]  /*10fc0*/  BSSY B0, `(.L_x_2162) ;  /* 0x0000004000007945 */ /* 0x000fe80003800000 */
[----:B--2---:R-:W-:Y:S05]  /*10fd0*/  @P3 BRA `(.L_x_2163) ;  /* 0x0000000000083947 */ /* 0x004fea0003800000 */
[----:B------:R-:W2:Y:S02]  /*10fe0*/  SYNCS.PHASECHK.TRANS64.TRYWAIT P3, [R206+URZ+0x22850], R7 ;  /* 0x02285007ce0075a7 */ /* 0x000ea4000806017f */
[----:B--2---:R-:W-:Y:S05]  /*10ff0*/  @!P3 BRA `(.L_x_2164) ;  /* 0x000000d80034b947 */ /* 0x004fea0003800000 */
.L_x_2163:
[----:B------:R-:W-:Y:S05]  /*11000*/  BSYNC B0 ;  /* 0x0000000000007941 */ /* 0x000fea0003800000 */
.L_x_2162:
[----:B------:R-:W3:Y:S01]  /*11010*/  S2R R178, SR_TID.X ;  /* 0x0000000000b27919 */ /* 0x000ee20000002100 */
[----:B------:R-:W-:Y:S05]  /*11020*/  WARPSYNC.ALL ;  /* 0x0000000000007948 */ /* 0x000fea0003800000 */
[----:B------:R-:W-:Y:S02]  /*11030*/  IMAD R176, R16, 0xc00, R204 ;  /* 0x00000c0010b07824 */ /* 0x000fe400078e02cc */
[----:B------:R-:W-:Y:S02]  /*11040*/  IMAD.MOV.U32 R177, RZ, RZ, 0x40000040 ;  /* 0x40000040ffb17424 */ /* 0x000fe400078e00ff */
[----:B012---:R-:W-:Y:S01]  /*11050*/  @!P1 VIADD R206, R206, 0x22860 ;  /* 0x00022860cece9836 */ /* 0x007fe20000000000 */
[----:B------:R-:W-:Y:S01]  /*11060*/  R2UR UR6, R176 ;  /* 0x00000000b00672ca */ /* 0x000fe200000e0000 */
[----:B------:R-:W-:Y:S01]  /*11070*/  IMAD.MOV.U32 R209, RZ, RZ, R10 ;  /* 0x000000ffffd17224 */ /* 0x000fe200078e000a */
[----:B------:R-:W-:Y:S01]  /*11080*/  R2UR UR7, R177 ;  /* 0x00000000b10772ca */ /* 0x000fe200000e0000 */
[----:B------:R-:W-:Y:S01]  /*11090*/  IMAD.MOV.U32 R177, RZ, RZ, 0x40000040 ;  /* 0x40000040ffb17424 */ /* 0x000fe200078e00ff */
[----:B------:R-:W-:Y:S01]  /*110a0*/  @!P1 PRMT R206, RZ, 0x654, R206 ;  /* 0x00000654ffce9816 */ /* 0x000fe200000000ce */
[----:B------:R-:W-:Y:S01]  /*110b0*/  IMAD.MOV.U32 R210, RZ, RZ, R3 ;  /* 0x000000ffffd27224 */ /* 0x000fe200078e0003 */
        /* <DEDUP_REMOVED lines=46> */
[----:B0-----:R-:W-:-:S07]  /*113a0*/  IMAD.MOV.U32 R7, RZ, RZ, R208 ;  /* 0x000000ffff077224 */ /* 0x001fce00078e00d0 */
.L_x_2155:
[----:B------:R-:W-:-:S13]  /*113b0*/  ISETP.GE.AND P2, PT, R7, R222, PT ;  /* 0x000000de0700720c */ /* 0x000fda0003f46270 */
[----:B------:R-:W-:Y:S05]  /*113c0*/  @!P2 BRA `(.L_x_2166) ;  /* 0x000000300054a947 */ /* 0x000fea0003800000 */
[----:B------:R-:W-:Y:S02]  /*113d0*/  VIADD R208, R0, 0x8 ;  /* 0x0000000800d07836 */ /* 0x000fe40000000000 */
[----:B0-----:R-:W-:Y:S02]  /*113e0*/  IMAD.MOV.U32 R209, RZ, RZ, R10 ;  /* 0x000000ffffd17224 */ /* 0x001fe400078e000a */
[----:B------:R-:W-:Y:S01]  /*113f0*/  IMAD.MOV.U32 R210, RZ, RZ, R3 ;  /* 0x000000ffffd27224 */ /* 0x000fe200078e0003 */
[----:B------:R-:W-:-:S07]  /*11400*/  IADD3 R208, R208, R202, -R203 ;  /* 0x000000cad0d07210 */ /* 0x000fce0007ffe8cb */
.L_x_2184:
[----:B------:R-:W-:Y:S01]  /*11410*/  VIADD R16, R16, 0x1 ;  /* 0x0000000110107836 */ /* 0x000fe20000000000 */
[----:B------:R-:W-:Y:S05]  /*11420*/  YIELD ;  /* 0x0000000000007946 */ /* 0x000fea0003800000 */
[----:B------:R-:W-:-:S04]  /*11430*/  ISETP.NE.AND P2, PT, R16, 0x2, PT ;  /* 0x000000021000780c */ /* 0x000fc80003f45270 */
[----:B------:R-:W-:Y:S02]  /*11440*/  SEL R3, RZ, 0x1, P2 ;  /* 0x00000001ff037807 */ /* 0x000fe40001000000 */
[----:B------:R-:W-:Y:S02]  /*11450*/  SEL R16, R16, RZ, P2 ;  /* 0x000000ff10107207 */ /* 0x000fe40001000000 */
[----:B------:R-:W-:Y:S01]  /*11460*/  LOP3.LUT R22, R22, R3, RZ, 0x3c, !PT ;  /* 0x0000000316167212 */ /* 0x000fe200078e3cff */
[----:B-1----:R-:W-:Y:S06]  /*11470*/  @!P0 BRA `(.L_x_2167) ;  /* 0x0000000000048947 */ /* 0x002fec0003800000 */
[----:B------:R-:W-:Y:S01]  /*11480*/  BPT.TRAP 0x1 ;  /* 0x000000040000795c */ /* 0x000fe20000300000 */
.L_x_2167:
[----:B------:R-:W-:Y:S01]  /*11490*/  IMAD R206, R16, 0x8, R17 ;  /* 0x0000000810ce7824 */ /* 0x000fe200078e0211 */
[----:B------:R-:W-:-:S04]  /*114a0*/  SHF.L.U32 R205, R22, 0x1f, RZ ;  /* 0x0000001f16cd7819 */ /* 0x000fc800000006ff */
[----:B------:R0:W1:Y:S01]  /*114b0*/  SYNCS.PHASECHK.TRANS64.TRYWAIT P2, [R206+URZ+0x22830], R205 ;  /* 0x022830cdce0075a7 */ /* 0x000062000804017f */
[----:B------:R-:W-:Y:S05]  /*114c0*/  @!P0 BRA `(.L_x_2168) ;  /* 0x0000000000048947 */ /* 0x000fea0003800000 */
[----:B------:R-:W-:Y:S01]  /*114d0*/  BPT.TRAP 0x1 ;  /* 0x000000040000795c */ /* 0x000fe20000300000 */
.L_x_2168:
[----:B------:R-:W-:Y:S02]  /*114e0*/  IMAD R10, R16, 0x300, R207 ;  /* 0x00000300100a7824 */ /* 0x000fe400078e02cf */
[----:B------:R-:W-:Y:S01]  /*114f0*/  IMAD.MOV.U32 R11, RZ, RZ, 0x40000040 ;  /* 0x40000040ff0b7424 */ /* 0x000fe200078e00ff */
[----:B-1----:R-:W-:Y:S06]  /*11500*/  @P2 BRA `(.L_x_2169) ;  /* 0x0000000000082947 */ /* 0x002fec0003800000 */
[----:B------:R-:W1:Y:S02]  /*11510*/  SYNCS.PHASECHK.TRANS64.TRYWAIT P2, [R206+URZ+0x22830], R205 ;  /* 0x022830cdce0075a7 */ /* 0x000e64000804017f */
[----:B-1----:R-:W-:Y:S05]  /*11520*/  @!P2 BRA `(.L_x_2170) ;  /* 0x000000d000fca947 */ /* 0x002fea0003800000 */
.L_x_2169:
        /* <DEDUP_REMOVED lines=10> */
[----:B------:R-:W-:Y:S01]  /*115d0*/  ISETP.GE.AND P2, PT, R217, 0x1, PT ;  /* 0x00000001d900780c */ /* 0x000fe20003f46270 */
[----:B------:R-:W-:-:S05]  /*115e0*/  @!P1 VIADD R3, R206, 0x22840 ;  /* 0x00022840ce039836 */ /* 0x000fca0000000000 */
[----:B------:R-:W-:-:S04]  /*115f0*/  @!P1 PRMT R3, RZ, 0x654, R3 ;  /* 0x00000654ff039816 */ /* 0x000fc80000000003 */
        /* <DEDUP_REMOVED lines=10> */
[----:B------:R-:W-:Y:S02]  /*116a0*/  WARPGROUP.DEPBAR.LE gsb0, 0x0 ;  /* 0x00008000000079c5 */ /* 0x000fe40000010000 */
[----:B------:R-:W-:-:S06]  /*116b0*/  WARPGROUP.ARRIVE ;  /* 0x00000000000079c5 */ /* 0x000fcc0000000000 */
        /* <DEDUP_REMOVED lines=8> */
[----:B------:R-:W-:Y:S01]  /*11740*/  R2UR UR6, R10 ;  /* 0x000000000a0672ca */ /* 0x000fe200000e0000 */
[----:B------:R-:W-:Y:S01]  /*11750*/  IMAD R10, R7, -0x60, R202 ;  /* 0xffffffa0070a7824 */ /* 0x000fe200078e02ca */
[----:B------:R-:W-:Y:S02]  /*11760*/  R2UR UR7, R11 ;  /* 0x000000000b0772ca */ /* 0x000fe400000e0000 */
[----:B------:R-:W-:Y:S02]  /*11770*/  R2UR UR4, R12 ;  /* 0x000000000c0472ca */ /* 0x000fe400000e0000 */
[----:B------:R-:W-:Y:S02]  /*11780*/  R2UR UR5, R13 ;  /* 0x000000000d0572ca */ /* 0x000fe400000e0000 */
[----:B------:R-:W-:-:S05]  /*11790*/  IADD3 R10, -R203, 0x1, R10 ;  /* 0x00000001cb0a7810 */ /* 0x000fca0007ffe10a */
[----:B------:R-:W-:-:S04]  /*117a0*/  IMAD.IADD R10, R10, 0x1, -R23 ;  /* 0x000000010a0a7824 */ /* 0x000fc800078e0a17 */
[----:B------:R-:W-:-:S04]  /*117b0*/  VIADD R215, R10, UR48 ;  /* 0x000000300ad77c36 */ /* 0x000fc80008000000 */
[----:B------:R-:W-:Y:S01]  /*117c0*/  IMAD.IADD R213, R0, 0x1, R215 ;  /* 0x0000000100d57824 */ /* 0x000fe200078e02d7 */
[----:B------:R-:W-:Y:S02]  /*117d0*/  WARPGROUP.DEPBAR.LE gsb0, 0x0 ;  /* 0x00008000000079c5 */ /* 0x000fe40000010000 */
[----:B------:R-:W-:-:S06]  /*117e0*/  WARPGROUP.ARRIVE ;  /* 0x00000000000079c5 */ /* 0x000fcc0000000000 */
[----:B------:R-:W-:Y:S01]  /*117f0*/  HGMMA.64x96x16.F32.BF16 R152, gdesc[UR4], R152, gsb0 ;  /* 0x01600000049879f0 */ /* 0x000fe20008001898 */
[----:B------:R-:W-:-:S06]  /*11800*/  ULOP3.LUT UR4, URZ, UR49, URZ, 0x33, !UPT ;  /* 0x000000313f047292 */ /* 0x000fcc000f8e333f */
[----:B------:R-:W-:-:S04]  /*11810*/  VIADD R214, R10, UR4 ;  /* 0x000000040ad67c36 */ /* 0x000fc80008000000 */
[----:B------:R-:W-:Y:S01]  /*11820*/  IMAD.IADD R212, R0, 0x1, R214 ;  /* 0x0000000100d47824 */ /* 0x000fe200078e02d6 */
[----:B------:R-:W-:Y:S02]  /*11830*/  WARPGROUP.DEPBAR.LE gsb0, 0x0 ;  /* 0x00008000000079c5 */ /* 0x000fe40000010000 */
[----:B------:R2:W-:Y:S06]  /*11840*/  BAR.ARV R6, 0x100 ;  /* 0x000400060000751d */ /* 0x0005ec0000002000 */
[----:B------:R2:W-:Y:S01]  /*11850*/  @!P1 SYNCS.ARRIVE.TRANS64.RED.A1T0 RZ, [R3+URZ], RZ ;  /* 0x000000ff03ff99a7 */ /* 0x0005e2000810043f */
[----:B------:R-:W-:Y:S05]  /*11860*/  @!P2 BRA `(.L_x_2171) ;  /* 0x000000000058a947 */ /* 0x000fea0003800000 */
[----:B--2---:R-:W-:Y:S01]  /*11870*/  IADD3 R3, R0, R202, -R203 ;  /* 0x000000ca00037210 */ /* 0x004fe20007ffe8cb */
[----:B------:R-:W-:Y:S03]  /*11880*/  BSSY B0, `(.L_x_2172) ;  /* 0x0000010000007945 */ /* 0x000fe60003800000 */
        /* <DEDUP_REMOVED lines=10> */
.L_x_2173:
[----:B------:R-:W-:-:S05]  /*11930*/  IMAD.U32 R216, RZ, RZ, UR43 ;  /* 0x0000002bffd87e24 */ /* 0x000fca000f8e00ff */
[----:B------:R-:W-:-:S13]  /*11940*/  ISETP.NE.AND P2, PT, R216, 0x1, PT ;  /* 0x00000001d800780c */ /* 0x000fda0003f45270 */
[----:B------:R-:W2:Y:S02]  /*11950*/  @P2 LDC.64 R10, c[0x0][0x9e8] ;  /* 0x00027a00ff0a2b82 */ /* 0x000ea40000000a00 */
[----:B--2---:R-:W-:-:S05]  /*11960*/  @P2 IMAD.HI.U32 R10, R3, R10, RZ ;  /* 0x0000000a030a2227 */ /* 0x004fca00078e00ff */
[----:B------:R-:W-:-:S07]  /*11970*/  @P2 SHF.R.U32.HI R3, RZ, R11, R10 ;  /* 0x0000000bff032219 */ /* 0x000fce000001160a */
.L_x_2174:
[----:B------:R-:W-:Y:S05]  /*11980*/  BSYNC B0 ;  /* 0x0000000000007941 */ /* 0x000fea0003800000 */
.L_x_2172:
[----:B------:R-:W-:-:S04]  /*11990*/  IMAD R10, R7, -0x60, -R23 ;  /* 0xffffffa0070a7824 */ /* 0x000fc800078e0a17 */
[----:B------:R-:W-:-:S05]  /*119a0*/  IMAD R3, R3, R216, R10 ;  /* 0x000000d803037224 */ /* 0x000fca00078e020a */
[----:B------:R-:W-:Y:S02]  /*119b0*/  VIMNMX R212, R212, R3, !PT ;  /* 0x00000003d4d47248 */ /* 0x000fe40007fe0100 */
[----:B------:R-:W-:-:S07]  /*119c0*/  VIADDMNMX R213, R3, R216, R213, PT ;  /* 0x000000d803d57246 */ /* 0x000fce00038001d5 */
.L_x_2171:
        /* <DEDUP_REMOVED lines=141> */
[----:B------:R-:W-:Y:S01]  /*122a0*/  ISETP.GT.AND P6, PT, R208, -0x1, PT ;  /* 0xffffffffd000780c */ /* 0x000fe20003fc4270 */
[----:B------:R-:W-:-:S12]  /*122b0*/  BSSY B0, `(.L_x_2176) ;  /* 0x0000012000007945 */ /* 0x000fd80003800000 */
[----:B------:R-:W-:Y:S05]  /*122c0*/  @P6 BRA `(.L_x_2177) ;  /* 0x0000000000286947 */ /* 0x000fea0003800000 */
[----:B------:R-:W-:Y:S02]  /*122d0*/  IMAD.U32 R212, RZ, RZ, UR43 ;  /* 0x0000002bffd47e24 */ /* 0x000fe4000f8e00ff */
[----:B------:R-:W-:-:S03]  /*122e0*/  VIADD R213, R0, 0x8 ;  /* 0x0000000800d57836 */ /* 0x000fc60000000000 */
[----:B------:R-:W-:Y:S02]  /*122f0*/  ISETP.NE.AND P6, PT, R212, 0x1, PT ;  /* 0x00000001d400780c */ /* 0x000fe40003fc5270 */
[----:B------:R-:W-:-:S04]  /*12300*/  IADD3 R213, R213, R202, -R203 ;  /* 0x000000cad5d57210 */ /* 0x000fc80007ffe8cb */
[----:B------:R-:W-:-:S07]  /*12310*/  LOP3.LUT R213, RZ, R213, RZ, 0x33, !PT ;  /* 0x000000d5ffd57212 */ /* 0x000fce00078e33ff */
[----:B------:R-:W2:Y:S02]  /*12320*/  @P6 LDC.64 R10, c[0x0][0x9e8] ;  /* 0x00027a00ff0a6b82 */ /* 0x000ea40000000a00 */
[----:B--2---:R-:W-:-:S05]  /*12330*/  @P6 IMAD.HI.U32 R10, R213, R10, RZ ;  /* 0x0000000ad50a6227 */ /* 0x004fca00078e00ff */
[----:B------:R-:W-:-:S04]  /*12340*/  @P6 SHF.R.U32.HI R213, RZ, R11, R10 ;  /* 0x0000000bffd56219 */ /* 0x000fc8000001160a */
[----:B------:R-:W-:Y:S01]  /*12350*/  LOP3.LUT R213, RZ, R213, RZ, 0x33, !PT ;  /* 0x000000d5ffd57212 */ /* 0x000fe200078e33ff */
[----:B------:R-:W-:Y:S06]  /*12360*/  BRA `(.L_x_2178) ;  /* 0x0000000000187947 */ /* 0x000fec0003800000 */
.L_x_2177:
[----:B------:R-:W-:Y:S02]  /*12370*/  IMAD.U32 R212, RZ, RZ, UR43 ;  /* 0x0000002bffd47e24 */ /* 0x000fe4000f8e00ff */
[----:B------:R-:W-:-:S03]  /*12380*/  IMAD.MOV.U32 R213, RZ, RZ, R208 ;  /* 0x000000ffffd57224 */ /* 0x000fc600078e00d0 */
[----:B------:R-:W-:-:S13]  /*12390*/  ISETP.NE.AND P6, PT, R212, 0x1, PT ;  /* 0x00000001d400780c */ /* 0x000fda0003fc5270 */
[----:B------:R-:W2:Y:S02]  /*123a0*/  @P6 LDC.64 R10, c[0x0][0x9e8] ;  /* 0x00027a00ff0a6b82 */ /* 0x000ea40000000a00 */
[----:B--2---:R-:W-:-:S05]  /*123b0*/  @P6 IMAD.HI.U32 R10, R208, R10, RZ ;  /* 0x0000000ad00a6227 */ /* 0x004fca00078e00ff */
[----:B------:R-:W-:-:S07]  /*123c0*/  @P6 SHF.R.U32.HI R213, RZ, R11, R10 ;  /* 0x0000000bffd56219 */ /* 0x000fce000001160a */
.L_x_2178:
[----:B------:R-:W-:Y:S05]  /*123d0*/  BSYNC B0 ;  /* 0x0000000000007941 */ /* 0x000fea0003800000 */
.L_x_2176:
[----:B------:R-:W-:-:S04]  /*123e0*/  IMAD.IADD R3, R3, 0x1, -R23 ;  /* 0x0000000103037824 */ /* 0x000fc800078e0a17 */
[----:B------:R-:W-:-:S05]  /*123f0*/  IMAD R3, R213, R212, R3 ;  /* 0x000000d4d5037224 */ /* 0x000fca00078e0203 */
[----:B------:R-:W-:Y:S02]  /*12400*/  VIADDMNMX R215, R3, R212, R215, PT ;  /* 0x000000d403d77246 */ /* 0x000fe400038001d7 */
[----:B------:R-:W-:-:S07]  /*12410*/  VIMNMX R214, R214, R3, !PT ;  /* 0x00000003d6d67248 */ /* 0x000fce0007fe0100 */
.L_x_2175:
        /* <DEDUP_REMOVED lines=56> */
[C---:B------:R-:W-:Y:S02]  /*127a0*/  ISETP.GT.AND P2, PT, R214.reuse, 0x21, !P2 ;  /* 0x00000021d600780c */ /* 0x040fe40005744270 */
[----:B------:R-:W-:Y:S02]  /*127b0*/  FMNMX.FTZ R11, R197, R10, !PT ;  /* 0x0000000ac50b7209 */ /* 0x000fe40007810000 */
[----:B------:R-:W-:Y:S02]  /*127c0*/  ISETP.LT.OR P2, PT, R215, 0x22, P2 ;  /* 0x00000022d700780c */ /* 0x000fe40001741670 */
[----:B------:R-:W-:Y:S01]  /*127d0*/  ISETP.GT.AND P3, PT, R214, 0x50, !P3 ;  /* 0x00000050d600780c */ /* 0x000fe20005f64270 */
[----:B------:R-:W2:Y:S01]  /*127e0*/  SHFL.BFLY PT, R10, R11, 0x2, 0x1f ;  /* 0x0c401f000b0a7f89 */ /* 0x000ea200000e0000 */
[----:B------:R-:W-:-:S02]  /*127f0*/  FSEL R171, R171, -INF , !P2 ;  /* 0xff800000abab7808 */ /* 0x000fc40005000000 */
[----:B------:R-:W-:Y:S02]  /*12800*/  ISETP.GT.AND P2, PT, R214, 0x28, !P6 ;  /* 0x00000028d600780c */ /* 0x000fe40007744270 */
[----:B------:R-:W-:Y:S02]  /*12810*/  LOP3.LUT P6, RZ, R2, 0x80000, RZ, 0xc0, !PT ;  /* 0x0008000002ff7812 */ /* 0x000fe400078cc0ff */
        /* <DEDUP_REMOVED lines=17> */
[----:B------:R-:W-:Y:S02]  /*12930*/  LOP3.LUT P2, RZ, R2, 0x400, RZ, 0xc0, !PT ;  /* 0x0000040002ff7812 */ /* 0x000fe4000784c0ff */
[----:B------:R-:W-:Y:S02]  /*12940*/  FSEL R195, R195, -INF , !P4 ;  /* 0xff800000c3c37808 */ /* 0x000fe40006000000 */
[----:B------:R-:W-:Y:S02]  /*12950*/  ISETP.GT.AND P2, PT, R214, 0x31, !P2 ;  /* 0x00000031d600780c */ /* 0x000fe40005744270 */
[----:B------:R-:W-:Y:S02]  /*12960*/  FSEL R198, R198, -INF , !P5 ;  /* 0xff800000c6c67808 */ /* 0x000fe40006800000 */
        /* <DEDUP_REMOVED lines=26> */
[----:B------:R-:W-:Y:S02]  /*12b10*/  ISETP.GT.AND P2, PT, R214, RZ, !P6 ;  /* 0x000000ffd600720c */ /* 0x000fe40007744270 */
[----:B------:R-:W-:Y:S02]  /*12b20*/  LOP3.LUT P6, RZ, R2, 0x1, RZ, 0xc0, !PT ;  /* 0x0000000102ff7812 */ /* 0x000fe400078cc0ff */
[----:B------:R-:W-:-:S04]  /*12b30*/  ISETP.LT.OR P2, PT, R215, 0x1, P2 ;  /* 0x00000001d700780c */ /* 0x000fc80001741670 */
[----:B------:R-:W-:Y:S02]  /*12b40*/  FSEL R154, R154, -INF , !P2 ;  /* 0xff8000009a9a7808 */ /* 0x000fe40005000000 */
[----:B------:R-:W-:Y:S02]  /*12b50*/  ISETP.GT.AND P2, PT, R214, 0x59, !P6 ;  /* 0x00000059d600780c */ /* 0x000fe40007744270 */
[----:B------:R-:W-:Y:S02]  /*12b60*/  FMNMX.FTZ R212, R154, R209, !PT ;  /* 0x000000d19ad47209 */ /* 0x000fe40007810000 */
[----:B------:R-:W-:Y:S02]  /*12b70*/  ISETP.LT.OR P2, PT, R215, 0x5a, P2 ;  /* 0x0000005ad700780c */ /* 0x000fe40001741670 */
[----:B------:R-:W-:Y:S02]  /*12b80*/  FMNMX.FTZ R3, R155, R212, !PT ;  /* 0x000000d49b037209 */ /* 0x000fe40007810000 */
[----:B------:R-:W-:-:S02]  /*12b90*/  FSEL R199, R199, -INF , !P2 ;  /* 0xff800000c7c77808 */ /* 0x000fc40005000000 */
        /* <DEDUP_REMOVED lines=9> */
[----:B------:R-:W2:Y:S02]  /*12c30*/  SHFL.BFLY PT, R3, R10, 0x1, 0x1f ;  /* 0x0c201f000a037f89 */ /* 0x000ea400000e0000 */
[----:B------:R-:W-:-:S04]  /*12c40*/  FMNMX.FTZ R11, R175, R212, !PT ;  /* 0x000000d4af0b7209 */ /* 0x000fc80007810000 */
[----:B------:R-:W-:-:S04]  /*12c50*/  FMNMX.FTZ R212, R178, R11, !PT ;  /* 0x0000000bb2d47209 */ /* 0x000fc80007810000 */
[----:B------:R-:W-:-:S04]  /*12c60*/  FMNMX.FTZ R11, R179, R212, !PT ;  /* 0x000000d4b30b7209 */ /* 0x000fc80007810000 */
[----:B------:R-:W-:-:S04]  /*12c70*/  FMNMX.FTZ R212, R182, R11, !PT ;  /* 0x0000000bb6d47209 */ /* 0x000fc80007810000 */
[----:B------:R-:W-:-:S04]  /*12c80*/  FMNMX.FTZ R11, R183, R212, !PT ;  /* 0x000000d4b70b7209 */ /* 0x000fc80007810000 */
[----:B------:R-:W-:Y:S02]  /*12c90*/  FMNMX.FTZ R212, R186, R11, !PT ;  /* 0x0000000bbad47209 */ /* 0x000fe40007810000 */
[----:B--2---:R-:W-:Y:S02]  /*12ca0*/  FMNMX.FTZ R3, R10, R3, !PT ;  /* 0x000000030a037209 */ /* 0x004fe40007810000 */
[----:B------:R-:W-:Y:S02]  /*12cb0*/  FMNMX.FTZ R11, R187, R212, !PT ;  /* 0x000000d4bb0b7209 */ /* 0x000fe40007810000 */
[C---:B------:R-:W-:Y:S02]  /*12cc0*/  FSETP.NEU.FTZ.AND P3, PT, R3.reuse, -INF , PT ;  /* 0xff8000000300780b */ /* 0x040fe40003f7d000 */
[----:B------:R-:W-:Y:S02]  /*12cd0*/  FMNMX.FTZ R10, R190, R11, !PT ;  /* 0x0000000bbe0a7209 */ /* 0x000fe40007810000 */
[----:B------:R-:W-:-:S02]  /*12ce0*/  FSEL R213, R3, RZ, P3 ;  /* 0x000000ff03d57208 */ /* 0x000fc40001800000 */
[----:B------:R-:W-:-:S03]  /*12cf0*/  FMNMX.FTZ R11, R191, R10, !PT ;  /* 0x0000000abf0b7209 */ /* 0x000fc60007810000 */
[----:B------:R-:W-:Y:S01]  /*12d00*/  FADD.FTZ R10, -R213, R210 ;  /* 0x000000d2d50a7221 */ /* 0x000fe20000010100 */
[----:B------:R-:W-:Y:S01]  /*12d10*/  FMNMX.FTZ R212, R194, R11, !PT ;  /* 0x0000000bc2d47209 */ /* 0x000fe20007810000 */
[----:B------:R-:W-:-:S03]  /*12d20*/  IMAD.U32 R11, RZ, RZ, UR42 ;  /* 0x0000002aff0b7e24 */ /* 0x000fc6000f8e00ff */
[----:B------:R-:W-:Y:S01]  /*12d30*/  FMNMX.FTZ R212, R195, R212, !PT ;  /* 0x000000d4c3d47209 */ /* 0x000fe20007810000 */
[-C--:B------:R-:W-:Y:S01]  /*12d40*/  FMUL.FTZ R210, R3, R11.reuse ;  /* 0x0000000b03d27220 */ /* 0x080fe20000410000 */
[----:B------:R-:W-:Y:S02]  /*12d50*/  FMUL.FTZ R214, R10, R11 ;  /* 0x0000000b0ad67220 */ /* 0x000fe40000410000 */
[----:B------:R-:W-:Y:S02]  /*12d60*/  FMNMX.FTZ R212, R198, R212, !PT ;  /* 0x000000d4c6d47209 */ /* 0x000fe40007810000 */
[----:B------:R-:W-:Y:S02]  /*12d70*/  FSEL R210, R210, RZ, P3 ;  /* 0x000000ffd2d27208 */ /* 0x000fe40001800000 */
[----:B------:R-:W-:-:S03]  /*12d80*/  FMNMX.FTZ R212, R199, R212, !PT ;  /* 0x000000d4c7d47209 */ /* 0x000fc60007810000 */
        /* <DEDUP_REMOVED lines=24> */
[----:B------:R-:W-:Y:S01]  /*12f10*/  MUFU.EX2 R152, R152 ;  /* 0x0000009800987308 */ /* 0x000fe20000000800 */
[----:B------:R-:W2:Y:S07]  /*12f20*/  SHFL.BFLY PT, R210, R212, 0x2, 0x1f ;  /* 0x0c401f00d4d27f89 */ /* 0x000eae00000e0000 */
[----:B------:R-:W-:Y:S08]  /*12f30*/  MUFU.EX2 R153, R153 ;  /* 0x0000009900997308 */ /* 0x000ff00000000800 */
[----:B------:R-:W-:Y:S08]  /*12f40*/  MUFU.EX2 R156, R156 ;  /* 0x0000009c009c7308 */ /* 0x000ff00000000800 */
[----:B------:R-:W-:Y:S01]  /*12f50*/  MUFU.EX2 R157, R157 ;  /* 0x0000009d009d7308 */ /* 0x000fe20000000800 */
[----:B--2---:R-:W-:-:S05]  /*12f60*/  FMNMX.FTZ R212, R212, R210, !PT ;  /* 0x000000d2d4d47209 */ /* 0x004fca0007810000 */
[----:B------:R-:W2:Y:S02]  /*12f70*/  SHFL.BFLY PT, R213, R212, 0x1, 0x1f ;  /* 0x0c201f00d4d57f89 */ /* 0x000ea400000e0000 */
[----:B------:R-:W-:Y:S08]  /*12f80*/  MUFU.EX2 R210, R192 ;  /* 0x000000c000d27308 */ /* 0x000ff00000000800 */
[----:B------:R-:W3:Y:S08]  /*12f90*/  MUFU.EX2 R192, R214 ;  /* 0x000000d600c07308 */ /* 0x000ef00000000800 */
[----:B------:R-:W4:Y:S01]  /*12fa0*/  MUFU.EX2 R160, R160 ;  /* 0x000000a000a07308 */ /* 0x000f220000000800 */
[----:B--2---:R-:W-:-:S07]  /*12fb0*/  FMNMX.FTZ R10, R212, R213, !PT ;  /* 0x000000d5d40a7209 */ /* 0x004fce0007810000 */
[----:B------:R-:W2:Y:S01]  /*12fc0*/  MUFU.EX2 R161, R161 ;  /* 0x000000a100a17308 */ /* 0x000ea20000000800 */
[----:B---3--:R-:W-:Y:S01]  /*12fd0*/  FFMA.FTZ R5, R192, R5, R152 ;  /* 0x00000005c0057223 */ /* 0x008fe20000010098 */
[C---:B------:R-:W-:Y:S01]  /*12fe0*/  FSETP.NEU.FTZ.AND P2, PT, R10.reuse, -INF , PT ;  /* 0xff8000000a00780b */ /* 0x040fe20003f5d000 */
[-C--:B------:R-:W-:Y:S01]  /*12ff0*/  FMUL.FTZ R212, R10, R11.reuse ;  /* 0x0000000b0ad47220 */ /* 0x080fe20000410000 */
[C---:B------:R-:W-:Y:S01]  /*13000*/  F2FP.BF16.F32.PACK_AB R152, R153.reuse, R152 ;  /* 0x000000989998723e */ /* 0x040fe200000010ff */
[----:B------:R-:W-:Y:S01]  /*13010*/  FADD.FTZ R5, R153, R5 ;  /* 0x0000000599057221 */ /* 0x000fe20000010000 */
[-C--:B------:R-:W-:Y:S01]  /*13020*/  FMUL.FTZ R24, R24, R192.reuse ;  /* 0x000000c018187220 */ /* 0x080fe20000410000 */
[-C--:B------:R-:W-:Y:S01]  /*13030*/  FMUL.FTZ R25, R25, R192.reuse ;  /* 0x000000c019197220 */ /* 0x080fe20000410000 */
[----:B------:R-:W3:Y:S01]  /*13040*/  MUFU.EX2 R164, R164 ;  /* 0x000000a400a47308 */ /* 0x000ee20000000800 */
[----:B------:R-:W-:Y:S01]  /*13050*/  FADD.FTZ R214, R156, R5 ;  /* 0x000000059cd67221 */ /* 0x000fe20000010000 */
[----:B------:R-:W-:Y:S01]  /*13060*/  FSEL R212, R212, RZ, P2 ;  /* 0x000000ffd4d47208 */ /* 0x000fe20001000000 */
[-C--:B------:R-:W-:Y:S01]  /*13070*/  FMUL.FTZ R28, R28, R192.reuse ;  /* 0x000000c01c1c7220 */ /* 0x080fe20000410000 */
[-C--:B------:R-:W-:Y:S01]  /*13080*/  FMUL.FTZ R29, R29, R192.reuse ;  /* 0x000000c01d1d7220 */ /* 0x080fe20000410000 */
[----:B------:R-:W-:Y:S01]  /*13090*/  FADD.FTZ R5, R157, R214 ;  /* 0x000000d69d057221 */ /* 0x000fe20000010000 */
[-C--:B------:R-:W-:Y:S01]  /*130a0*/  FMUL.FTZ R32, R32, R192.reuse ;  /* 0x000000c020207220 */ /* 0x080fe20000410000 */
[-CC-:B------:R-:W-:Y:S01]  /*130b0*/  FFMA.FTZ R154, R154, R11.reuse, -R212.reuse ;  /* 0x0000000b9a9a7223 */ /* 0x180fe200000108d4 */
[----:B------:R-:W5:Y:S01]  /*130c0*/  MUFU.EX2 R165, R165 ;  /* 0x000000a500a57308 */ /* 0x000f620000000800 */
[----:B----4-:R-:W-:Y:S01]  /*130d0*/  FADD.FTZ R214, R160, R5 ;  /* 0x00000005a0d67221 */ /* 0x010fe20000010000 */
[-CC-:B------:R-:W-:Y:S01]  /*130e0*/  FFMA.FTZ R155, R155, R11.reuse, -R212.reuse ;  /* 0x0000000b9b9b7223 */ /* 0x180fe200000108d4 */
[-CC-:B------:R-:W-:Y:S01]  /*130f0*/  FFMA.FTZ R158, R158, R11.reuse, -R212.reuse ;  /* 0x0000000b9e9e7223 */ /* 0x180fe200000108d4 */
[-C--:B------:R-:W-:Y:S01]  /*13100*/  FFMA.FTZ R159, R159, R11.reuse, -R212 ;  /* 0x0000000b9f9f7223 */ /* 0x080fe200000108d4 */
[----:B--2---:R-:W-:Y:S01]  /*13110*/  FADD.FTZ R5, R161, R214 ;  /* 0x000000d6a1057221 */ /* 0x004fe20000010000 */
[-CC-:B------:R-:W-:Y:S01]  /*13120*/  FFMA.FTZ R162, R162, R11.reuse, -R212.reuse ;  /* 0x0000000ba2a27223 */ /* 0x180fe200000108d4 */
[-CC-:B------:R-:W-:Y:S01]  /*13130*/  FFMA.FTZ R163, R163, R11.reuse, -R212.reuse ;  /* 0x0000000ba3a37223 */ /* 0x180fe200000108d4 */
[----:B------:R-:W2:Y:S01]  /*13140*/  MUFU.EX2 R168, R168 ;  /* 0x000000a800a87308 */ /* 0x000ea20000000800 */
[----:B---3--:R-:W-:Y:S01]  /*13150*/  FADD.FTZ R214, R164, R5 ;  /* 0x00000005a4d67221 */ /* 0x008fe20000010000 */
        /* <DEDUP_REMOVED lines=19> */
[----:B------:R-:W-:Y:S01]  /*13290*/  FFMA.FTZ R199, R199, R11, -R212 ;  /* 0x0000000bc7c77223 */ /* 0x000fe200000108d4 */
[----:B-----5:R-:W-:Y:S01]  /*132a0*/  FADD.FTZ R5, R165, R214 ;  /* 0x000000d6a5057221 */ /* 0x020fe20000010000 */
        /* <DEDUP_REMOVED lines=17> */
[----:B------:R-:W1:Y:S01]  /*133c0*/  MUFU.EX2 R176, R176 ;  /* 0x000000b000b07308 */ /* 0x000e620000000800 */
[----:B0-----:R-:W-:Y:S01]  /*133d0*/  F2FP.BF16.F32.PACK_AB R154, R157, R156 ;  /* 0x0000009c9d9a723e */ /* 0x001fe200000010ff */
[----:B------:R-:W-:Y:S01]  /*133e0*/  FMUL.FTZ R64, R64, R192 ;  /* 0x000000c040407220 */ /* 0x000fe20000410000 */
[----:B------:R-:W-:Y:S01]  /*133f0*/  F2FP.BF16.F32.PACK_AB R156, R161, R160 ;  /* 0x000000a0a19c723e */ /* 0x000fe200000010ff */
[----:B--2---:R-:W-:Y:S01]  /*13400*/  FADD.FTZ R160, R168, R5 ;  /* 0x00000005a8a07221 */ /* 0x004fe20000010000 */
[-C--:B------:R-:W-:Y:S01]  /*13410*/  FMUL.FTZ R65, R65, R192.reuse ;  /* 0x000000c041417220 */ /* 0x080fe20000410000 */
[-C--:B------:R-:W-:Y:S01]  /*13420*/  FMUL.FTZ R68, R68, R192.reuse ;  /* 0x000000c044447220 */ /* 0x080fe20000410000 */
[----:B------:R-:W-:Y:S01]  /*13430*/  FMUL.FTZ R69, R69, R192 ;  /* 0x000000c045457220 */ /* 0x000fe20000410000 */
[----:B------:R-:W0:Y:S01]  /*13440*/  MUFU.EX2 R177, R177 ;  /* 0x000000b100b17308 */ /* 0x000e220000000800 */
[C---:B---3--:R-:W-:Y:S01]  /*13450*/  FADD.FTZ R5, R169.reuse, R160 ;  /* 0x000000a0a9057221 */ /* 0x048fe20000010000 */
[----:B------:R-:W-:Y:S01]  /*13460*/  F2FP.BF16.F32.PACK_AB R160, R169, R168 ;  /* 0x000000a8a9a0723e */ /* 0x000fe200000010ff */
        /* <DEDUP_REMOVED lines=22> */
[----:B--2---:R-:W-:Y:S01]  /*135d0*/  F2FP.BF16.F32.PACK_AB R158, R165, R164 ;  /* 0x000000a4a59e723e */ /* 0x004fe200000010ff */
[----:B----4-:R-:W-:Y:S01]  /*135e0*/  FADD.FTZ R164, R172, R5 ;  /* 0x00000005aca47221 */ /* 0x010fe20000010000 */
[-C--:B------:R-:W-:Y:S01]  /*135f0*/  FMUL.FTZ R109, R109, R192.reuse ;  /* 0x000000c06d6d7220 */ /* 0x080fe20000410000 */
[-C--:B------:R-:W-:Y:S01]  /*13600*/  FMUL.FTZ R112, R112, R192.reuse ;  /* 0x000000c070707220 */ /* 0x080fe20000410000 */
[-C--:B------:R-:W-:Y:S01]  /*13610*/  FMUL.FTZ R113, R113, R192.reuse ;  /* 0x000000c071717220 */ /* 0x080fe20000410000 */
[----:B-----5:R-:W-:Y:S01]  /*13620*/  FADD.FTZ R5, R173, R164 ;  /* 0x000000a4ad057221 */ /* 0x020fe20000010000 */
[-C--:B------:R-:W-:Y:S01]  /*13630*/  FMUL.FTZ R116, R116, R192.reuse ;  /* 0x000000c074747220 */ /* 0x080fe20000410000 */
[----:B------:R-:W2:Y:S01]  /*13640*/  MUFU.EX2 R181, R181 ;  /* 0x000000b500b57308 */ /* 0x000ea20000000800 */
[-C--:B------:R-:W-:Y:S01]  /*13650*/  FMUL.FTZ R117, R117, R192.reuse ;  /* 0x000000c075757220 */ /* 0x080fe20000410000 */
[----:B-1----:R-:W-:Y:S01]  /*13660*/  FADD.FTZ R164, R176, R5 ;  /* 0x00000005b0a47221 */ /* 0x002fe20000010000 */
[-C--:B------:R-:W-:Y:S01]  /*13670*/  FMUL.FTZ R120, R120, R192.reuse ;  /* 0x000000c078787220 */ /* 0x080fe20000410000 */
[-C--:B------:R-:W-:Y:S01]  /*13680*/  FMUL.FTZ R121, R121, R192.reuse ;  /* 0x000000c079797220 */ /* 0x080fe20000410000 */
[----:B------:R-:W-:Y:S01]  /*13690*/  FMUL.FTZ R124, R124, R192 ;  /* 0x000000c07c7c7220 */ /* 0x000fe20000410000 */
[C---:B0-----:R-:W-:Y:S01]  /*136a0*/  FADD.FTZ R5, R177.reuse, R164 ;  /* 0x000000a4b1057221 */ /* 0x041fe20000010000 */
[----:B------:R-:W-:Y:S01]  /*136b0*/  F2FP.BF16.F32.PACK_AB R164, R177, R176 ;  /* 0x000000b0b1a4723e */ /* 0x000fe200000010ff */
[----:B------:R-:W0:Y:S01]  /*136c0*/  MUFU.EX2 R184, R184 ;  /* 0x000000b800b87308 */ /* 0x000e220000000800 */
[-C--:B------:R-:W-:Y:S01]  /*136d0*/  FMUL.FTZ R125, R125, R192.reuse ;  /* 0x000000c07d7d7220 */ /* 0x080fe20000410000 */
[----:B---3--:R-:W-:Y:S01]  /*136e0*/  FADD.FTZ R168, R180, R5 ;  /* 0x00000005b4a87221 */ /* 0x008fe20000010000 */
        /* <DEDUP_REMOVED lines=14> */
[----:B0-----:R-:W-:Y:S01]  /*137d0*/  FADD.FTZ R168, R184, R5 ;  /* 0x00000005b8a87221 */ /* 0x001fe20000010000 */
[----:B------:R-:W-:-:S06]  /*137e0*/  FMUL.FTZ R149, R149, R192 ;  /* 0x000000c095957220 */ /* 0x000fcc0000410000 */
[----:B------:R-:W0:Y:S01]  /*137f0*/  MUFU.EX2 R189, R189 ;  /* 0x000000bd00bd7308 */ /* 0x000e220000000800 */
[C---:B-1----:R-:W-:Y:S01]  /*13800*/  FADD.FTZ R5, R185.reuse, R168 ;  /* 0x000000a8b9057221 */ /* 0x042fe20000010000 */
[----:B------:R-:W-:Y:S02]  /*13810*/  F2FP.BF16.F32.PACK_AB R168, R185, R184 ;  /* 0x000000b8b9a8723e */ /* 0x000fe400000010ff */
[----:B------:R-:W-:-:S04]  /*13820*/  FSEL R184, R10, RZ, P2 ;  /* 0x000000ff0ab87208 */ /* 0x000fc80001000000 */
[----:B------:R1:W-:Y:S08]  /*13830*/  MUFU.EX2 R157, R162 ;  /* 0x000000a2009d7308 */ /* 0x0003f00000000800 */
[----:B------:R3:W-:Y:S01]  /*13840*/  MUFU.EX2 R165, R170 ;  /* 0x000000aa00a57308 */ /* 0x0007e20000000800 */
[----:B-1----:R-:W-:Y:S01]  /*13850*/  F2FP.BF16.F32.PACK_AB R162, R173, R172 ;  /* 0x000000acada2723e */ /* 0x002fe200000010ff */
[----:B--2---:R-:W-:-:S04]  /*13860*/  FADD.FTZ R172, R188, R5 ;  /* 0x00000005bcac7221 */ /* 0x004fc80000010000 */
[C---:B0-----:R-:W-:Y:S02]  /*13870*/  FADD.FTZ R5, R189.reuse, R172 ;  /* 0x000000acbd057221 */ /* 0x041fe40000010000 */
[----:B------:R-:W-:Y:S01]  /*13880*/  MUFU.EX2 R159, R159 ;  /* 0x0000009f009f7308 */ /* 0x000fe20000000800 */
[----:B---3--:R-:W-:Y:S01]  /*13890*/  F2FP.BF16.F32.PACK_AB R170, R189, R188 ;  /* 0x000000bcbdaa723e */ /* 0x008fe200000010ff */
[----:B------:R-:W-:Y:S01]  /*138a0*/  FADD.FTZ R188, -R184, R209 ;  /* 0x000000d1b8bc7221 */ /* 0x000fe20000010100 */
[----:B------:R-:W-:-:S03]  /*138b0*/  FADD.FTZ R172, R210, R5 ;  /* 0x00000005d2ac7221 */ /* 0x000fc60000010000 */
[----:B------:R-:W-:Y:S02]  /*138c0*/  FMUL.FTZ R177, R188, R11 ;  /* 0x0000000bbcb17220 */ /* 0x000fe40000410000 */
[----:B------:R-:W-:Y:S08]  /*138d0*/  MUFU.EX2 R163, R163 ;  /* 0x000000a300a37308 */ /* 0x000ff00000000800 */
[----:B------:R-:W0:Y:S08]  /*138e0*/  MUFU.EX2 R177, R177 ;  /* 0x000000b100b17308 */ /* 0x000e300000000800 */
[----:B------:R1:W-:Y:S08]  /*138f0*/  MUFU.EX2 R161, R166 ;  /* 0x000000a600a17308 */ /* 0x0003f00000000800 */
[----:B------:R-:W2:Y:S01]  /*13900*/  MUFU.EX2 R176, R167 ;  /* 0x000000a700b07308 */ /* 0x000ea20000000800 */
[----:B0-----:R-:W-:Y:S01]  /*13910*/  FFMA.FTZ R4, R177, R4, R212 ;  /* 0x00000004b1047223 */ /* 0x001fe200000100d4 */
[----:B-1----:R-:W-:Y:S01]  /*13920*/  F2FP.BF16.F32.PACK_AB R166, R181, R180 ;  /* 0x000000b4b5a6723e */ /* 0x002fe200000010ff */
[-C--:B------:R-:W-:Y:S01]  /*13930*/  FMUL.FTZ R26, R26, R177.reuse ;  /* 0x000000b11a1a7220 */ /* 0x080fe20000410000 */
[-C--:B------:R-:W-:Y:S01]  /*13940*/  FMUL.FTZ R27, R27, R177.reuse ;  /* 0x000000b11b1b7220 */ /* 0x080fe20000410000 */
[C---:B------:R-:W-:Y:S01]  /*13950*/  FADD.FTZ R4, R153.reuse, R4 ;  /* 0x0000000499047221 */ /* 0x040fe20000010000 */
[----:B------:R-:W-:Y:S01]  /*13960*/  F2FP.BF16.F32.PACK_AB R153, R153, R212 ;  /* 0x000000d49999723e */ /* 0x000fe200000010ff */
[----:B------:R-:W-:Y:S01]  /*13970*/  FMUL.FTZ R30, R30, R177 ;  /* 0x000000b11e1e7220 */ /* 0x000fe20000410000 */
[----:B------:R0:W1:Y:S01]  /*13980*/  MUFU.EX2 R180, R171 ;  /* 0x000000ab00b47308 */ /* 0x0000620000000800 */
[----:B------:R-:W-:Y:S01]  /*13990*/  FADD.FTZ R4, R155, R4 ;  /* 0x000000049b047221 */ /* 0x000fe20000010000 */
[----:B------:R-:W-:Y:S01]  /*139a0*/  F2FP.BF16.F32.PACK_AB R155, R159, R155 ;  /* 0x0000009b9f9b723e */ /* 0x000fe200000010ff */
[-C--:B------:R-:W-:Y:S01]  /*139b0*/  FMUL.FTZ R31, R31, R177.reuse ;  /* 0x000000b11f1f7220 */ /* 0x080fe20000410000 */
[-C--:B------:R-:W-:Y:S01]  /*139c0*/  FMUL.FTZ R34, R34, R177.reuse ;  /* 0x000000b122227220 */ /* 0x080fe20000410000 */
[----:B------:R-:W-:Y:S01]  /*139d0*/  FADD.FTZ R4, R159, R4 ;  /* 0x000000049f047221 */ /* 0x000fe20000010000 */
[-C--:B------:R-:W-:Y:S01]  /*139e0*/  FMUL.FTZ R35, R35, R177.reuse ;  /* 0x000000b123237220 */ /* 0x080fe20000410000 */
[----:B------:R-:W-:Y:S01]  /*139f0*/  FMUL.FTZ R38, R38, R177 ;  /* 0x000000b126267220 */ /* 0x000fe20000410000 */
[----:B------:R-:W-:Y:S01]  /*13a00*/  MUFU.EX2 R167, R174 ;  /* 0x000000ae00a77308 */ /* 0x000fe20000000800 */
[----:B------:R-:W-:Y:S01]  /*13a10*/  FADD.FTZ R4, R157, R4 ;  /* 0x000000049d047221 */ /* 0x000fe20000010000 */
[----:B--2---:R-:W-:Y:S01]  /*13a20*/  F2FP.BF16.F32.PACK_AB R159, R176, R161 ;  /* 0x000000a1b09f723e */ /* 0x004fe200000010ff */
[----:B------:R-:W-:Y:S01]  /*13a30*/  FMUL.FTZ R39, R39, R177 ;  /* 0x000000b127277220 */ /* 0x000fe20000410000 */
[C---:B------:R-:W-:Y:S01]  /*13a40*/  F2FP.BF16.F32.PACK_AB R157, R163.reuse, R157 ;  /* 0x0000009da39d723e */ /* 0x040fe200000010ff */
[----:B------:R-:W-:Y:S01]  /*13a50*/  FADD.FTZ R4, R163, R4 ;  /* 0x00000004a3047221 */ /* 0x000fe20000010000 */
[-C--:B------:R-:W-:Y:S01]  /*13a60*/  FMUL.FTZ R42, R42, R177.reuse ;  /* 0x000000b12a2a7220 */ /* 0x080fe20000410000 */
[----:B------:R-:W-:Y:S01]  /*13a70*/  FMUL.FTZ R43, R43, R177 ;  /* 0x000000b12b2b7220 */ /* 0x000fe20000410000 */
[----:B------:R-:W2:Y:S01]  /*13a80*/  MUFU.EX2 R184, R175 ;  /* 0x000000af00b87308 */ /* 0x000ea20000000800 */
[----:B0-----:R-:W-:Y:S01]  /*13a90*/  FADD.FTZ R171, R161, R4 ;  /* 0x00000004a1ab7221 */ /* 0x001fe20000010000 */
[----:B-1----:R-:W-:Y:S01]  /*13aa0*/  F2FP.BF16.F32.PACK_AB R161, R180, R165 ;  /* 0x000000a5b4a1723e */ /* 0x002fe200000010ff */
[-C--:B------:R-:W-:Y:S01]  /*13ab0*/  FMUL.FTZ R46, R46, R177.reuse ;  /* 0x000000b12e2e7220 */ /* 0x080fe20000410000 */
[-C--:B------:R-:W-:Y:S01]  /*13ac0*/  FMUL.FTZ R47, R47, R177.reuse ;  /* 0x000000b12f2f7220 */ /* 0x080fe20000410000 */
[----:B------:R-:W-:Y:S01]  /*13ad0*/  FADD.FTZ R188, R176, R171 ;  /* 0x000000abb0bc7221 */ /* 0x000fe20000010000 */
[-C--:B------:R-:W-:Y:S01]  /*13ae0*/  FMUL.FTZ R50, R50, R177.reuse ;  /* 0x000000b132327220 */ /* 0x080fe20000410000 */
[-C--:B------:R-:W-:Y:S01]  /*13af0*/  FMUL.FTZ R51, R51, R177.reuse ;  /* 0x000000b133337220 */ /* 0x080fe20000410000 */
[----:B------:R-:W-:Y:S01]  /*13b00*/  MUFU.EX2 R178, R178 ;  /* 0x000000b200b27308 */ /* 0x000fe20000000800 */
[----:B------:R-:W-:Y:S01]  /*13b10*/  FADD.FTZ R173, R165, R188 ;  /* 0x000000bca5ad7221 */ /* 0x000fe20000010000 */
[-C--:B------:R-:W-:Y:S01]  /*13b20*/  FMUL.FTZ R54, R54, R177.reuse ;  /* 0x000000b136367220 */ /* 0x080fe20000410000 */
[-C--:B------:R-:W-:Y:S01]  /*13b30*/  FMUL.FTZ R55, R55, R177.reuse ;  /* 0x000000b137377220 */ /* 0x080fe20000410000 */
[-C--:B------:R-:W-:Y:S01]  /*13b40*/  FMUL.FTZ R58, R58, R177.reuse ;  /* 0x000000b13a3a7220 */ /* 0x080fe20000410000 */
[-C--:B------:R-:W-:Y:S01]  /*13b50*/  FMUL.FTZ R59, R59, R177.reuse ;  /* 0x000000b13b3b7220 */ /* 0x080fe20000410000 */
[-C--:B------:R-:W-:Y:S01]  /*13b60*/  FMUL.FTZ R62, R62, R177.reuse ;  /* 0x000000b13e3e7220 */ /* 0x080fe20000410000 */
[----:B------:R-:W-:Y:S01]  /*13b70*/  FMUL.FTZ R63, R63, R177 ;  /* 0x000000b13f3f7220 */ /* 0x000fe20000410000 */
[----:B------:R-:W0:Y:S01]  /*13b80*/  MUFU.EX2 R179, R179 ;  /* 0x000000b300b37308 */ /* 0x000e220000000800 */
[----:B--2---:R-:W-:Y:S01]  /*13b90*/  F2FP.BF16.F32.PACK_AB R163, R184, R167 ;  /* 0x000000a7b8a3723e */ /* 0x004fe200000010ff */
        /* <DEDUP_REMOVED lines=15> */
[----:B-1----:R-:W-:Y:S01]  /*13c90*/  FADD.FTZ R186, R180, R173 ;  /* 0x000000adb4ba7221 */ /* 0x002fe20000010000 */
[----:B0-----:R-:W-:Y:S01]  /*13ca0*/  F2FP.BF16.F32.PACK_AB R165, R179, R178 ;  /* 0x000000b2b3a5723e */ /* 0x001fe200000010ff */
        /* <DEDUP_REMOVED lines=14> */
[----:B------:R-:W-:Y:S01]  /*13d90*/  FADD.FTZ R175, R179, R188 ;  /* 0x000000bcb3af7221 */ /* 0x000fe20000010000 */
[-C--:B------:R-:W-:Y:S01]  /*13da0*/  FMUL.FTZ R110, R110, R177.reuse ;  /* 0x000000b16e6e7220 */ /* 0x080fe20000410000 */
[-C--:B------:R-:W-:Y:S01]  /*13db0*/  FMUL.FTZ R111, R111, R177.reuse ;  /* 0x000000b16f6f7220 */ /* 0x080fe20000410000 */
[-C--:B------:R-:W-:Y:S01]  /*13dc0*/  FMUL.FTZ R114, R114, R177.reuse ;  /* 0x000000b172727220 */ /* 0x080fe20000410000 */
[-C--:B------:R-:W-:Y:S01]  /*13dd0*/  FMUL.FTZ R115, R115, R177.reuse ;  /* 0x000000b173737220 */ /* 0x080fe20000410000 */
[-C--:B------:R-:W-:Y:S01]  /*13de0*/  FMUL.FTZ R118, R118, R177.reuse ;  /* 0x000000b176767220 */ /* 0x080fe20000410000 */
[-C--:B------:R-:W-:Y:S01]  /*13df0*/  FMUL.FTZ R119, R119, R177.reuse ;  /* 0x000000b177777220 */ /* 0x080fe20000410000 */
[----:B------:R2:W3:Y:S01]  /*13e00*/  MUFU.EX2 R171, R190 ;  /* 0x000000be00ab7308 */ /* 0x0004e20000000800 */
[----:B0-----:R-:W-:Y:S01]  /*13e10*/  F2FP.BF16.F32.PACK_AB R167, R183, R182 ;  /* 0x000000b6b7a7723e */ /* 0x001fe200000010ff */
        /* <DEDUP_REMOVED lines=11> */
[----:B------:R-:W-:Y:S01]  /*13ed0*/  FADD.FTZ R190, R183, R190 ;  /* 0x000000beb7be7221 */ /* 0x000fe20000010000 */
[-C--:B------:R-:W-:Y:S01]  /*13ee0*/  FMUL.FTZ R139, R139, R177.reuse ;  /* 0x000000b18b8b7220 */ /* 0x080fe20000410000 */
[----:B------:R-:W-:Y:S01]  /*13ef0*/  FMUL.FTZ R142, R142, R177 ;  /* 0x000000b18e8e7220 */ /* 0x000fe20000410000 */
[----:B------:R-:W2:Y:S01]  /*13f00*/  MUFU.EX2 R173, R194 ;  /* 0x000000c200ad7308 */ /* 0x000ea20000000800 */
[----:B------:R-:W-:Y:S01]  /*13f10*/  FADD.FTZ R181, R169, R190 ;  /* 0x000000bea9b57221 */ /* 0x000fe20000010000 */
[----:B-1----:R-:W-:Y:S01]  /*13f20*/  F2FP.BF16.F32.PACK_AB R169, R4, R169 ;  /* 0x000000a904a9723e */ /* 0x002fe200000010ff */
[-C--:B------:R-:W-:Y:S01]  /*13f30*/  FMUL.FTZ R143, R143, R177.reuse ;  /* 0x000000b18f8f7220 */ /* 0x080fe20000410000 */
[-C--:B------:R-:W-:Y:S01]  /*13f40*/  FMUL.FTZ R146, R146, R177.reuse ;  /* 0x000000b192927220 */ /* 0x080fe20000410000 */
[----:B------:R-:W-:Y:S01]  /*13f50*/  FADD.FTZ R190, R4, R181 ;  /* 0x000000b504be7221 */ /* 0x000fe20000010000 */
[-C--:B------:R-:W-:Y:S01]  /*13f60*/  FMUL.FTZ R147, R147, R177.reuse ;  /* 0x000000b193937220 */ /* 0x080fe20000410000 */
[----:B------:R-:W-:Y:S01]  /*13f70*/  FMUL.FTZ R150, R150, R177 ;  /* 0x000000b196967220 */ /* 0x000fe20000410000 */
[----:B------:R-:W1:Y:S01]  /*13f80*/  MUFU.EX2 R193, R193 ;  /* 0x000000c100c17308 */ /* 0x000e620000000800 */
[----:B---3--:R-:W-:Y:S01]  /*13f90*/  FADD.FTZ R181, R171, R190 ;  /* 0x000000beabb57221 */ /* 0x008fe20000010000 */
[----:B0-----:R-:W-:Y:S01]  /*13fa0*/  F2FP.BF16.F32.PACK_AB R171, R186, R171 ;  /* 0x000000abbaab723e */ /* 0x001fe200000010ff */
[----:B------:R-:W-:-:S02]  /*13fb0*/  FMUL.FTZ R151, R151, R177 ;  /* 0x000000b197977220 */ /* 0x000fc40000410000 */
[----:B------:R-:W-:-:S03]  /*13fc0*/  FADD.FTZ R192, R186, R181 ;  /* 0x000000b5bac07221 */ /* 0x000fc60000010000 */
[----:B------:R-:W0:Y:S01]  /*13fd0*/  MUFU.EX2 R188, R195 ;  /* 0x000000c300bc7308 */ /* 0x000e220000000800 */
[----:B--2---:R-:W-:-:S07]  /*13fe0*/  FADD.FTZ R181, R173, R192 ;  /* 0x000000c0adb57221 */ /* 0x004fce0000010000 */
[----:B------:R-:W2:Y:S01]  /*13ff0*/  MUFU.EX2 R196, R196 ;  /* 0x000000c400c47308 */ /* 0x000ea20000000800 */
[C---:B-1----:R-:W-:Y:S01]  /*14000*/  FADD.FTZ R5, R193.reuse, R172 ;  /* 0x000000acc1057221 */ /* 0x042fe20000010000 */
[----:B------:R-:W-:-:S06]  /*14010*/  F2FP.BF16.F32.PACK_AB R172, R193, R210 ;  /* 0x000000d2c1ac723e */ /* 0x000fcc00000010ff */
[----:B------:R-:W1:Y:S01]  /*14020*/  MUFU.EX2 R175, R198 ;  /* 0x000000c600af7308 */ /* 0x000e620000000800 */
[C---:B0-----:R-:W-:Y:S01]  /*14030*/  FADD.FTZ R176, R188.reuse, R181 ;  /* 0x000000b5bcb07221 */ /* 0x041fe20000010000 */
[----:B------:R-:W-:-:S06]  /*14040*/  F2FP.BF16.F32.PACK_AB R173, R188, R173 ;  /* 0x000000adbcad723e */ /* 0x000fcc00000010ff */
[----:B------:R-:W0:Y:S01]  /*14050*/  MUFU.EX2 R197, R197 ;  /* 0x000000c500c57308 */ /* 0x000e220000000800 */
[----:B--2---:R-:W-:-:S07]  /*14060*/  FADD.FTZ R210, R196, R5 ;  /* 0x00000005c4d27221 */ /* 0x004fce0000010000 */
[----:B------:R-:W2:Y:S01]  /*14070*/  MUFU.EX2 R190, R199 ;  /* 0x000000c700be7308 */ /* 0x000ea20000000800 */
[----:B-1----:R-:W-:Y:S01]  /*14080*/  FADD.FTZ R179, R175, R176 ;  /* 0x000000b0afb37221 */ /* 0x002fe20000010000 */
[C---:B0-----:R-:W-:Y:S01]  /*14090*/  FADD.FTZ R5, R197.reuse, R210 ;  /* 0x000000d2c5057221 */ /* 0x041fe20000010000 */
[----:B------:R-:W-:Y:S02]  /*140a0*/  F2FP.BF16.F32.PACK_AB R174, R197, R196 ;  /* 0x000000c4c5ae723e */ /* 0x000fe400000010ff */
[C---:B--2---:R-:W-:Y:S01]  /*140b0*/  FADD.FTZ R4, R190.reuse, R179 ;  /* 0x000000b3be047221 */ /* 0x044fe20000010000 */
[----:B------:R-:W-:Y:S01]  /*140c0*/  F2FP.BF16.F32.PACK_AB R175, R190, R175 ;  /* 0x000000afbeaf723e */ /* 0x000fe200000010ff */
[----:B------:R-:W-:Y:S06]  /*140d0*/  @!P0 BRA `(.L_x_2179) ;  /* 0x0000000000048947 */ /* 0x000fec0003800000 */
[----:B------:R-:W-:Y:S01]  /*140e0*/  BPT.TRAP 0x1 ;  /* 0x000000040000795c */ /* 0x000fe20000300000 */
.L_x_2179:
[----:B------:R0:W1:Y:S01]  /*140f0*/  SYNCS.PHASECHK.TRANS64.TRYWAIT P2, [R206+URZ+0x22850], R205 ;  /* 0x022850cdce0075a7 */ /* 0x000062000804017f */
[----:B------:R-:W-:Y:S05]  /*14100*/  @!P0 BRA `(.L_x_2180) ;  /* 0x0000000000048947 */ /* 0x000fea0003800000 */
[----:B------:R-:W-:Y:S01]  /*14110*/  BPT.TRAP 0x1 ;  /* 0x000000040000795c */ /* 0x000fe20000300000 */
.L_x_2180:
[----:B------:R-:W-:Y:S04]  /*14120*/  BSSY B0, `(.L_x_2181) ;  /* 0x0000004000007945 */ /* 0x000fe80003800000 */
[----:B-1----:R-:W-:Y:S05]  /*14130*/  @P2 BRA `(.L_x_2182) ;  /* 0x0000000000082947 */ /* 0x002fea0003800000 */
[----:B------:R-:W1:Y:S02]  /*14140*/  SYNCS.PHASECHK.TRANS64.TRYWAIT P2, [R206+URZ+0x22850], R205 ;  /* 0x022850cdce0075a7 */ /* 0x000e64000804017f */
[----:B-1----:R-:W-:Y:S05]  /*14150*/  @!P2 BRA `(.L_x_2183) ;  /* 0x000000a80004a947 */ /* 0x002fea0003800000 */
.L_x_2182:
[----:B------:R-:W-:Y:S05]  /*14160*/  BSYNC B0 ;  /* 0x0000000000007941 */ /* 0x000fea0003800000 */
.L_x_2181:
[----:B------:R-:W2:Y:S01]  /*14170*/  S2R R178, SR_TID.X ;  /* 0x0000000000b27919 */ /* 0x000ea20000002100 */
[----:B------:R-:W-:Y:S01]  /*14180*/  IMAD.MOV.U32 R177, RZ, RZ, 0x40000040 ;  /* 0x40000040ffb17424 */ /* 0x000fe200078e00ff */
[----:B------:R-:W-:Y:S05]  /*14190*/  WARPSYNC.ALL ;  /* 0x0000000000007948 */ /* 0x000fea0003800000 */
[----:B------:R-:W-:Y:S01]  /*141a0*/  R2UR UR7, R177 ;  /* 0x00000000b10772ca */ /* 0x000fe200000e0000 */
[----:B------:R-:W-:Y:S01]  /*141b0*/  IMAD R176, R16, 0xc00, R204 ;  /* 0x00000c0010b07824 */ /* 0x000fe200078e02cc */
[----:B------:R-:W-:Y:S01]  /*141c0*/  ISETP.GT.AND P2, PT, R7, R222, PT ;  /* 0x000000de0700720c */ /* 0x000fe20003f44270 */
[----:B01----:R-:W-:-:S02]  /*141d0*/  @!P1 VIADD R206, R206, 0x22860 ;  /* 0x00022860cece9836 */ /* 0x003fc40000000000 */
[----:B------:R-:W-:Y:S01]  /*141e0*/  VIADD R7, R7, 0xffffffff ;  /* 0xffffffff07077836 */ /* 0x000fe20000000000 */
[----:B------:R-:W-:Y:S01]  /*141f0*/  R2UR UR6, R176 ;  /* 0x00000000b00672ca */ /* 0x000fe200000e0000 */
[----:B------:R-:W-:Y:S01]  /*14200*/  IMAD.MOV.U32 R209, RZ, RZ, R10 ;  /* 0x000000ffffd17224 */ /* 0x000fe200078e000a */
[----:B------:R-:W-:Y:S01]  /*14210*/  @!P1 PRMT R206, RZ, 0x654, R206 ;  /* 0x00000654ffce9816 */ /* 0x000fe200000000ce */
[----:B------:R-:W-:Y:S01]  /*14220*/  IMAD.MOV.U32 R210, RZ, RZ, R3 ;  /* 0x000000ffffd27224 */ /* 0x000fe200078e0003 */
[----:B--2---:R-:W-:-:S05]  /*14230*/  SHF.R.U32.HI R178, RZ, 0x7, R178 ;  /* 0x00000007ffb27819 */ /* 0x004fca00000116b2 */
[----:B------:R-:W-:-:S05]  /*14240*/  VIADD R177, R178, 0x8 ;  /* 0x00000008b2b17836 */ /* 0x000fca0000000000 */
[----:B------:R0:W-:Y:S02]  /*14250*/  BAR.SYNC.DEFER_BLOCKING R177, 0x100 ;  /* 0x000400b10000751d */ /* 0x0001e40000010000 */
[----:B0-----:R-:W-:-:S04]  /*14260*/  IMAD.MOV.U32 R177, RZ, RZ, 0x40000040 ;  /* 0x40000040ffb17424 */ /* 0x001fc800078e00ff */
        /* <DEDUP_REMOVED lines=43> */
.L_x_2166:
[----:B------:R-:W-:Y:S05]  /*14520*/  WARPSYNC.ALL ;  /* 0x0000000000007948 */ /* 0x000fea0003800000 */
[----:B------:R-:W2:Y:S01]  /*14530*/  SHFL.BFLY PT, R0, R5, 0x2, 0x1f ;  /* 0x0c401f0005007f89 */ /* 0x000ea200000e0000 */
[----:B------:R-:W-:Y:S01]  /*14540*/  IMAD.MOV.U32 R12, RZ, RZ, RZ ;  /* 0x000000ffff0c7224 */ /* 0x000fe200078e00ff */
[----:B------:R3:W-:Y:S06]  /*14550*/  BAR.ARV R6, 0x100 ;  /* 0x000400060000751d */ /* 0x0007ec0000002000 */
[----:B------:R-:W-:-:S02]  /*14560*/  VIADD R16, R16, 0x1 ;  /* 0x0000000110107836 */ /* 0x000fc40000000000 */
[----:B------:R-:W-:Y:S06]  /*14570*/  BAR.ARV 0x8, 0x120 ;  /* 0x0204800000007b1d */ /* 0x000fec0000002000 */
[C---:B------:R-:W-:Y:S01]  /*14580*/  ISETP.NE.AND P1, PT, R16.reuse, 0x2, PT ;  /* 0x000000021000780c */ /* 0x040fe20003f25270 */
[----:B------:R-:W-:Y:S01]  /*14590*/  VIADD R233, R233, 0x1 ;  /* 0x00000001e9e97836 */ /* 0x000fe20000000000 */
[----:B------:R-:W4:Y:S01]  /*145a0*/  SHFL.BFLY PT, R9, R4, 0x2, 0x1f ;  /* 0x0c401f0004097f89 */ /* 0x000f2200000e0000 */
[----:B------:R-:W-:Y:S02]  /*145b0*/  PLOP3.LUT P0, PT, PT, PT, PT, 0x8, 0x0 ;  /* 0x000000000000781c */ /* 0x000fe40003f0e170 */
[----:B------:R-:W-:Y:S01]  /*145c0*/  SEL R16, R16, RZ, P1 ;  /* 0x000000ff10107207 */ /* 0x000fe20000800000 */
[----:B--2---:R-:W-:Y:S01]  /*145d0*/  FADD.FTZ R0, R0, R5 ;  /* 0x0000000500007221 */ /* 0x004fe20000010000 */
[----:B------:R-:W-:-:S04]  /*145e0*/  SEL R5, RZ, 0x1, P1 ;  /* 0x00000001ff057807 */ /* 0x000fc80000800000 */
[----:B------:R-:W2:Y:S01]  /*145f0*/  SHFL.BFLY PT, R7, R0, 0x1, 0x1f ;  /* 0x0c201f0000077f89 */ /* 0x000ea200000e0000 */
[----:B------:R-:W-:Y:S01]  /*14600*/  LOP3.LUT R22, R22, R5, RZ, 0x3c, !PT ;  /* 0x0000000516167212 */ /* 0x000fe200078e3cff */
[----:B------:R-:W-:Y:S02]  /*14610*/  IMAD.MOV.U32 R5, RZ, RZ, -0x800000 ;  /* 0xff800000ff057424 */ /* 0x000fe400078e00ff */
[----:B----4-:R-:W-:Y:S01]  /*14620*/  FADD.FTZ R9, R9, R4 ;  /* 0x0000000409097221 */ /* 0x010fe20000010000 */
[----:B------:R-:W-:-:S04]  /*14630*/  IMAD.MOV.U32 R4, RZ, RZ, -0x800000 ;  /* 0xff800000ff047424 */ /* 0x000fc800078e00ff */
[----:B------:R-:W4:Y:S01]  /*14640*/  SHFL.BFLY PT, R8, R9, 0x1, 0x1f ;  /* 0x0c201f0009087f89 */ /* 0x000f2200000e0000 */
[----:B--2---:R-:W-:Y:S01]  /*14650*/  FADD.FTZ R7, R0, R7 ;  /* 0x0000000700077221 */ /* 0x004fe20000010000 */
[----:B------:R-:W-:-:S04]  /*14660*/  IMAD.MOV.U32 R0, RZ, RZ, RZ ;  /* 0x000000ffff007224 */ /* 0x000fc800078e00ff */
[----:B------:R-:W-:-:S13]  /*14670*/  FSETP.NE.FTZ.AND P2, PT, R7, RZ, PT ;  /* 0x000000ff0700720b */ /* 0x000fda0003f55000 */
[----:B------:R-:W2:Y:S01]  /*14680*/  @P2 MUFU.RCP R12, R7 ;  /* 0x00000007000c2308 */ /* 0x000ea20000001000 */
[----:B----4-:R-:W-:-:S05]  /*14690*/  FADD.FTZ R8, R9, R8 ;  /* 0x0000000809087221 */ /* 0x010fca0000010000 */
[----:B------:R-:W-:Y:S02]  /*146a0*/  FSETP.NE.FTZ.AND P3, PT, R8, RZ, PT ;  /* 0x000000ff0800720b */ /* 0x000fe40003f75000 */
[----:B------:R-:W4:Y:S01]  /*146b0*/  @P2 MUFU.LG2 R9, R7 ;  /* 0x0000000700092308 */ /* 0x000f220000000c00 */
[-C--:B--2---:R-:W-:Y:S01]  /*146c0*/  FMUL.FTZ R24, R24, R12.reuse ;  /* 0x0000000c18187220 */ /* 0x084fe20000410000 */
[-C--:B------:R-:W-:Y:S01]  /*146d0*/  FMUL.FTZ R25, R25, R12.reuse ;  /* 0x0000000c19197220 */ /* 0x080fe20000410000 */
[----:B------:R-:W-:-:S08]  /*146e0*/  FMUL.FTZ R28, R28, R12 ;  /* 0x0000000c1c1c7220 */ /* 0x000fd00000410000 */
[----:B------:R-:W-:Y:S01]  /*146f0*/  @P3 MUFU.RCP R0, R8 ;  /* 0x0000000800003308 */ /* 0x000fe20000001000 */
        /* <DEDUP_REMOVED lines=62> */
[C---:B------:R-:W-:Y:S01]  /*14ae0*/  @P2 FMUL.FTZ R12, R11.reuse, 0.69314718246459960938 ;  /* 0x3f3172180b0c2820 */ /* 0x040fe20000410000 */
[----:B------:R-:W-:Y:S01]  /*14af0*/  @P3 FMUL.FTZ R14, R11, 0.69314718246459960938 ;  /* 0x3f3172180b0e3820 */ /* 0x000fe20000410000 */
[----:B----4-:R-:W-:Y:S01]  /*14b00*/  @P2 FMUL.FTZ R9, R9, 0.69314718246459960938 ;  /* 0x3f31721809092820 */ /* 0x010fe20000410000 */
[----:B--2---:R-:W-:Y:S01]  /*14b10*/  @P3 FMUL.FTZ R11, R8, 0.69314718246459960938 ;  /* 0x3f317218080b3820 */ /* 0x004fe20000410000 */
        /* <DEDUP_REMOVED lines=66> */
.L_x_2065:
[----:B------:R-:W-:Y:S05]  /*14f40*/  WARPSYNC.ALL ;  /* 0x0000000000007948 */ /* 0x000fea0003800000 */
[----:B------:R-:W2:Y:S08]  /*14f50*/  S2UR UR5, SR_CgaCtaId ;  /* 0x00000000000579c3 */ /* 0x000eb00000008800 */
[----:B------:R-:W-:Y:S06]  /*14f60*/  BAR.SYNC.DEFER_BLOCKING 0x5, 0x120 ;  /* 0x0144800000007b1d */ /* 0x000fec0000010000 */
[----:B------:R-:W-:Y:S01]  /*14f70*/  UMOV UR4, 0x400 ;  /* 0x0000040000047882 */ /* 0x000fe20000000000 */
[----:B------:R-:W-:Y:S01]  /*14f80*/  BSSY B0, `(.L_x_2185) ;  /* 0x000029a000007945 */ /* 0x000fe20003800000 */
[----:B--2---:R-:W-:-:S06]  /*14f90*/  ULEA UR4, UR5, UR4, 0x18 ;  /* 0x0000000405047291 */ /* 0x004fcc000f8ec03f */
[----:B------:R-:W-:-:S05]  /*14fa0*/  IMAD.U32 R17, RZ, RZ, UR4 ;  /* 0x00000004ff117e24 */ /* 0x000fca000f8e00ff */
[----:B-1----:R1:W2:Y:S01]  /*14fb0*/  LDS.128 R204, [R17+0x228d0] ;  /* 0x0228d00011cc7984 */ /* 0x0022a20000000c00 */
[----:B------:R-:W-:Y:S06]  /*14fc0*/  BAR.ARV 0x4, 0x120 ;  /* 0x0104800000007b1d */ /* 0x000fec0000002000 */
[----:B------:R-:W-:Y:S05]  /*14fd0*/  @P0 BRA `(.L_x_2186) ;  /* 0x0000001c00680947 */ /* 0x000fea0003800000 */
[----:B------:R-:W3:Y:S01]  /*14fe0*/  LDL R3, [R1+0x14] ;  /* 0x0000140001037983 */ /* 0x000ee20000100800 */
[----:B------:R-:W-:Y:S05]  /*14ff0*/  WARPSYNC.ALL ;  /* 0x0000000000007948 */ /* 0x000fea0003800000 */
[----:B------:R-:W4:Y:S01]  /*15000*/  S2R R10, SR_SWINHI ;  /* 0x00000000000a7919 */ /* 0x000f220000002f00 */
[----:B------:R-:W-:Y:S01]  /*15010*/  F2FP.BF16.F32.PACK_AB R56, R57, R56 ;  /* 0x000000383938723e */ /* 0x000fe200000010ff */
[----:B------:R-:W-:Y:S01]  /*15020*/  ULDC.64 UR4, c[0x0][0xbd8] ;  /* 0x0002f60000047ab9 */ /* 0x000fe20000000a00 */
[----:B------:R-:W-:Y:S02]  /*15030*/  F2FP.BF16.F32.PACK_AB R64, R65, R64 ;  /* 0x000000404140723e */ /* 0x000fe400000010ff */
[----:B------:R-:W-:-:S02]  /*15040*/  F2FP.BF16.F32.PACK_AB R57, R7, R58 ;  /* 0x0000003a0739723e */ /* 0x000fc400000010ff */
[----:B------:R-:W-:Y:S02]  /*15050*/  F2FP.BF16.F32.PACK_AB R65, R6, R66 ;  /* 0x000000420641723e */ /* 0x000fe400000010ff */
[----:B------:R-:W0:Y:S01]  /*15060*/  LDC.64 R6, c[0x0][0xbd8] ;  /* 0x0002f600ff067b82 */ /* 0x000e220000000a00 */
        /* <DEDUP_REMOVED lines=12> */
[----:B----4-:R-:W-:Y:S02]  /*15130*/  MOV R9, R10 ;  /* 0x0000000a00097202 */ /* 0x010fe40000000f00 */
        /* <DEDUP_REMOVED lines=32> */
[----:B------:R-:W-:Y:S01]  /*15340*/  F2FP.BF16.F32.PACK_AB R147, R0, R150 ;  /* 0x000000960093723e */ /* 0x000fe200000010ff */
[----:B---3--:R-:W-:Y:S01]  /*15350*/  IMAD.WIDE R118, R3, 0x2, R8 ;  /* 0x0000000203767825 */ /* 0x008fe200078e0208 */
[----:B------:R-:W-:Y:S02]  /*15360*/  BAR.SYNC.DEFER_BLOCKING 0x1, 0x100 ;  /* 0x0044000000007b1d */ /* 0x000fe40000010000 */
[----:B------:R-:W-:-:S02]  /*15370*/  IADD3 R151, P1, R118, 0x20, RZ ;  /* 0x0000002076977810 */ /* 0x000fc40007f3e0ff */
[C---:B------:R-:W-:Y:S02]  /*15380*/  IADD3 R175, P2, R118.reuse, 0x40, RZ ;  /* 0x0000004076af7810 */ /* 0x040fe40007f5e0ff */
[C---:B------:R-:W-:Y:S01]  /*15390*/  IADD3 R177, P3, R118.reuse, 0x60, RZ ;  /* 0x0000006076b17810 */ /* 0x040fe20007f7e0ff */
[--C-:B------:R-:W-:Y:S01]  /*153a0*/  IMAD.X R13, RZ, RZ, R119.reuse, P1 ;  /* 0x000000ffff0d7224 */ /* 0x100fe200008e0677 */
[C---:B------:R-:W-:Y:S01]  /*153b0*/  IADD3 R183, P0, R118.reuse, 0x4040, RZ ;  /* 0x0000404076b77810 */ /* 0x040fe20007f1e0ff */
[--C-:B------:R-:W-:Y:S01]  /*153c0*/  IMAD.X R15, RZ, RZ, R119.reuse, P2 ;  /* 0x000000ffff0f7224 */ /* 0x100fe200010e0677 */
[----:B------:R-:W-:Y:S01]  /*153d0*/  IADD3 R179, P4, R118, 0x4000, RZ ;  /* 0x0000400076b37810 */ /* 0x000fe20007f9e0ff */
[--C-:B------:R-:W-:Y:S01]  /*153e0*/  IMAD.X R21, RZ, RZ, R119.reuse, P3 ;  /* 0x000000ffff157224 */ /* 0x100fe200018e0677 */
[----:B------:R-:W-:Y:S01]  /*153f0*/  LOP3.LUT R12, R151, 0x380, RZ, 0xc0, !PT ;  /* 0x00000380970c7812 */ /* 0x000fe200078ec0ff */
[--C-:B------:R-:W-:Y:S01]  /*15400*/  IMAD.X R47, RZ, RZ, R119.reuse, P0 ;  /* 0x000000ffff2f7224 */ /* 0x100fe200000e0677 */
[----:B------:R-:W-:Y:S01]  /*15410*/  LOP3.LUT R14, R175, 0x380, RZ, 0xc0, !PT ;  /* 0x00000380af0e7812 */ /* 0x000fe200078ec0ff */
[----:B-----5:R-:W-:Y:S01]  /*15420*/  IMAD.X R31, RZ, RZ, R119, P4 ;  /* 0x000000ffff1f7224 */ /* 0x020fe200020e0677 */
[----:B------:R-:W-:-:S02]  /*15430*/  LOP3.LUT R20, R177, 0x380, RZ, 0xc0, !PT ;  /* 0x00000380b1147812 */ /* 0x000fc400078ec0ff */
[C---:B------:R-:W-:Y:S02]  /*15440*/  IADD3 R3, P0, R118.reuse, 0xc000, RZ ;  /* 0x0000c00076037810 */ /* 0x040fe40007f1e0ff */
[----:B------:R-:W-:Y:S02]  /*15450*/  IADD3 R185, P1, R118, 0x4060, RZ ;  /* 0x0000406076b97810 */ /* 0x000fe40007f3e0ff */
[----:B------:R-:W-:Y:S01]  /*15460*/  SHF.R.U64 R12, R12, 0x3, RZ ;  /* 0x000000030c0c7819 */ /* 0x000fe200000012ff */
[--C-:B------:R-:W-:Y:S01]  /*15470*/  IMAD.X R107, RZ, RZ, R119.reuse, P0 ;  /* 0x000000ffff6b7224 */ /* 0x100fe200000e0677 */
[C---:B------:R-:W-:Y:S01]  /*15480*/  LOP3.LUT R11, R118.reuse, 0x380, RZ, 0xc0, !PT ;  /* 0x00000380760b7812 */ /* 0x040fe200078ec0ff */
[----:B------:R-:W-:Y:S01]  /*15490*/  IMAD.X R87, RZ, RZ, R119, P1 ;  /* 0x000000ffff577224 */ /* 0x000fe200008e0677 */
[----:B------:R-:W-:Y:S02]  /*154a0*/  IADD3 R90, P2, R118, 0x8000, RZ ;  /* 0x00008000765a7810 */ /* 0x000fe40007f5e0ff */
[----:B------:R-:W-:-:S02]  /*154b0*/  SHF.R.U64 R14, R14, 0x3, RZ ;  /* 0x000000030e0e7819 */ /* 0x000fc400000012ff */
[----:B------:R-:W-:Y:S01]  /*154c0*/  SHF.R.U64 R20, R20, 0x3, RZ ;  /* 0x0000000314147819 */ /* 0x000fe200000012ff */
[--C-:B------:R-:W-:Y:S01]  /*154d0*/  IMAD.X R91, RZ, RZ, R119.reuse, P2 ;  /* 0x000000ffff5b7224 */ /* 0x100fe200010e0677 */
[C---:B------:R-:W-:Y:S02]  /*154e0*/  IADD3 R181, P5, R118.reuse, 0x4020, RZ ;  /* 0x0000402076b57810 */ /* 0x040fe40007fbe0ff */
[C---:B------:R-:W-:Y:S02]  /*154f0*/  IADD3 R94, P3, R118.reuse, 0x8020, RZ ;  /* 0x00008020765e7810 */ /* 0x040fe40007f7e0ff */
[----:B------:R-:W-:Y:S01]  /*15500*/  IADD3 R98, P4, R118, 0x8040, RZ ;  /* 0x0000804076627810 */ /* 0x000fe20007f9e0ff */
[--C-:B------:R-:W-:Y:S01]  /*15510*/  IMAD.X R39, RZ, RZ, R119.reuse, P5 ;  /* 0x000000ffff277224 */ /* 0x100fe200028e0677 */
[----:B------:R-:W-:Y:S01]  /*15520*/  LOP3.LUT R30, R179, 0x380, RZ, 0xc0, !PT ;  /* 0x00000380b31e7812 */ /* 0x000fe200078ec0ff */
[--C-:B------:R-:W-:Y:S01]  /*15530*/  IMAD.X R95, RZ, RZ, R119.reuse, P3 ;  /* 0x000000ffff5f7224 */ /* 0x100fe200018e0677 */
[----:B------:R-:W-:Y:S01]  /*15540*/  LOP3.LUT R12, R12, R151, RZ, 0x3c, !PT ;  /* 0x000000970c0c7212 */ /* 0x000fe200078e3cff */
[----:B------:R-:W-:Y:S01]  /*15550*/  IMAD.X R99, RZ, RZ, R119, P4 ;  /* 0x000000ffff637224 */ /* 0x000fe200020e0677 */
[----:B------:R-:W-:-:S02]  /*15560*/  SHF.R.U64 R11, R11, 0x3, RZ ;  /* 0x000000030b0b7819 */ /* 0x000fc400000012ff */
[----:B------:R-:W-:Y:S02]  /*15570*/  LOP3.LUT R14, R14, R175, RZ, 0x3c, !PT ;  /* 0x000000af0e0e7212 */ /* 0x000fe400078e3cff */
[----:B------:R-:W-:Y:S02]  /*15580*/  LOP3.LUT R20, R20, R177, RZ, 0x3c, !PT ;  /* 0x000000b114147212 */ /* 0x000fe400078e3cff */
[----:B------:R-:W-:Y:S02]  /*15590*/  LOP3.LUT R151, R90, 0x380, RZ, 0xc0, !PT ;  /* 0x000003805a977812 */ /* 0x000fe400078ec0ff */
[----:B------:R-:W-:Y:S02]  /*155a0*/  ISETP.NE.U32.AND P0, PT, RZ, UR4, PT ;  /* 0x00000004ff007c0c */ /* 0x000fe4000bf05070 */
[----:B------:R-:W-:Y:S02]  /*155b0*/  IADD3 R110, P1, R118, 0xc020, RZ ;  /* 0x0000c020766e7810 */ /* 0x000fe40007f3e0ff */
[----:B------:R-:W-:-:S02]  /*155c0*/  LOP3.LUT R38, R181, 0x380, RZ, 0xc0, !PT ;  /* 0x00000380b5267812 */ /* 0x000fc400078ec0ff */
[----:B------:R-:W-:Y:S01]  /*155d0*/  LOP3.LUT R175, R94, 0x380, RZ, 0xc0, !PT ;  /* 0x000003805eaf7812 */ /* 0x000fe200078ec0ff */
[----:B------:R-:W-:Y:S01]  /*155e0*/  IMAD.X R111, RZ, RZ, R119, P1 ;  /* 0x000000ffff6f7224 */ /* 0x000fe200008e0677 */
[----:B------:R-:W-:Y:S02]  /*155f0*/  LOP3.LUT R177, R98, 0x380, RZ, 0xc0, !PT ;  /* 0x0000038062b17812 */ /* 0x000fe400078ec0ff */
[----:B------:R-:W-:Y:S02]  /*15600*/  LOP3.LUT R46, R183, 0x380, RZ, 0xc0, !PT ;  /* 0x00000380b72e7812 */ /* 0x000fe400078ec0ff */
[----:B------:R-:W-:Y:S02]  /*15610*/  SHF.R.U64 R30, R30, 0x3, RZ ;  /* 0x000000031e1e7819 */ /* 0x000fe400000012ff */
[C---:B------:R-:W-:Y:S02]  /*15620*/  IADD3 R102, P5, R118.reuse, 0x8060, RZ ;  /* 0x0000806076667810 */ /* 0x040fe40007fbe0ff */
[----:B------:R-:W-:-:S02]  /*15630*/  IADD3 R114, P2, R118, 0xc040, RZ ;  /* 0x0000c04076727810 */ /* 0x000fc40007f5e0ff */
[----:B------:R-:W-:Y:S01]  /*15640*/  IADD3 R10, P3, R118, 0xc060, RZ ;  /* 0x0000c060760a7810 */ /* 0x000fe20007f7e0ff */
[--C-:B------:R-:W-:Y:S01]  /*15650*/  IMAD.X R103, RZ, RZ, R119.reuse, P5 ;  /* 0x000000ffff677224 */ /* 0x100fe200028e0677 */
[----:B------:R-:W-:Y:S01]  /*15660*/  LOP3.LUT R86, R185, 0x380, RZ, 0xc0, !PT ;  /* 0x00000380b9567812 */ /* 0x000fe200078ec0ff */
[--C-:B------:R-:W-:Y:S01]  /*15670*/  IMAD.X R115, RZ, RZ, R119.reuse, P2 ;  /* 0x000000ffff737224 */ /* 0x100fe200010e0677 */
[----:B------:R-:W-:Y:S01]  /*15680*/  LOP3.LUT R118, R11, R118, RZ, 0x3c, !PT ;  /* 0x000000760b767212 */ /* 0x000fe200078e3cff */
[----:B------:R-:W-:Y:S01]  /*15690*/  IMAD.X R11, RZ, RZ, R119, P3 ;  /* 0x000000ffff0b7224 */ /* 0x000fe200018e0677 */
[----:B------:R-:W-:Y:S02]  /*156a0*/  SHF.R.U64 R151, R151, 0x3, RZ ;  /* 0x0000000397977819 */ /* 0x000fe400000012ff */
[----:B------:R-:W-:Y:S01]  /*156b0*/  ISETP.NE.AND.EX P0, PT, RZ, UR5, PT, P0 ;  /* 0x00000005ff007c0c */ /* 0x000fe2000bf05300 */
[----:B------:R-:W-:Y:S01]  /*156c0*/  ULDC.64 UR4, c[0x0][0xbe0] ;  /* 0x0002f80000047ab9 */ /* 0x000fe20000000a00 */
[----:B------:R-:W-:-:S02]  /*156d0*/  SHF.R.U64 R38, R38, 0x3, RZ ;  /* 0x0000000326267819 */ /* 0x000fc400000012ff */
[----:B------:R-:W-:Y:S02]  /*156e0*/  SHF.R.U64 R175, R175, 0x3, RZ ;  /* 0x00000003afaf7819 */ /* 0x000fe400000012ff */
[----:B------:R-:W-:Y:S02]  /*156f0*/  SHF.R.U64 R177, R177, 0x3, RZ ;  /* 0x00000003b1b17819 */ /* 0x000fe400000012ff */
[----:B------:R-:W-:Y:S02]  /*15700*/  SHF.R.U64 R46, R46, 0x3, RZ ;  /* 0x000000032e2e7819 */ /* 0x000fe400000012ff */
[----:B------:R-:W-:Y:S02]  /*15710*/  LOP3.LUT R30, R30, R179, RZ, 0x3c, !PT ;  /* 0x000000b31e1e7212 */ /* 0x000fe400078e3cff */
[----:B------:R-:W-:Y:S02]  /*15720*/  LOP3.LUT R106, R3, 0x380, RZ, 0xc0, !PT ;  /* 0x00000380036a7812 */ /* 0x000fe400078ec0ff */
[----:B------:R-:W-:-:S02]  /*15730*/  SHF.R.U64 R86, R86, 0x3, RZ ;  /* 0x0000000356567819 */ /* 0x000fc400000012ff */
[----:B------:R-:W-:Y:S02]  /*15740*/  LOP3.LUT R179, R102, 0x380, RZ, 0xc0, !PT ;  /* 0x0000038066b37812 */ /* 0x000fe400078ec0ff */
[----:B------:R-:W-:Y:S02]  /*15750*/  ISETP.NE.U32.AND P1, PT, RZ, UR4, PT ;  /* 0x00000004ff007c0c */ /* 0x000fe4000bf25070 */
[----:B------:R-:W-:Y:S02]  /*15760*/  LOP3.LUT R90, R151, R90, RZ, 0x3c, !PT ;  /* 0x0000005a975a7212 */ /* 0x000fe400078e3cff */
[----:B------:R-:W-:Y:S02]  /*15770*/  MOV R118, R118 ;  /* 0x0000007600767202 */ /* 0x000fe40000000f00 */
[----:B------:R-:W-:Y:S02]  /*15780*/  LOP3.LUT R38, R38, R181, RZ, 0x3c, !PT ;  /* 0x000000b526267212 */ /* 0x000fe400078e3cff */
[----:B------:R-:W-:Y:S01]  /*15790*/  LOP3.LUT R94, R175, R94, RZ, 0x3c, !PT ;  /* 0x0000005eaf5e7212 */ /* 0x000fe200078e3cff */
[----:B------:R-:W-:Y:S01]  /*157a0*/  STSM.16.M88.4 [R118], R24 ;  /* 0x0000001876007844 */ /* 0x000fe20000000200 */
[----:B------:R-:W-:-:S02]  /*157b0*/  LOP3.LUT R98, R177, R98, RZ, 0x3c, !PT ;  /* 0x00000062b1627212 */ /* 0x000fc400078e3cff */
[----:B------:R-:W-:Y:S02]  /*157c0*/  LOP3.LUT R151, R110, 0x380, RZ, 0xc0, !PT ;  /* 0x000003806e977812 */ /* 0x000fe400078ec0ff */
[----:B------:R-:W-:Y:S02]  /*157d0*/  MOV R12, R12 ;  /* 0x0000000c000c7202 */ /* 0x000fe40000000f00 */
[----:B------:R-:W-:Y:S02]  /*157e0*/  LOP3.LUT R46, R46, R183, RZ, 0x3c, !PT ;  /* 0x000000b72e2e7212 */ /* 0x000fe400078e3cff */
[----:B------:R-:W-:Y:S01]  /*157f0*/  LOP3.LUT R175, R114, 0x380, RZ, 0xc0, !PT ;  /* 0x0000038072af7812 */ /* 0x000fe200078ec0ff */
[----:B------:R-:W-:Y:S01]  /*15800*/  STSM.16.M88.4 [R12], R32 ;  /* 0x000000200c007844 */ /* 0x000fe20000000200 */
[----:B------:R-:W-:Y:S02]  /*15810*/  LOP3.LUT R177, R10, 0x380, RZ, 0xc0, !PT ;  /* 0x000003800ab17812 */ /* 0x000fe400078ec0ff */
[----:B------:R-:W-:-:S02]  /*15820*/  SHF.R.U64 R106, R106, 0x3, RZ ;  /* 0x000000036a6a7819 */ /* 0x000fc400000012ff */
[----:B------:R-:W-:Y:S02]  /*15830*/  MOV R14, R14 ;  /* 0x0000000e000e7202 */ /* 0x000fe40000000f00 */
[----:B------:R-:W-:Y:S02]  /*15840*/  LOP3.LUT R86, R86, R185, RZ, 0x3c, !PT ;  /* 0x000000b956567212 */ /* 0x000fe400078e3cff */
[----:B------:R-:W-:Y:S01]  /*15850*/  SHF.R.U64 R179, R179, 0x3, RZ ;  /* 0x00000003b3b37819 */ /* 0x000fe200000012ff */
[----:B------:R-:W-:Y:S01]  /*15860*/  STSM.16.M88.4 [R14], R40 ;  /* 0x000000280e007844 */ /* 0x000fe20000000200 */
[----:B------:R-:W-:Y:S02]  /*15870*/  MOV R20, R20 ;  /* 0x0000001400147202 */ /* 0x000fe40000000f00 */
[----:B------:R-:W-:Y:S02]  /*15880*/  ISETP.NE.AND.EX P1, PT, RZ, UR5, PT, P1 ;  /* 0x00000005ff007c0c */ /* 0x000fe4000bf25310 */
[----:B------:R-:W-:Y:S01]  /*15890*/  MOV R30, R30 ;  /* 0x0000001e001e7202 */ /* 0x000fe20000000f00 */
[----:B------:R3:W-:Y:S01]  /*158a0*/  STSM.16.M88.4 [R20], R48 ;  /* 0x0000003014007844 */ /* 0x0007e20000000200 */
[----:B------:R-:W-:-:S02]  /*158b0*/  SHF.R.U64 R151, R151, 0x3, RZ ;  /* 0x0000000397977819 */ /* 0x000fc400000012ff */
[----:B------:R-:W-:Y:S01]  /*158c0*/  MOV R38, R38 ;  /* 0x0000002600267202 */ /* 0x000fe20000000f00 */
[----:B------:R4:W-:Y:S01]  /*158d0*/  STSM.16.M88.4 [R30], R56 ;  /* 0x000000381e007844 */ /* 0x0009e20000000200 */
[----:B------:R-:W-:Y:S02]  /*158e0*/  SHF.R.U64 R175, R175, 0x3, RZ ;  /* 0x00000003afaf7819 */ /* 0x000fe400000012ff */
[----:B------:R-:W-:Y:S01]  /*158f0*/  SHF.R.U64 R177, R177, 0x3, RZ ;  /* 0x00000003b1b17819 */ /* 0x000fe200000012ff */
[----:B------:R-:W-:Y:S01]  /*15900*/  STSM.16.M88.4 [R38], R64 ;  /* 0x0000004026007844 */ /* 0x000fe20000000200 */
[----:B------:R-:W-:Y:S02]  /*15910*/  LOP3.LUT R106, R106, R3, RZ, 0x3c, !PT ;  /* 0x000000036a6a7212 */ /* 0x000fe400078e3cff */
[----:B------:R-:W-:Y:S02]  /*15920*/  MOV R46, R46 ;  /* 0x0000002e002e7202 */ /* 0x000fe40000000f00 */
[----:B------:R-:W-:-:S02]  /*15930*/  LOP3.LUT R102, R179, R102, RZ, 0x3c, !PT ;  /* 0x00000066b3667212 */ /* 0x000fc400078e3cff */
[----:B------:R-:W-:Y:S01]  /*15940*/  MOV R86, R86 ;  /* 0x0000005600567202 */ /* 0x000fe20000000f00 */
[----:B------:R-:W-:Y:S01]  /*15950*/  STSM.16.M88.4 [R46], R72 ;  /* 0x000000482e007844 */ /* 0x000fe20000000200 */
[----:B------:R-:W-:Y:S01]  /*15960*/  MOV R3, R90 ;  /* 0x0000005a00037202 */ /* 0x000fe20000000f00 */
[----:B------:R-:W-:Y:S01]  /*15970*/  ULDC UR4, c[0x0][0xa88] ;  /* 0x0002a20000047ab9 */ /* 0x000fe20000000800 */
[----:B------:R-:W-:Y:S01]  /*15980*/  F2FP.BF16.F32.PACK_AB R90, R93, R166 ;  /* 0x000000a65d5a723e */ /* 0x000fe200000010ff */
[----:B------:R-:W-:Y:S01]  /*15990*/  STSM.16.M88.4 [R86], R80 ;  /* 0x0000005056007844 */ /* 0x000fe20000000200 */
[----:B------:R-:W-:Y:S01]  /*159a0*/  F2FP.BF16.F32.PACK_AB R91, R153, R152 ;  /* 0x00000098995b723e */ /* 0x000fe200000010ff */
[----:B---3--:R-:W-:Y:S01]  /*159b0*/  IMAD.MOV.U32 R20, RZ, RZ, RZ ;  /* 0x000000ffff147224 */ /* 0x008fe200078e00ff */
[----:B------:R-:W-:Y:S02]  /*159c0*/  LOP3.LUT R110, R151, R110, RZ, 0x3c, !PT ;  /* 0x0000006e976e7212 */ /* 0x000fe400078e3cff */
[----:B------:R-:W-:Y:S01]  /*159d0*/  MOV R94, R94 ;  /* 0x0000005e005e7202 */ /* 0x000fe20000000f00 */
[----:B------:R3:W-:Y:S01]  /*159e0*/  STSM.16.M88.4 [R3], R88 ;  /* 0x0000005803007844 */ /* 0x0007e20000000200 */
[----:B------:R-:W-:-:S02]  /*159f0*/  F2FP.BF16.F32.PACK_AB R12, R97, R167 ;  /* 0x000000a7610c723e */ /* 0x000fc400000010ff */
[----:B------:R-:W-:Y:S02]  /*15a00*/  F2FP.BF16.F32.PACK_AB R13, R155, R154 ;  /* 0x0000009a9b0d723e */ /* 0x000fe400000010ff */
[----:B------:R-:W-:Y:S02]  /*15a10*/  F2FP.BF16.F32.PACK_AB R14, R101, R168 ;  /* 0x000000a8650e723e */ /* 0x000fe400000010ff */
[----:B------:R-:W-:Y:S02]  /*15a20*/  F2FP.BF16.F32.PACK_AB R15, R157, R156 ;  /* 0x0000009c9d0f723e */ /* 0x000fe400000010ff */
[----:B------:R-:W-:Y:S02]  /*15a30*/  LOP3.LUT R114, R175, R114, RZ, 0x3c, !PT ;  /* 0x00000072af727212 */ /* 0x000fe400078e3cff */
[----:B------:R-:W-:Y:S01]  /*15a40*/  LOP3.LUT R10, R177, R10, RZ, 0x3c, !PT ;  /* 0x0000000ab10a7212 */ /* 0x000fe200078e3cff */
[----:B------:R1:W-:Y:S01]  /*15a50*/  STSM.16.M88.4 [R94], R12 ;  /* 0x0000000c5e007844 */ /* 0x0003e20000000200 */
[----:B------:R-:W-:-:S02]  /*15a60*/  MOV R98, R98 ;  /* 0x0000006200627202 */ /* 0x000fc40000000f00 */
[----:B------:R-:W-:Y:S02]  /*15a70*/  F2FP.BF16.F32.PACK_AB R24, R105, R169 ;  /* 0x000000a96918723e */ /* 0x000fe400000010ff */
[----:B------:R-:W-:Y:S02]  /*15a80*/  F2FP.BF16.F32.PACK_AB R25, R159, R158 ;  /* 0x0000009e9f19723e */ /* 0x000fe400000010ff */
[----:B------:R-:W-:Y:S02]  /*15a90*/  F2FP.BF16.F32.PACK_AB R26, R109, R170 ;  /* 0x000000aa6d1a723e */ /* 0x000fe400000010ff */
[----:B------:R-:W-:Y:S02]  /*15aa0*/  F2FP.BF16.F32.PACK_AB R27, R161, R160 ;  /* 0x000000a0a11b723e */ /* 0x000fe400000010ff */
[----:B------:R-:W-:Y:S02]  /*15ab0*/  MOV R102, R102 ;  /* 0x0000006600667202 */ /* 0x000fe40000000f00 */
[----:B----4-:R-:W-:Y:S01]  /*15ac0*/  F2FP.BF16.F32.PACK_AB R30, R117, R172 ;  /* 0x000000ac751e723e */ /* 0x010fe200000010ff */
[----:B------:R4:W-:Y:S01]  /*15ad0*/  STSM.16.M88.4 [R98], R24 ;  /* 0x0000001862007844 */ /* 0x0009e20000000200 */
        /* <DEDUP_REMOVED lines=8> */
[----:B------:R-:W-:Y:S01]  /*15b60*/  MOV R114, R114 ;  /* 0x0000007200727202 */ /* 0x000fe20000000f00 */
[----:B------:R4:W-:Y:S01]  /*15b70*/  STSM.16.M88.4 [R106], R32 ;  /* 0x000000206a007844 */ /* 0x0009e20000000200 */
[----:B------:R-:W-:Y:S01]  /*15b80*/  MOV R21, R10 ;  /* 0x0000000a00157202 */ /* 0x000fe20000000f00 */
[----:B0-----:R-:W-:Y:S02]  /*15b90*/  IMAD.WIDE R10, R226, 0x4, R6 ;  /* 0x00000004e20a7825 */ /* 0x001fe400078e0206 */
[----:B------:R-:W0:Y:S01]  /*15ba0*/  @P1 LDC.64 R6, c[0x0][0xbe0] ;  /* 0x0002f800ff061b82 */ /* 0x000e220000000a00 */
[----:B------:R4:W-:Y:S04]  /*15bb0*/  STSM.16.M88.4 [R110], R128 ;  /* 0x000000806e007844 */ /* 0x0009e80000000200 */
[----:B------:R4:W-:Y:S04]  /*15bc0*/  STSM.16.M88.4 [R114], R136 ;  /* 0x0000008872007844 */ /* 0x0009e80000000200 */
[----:B------:R4:W-:Y:S01]  /*15bd0*/  STSM.16.M88.4 [R21], R144 ;  /* 0x0000009015007844 */ /* 0x0009e20000000200 */
[----:B------:R-:W-:Y:S01]  /*15be0*/  BAR.SYNC.DEFER_BLOCKING 0x1, 0x100 ;  /* 0x0044000000007b1d */ /* 0x000fe20000010000 */
[----:B------:R-:W-:-:S02]  /*15bf0*/  IMAD.U32 R0, RZ, RZ, UR4 ;  /* 0x00000004ff007e24 */ /* 0x000fc4000f8e00ff */
[----:B0-----:R-:W-:-:S03]  /*15c00*/  @P1 IMAD.WIDE R6, R226, 0x4, R6 ;  /* 0x00000004e2061825 */ /* 0x001fc600078e0206 */
[----:B------:R4:W5:Y:S01]  /*15c10*/  @P0 LDG.E R20, desc[UR40][R10.64] ;  /* 0x000000280a140981 */ /* 0x000962000c1e1900 */
[----:B---3--:R-:W-:-:S03]  /*15c20*/  IMAD R3, R220, 0x40, R211 ;  /* 0x00000040dc037824 */ /* 0x008fc600078e02d3 */
        /* <DEDUP_REMOVED lines=8> */
.L_x_2187:
[----:B----4-:R-:W3:Y:S01]  /*15cb0*/  LDL R10, [R1+0x10] ;  /* 0x00001000010a7983 */ /* 0x010ee20000100800 */
[----:B------:R-:W-:Y:S01]  /*15cc0*/  SHF.R.S32.HI R78, RZ, 0x1f, R225 ;  /* 0x0000001fff4e7819 */ /* 0x000fe200000114e1 */
[----:B------:R-:W-:Y:S01]  /*15cd0*/  ULDC.64 UR4, c[0x0][0xb70] ;  /* 0x0002dc0000047ab9 */ /* 0x000fe20000000a00 */
[----:B-----5:R-:W-:Y:S01]  /*15ce0*/  SHF.R.S32.HI R21, RZ, 0x1f, R20 ;  /* 0x0000001fff157819 */ /* 0x020fe20000011414 */
[----:B------:R-:W0:Y:S01]  /*15cf0*/  S2R R15, SR_TID.X ;  /* 0x00000000000f7919 */ /* 0x000e220000002100 */
[----:B------:R-:W-:Y:S01]  /*15d00*/  SHF.R.S32.HI R3, RZ, 0x1f, R226 ;  /* 0x0000001fff037819 */ /* 0x000fe200000114e2 */
[----:B------:R-:W-:Y:S01]  /*15d10*/  IMAD R6, R78, UR4, RZ ;  /* 0x000000044e067c24 */ /* 0x000fe2000f8e02ff */
[----:B------:R-:W-:Y:S02]  /*15d20*/  SEL R80, R226, RZ, !P0 ;  /* 0x000000ffe2507207 */ /* 0x000fe40004000000 */
[----:B------:R-:W-:Y:S01]  /*15d30*/  SEL R81, R3, RZ, !P0 ;  /* 0x000000ff03517207 */ /* 0x000fe20004000000 */
[C---:B------:R-:W-:Y:S01]  /*15d40*/  IMAD R11, R225.reuse, UR5, R6 ;  /* 0x00000005e10b7c24 */ /* 0x040fe2000f8e0206 */
[C---:B------:R-:W-:Y:S01]  /*15d50*/  IADD3 R29, P0, R8.reuse, 0x3000, RZ ;  /* 0x00003000081d7810 */ /* 0x040fe20007f1e0ff */
[----:B------:R-:W-:Y:S01]  /*15d60*/  IMAD.WIDE.U32 R6, R225, UR4, R20 ;  /* 0x00000004e1067c25 */ /* 0x000fe2000f8e0014 */
[----:B------:R-:W-:Y:S01]  /*15d70*/  ULDC.64 UR4, c[0x0][0xb78] ;  /* 0x0002de0000047ab9 */ /* 0x000fe20000000a00 */
[----:B------:R-:W-:-:S02]  /*15d80*/  IADD3 R25, P3, R8, 0x2000, RZ ;  /* 0x0000200008197810 */ /* 0x000fc40007f7e0ff */
[----:B------:R-:W-:Y:S01]  /*15d90*/  IMAD.IADD R7, R7, 0x1, R11 ;  /* 0x0000000107077824 */ /* 0x000fe200078e020b */
[C---:B------:R-:W-:Y:S01]  /*15da0*/  IADD3 R37, P2, R8.reuse, 0x5000, RZ ;  /* 0x0000500008257810 */ /* 0x040fe20007f5e0ff */
[----:B------:R-:W-:Y:S01]  /*15db0*/  IMAD R3, R81, UR4, RZ ;  /* 0x0000000451037c24 */ /* 0x000fe2000f8e02ff */
[----:B------:R-:W-:Y:S01]  /*15dc0*/  IADD3 R33, P1, R8, 0x4000, RZ ;  /* 0x0000400008217810 */ /* 0x000fe20007f3e0ff */
[----:B------:R-:W-:Y:S01]  /*15dd0*/  IMAD.WIDE.U32 R6, R80, UR4, R6 ;  /* 0x0000000450067c25 */ /* 0x000fe2000f8e0006 */
[----:B------:R-:W-:Y:S02]  /*15de0*/  LOP3.LUT R28, R29, 0x380, RZ, 0xc0, !PT ;  /* 0x000003801d1c7812 */ /* 0x000fe400078ec0ff */
[----:B------:R-:W-:Y:S02]  /*15df0*/  LOP3.LUT R12, R13, 0x380, RZ, 0xc0, !PT ;  /* 0x000003800d0c7812 */ /* 0x000fe400078ec0ff */
[----:B------:R-:W-:Y:S02]  /*15e00*/  LOP3.LUT R24, R25, 0x380, RZ, 0xc0, !PT ;  /* 0x0000038019187812 */ /* 0x000fe400078ec0ff */
[----:B------:R-:W-:-:S02]  /*15e10*/  LOP3.LUT R36, R37, 0x380, RZ, 0xc0, !PT ;  /* 0x0000038025247812 */ /* 0x000fc400078ec0ff */
[----:B------:R-:W-:Y:S02]  /*15e20*/  LOP3.LUT R32, R33, 0x380, RZ, 0xc0, !PT ;  /* 0x0000038021207812 */ /* 0x000fe400078ec0ff */
[----:B------:R-:W-:Y:S02]  /*15e30*/  SHF.R.U64 R28, R28, 0x3, RZ ;  /* 0x000000031c1c7819 */ /* 0x000fe400000012ff */
[----:B------:R-:W-:Y:S02]  /*15e40*/  SHF.R.U64 R12, R12, 0x3, RZ ;  /* 0x000000030c0c7819 */ /* 0x000fe400000012ff */
[----:B------:R-:W-:Y:S01]  /*15e50*/  SHF.R.U64 R24, R24, 0x3, RZ ;  /* 0x0000000318187819 */ /* 0x000fe200000012ff */
[----:B0-----:R-:W-:Y:S01]  /*15e60*/  VIADD R15, R15, 0xffffff80 ;  /* 0xffffff800f0f7836 */ /* 0x001fe20000000000 */
[----:B------:R-:W-:Y:S02]  /*15e70*/  SHF.R.U64 R36, R36, 0x3, RZ ;  /* 0x0000000324247819 */ /* 0x000fe400000012ff */
[----:B------:R-:W-:-:S02]  /*15e80*/  SHF.R.U64 R32, R32, 0x3, RZ ;  /* 0x0000000320207819 */ /* 0x000fc400000012ff */
[----:B------:R-:W-:Y:S02]  /*15e90*/  SHF.R.S32.HI R14, RZ, 0x1f, R15 ;  /* 0x0000001fff0e7819 */ /* 0x000fe4000001140f */
        /* <DEDUP_REMOVED lines=9> */
[----:B------:R-:W-:Y:S02]  /*15f30*/  LEA.HI R14, R14, R15, RZ, 0x7 ;  /* 0x0000000f0e0e7211 */ /* 0x000fe400078f38ff */
[C---:B------:R-:W-:Y:S02]  /*15f40*/  IADD3 R45, P4, R8.reuse, 0x7000, RZ ;  /* 0x00007000082d7810 */ /* 0x040fe40007f9e0ff */
[----:B------:R-:W-:Y:S02]  /*15f50*/  IADD3 R49, P3, R8, 0x8000, RZ ;  /* 0x0000800008317810 */ /* 0x000fe40007f7e0ff */
[----:B------:R-:W-:Y:S01]  /*15f60*/  LOP3.LUT R32, R32, R33, RZ, 0x3c, !PT ;  /* 0x0000002120207212 */ /* 0x000fe200078e3cff */
[----:B------:R-:W-:Y:S01]  /*15f70*/  IMAD.X R33, RZ, RZ, R9, P1 ;  /* 0x000000ffff217224 */ /* 0x000fe200008e0609 */
[----:B------:R-:W-:Y:S02]  /*15f80*/  IADD3 R57, P2, R8, 0xb000, RZ ;  /* 0x0000b00008397810 */ /* 0x000fe40007f5e0ff */
[----:B------:R-:W-:-:S02]  /*15f90*/  LOP3.LUT R52, R53, 0x380, RZ, 0xc0, !PT ;  /* 0x0000038035347812 */ /* 0x000fc400078ec0ff */
[----:B------:R-:W-:Y:S02]  /*15fa0*/  LOP3.LUT R14, R14, 0xffffff80, RZ, 0xc0, !PT ;  /* 0xffffff800e0e7812 */ /* 0x000fe400078ec0ff */
[----:B------:R-:W-:Y:S02]  /*15fb0*/  LOP3.LUT R44, R45, 0x380, RZ, 0xc0, !PT ;  /* 0x000003802d2c7812 */ /* 0x000fe400078ec0ff */
[----:B------:R-:W-:Y:S01]  /*15fc0*/  LOP3.LUT R48, R49, 0x380, RZ, 0xc0, !PT ;  /* 0x0000038031307812 */ /* 0x000fe200078ec0ff */
[----:B------:R-:W-:Y:S01]  /*15fd0*/  IMAD.IADD R14, R15, 0x1, -R14 ;  /* 0x000000010f0e7824 */ /* 0x000fe200078e0a0e */
[----:B------:R-:W-:Y:S02]  /*15fe0*/  LOP3.LUT R56, R57, 0x380, RZ, 0xc0, !PT ;  /* 0x0000038039387812 */ /* 0x000fe400078ec0ff */
[----:B------:R-:W-:Y:S02]  /*15ff0*/  SHF.R.U64 R52, R52, 0x3, RZ ;  /* 0x0000000334347819 */ /* 0x000fe400000012ff */
[----:B------:R-:W-:-:S02]  /*16000*/  SHF.R.U64 R44, R44, 0x3, RZ ;  /* 0x000000032c2c7819 */ /* 0x000fc400000012ff */
[----:B------:R-:W-:Y:S02]  /*16010*/  SHF.R.U64 R48, R48, 0x3, RZ ;  /* 0x0000000330307819 */ /* 0x000fe400000012ff */
[----:B------:R-:W-:Y:S02]  /*16020*/  SHF.R.U64 R56, R56, 0x3, RZ ;  /* 0x0000000338387819 */ /* 0x000fe400000012ff */
        /* <DEDUP_REMOVED lines=8> */
[----:B------:R-:W-:-:S02]  /*160b0*/  LOP3.LUT P0, RZ, R14, 0x3, RZ, 0xc0, !PT ;  /* 0x000000030eff7812 */ /* 0x000fc4000780c0ff */
[C---:B------:R-:W-:Y:S02]  /*160c0*/  IADD3 R65, P4, R8.reuse, 0xd000, RZ ;  /* 0x0000d00008417810 */ /* 0x040fe40007f9e0ff */
[----:B------:R-:W-:Y:S02]  /*160d0*/  IADD3 R69, P3, R8, 0xe000, RZ ;  /* 0x0000e00008457810 */ /* 0x000fe40007f7e0ff */
[----:B------:R-:W-:Y:S02]  /*160e0*/  LOP3.LUT R64, R65, 0x380, RZ, 0xc0, !PT ;  /* 0x0000038041407812 */ /* 0x000fe400078ec0ff */
[----:B------:R-:W-:Y:S02]  /*160f0*/  LOP3.LUT R68, R69, 0x380, RZ, 0xc0, !PT ;  /* 0x0000038045447812 */ /* 0x000fe400078ec0ff */
[----:B------:R-:W-:Y:S02]  /*16100*/  SHF.R.U64 R64, R64, 0x3, RZ ;  /* 0x0000000340407819 */ /* 0x000fe400000012ff */
[----:B------:R-:W-:-:S02]  /*16110*/  SHF.R.U64 R68, R68, 0x3, RZ ;  /* 0x0000000344447819 */ /* 0x000fc400000012ff */
[----:B------:R-:W-:Y:S01]  /*16120*/  LOP3.LUT R64, R64, R65, RZ, 0x3c, !PT ;  /* 0x0000004140407212 */ /* 0x000fe200078e3cff */
[--C-:B------:R-:W-:Y:S01]  /*16130*/  IMAD.X R65, RZ, RZ, R9.reuse, P4 ;  /* 0x000000ffff417224 */ /* 0x100fe200020e0609 */
[----:B------:R-:W-:Y:S01]  /*16140*/  LOP3.LUT R68, R68, R69, RZ, 0x3c, !PT ;  /* 0x0000004544447212 */ /* 0x000fe200078e3cff */
[----:B------:R-:W-:Y:S01]  /*16150*/  IMAD.X R69, RZ, RZ, R9, P3 ;  /* 0x000000ffff457224 */ /* 0x000fe200018e0609 */
[--C-:B------:R-:W-:Y:S01]  /*16160*/  SHF.R.S32.HI R77, RZ, 0x1f, R211.reuse ;  /* 0x0000001fff4d7819 */ /* 0x100fe200000114d3 */
[----:B------:R-:W-:Y:S02]  /*16170*/  IMAD.MOV.U32 R76, RZ, RZ, R211 ;  /* 0x000000ffff4c7224 */ /* 0x000fe400078e00d3 */
[----:B------:R-:W-:-:S05]  /*16180*/  IMAD R83, R235, -0x80, R0 ;  /* 0xffffff80eb537824 */ /* 0x000fca00078e0200 */
[----:B------:R-:W-:Y:S02]  /*16190*/  ISETP.GE.AND P3, PT, R220, R83, PT ;  /* 0x00000053dc00720c */ /* 0x000fe40003f66270 */
[----:B------:R-:W-:Y:S01]  /*161a0*/  SHF.R.S32.HI R221, RZ, 0x1f, R220 ;  /* 0x0000001fffdd7819 */ /* 0x000fe200000114dc */
[----:B------:R-:W-:Y:S01]  /*161b0*/  BSSY B1, `(.L_x_2188) ;  /* 0x000006b000017945 */ /* 0x000fe20003800000 */
[----:B---3--:R-:W-:Y:S02]  /*161c0*/  IMAD R11, R235, 0x80, R10 ;  /* 0x00000080eb0b7824 */ /* 0x008fe400078e020a */
[----:B------:R-:W-:Y:S01]  /*161d0*/  IMAD R10, R80, UR5, R3 ;  /* 0x00000005500a7c24 */ /* 0x000fe2000f8e0203 */
[----:B------:R-:W-:Y:S02]  /*161e0*/  ULDC.64 UR4, c[0x0][0xb40] ;  /* 0x0002d00000047ab9 */ /* 0x000fe40000000a00 */
[----:B------:R-:W-:Y:S02]  /*161f0*/  SHF.R.S32.HI R3, RZ, 0x1f, R11 ;  /* 0x0000001fff037819 */ /* 0x000fe4000001140b */
[----:B------:R-:W-:-:S04]  /*16200*/  IADD3 R6, P5, R11, R6, RZ ;  /* 0x000000060b067210 */ /* 0x000fc80007fbe0ff */
[----:B------:R-:W-:Y:S02]  /*16210*/  IADD3.X R3, R3, R7, R10, P5, !PT ;  /* 0x0000000703037210 */ /* 0x000fe40002ffe40a */
[----:B------:R-:W-:Y:S02]  /*16220*/  LEA R58, P5, R6, UR4, 0x2 ;  /* 0x00000004063a7c11 */ /* 0x000fe4000f8a10ff */
[----:B------:R-:W-:Y:S02]  /*16230*/  IADD3 R7, P1, R8, 0xa000, RZ ;  /* 0x0000a00008077810 */ /* 0x000fe40007f3e0ff */
[----:B------:R-:W-:Y:S01]  /*16240*/  LEA.HI.X R59, R6, UR5, R3, 0x2, P5 ;  /* 0x00000005063b7c11 */ /* 0x000fe2000a8f1403 */
[----:B------:R-:W-:Y:S01]  /*16250*/  VIADD R3, R11, 0x8 ;  /* 0x000000080b037836 */ /* 0x000fe20000000000 */
[----:B------:R-:W-:Y:S01]  /*16260*/  IADD3 R41, P5, R8, 0x6000, RZ ;  /* 0x0000600008297810 */ /* 0x000fe20007fbe0ff */
[----:B------:R-:W-:Y:S01]  /*16270*/  ULDC.64 UR4, c[0x0][0xaa0] ;  /* 0x0002a80000047ab9 */ /* 0x000fe20000000a00 */
[----:B------:R-:W-:-:S02]  /*16280*/  LOP3.LUT R6, R7, 0x380, RZ, 0xc0, !PT ;  /* 0x0000038007067812 */ /* 0x000fc400078ec0ff */
[----:B------:R-:W-:Y:S02]  /*16290*/  LOP3.LUT R40, R41, 0x380, RZ, 0xc0, !PT ;  /* 0x0000038029287812 */ /* 0x000fe400078ec0ff */
[----:B------:R-:W-:Y:S02]  /*162a0*/  SHF.R.U64 R6, R6, 0x3, RZ ;  /* 0x0000000306067819 */ /* 0x000fe400000012ff */
[----:B------:R-:W-:Y:S02]  /*162b0*/  SHF.R.U64 R40, R40, 0x3, RZ ;  /* 0x0000000328287819 */ /* 0x000fe400000012ff */
[----:B------:R-:W-:Y:S01]  /*162c0*/  LOP3.LUT R6, R6, R7, RZ, 0x3c, !PT ;  /* 0x0000000706067212 */ /* 0x000fe200078e3cff */
[--C-:B------:R-:W-:Y:S01]  /*162d0*/  IMAD.X R7, RZ, RZ, R9.reuse, P1 ;  /* 0x000000ffff077224 */ /* 0x100fe200008e0609 */
[----:B------:R-:W-:Y:S01]  /*162e0*/  LOP3.LUT R40, R40, R41, RZ, 0x3c, !PT ;  /* 0x0000002928287212 */ /* 0x000fe200078e3cff */
[----:B------:R-:W-:Y:S01]  /*162f0*/  IMAD.X R41, RZ, RZ, R9, P5 ;  /* 0x000000ffff297224 */ /* 0x000fe200028e0609 */
[----:B------:R-:W-:-:S02]  /*16300*/  IADD3 R61, P5, R8, 0xc000, RZ ;  /* 0x0000c000083d7810 */ /* 0x000fc40007fbe0ff */
[C---:B------:R-:W-:Y:S02]  /*16310*/  IADD3 R10, P2, R8.reuse, 0xf000, RZ ;  /* 0x0000f000080a7810 */ /* 0x040fe40007f5e0ff */
[-C--:B------:R-:W-:Y:S02]  /*16320*/  ISETP.GE.OR P1, PT, R11, R0.reuse, P0 ;  /* 0x000000000b00720c */ /* 0x080fe40000726670 */
[----:B------:R-:W-:Y:S01]  /*16330*/  LOP3.LUT R60, R61, 0x380, RZ, 0xc0, !PT ;  /* 0x000003803d3c7812 */ /* 0x000fe200078ec0ff */
[----:B------:R-:W-:Y:S01]  /*16340*/  IMAD.X R73, RZ, RZ, R9, P2 ;  /* 0x000000ffff497224 */ /* 0x000fe200010e0609 */
[----:B------:R-:W-:Y:S02]  /*16350*/  ISETP.GE.OR P0, PT, R3, R0, P0 ;  /* 0x000000000300720c */ /* 0x000fe40000706670 */
[----:B------:R-:W-:Y:S02]  /*16360*/  LOP3.LUT R11, R8, 0x380, RZ, 0xc0, !PT ;  /* 0x00000380080b7812 */ /* 0x000fe400078ec0ff */
[----:B------:R-:W-:-:S02]  /*16370*/  LOP3.LUT R3, R10, 0x380, RZ, 0xc0, !PT ;  /* 0x000003800a037812 */ /* 0x000fc400078ec0ff */
[----:B------:R-:W-:Y:S02]  /*16380*/  SHF.R.U64 R60, R60, 0x3, RZ ;  /* 0x000000033c3c7819 */ /* 0x000fe400000012ff */
[----:B------:R-:W-:Y:S01]  /*16390*/  SHF.R.U64 R11, R11, 0x3, RZ ;  /* 0x000000030b0b7819 */ /* 0x000fe200000012ff */
[----:B------:R-:W-:Y:S01]  /*163a0*/  @!P1 STG.E desc[UR40][R58.64], R5 ;  /* 0x000000053a009986 */ /* 0x000fe2000c101928 */
[----:B------:R-:W-:Y:S02]  /*163b0*/  SHF.R.U64 R3, R3, 0x3, RZ ;  /* 0x0000000303037819 */ /* 0x000fe400000012ff */
[----:B------:R-:W-:Y:S01]  /*163c0*/  LOP3.LUT R60, R60, R61, RZ, 0x3c, !PT ;  /* 0x0000003d3c3c7212 */ /* 0x000fe200078e3cff */
[----:B------:R-:W-:Y:S01]  /*163d0*/  IMAD.X R61, RZ, RZ, R9, P5 ;  /* 0x000000ffff3d7224 */ /* 0x000fe200028e0609 */
[----:B------:R-:W-:Y:S01]  /*163e0*/  LOP3.LUT R8, R11, R8, RZ, 0x3c, !PT ;  /* 0x000000080b087212 */ /* 0x000fe200078e3cff */
[----:B------:R0:W-:Y:S01]  /*163f0*/  @!P0 STG.E desc[UR40][R58.64+0x20], R4 ;  /* 0x000020043a008986 */ /* 0x0001e2000c101928 */
[----:B------:R-:W-:-:S03]  /*16400*/  LOP3.LUT R72, R3, R10, RZ, 0x3c, !PT ;  /* 0x0000000a03487212 */ /* 0x000fc600078e3cff */
        /* <DEDUP_REMOVED lines=10> */
[----:B0-----:R-:W5:Y:S04]  /*164b0*/  LD.E.128 R4, desc[UR40][R6.64] ;  /* 0x0000002806047980 */ /* 0x001f68000c101d00 */
        /* <DEDUP_REMOVED lines=11> */
[----:B0-----:R-:W0:Y:S01]  /*16570*/  FENCE.VIEW.ASYNC.S ;  /* 0x00000000000073c6 */ /* 0x001e220000000000 */
[----:B------:R-:W-:-:S04]  /*16580*/  IMAD.WIDE.U32 R76, R20, UR4, R76 ;  /* 0x00000004144c7c25 */ /* 0x000fc8000f8e004c */
[----:B------:R-:W-:Y:S01]  /*16590*/  IMAD R3, R20, UR5, R3 ;  /* 0x0000000514037c24 */ /* 0x000fe2000f8e0203 */
[----:B------:R-:W-:Y:S01]  /*165a0*/  ULDC.64 UR4, c[0x0][0xae0] ;  /* 0x0002b80000047ab9 */ /* 0x000fe20000000a00 */
[----:B------:R-:W-:Y:S02]  /*165b0*/  VIADD R0, R220, 0x40 ;  /* 0x00000040dc007836 */ /* 0x000fe40000000000 */
[----:B------:R-:W-:Y:S02]  /*165c0*/  IMAD R20, R78, UR4, RZ ;  /* 0x000000044e147c24 */ /* 0x000fe4000f8e02ff */
[----:B------:R-:W-:Y:S01]  /*165d0*/  IMAD.IADD R77, R77, 0x1, R3 ;  /* 0x000000014d4d7824 */ /* 0x000fe200078e0203 */
[----:B------:R-:W-:Y:S01]  /*165e0*/  ISETP.GE.AND P0, PT, R0, R83, PT ;  /* 0x000000530000720c */ /* 0x000fe20003f06270 */
[----:B------:R-:W-:Y:S02]  /*165f0*/  VIADD R3, R220, 0x20 ;  /* 0x00000020dc037836 */ /* 0x000fe40000000000 */
[----:B------:R-:W-:-:S02]  /*16600*/  IMAD R79, R225, UR5, R20 ;  /* 0x00000005e14f7c24 */ /* 0x000fc4000f8e0214 */
        /* <DEDUP_REMOVED lines=10> */
[----:B0-----:R0:W-:Y:S03]  /*166b0*/  SYNCS.ARRIVE.TRANS64.RED.A1T0 RZ, [R0+URZ], RZ ;  /* 0x000000ff00ff79a7 */ /* 0x0011e6000810043f */
[----:B------:R-:W-:-:S02]  /*166c0*/  IMAD R3, R80, UR5, R3 ;  /* 0x0000000550037c24 */ /* 0x000fc4000f8e0203 */
[----:B------:R-:W-:-:S04]  /*166d0*/  IMAD.WIDE R76, R235, 0x80, R220 ;  /* 0x00000080eb4c7825 */ /* 0x000fc800078e02dc */
[----:B------:R-:W-:Y:S01]  /*166e0*/  IMAD.IADD R83, R79, 0x1, R3 ;  /* 0x000000014f537824 */ /* 0x000fe200078e0203 */
[----:B0-----:R-:W-:Y:S06]  /*166f0*/  @P3 BRA `(.L_x_2189) ;  /* 0x0000000000583947 */ /* 0x001fec0003800000 */
        /* <DEDUP_REMOVED lines=22> */
.L_x_2189:
[----:B------:R-:W-:Y:S05]  /*16860*/  BSYNC B1 ;  /* 0x0000000000017941 */ /* 0x000fea0003800000 */
.L_x_2188:
[----:B------:R-:W-:Y:S04]  /*16870*/  BSSY B1, `(.L_x_2190) ;  /* 0x000001a000017945 */ /* 0x000fe80003800000 */
[----:B------:R-:W-:Y:S05]  /*16880*/  @P2 BRA `(.L_x_2191) ;  /* 0x0000000000602947 */ /* 0x000fea0003800000 */
[----:B------:R-:W-:Y:S01]  /*16890*/  IADD3 R3, P2, R76, 0x20, RZ ;  /* 0x000000204c037810 */ /* 0x000fe20007f5e0ff */
[----:B------:R-:W-:Y:S01]  /*168a0*/  ULDC.64 UR6, c[0x0][0xad8] ;  /* 0x0002b60000067ab9 */ /* 0x000fe20000000a00 */
[----:B0----5:R-:W-:Y:S01]  /*168b0*/  IMAD.MOV.U32 R8, RZ, RZ, R78 ;  /* 0x000000ffff087224 */ /* 0x021fe200078e004e */
        /* <DEDUP_REMOVED lines=21> */
.L_x_2191:
[----:B------:R-:W-:Y:S05]  /*16a10*/  BSYNC B1 ;  /* 0x0000000000017941 */ /* 0x000fea0003800000 */
.L_x_2190:
[----:B------:R-:W-:Y:S04]  /*16a20*/  BSSY B1, `(.L_x_2192) ;  /* 0x000001a000017945 */ /* 0x000fe80003800000 */
[----:B------:R-:W-:Y:S05]  /*16a30*/  @P0 BRA `(.L_x_2193) ;  /* 0x0000000000600947 */ /* 0x000fea0003800000 */
[----:B------:R-:W-:Y:S01]  /*16a40*/  IADD3 R3, P0, R76, 0x40, RZ ;  /* 0x000000404c037810 */ /* 0x000fe20007f1e0ff */
[C---:B0----5:R-:W-:Y:S01]  /*16a50*/  VIADD R8, R211.reuse, 0x40 ;  /* 0x00000040d3087836 */ /* 0x061fe20000000000 */
        /* <DEDUP_REMOVED lines=22> */
.L_x_2193:
[----:B------:R-:W-:Y:S05]  /*16bc0*/  BSYNC B1 ;  /* 0x0000000000017941 */ /* 0x000fea0003800000 */
.L_x_2192:
        /* <DEDUP_REMOVED lines=27> */
.L_x_2186:
[----:B------:R-:W-:Y:S01]  /*16d80*/  ULDC.64 UR4, c[0x0][0xbd8] ;  /* 0x0002f60000047ab9 */ /* 0x000fe20000000a00 */
[----:B------:R-:W3:Y:S01]  /*16d90*/  LDC.64 R4, c[0x0][0xbd8] ;  /* 0x0002f600ff047b82 */ /* 0x000ee20000000a00 */
[----:B------:R-:W-:Y:S01]  /*16da0*/  ISETP.NE.U32.AND P0, PT, RZ, UR4, PT ;  /* 0x00000004ff007c0c */ /* 0x000fe2000bf05070 */
[----:B------:R-:W-:-:S03]  /*16db0*/  IMAD.MOV.U32 R3, RZ, RZ, RZ ;  /* 0x000000ffff037224 */ /* 0x000fc600078e00ff */
[----:B------:R-:W-:Y:S01]  /*16dc0*/  ISETP.NE.AND.EX P0, PT, RZ, UR5, PT, P0 ;  /* 0x00000005ff007c0c */ /* 0x000fe2000bf05300 */
[----:B------:R-:W-:Y:S02]  /*16dd0*/  ULDC.64 UR4, c[0x0][0xbe0] ;  /* 0x0002f80000047ab9 */ /* 0x000fe40000000a00 */
[----:B------:R-:W-:-:S04]  /*16de0*/  ISETP.NE.U32.AND P1, PT, RZ, UR4, PT ;  /* 0x00000004ff007c0c */ /* 0x000fc8000bf25070 */
[----:B------:R-:W-:Y:S01]  /*16df0*/  ISETP.NE.AND.EX P1, PT, RZ, UR5, PT, P1 ;  /* 0x00000005ff007c0c */ /* 0x000fe2000bf25310 */
[----:B---3--:R-:W-:-:S12]  /*16e00*/  IMAD.WIDE R4, R226, 0x4, R4 ;  /* 0x00000004e2047825 */ /* 0x008fd800078e0204 */
[----:B------:R-:W3:Y:S01]  /*16e10*/  @P1 LDC.64 R6, c[0x0][0xbe0] ;  /* 0x0002f800ff061b82 */ /* 0x000ee20000000a00 */
[----:B------:R-:W-:Y:S02]  /*16e20*/  ULDC UR4, c[0x0][0xa88] ;  /* 0x0002a20000047ab9 */ /* 0x000fe40000000800 */
[----:B------:R-:W-:Y:S01]  /*16e30*/  IMAD.U32 R0, RZ, RZ, UR4 ;  /* 0x00000004ff007e24 */ /* 0x000fe2000f8e00ff */
[----:B------:R4:W5:Y:S01]  /*16e40*/  @P0 LDG.E R3, desc[UR40][R4.64] ;  /* 0x0000002804030981 */ /* 0x000962000c1e1900 */
[----:B------:R-:W0:Y:S01]  /*16e50*/  S2R R8, SR_TID.X ;  /* 0x0000000000087919 */ /* 0x000e220000002100 */
[----:B---3--:R-:W-:-:S05]  /*16e60*/  @P1 IMAD.WIDE R6, R226, 0x4, R6 ;  /* 0x00000004e2061825 */ /* 0x008fca00078e0206 */
[----:B------:R4:W5:Y:S01]  /*16e70*/  @P1 LDG.E R0, desc[UR40][R6.64] ;  /* 0x0000002806001981 */ /* 0x000962000c1e1900 */
[----:B0-----:R-:W-:-:S05]  /*16e80*/  VIADD R8, R8, 0xffffff80 ;  /* 0xffffff8008087836 */ /* 0x001fca0000000000 */
[----:B------:R-:W-:Y:S01]  /*16e90*/  ISETP.GT.AND P2, PT, R8, 0x7f, PT ;  /* 0x0000007f0800780c */ /* 0x000fe20003f44270 */
[----:B------:R-:W-:-:S12]  /*16ea0*/  @P1 BRA `(.L_x_2195) ;  /* 0x0000000000101947 */ /* 0x000fd80003800000 */
[----:B------:R-:W-:Y:S05]  /*16eb0*/  @!P0 BRA `(.L_x_2195) ;  /* 0x00000000000c8947 */ /* 0x000fea0003800000 */
[----:B----4-:R-:W3:Y:S04]  /*16ec0*/  LDG.E R7, desc[UR40][R4.64] ;  /* 0x0000002804077981 */ /* 0x010ee8000c1e1900 */
[----:B-----5:R-:W3:Y:S02]  /*16ed0*/  LDG.E R0, desc[UR40][R4.64+0x4] ;  /* 0x0000042804007981 */ /* 0x020ee4000c1e1900 */
[----:B---3--:R-:W-:-:S07]  /*16ee0*/  IMAD.IADD R0, R0, 0x1, -R7 ;  /* 0x0000000100007824 */ /* 0x008fce00078e0a07 */
.L_x_2195:
[----:B----4-:R-:W-:Y:S01]  /*16ef0*/  SHF.R.S32.HI R4, RZ, 0x1f, R226 ;  /* 0x0000001fff047819 */ /* 0x010fe200000114e2 */
[----:B------:R-:W-:Y:S01]  /*16f00*/  BSSY B1, `(.L_x_2196) ;  /* 0x000001d000017945 */ /* 0x000fe20003800000 */
[----:B------:R-:W-:Y:S02]  /*16f10*/  SHF.R.S32.HI R9, RZ, 0x1f, R225 ;  /* 0x0000001fff097819 */ /* 0x000fe400000114e1 */
[----:B------:R-:W-:Y:S02]  /*16f20*/  SHF.R.S32.HI R12, RZ, 0x1f, R211 ;  /* 0x0000001fff0c7819 */ /* 0x000fe400000114d3 */
[----:B------:R-:W-:Y:S02]  /*16f30*/  SEL R11, R226, RZ, !P0 ;  /* 0x000000ffe20b7207 */ /* 0x000fe40004000000 */
[----:B------:R-:W-:Y:S02]  /*16f40*/  SEL R10, R4, RZ, !P0 ;  /* 0x000000ff040a7207 */ /* 0x000fe40004000000 */
[----:B-----5:R-:W-:Y:S01]  /*16f50*/  SHF.R.S32.HI R8, RZ, 0x1f, R3 ;  /* 0x0000001fff087819 */ /* 0x020fe20000011403 */
[----:B------:R-:W-:Y:S06]  /*16f60*/  @P2 BRA `(.L_x_2197) ;  /* 0x0000000000582947 */ /* 0x000fec0003800000 */
[----:B------:R-:W0:Y:S02]  /*16f70*/  S2R R4, SR_TID.X ;  /* 0x0000000000047919 */ /* 0x000e240000002100 */
[----:B0-----:R-:W-:-:S04]  /*16f80*/  IMAD R4, R235, 0x80, R4 ;  /* 0x00000080eb047824 */ /* 0x001fc800078e0204 */
        /* <DEDUP_REMOVED lines=20> */
.L_x_2197:
[----:B------:R-:W-:Y:S05]  /*170d0*/  BSYNC B1 ;  /* 0x0000000000017941 */ /* 0x000fea0003800000 */
.L_x_2196:
[----:B------:R-:W-:Y:S01]  /*170e0*/  ULDC.64 UR4, c[0x0][0xaa0] ;  /* 0x0002a80000047ab9 */ /* 0x000fe20000000a00 */
[----:B------:R-:W-:Y:S01]  /*170f0*/  IMAD.MOV.U32 R4, RZ, RZ, R211 ;  /* 0x000000ffff047224 */ /* 0x000fe200078e00d3 */
[----:B------:R-:W-:Y:S01]  /*17100*/  BSSY B1, `(.L_x_2198) ;  /* 0x000002f000017945 */ /* 0x000fe20003800000 */
[----:B0-----:R-:W-:Y:S02]  /*17110*/  IMAD.MOV.U32 R5, RZ, RZ, R12 ;  /* 0x000000ffff057224 */ /* 0x001fe400078e000c */
        /* <DEDUP_REMOVED lines=45> */
.L_x_2199:
[----:B------:R-:W-:Y:S05]  /*173f0*/  BSYNC B1 ;  /* 0x0000000000017941 */ /* 0x000fea0003800000 */
.L_x_2198:
        /* <DEDUP_REMOVED lines=21> */
[----:B0-----:R-:W-:Y:S01]  /*17550*/  LEA R14, P0, R4, UR6, 0x1 ;  /* 0x00000006040e7c11 */ /* 0x001fe2000f8008ff */
[----:B------:R-:W-:-:S05]  /*17560*/  IMAD.IADD R3, R5, 0x1, R3 ;  /* 0x0000000105037824 */ /* 0x000fca00078e0203 */
[----:B------:R-:W-:-:S05]  /*17570*/  LEA.HI.X R15, R4, UR7, R3, 0x1, P0 ;  /* 0x00000007040f7c11 */ /* 0x000fca00080f0c03 */
[----:B------:R3:W-:Y:S04]  /*17580*/  @!P2 STG.E.128 desc[UR40][R14.64], RZ ;  /* 0x000000ff0e00a986 */ /* 0x0007e8000c101d28 */
[----:B------:R3:W-:Y:S04]  /*17590*/  @!P3 STG.E.128 desc[UR40][R14.64+0x80], RZ ;  /* 0x000080ff0e00b986 */ /* 0x0007e8000c101d28 */
[----:B------:R3:W-:Y:S04]  /*175a0*/  @!P4 STG.E.128 desc[UR40][R14.64+0x100], RZ ;  /* 0x000100ff0e00c986 */ /* 0x0007e8000c101d28 */
[----:B------:R3:W-:Y:S02]  /*175b0*/  @!P5 STG.E.128 desc[UR40][R14.64+0x180], RZ ;  /* 0x000180ff0e00d986 */ /* 0x0007e4000c101d28 */
.L_x_2201:
[----:B------:R-:W-:Y:S05]  /*175c0*/  BSYNC B1 ;  /* 0x0000000000017941 */ /* 0x000fea0003800000 */
.L_x_2200:
        /* <DEDUP_REMOVED lines=27> */
.L_x_2203:
[----:B------:R-:W-:Y:S05]  /*17780*/  BSYNC B1 ;  /* 0x0000000000017941 */ /* 0x000fea0003800000 */
.L_x_2202:
        /* <DEDUP_REMOVED lines=25> */
.L_x_2194:
[----:B------:R-:W-:Y:S05]  /*17920*/  BSYNC B0 ;  /* 0x0000000000007941 */ /* 0x000fea0003800000 */
.L_x_2185:
[----:B------:R-:W-:Y:S02]  /*17930*/  ULDC UR4, c[0x0][0xc14] ;  /* 0x0003050000047ab9 */ /* 0x000fe40000000800 */
[----:B--2---:R-:W-:-:S13]  /*17940*/  ISETP.GE.AND P0, PT, R207, UR4, PT ;  /* 0x00000004cf007c0c */ /* 0x004fda000bf06270 */
[----:B------:R-:W-:Y:S05]  /*17950*/  @!P0 BRA `(.L_x_2204) ;  /* 0xfffffe94009c8947 */ /* 0x000fea000383ffff */
[----:B------:R-:W-:Y:S05]  /*17960*/  BRA `(.L_x_1991) ;  /* 0x0000006000387947 */ /* 0x000fea0003800000 */
.L_x_1989:
[----:B------:R-:W-:-:S08]  /*17970*/  NOP ;  /* 0x0000000000007918 */ /* 0x000fd00000000000 */
[----:B--2---:R-:W0:-:S00]  /*17980*/  USETMAXREG.DEALLOC.CTAPOOL 0x18 ;  /* 0x00000018000079c8 */ /* 0x004e0000080e0500 */
[----:B0-----:R-:W-:-:S06]  /*17990*/  LOP3.LUT R0, R0, 0x3, RZ, 0xc0, !PT ;  /* 0x0000000300007812 */ /* 0x001fcc00078ec0ff */
[----:B------:R-:W0:Y:S02]  /*179a0*/  SHFL.IDX PT, R0, R0, RZ, 0x1f ;  /* 0x00001fff00007589 */ /* 0x000e2400000e0000 */
[----:B0-----:R-:W-:-:S13]  /*179b0*/  ISETP.NE.AND P0, PT, R0, RZ, PT ;  /* 0x000000ff0000720c */ /* 0x001fda0003f05270 */
[----:B------:R-:W-:Y:S05]  /*179c0*/  @P0 BRA `(.L_x_1991) ;  /* 0x0000006000200947 */ /* 0x000fea0003800000 */
[----:B------:R-:W-:Y:S01]  /*179d0*/  LOP3.LUT R7, R3, 0x1f, RZ, 0xc0, !PT ;  /* 0x0000001f03077812 */ /* 0x000fe200078ec0ff */
[----:B------:R-:W-:Y:S01]  /*179e0*/  ULDC UR5, c[0x0][0xc14] ;  /* 0x0003050000057ab9 */ /* 0x000fe20000000800 */
[----:B------:R-:W-:Y:S01]  /*179f0*/  LOP3.LUT R2, R2, 0xffffffdf, RZ, 0xc0, !PT ;  /* 0xffffffdf02027812 */ /* 0x000fe200078ec0ff */
[----:B------:R-:W-:Y:S01]  /*17a00*/  IMAD.MOV.U32 R10, RZ, RZ, RZ ;  /* 0x000000ffff0a7224 */ /* 0x000fe200078e00ff */
[----:B------:R-:W-:Y:S01]  /*17a10*/  ISETP.NE.AND P0, PT, R7, 0x1f, PT ;  /* 0x0000001f0700780c */ /* 0x000fe20003f05270 */
[----:B------:R-:W0:Y:S01]  /*17a20*/  S2UR UR6, SR_CTAID.X ;  /* 0x00000000000679c3 */ /* 0x000e220000002500 */
[----:B------:R-:W-:-:S11]  /*17a30*/  ULDC UR4, c[0x0][0xc10] ;  /* 0x0003040000047ab9 */ /* 0x000fd60000000800 */
[----:B------:R-:W-:Y:S02]  /*17a40*/  @P0 LOP3.LUT R2, R2, 0x20, RZ, 0xfc, !PT ;  /* 0x0000002002020812 */ /* 0x000fe400078efcff */
[----:B------:R-:W-:-:S13]  /*17a50*/  ISETP.GE.OR P0, PT, R7, UR5, !P0 ;  /* 0x0000000507007c0c */ /* 0x000fda000c706670 */
[----:B------:R-:W1:Y:S02]  /*17a60*/  @!P0 LDC.64 R4, c[0x0][0xc58] ;  /* 0x00031600ff048b82 */ /* 0x000e640000000a00 */
[----:B-1----:R-:W-:-:S05]  /*17a70*/  @!P0 IMAD.WIDE.U32 R4, R7, 0x4, R4 ;  /* 0x0000000407048825 */ /* 0x002fca00078e0004 */
        /* <DEDUP_REMOVED lines=9> */
[----:B--2---:R-:W1:Y:S02]  /*17b10*/  SHFL.UP PT, R0, R10, 0x1, RZ ;  /* 0x042000000a007989 */ /* 0x004e6400000e00ff */
[----:B-1----:R-:W-:-:S05]  /*17b20*/  SEL R3, R0, RZ, P1 ;  /* 0x000000ff00037207 */ /* 0x002fca0000800000 */
[----:B------:R-:W-:-:S05]  /*17b30*/  IMAD.IADD R3, R10, 0x1, R3 ;  /* 0x000000010a037824 */ /* 0x000fca00078e0203 */
[----:B------:R-:W1:Y:S02]  /*17b40*/  SHFL.UP PT, R0, R3, 0x2, RZ ;  /* 0x0440000003007989 */ /* 0x000e6400000e00ff */
[----:B-1----:R-:W-:Y:S02]  /*17b50*/  SEL R0, R0, RZ, P0 ;  /* 0x000000ff00007207 */ /* 0x002fe40000000000 */
[----:B------:R-:W-:-:S03]  /*17b60*/  ISETP.GE.U32.AND P0, PT, R7, 0x4, PT ;  /* 0x000000040700780c */ /* 0x000fc60003f06070 */
[----:B------:R-:W-:-:S05]  /*17b70*/  IMAD.IADD R0, R3, 0x1, R0 ;  /* 0x0000000103007824 */ /* 0x000fca00078e0200 */
[----:B------:R-:W1:Y:S05]  /*17b80*/  SHFL.UP PT, R6, R0, 0x4, RZ ;  /* 0x0480000000067989 */ /* 0x000e6a00000e00ff */
[----:B------:R-:W-:-:S04]  /*17b90*/  @P0 LOP3.LUT R2, R2, 0x8, RZ, 0xfc, !PT ;  /* 0x0000000802020812 */ /* 0x000fc800078efcff */
[----:B------:R-:W-:Y:S02]  /*17ba0*/  LOP3.LUT R2, R2, 0xfffffffb, RZ, 0xc0, !PT ;  /* 0xfffffffb02027812 */ /* 0x000fe400078ec0ff */
[----:B-1----:R-:W-:Y:S01]  /*17bb0*/  SEL R5, R6, RZ, P0 ;  /* 0x000000ff06057207 */ /* 0x002fe20000000000 */
[----:B------:R-:W-:Y:S01]  /*17bc0*/  IMAD.MOV.U32 R6, RZ, RZ, RZ ;  /* 0x000000ffff067224 */ /* 0x000fe200078e00ff */
[----:B------:R-:W-:-:S03]  /*17bd0*/  ISETP.GE.U32.AND P0, PT, R7, 0x8, PT ;  /* 0x000000080700780c */ /* 0x000fc60003f06070 */
[----:B------:R-:W-:-:S05]  /*17be0*/  IMAD.IADD R5, R0, 0x1, R5 ;  /* 0x0000000100057824 */ /* 0x000fca00078e0205 */
[----:B------:R-:W1:Y:S05]  /*17bf0*/  SHFL.UP PT, R4, R5, 0x8, RZ ;  /* 0x0500000005047989 */ /* 0x000e6a00000e00ff */
[----:B------:R-:W-:-:S04]  /*17c00*/  @P0 LOP3.LUT R2, R2, 0x4, RZ, 0xfc, !PT ;  /* 0x0000000402020812 */ /* 0x000fc800078efcff */
[----:B------:R-:W-:Y:S02]  /*17c10*/  LOP3.LUT R2, R2, 0xfffffffd, RZ, 0xc0, !PT ;  /* 0xfffffffd02027812 */ /* 0x000fe400078ec0ff */
[----:B-1----:R-:W-:Y:S02]  /*17c20*/  SEL R4, R4, RZ, P0 ;  /* 0x000000ff04047207 */ /* 0x002fe40000000000 */
[----:B------:R-:W-:-:S03]  /*17c30*/  ISETP.GE.U32.AND P0, PT, R7, 0x10, PT ;  /* 0x000000100700780c */ /* 0x000fc60003f06070 */
[----:B------:R-:W-:-:S05]  /*17c40*/  IMAD.IADD R4, R5, 0x1, R4 ;  /* 0x0000000105047824 */ /* 0x000fca00078e0204 */
[----:B------:R-:W1:Y:S05]  /*17c50*/  SHFL.UP PT, R3, R4, 0x10, RZ ;  /* 0x0600000004037989 */ /* 0x000e6a00000e00ff */
[----:B------:R-:W-:Y:S02]  /*17c60*/  @P0 LOP3.LUT R2, R2, 0x2, RZ, 0xfc, !PT ;  /* 0x0000000202020812 */ /* 0x000fe400078efcff */
[----:B-1----:R-:W-:-:S05]  /*17c70*/  SEL R3, R3, RZ, P0 ;  /* 0x000000ff03037207 */ /* 0x002fca0000000000 */
[----:B------:R-:W-:-:S05]  /*17c80*/  IMAD.IADD R0, R4, 0x1, R3 ;  /* 0x0000000104007824 */ /* 0x000fca00078e0203 */
[----:B------:R-:W1:Y:S02]  /*17c90*/  SHFL.IDX PT, R3, R0, 0x1f, 0x1f ;  /* 0x03e01f0000037f89 */ /* 0x000e6400000e0000 */
[----:B-1----:R-:W-:-:S04]  /*17ca0*/  IMAD R3, R3, UR4, RZ ;  /* 0x0000000403037c24 */ /* 0x002fc8000f8e02ff */
[----:B------:R-:W-:Y:S01]  /*17cb0*/  IMAD.MOV.U32 R4, RZ, RZ, R3 ;  /* 0x000000ffff047224 */ /* 0x000fe200078e0003 */
[----:B0-----:R-:W-:-:S13]  /*17cc0*/  ISETP.GT.AND P0, PT, R3, UR6, PT ;  /* 0x0000000603007c0c */ /* 0x001fda000bf04270 */
[----:B------:R-:W-:Y:S05]  /*17cd0*/  @P0 BRA `(.L_x_2205) ;  /* 0x0000000000bc0947 */ /* 0x000fea0003800000 */
[----:B------:R-:W-:Y:S01]  /*17ce0*/  IMAD.MOV.U32 R3, RZ, RZ, R4 ;  /* 0x000000ffff037224 */ /* 0x000fe200078e0004 */
[----:B------:R-:W-:Y:S01]  /*17cf0*/  ULDC UR5, c[0x0][0xc14] ;  /* 0x0003050000057ab9 */ /* 0x000fe20000000800 */
[----:B------:R-:W-:Y:S01]  /*17d00*/  IMAD.MOV.U32 R6, RZ, RZ, RZ ;  /* 0x000000ffff067224 */ /* 0x000fe200078e00ff */
[----:B------:R-:W-:Y:S01]  /*17d10*/  ULDC UR7, c[0x0][0xc14] ;  /* 0x0003050000077ab9 */ /* 0x000fe20000000800 */
[----:B------:R-:W-:-:S05]  /*17d20*/  ULDC UR4, c[0x0][0xc10] ;  /* 0x0003040000047ab9 */ /* 0x000fca0000000800 */
.L_x_2209:
        /* <DEDUP_REMOVED lines=15> */
.L_x_2208:
[----:B------:R-:W-:Y:S05]  /*17e20*/  BSYNC B0 ;  /* 0x0000000000007941 */ /* 0x000fea0003800000 */
.L_x_2207:
        /* <DEDUP_REMOVED lines=26> */
.L_x_2205:
        /* <DEDUP_REMOVED lines=20> */
.L_x_2210:
[----:B-12---:R-:W-:Y:S02]  /*18110*/  IMAD.MOV R0, RZ, RZ, -R5 ;  /* 0x000000ffff007224 */ /* 0x006fe400078e0a05 */
[----:B---3--:R-:W-:Y:S02]  /*18120*/  IMAD R16, R16, UR4, R7 ;  /* 0x0000000410107c24 */ /* 0x008fe4000f8e0207 */
[----:B------:R-:W-:Y:S02]  /*18130*/  IMAD R3, R0, R11, RZ ;  /* 0x0000000b00037224 */ /* 0x000fe400078e02ff */
[----:B------:R-:W-:-:S04]  /*18140*/  IMAD.MOV.U32 R4, RZ, RZ, RZ ;  /* 0x000000ffff047224 */ /* 0x000fc800078e00ff */
[----:B------:R-:W-:Y:S01]  /*18150*/  IMAD.HI.U32 R4, R5, R3, R4 ;  /* 0x0000000305047227 */ /* 0x000fe200078e0004 */
[----:B------:R-:W-:Y:S02]  /*18160*/  IADD3 R3, -R16, UR6, RZ ;  /* 0x0000000610037c10 */ /* 0x000fe4000fffe1ff */
        /* <DEDUP_REMOVED lines=19> */
[----:B------:R-:W-:Y:S01]  /*182a0*/  VIADDMNMX R8, R5, UR4, R8, PT ;  /* 0x0000000405087c46 */ /* 0x000fe2000b800108 */
[----:B------:R-:W-:-:S03]  /*182b0*/  IMAD.IADD R0, R3, 0x1, R0 ;  /* 0x0000000103007824 */ /* 0x000fc600078e0200 */
[----:B------:R-:W-:-:S04]  /*182c0*/  IABS R7, R8 ;  /* 0x0000000800077213 */ /* 0x000fc80000000000 */
[----:B------:R-:W1:Y:S08]  /*182d0*/  I2F.RP R10, R7 ;  /* 0x00000007000a7306 */ /* 0x000e700000209400 */
[----:B-1----:R-:W1:Y:S02]  /*182e0*/  MUFU.RCP R10, R10 ;  /* 0x0000000a000a7308 */ /* 0x002e640000001000 */
[----:B-1----:R-:W-:-:S06]  /*182f0*/  VIADD R4, R10, 0xffffffe ;  /* 0x0ffffffe0a047836 */ /* 0x002fcc0000000000 */
[----:B------:R1:W2:Y:S02]  /*18300*/  F2I.FTZ.U32.TRUNC.NTZ R5, R4 ;  /* 0x0000000400057305 */ /* 0x0002a4000021f000 */
[----:B-1----:R-:W-:Y:S02]  /*18310*/  IMAD.MOV.U32 R4, RZ, RZ, RZ ;  /* 0x000000ffff047224 */ /* 0x002fe400078e00ff */
[----:B--2---:R-:W-:-:S04]  /*18320*/  IMAD.MOV R6, RZ, RZ, -R5 ;  /* 0x000000ffff067224 */ /* 0x004fc800078e0a05 */
        /* <DEDUP_REMOVED lines=22> */
.L_x_2206:
[----:B------:R-:W-:Y:S02]  /*18490*/  IMAD.MOV.U32 R17, RZ, RZ, RZ ;  /* 0x000000ffff117224 */ /* 0x000fe400078e00ff */
[----:B------:R-:W-:Y:S02]  /*184a0*/  IMAD.U32 R16, RZ, RZ, UR6 ;  /* 0x00000006ff107e24 */ /* 0x000fe4000f8e00ff */
[----:B------:R-:W-:-:S07]  /*184b0*/  IMAD.MOV.U32 R18, RZ, RZ, RZ ;  /* 0x000000ffff127224 */ /* 0x000fce00078e00ff */
.L_x_2211:
        /* <DEDUP_REMOVED lines=16> */
[----:B------:R-:W-:Y:S01]  /*185c0*/  ULDC.64 UR38, c[0x0][0x198] ;  /* 0x0000660000267ab9 */ /* 0x000fe20000000a00 */
[----:B------:R-:W-:Y:S02]  /*185d0*/  ULDC UR36, c[0x0][0xc] ;  /* 0x0000030000247ab9 */ /* 0x000fe40000000800 */
[----:B------:R1:W-:Y:S04]  /*185e0*/  STL [R1+0xc], R0 ;  /* 0x00000c0001007387 */ /* 0x0003e80000100800 */
[----:B------:R1:W-:Y:S04]  /*185f0*/  STL [R1+0x4], RZ ;  /* 0x000004ff01007387 */ /* 0x0003e80000100800 */
[----:B------:R1:W-:Y:S04]  /*18600*/  STL [R1], RZ ;  /* 0x000000ff01007387 */ /* 0x0003e80000100800 */
[----:B------:R1:W-:Y:S02]  /*18610*/  STL [R1+0x8], R0 ;  /* 0x0000080001007387 */ /* 0x0003e40000100800 */
.L_x_2312:
[----:B------:R-:W-:Y:S05]  /*18620*/  YIELD ;  /* 0x0000000000007946 */ /* 0x000fea0003800000 */
[----:B------:R-:W-:Y:S01]  /*18630*/  ULDC.64 UR4, c[0x0][0xa28] ;  /* 0x00028a0000047ab9 */ /* 0x000fe20000000a00 */
[----:B------:R-:W-:Y:S01]  /*18640*/  IMAD.MOV.U32 R6, RZ, RZ, RZ ;  /* 0x000000ffff067224 */ /* 0x000fe200078e00ff */
[----:B------:R-:W-:Y:S01]  /*18650*/  ISETP.NE.U32.AND P0, PT, RZ, UR4, PT ;  /* 0x00000004ff007c0c */ /* 0x000fe2000bf05070 */
[----:B-1----:R-:W-:Y:S01]  /*18660*/  IMAD.MOV.U32 R0, RZ, RZ, RZ ;  /* 0x000000ffff007224 */ /* 0x002fe200078e00ff */
[----:B------:R-:W-:Y:S01]  /*18670*/  ULDC.64 UR8, c[0x0][0xa08] ;  /* 0x0002820000087ab9 */ /* 0x000fe20000000a00 */
[----:B------:R-:W-:Y:S01]  /*18680*/  ULDC.64 UR10, c[0x0][0xa10] ;  /* 0x00028400000a7ab9 */ /* 0x000fe20000000a00 */
        /* <DEDUP_REMOVED lines=21> */
[----:B------:R-:W-:Y:S01]  /*187e0*/  ISETP.NE.U32.AND P1, PT, RZ, UR8, PT ;  /* 0x00000008ff007c0c */ /* 0x000fe2000bf25070 */
[----:B------:R-:W-:Y:S01]  /*187f0*/  ULDC UR6, c[0x0][0x338] ;  /* 0x0000ce0000067ab9 */ /* 0x000fe20000000800 */
[----:B------:R-:W-:Y:S01]  /*18800*/  ULDC UR4, c[0x0][0x404] ;  /* 0x0001010000047ab9 */ /* 0x000fe20000000800 */
[----:B------:R-:W-:Y:S01]  /*18810*/  UISETP.NE.AND.EX UP0, UPT, UR5, URZ, UPT, UP0 ;  /* 0x0000003f0500728c */ /* 0x000fe2000bf05300 */
[----:B------:R-:W-:Y:S01]  /*18820*/  ISETP.NE.AND.EX P3, PT, RZ, UR9, PT, P1 ;  /* 0x00000009ff007c0c */ /* 0x000fe2000bf65310 */
[----:B------:R-:W-:Y:S01]  /*18830*/  IMAD.U32 R9, RZ, RZ, UR6 ;  /* 0x00000006ff097e24 */ /* 0x000fe2000f8e00ff */
[----:B------:R-:W-:Y:S01]  /*18840*/  ULDC UR5, c[0x0][0x2e0] ;  /* 0x0000b80000057ab9 */ /* 0x000fe20000000800 */
[----:B------:R-:W-:Y:S01]  /*18850*/  USEL UR4, UR4, 0x1, UP0 ;  /* 0x0000000104047887 */ /* 0x000fe20008000000 */
[----:B------:R-:W-:-:S03]  /*18860*/  ISETP.NE.U32.AND P1, PT, RZ, UR10, PT ;  /* 0x0000000aff007c0c */ /* 0x000fc6000bf25070 */
[----:B------:R-:W-:Y:S01]  /*18870*/  UIMAD UR4, UR4, UR5, URZ ;  /* 0x00000005040472a4 */ /* 0x000fe2000f8e023f */
[----:B------:R-:W-:-:S05]  /*18880*/  ISETP.NE.AND.EX P1, PT, RZ, UR11, PT, P1 ;  /* 0x0000000bff007c0c */ /* 0x000fca000bf25310 */
[----:B------:R-:W-:Y:S01]  /*18890*/  IMAD.U32 R7, RZ, RZ, UR4 ;  /* 0x00000004ff077e24 */ /* 0x000fe2000f8e00ff */
[----:B-1----:R-:W-:Y:S07]  /*188a0*/  @P0 BRA `(.L_x_2213) ;  /* 0x0000000000100947 */ /* 0x002fee0003800000 */
[----:B------:R-:W-:Y:S05]  /*188b0*/  @!P2 BRA `(.L_x_2213) ;  /* 0x00000000000ca947 */ /* 0x000fea0003800000 */
[----:B------:R-:W2:Y:S04]  /*188c0*/  LDG.E R5, desc[UR40][R2.64] ;  /* 0x0000002802057981 */ /* 0x000ea8000c1e1900 */
[----:B-----5:R-:W2:Y:S02]  /*188d0*/  LDG.E R0, desc[UR40][R2.64+0x4] ;  /* 0x0000042802007981 */ /* 0x020ea4000c1e1900 */
[----:B--2---:R-:W-:-:S07]  /*188e0*/  IMAD.IADD R0, R0, 0x1, -R5 ;  /* 0x0000000100007824 */ /* 0x004fce00078e0a05 */
.L_x_2213:
[----:B------:R-:W1:Y:S01]  /*188f0*/  LDC.64 R4, c[0x0][0xa08] ;  /* 0x00028200ff047b82 */ /* 0x000e620000000a00 */
[----:B------:R-:W-:Y:S01]  /*18900*/  IMAD.MOV.U32 R8, RZ, RZ, RZ ;  /* 0x000000ffff087224 */ /* 0x000fe200078e00ff */
[----:B------:R-:W-:-:S06]  /*18910*/  ULDC.64 UR4, c[0x0][0xa20] ;  /* 0x0002880000047ab9 */ /* 0x000fcc0000000a00 */
[----:B------:R-:W2:Y:S01]  /*18920*/  LDC.64 R2, c[0x0][0xa10] ;  /* 0x00028400ff027b82 */ /* 0x000ea20000000a00 */
[----:B-1----:R-:W-:-:S05]  /*18930*/  IMAD.WIDE R4, R19, 0x4, R4 ;  /* 0x0000000413047825 */ /* 0x002fca00078e0204 */
[----:B------:R-:W3:Y:S01]  /*18940*/  @P3 LDG.E R8, desc[UR40][R4.64] ;  /* 0x0000002804083981 */ /* 0x000ee2000c1e1900 */
[----:B------:R-:W-:Y:S02]  /*18950*/  IMAD.MOV.U32 R10, RZ, RZ, RZ ;  /* 0x000000ffff0a7224 */ /* 0x000fe400078e00ff */
[----:B--2---:R-:W-:-:S05]  /*18960*/  IMAD.WIDE R2, R19, 0x4, R2 ;  /* 0x0000000413027825 */ /* 0x004fca00078e0202 */
[----:B------:R1:W5:Y:S01]  /*18970*/  @P1 LDG.E R10, desc[UR40][R2.64] ;  /* 0x00000028020a1981 */ /* 0x000362000c1e1900 */
[----:B------:R-:W-:-:S04]  /*18980*/  ISETP.NE.U32.AND P0, PT, RZ, UR4, PT ;  /* 0x00000004ff007c0c */ /* 0x000fc8000bf05070 */
[----:B------:R-:W-:Y:S01]  /*18990*/  ISETP.NE.AND.EX P0, PT, RZ, UR5, PT, P0 ;  /* 0x00000005ff007c0c */ /* 0x000fe2000bf05300 */
[----:B---3-5:R-:W-:-:S05]  /*189a0*/  IMAD.IADD R8, R8, 0x1, R6 ;  /* 0x0000000108087824 */ /* 0x028fca00078e0206 */
[----:B------:R1:W-:Y:S07]  /*189b0*/  STL [R1+0x10], R8 ;  /* 0x0000100801007387 */ /* 0x0003ee0000100800 */
[----:B------:R-:W-:Y:S05]  /*189c0*/  @!P0 BRA `(.L_x_2214) ;  /* 0x0000000000108947 */ /* 0x000fea0003800000 */
[----:B------:R-:W2:Y:S02]  /*189d0*/  LDC.64 R4, c[0x0][0xa20] ;  /* 0x00028800ff047b82 */ /* 0x000ea40000000a00 */
[----:B--2---:R-:W-:-:S05]  /*189e0*/  IMAD.WIDE R4, R19, 0x4, R4 ;  /* 0x0000000413047825 */ /* 0x004fca00078e0204 */
[----:B------:R2:W5:Y:S01]  /*189f0*/  LDG.E R7, desc[UR40][R4.64] ;  /* 0x0000002804077981 */ /* 0x000562000c1e1900 */
[----:B------:R-:W-:Y:S05]  /*18a00*/  BRA `(.L_x_2215) ;  /* 0x0000000000107947 */ /* 0x000fea0003800000 */
.L_x_2214:
[----:B------:R-:W-:Y:S05]  /*18a10*/  @!P3 BRA `(.L_x_2215) ;  /* 0x00000000000cb947 */ /* 0x000fea0003800000 */
[----:B------:R-:W2:Y:S04]  /*18a20*/  LDG.E R7, desc[UR40][R4.64] ;  /* 0x0000002804077981 */ /* 0x000ea8000c1e1900 */
[----:B------:R-:W2:Y:S02]  /*18a30*/  LDG.E R4, desc[UR40][R4.64+0x4] ;  /* 0x0000042804047981 */ /* 0x000ea4000c1e1900 */
[----:B--2---:R-:W-:-:S07]  /*18a40*/  IMAD.IADD R7, R4, 0x1, -R7 ;  /* 0x0000000104077824 */ /* 0x004fce00078e0a07 */
.L_x_2215:
[----:B--2---:R-:W2:Y:S04]  /*18a50*/  @P1 LDG.E R4, desc[UR40][R2.64] ;  /* 0x0000002802041981 */ /* 0x004ea8000c1e1900 */
[----:B-1----:R-:W2:Y:S01]  /*18a60*/  @P1 LDG.E R2, desc[UR40][R2.64+0x4] ;  /* 0x0000042802021981 */ /* 0x002ea2000c1e1900 */
[----:B-----5:R-:W-:Y:S02]  /*18a70*/  IMAD.IADD R5, R7, 0x1, -R6 ;  /* 0x0000000107057824 */ /* 0x020fe400078e0a06 */
[----:B--2---:R-:W-:Y:S01]  /*18a80*/  @P1 IMAD.IADD R9, R2, 0x1, -R4 ;  /* 0x0000000102091824 */ /* 0x004fe200078e0a04 */
[----:B------:R-:W-:-:S03]  /*18a90*/  LEA R4, R17, 0x80, 0x7 ;  /* 0x0000008011047811 */ /* 0x000fc600078e38ff */
[----:B------:R-:W-:-:S04]  /*18aa0*/  IMAD.IADD R8, R5, 0x1, R9 ;  /* 0x0000000105087824 */ /* 0x000fc800078e0209 */
[C---:B------:R-:W-:Y:S01]  /*18ab0*/  VIADD R20, R8.reuse, 0x5f ;  /* 0x0000005f08147836 */ /* 0x040fe20000000000 */
[----:B------:R-:W-:-:S03]  /*18ac0*/  IADD3 R4, R8, R4, -R0 ;  /* 0x0000000408047210 */ /* 0x000fc60007ffe800 */
[----:B------:R-:W-:-:S05]  /*18ad0*/  IMAD.HI R20, R20, 0x2aaaaaab, RZ ;  /* 0x2aaaaaab14147827 */ /* 0x000fca00078e02ff */
[----:B------:R-:W-:-:S04]  /*18ae0*/  SHF.R.U32.HI R2, RZ, 0x1f, R20 ;  /* 0x0000001fff027819 */ /* 0x000fc80000011614 */
[----:B------:R-:W-:Y:S02]  /*18af0*/  LEA.HI.SX32 R20, R20, R2, 0x1c ;  /* 0x0000000214147211 */ /* 0x000fe400078fe2ff */
[----:B------:R-:W1:Y:S02]  /*18b00*/  LDC.64 R2, c[0x0][0x9e0] ;  /* 0x00027800ff027b82 */ /* 0x000e640000000a00 */
[----:B-1----:R-:W-:Y:S01]  /*18b10*/  ISETP.GE.AND P2, PT, R3, 0x1, PT ;  /* 0x000000010300780c */ /* 0x002fe20003f46270 */
[----:B------:R-:W-:-:S12]  /*18b20*/  IMAD.IADD R2, R4, 0x1, R2 ;  /* 0x0000000104027824 */ /* 0x000fd800078e0202 */
[----:B------:R-:W-:Y:S05]  /*18b30*/  @!P2 BRA `(.L_x_2216) ;  /* 0x000000000048a947 */ /* 0x000fea0003800000 */
        /* <DEDUP_REMOVED lines=11> */
.L_x_2218:
[----:B------:R-:W-:-:S13]  /*18bf0*/  ISETP.NE.AND P0, PT, R3, 0x1, PT ;  /* 0x000000010300780c */ /* 0x000fda0003f05270 */
[----:B------:R-:W1:Y:S02]  /*18c00*/  @P0 LDC.64 R6, c[0x0][0x9e8] ;  /* 0x00027a00ff060b82 */ /* 0x000e640000000a00 */
[----:B-1----:R-:W-:-:S05]  /*18c10*/  @P0 IMAD.HI.U32 R6, R11, R6, RZ ;  /* 0x000000060b060227 */ /* 0x002fca00078e00ff */
[----:B------:R-:W-:-:S07]  /*18c20*/  @P0 SHF.R.U32.HI R11, RZ, R7, R6 ;  /* 0x00000007ff0b0219 */ /* 0x000fce0000011606 */
.L_x_2219:
[----:B------:R-:W-:Y:S05]  /*18c30*/  BSYNC B0 ;  /* 0x0000000000007941 */ /* 0x000fea0003800000 */
.L_x_2217:
[----:B------:R-:W-:-:S05]  /*18c40*/  IMAD R11, R11, R3, R3 ;  /* 0x000000030b0b7224 */ /* 0x000fca00078e0203 */
[----:B------:R-:W-:-:S07]  /*18c50*/  VIMNMX R2, R2, R11, PT ;  /* 0x0000000b02027248 */ /* 0x000fce0003fe0100 */
.L_x_2216:
        /* <DEDUP_REMOVED lines=15> */
.L_x_2222:
[----:B------:R-:W-:Y:S01]  /*18d50*/  ISETP.NE.AND P0, PT, R3, 0x1, PT ;  /* 0x000000010300780c */ /* 0x000fe20003f05270 */
[----:B------:R-:W-:-:S12]  /*18d60*/  IMAD.MOV.U32 R11, RZ, RZ, R0 ;  /* 0x000000ffff0b7224 */ /* 0x000fd800078e0000 */
[----:B------:R-:W1:Y:S02]  /*18d70*/  @P0 LDC.64 R6, c[0x0][0x9e8] ;  /* 0x00027a00ff060b82 */ /* 0x000e640000000a00 */
[----:B-1----:R-:W-:-:S05]  /*18d80*/  @P0 IMAD.HI.U32 R6, R0, R6, RZ ;  /* 0x0000000600060227 */ /* 0x002fca00078e00ff */
[----:B------:R-:W-:-:S07]  /*18d90*/  @P0 SHF.R.U32.HI R11, RZ, R7, R6 ;  /* 0x00000007ff0b0219 */ /* 0x000fce0000011606 */
.L_x_2223:
[----:B------:R-:W-:Y:S05]  /*18da0*/  BSYNC B0 ;  /* 0x0000000000007941 */ /* 0x000fea0003800000 */
.L_x_2221:
[----:B------:R-:W-:-:S05]  /*18db0*/  IMAD R3, R11, R3, RZ ;  /* 0x000000030b037224 */ /* 0x000fca00078e02ff */
[----:B------:R-:W-:-:S07]  /*18dc0*/  VIMNMX R8, R8, R3, !PT ;  /* 0x0000000308087248 */ /* 0x000fce0007fe0100 */
.L_x_2220:
[----:B------:R-:W-:Y:S01]  /*18dd0*/  VIADD R2, R2, 0x5f ;  /* 0x0000005f02027836 */ /* 0x000fe20000000000 */
[----:B------:R-:W-:Y:S01]  /*18de0*/  BSSY B0, `(.L_x_2224) ;  /* 0x00000ea000007945 */ /* 0x000fe20003800000 */
[----:B------:R-:W-:Y:S01]  /*18df0*/  IMAD.HI R8, R8, 0x2aaaaaab, RZ ;  /* 0x2aaaaaab08087827 */ /* 0x000fe200078e02ff */
[----:B------:R-:W-:-:S03]  /*18e00*/  PLOP3.LUT P2, PT, PT, PT, PT, 0x80, 0x0 ;  /* 0x000000000000781c */ /* 0x000fc60003f4f070 */
[----:B------:R-:W-:-:S05]  /*18e10*/  IMAD.HI R2, R2, 0x2aaaaaab, RZ ;  /* 0x2aaaaaab02027827 */ /* 0x000fca00078e02ff */
[----:B------:R-:W-:-:S04]  /*18e20*/  SHF.R.U32.HI R3, RZ, 0x1f, R2 ;  /* 0x0000001fff037819 */ /* 0x000fc80000011602 */
[----:B------:R-:W-:Y:S02]  /*18e30*/  LEA.HI.SX32 R3, R2, R3, 0x1c ;  /* 0x0000000302037211 */ /* 0x000fe400078fe2ff */
[----:B------:R-:W-:Y:S02]  /*18e40*/  SHF.R.U32.HI R2, RZ, 0x1f, R8 ;  /* 0x0000001fff027819 */ /* 0x000fe40000011608 */
[----:B------:R-:W-:Y:S02]  /*18e50*/  VIMNMX R3, R20, R3, PT ;  /* 0x0000000314037248 */ /* 0x000fe40003fe0100 */
[----:B------:R-:W-:-:S03]  /*18e60*/  LEA.HI.SX32 R2, R8, R2, 0x1c ;  /* 0x0000000208027211 */ /* 0x000fc600078fe2ff */
[----:B------:R-:W-:Y:S01]  /*18e70*/  IMAD R3, R3, 0x60, -R5 ;  /* 0x0000006003037824 */ /* 0x000fe200078e0a05 */
[----:B------:R-:W-:-:S04]  /*18e80*/  VIMNMX R2, RZ, R2, !PT ;  /* 0x00000002ff027248 */ /* 0x000fc80007fe0100 */
[----:B------:R-:W-:Y:S01]  /*18e90*/  VIMNMX R9, R3, R9, PT ;  /* 0x0000000903097248 */ /* 0x000fe20003fe0100 */
[----:B------:R-:W-:-:S05]  /*18ea0*/  IMAD R2, R2, 0x60, -R5 ;  /* 0x0000006002027824 */ /* 0x000fca00078e0a05 */
[----:B------:R-:W-:-:S04]  /*18eb0*/  VIMNMX R5, RZ, R2, !PT ;  /* 0x00000002ff057248 */ /* 0x000fc80007fe0100 */
[----:B------:R-:W-:Y:S01]  /*18ec0*/  ISETP.GT.AND P0, PT, R9, R5, PT ;  /* 0x000000050900720c */ /* 0x000fe20003f04270 */
[----:B------:R-:W-:-:S05]  /*18ed0*/  IMAD.WIDE.U32 R2, R5, -0x55555555, RZ ;  /* 0xaaaaaaab05027825 */ /* 0x000fca00078e00ff */
[----:B------:R-:W-:-:S05]  /*18ee0*/  SHF.R.U32.HI R2, RZ, 0x6, R3 ;  /* 0x00000006ff027819 */ /* 0x000fca0000011603 */
[----:B------:R-:W-:Y:S02]  /*18ef0*/  IMAD.MOV.U32 R3, RZ, RZ, R2 ;  /* 0x000000ffff037224 */ /* 0x000fe400078e0002 */
[----:B------:R-:W-:-:S04]  /*18f00*/  @P0 VIADD R5, R9, 0x5f ;  /* 0x0000005f09050836 */ /* 0x000fc80000000000 */
[----:B------:R-:W-:-:S05]  /*18f10*/  @P0 IMAD.HI R5, R5, 0x2aaaaaab, RZ ;  /* 0x2aaaaaab05050827 */ /* 0x000fca00078e02ff */
[----:B------:R-:W-:-:S04]  /*18f20*/  @P0 SHF.R.U32.HI R6, RZ, 0x1f, R5 ;  /* 0x0000001fff060819 */ /* 0x000fc80000011605 */
[----:B------:R-:W-:-:S04]  /*18f30*/  @P0 LEA.HI.SX32 R3, R5, R6, 0x1c ;  /* 0x0000000605030211 */ /* 0x000fc800078fe2ff */
[----:B------:R-:W-:-:S13]  /*18f40*/  ISETP.GT.AND P0, PT, R3, R2, PT ;  /* 0x000000020300720c */ /* 0x000fda0003f04270 */
[----:B------:R-:W-:Y:S05]  /*18f50*/  @!P0 BRA `(.L_x_2225) ;  /* 0x0000000c00488947 */ /* 0x000fea0003800000 */
[----:B------:R-:W1:Y:S01]  /*18f60*/  LDC R5, c[0x0][0x428] ;  /* 0x00010a00ff057b82 */ /* 0x000e620000000800 */
[----:B------:R-:W-:Y:S01]  /*18f70*/  UMOV UR4, 0xffffffff ;  /* 0xffffffff00047882 */ /* 0x000fe20000000000 */
[----:B-1----:R-:W-:Y:S01]  /*18f80*/  ISETP.NE.AND P0, PT, R5, 0x1, PT ;  /* 0x000000010500780c */ /* 0x002fe20003f05270 */
[----:B------:R-:W-:-:S12]  /*18f90*/  IMAD.MOV.U32 R5, RZ, RZ, R18 ;  /* 0x000000ffff057224 */ /* 0x000fd800078e0012 */
[----:B------:R-:W1:Y:S08]  /*18fa0*/  @P0 LDC R7, c[0x0][0x42c] ;  /* 0x00010b00ff070b82 */ /* 0x000e700000000800 */
[----:B------:R-:W2:Y:S01]  /*18fb0*/  @P0 LDC R6, c[0x0][0x430] ;  /* 0x00010c00ff060b82 */ /* 0x000ea20000000800 */
[----:B-1----:R-:W-:-:S05]  /*18fc0*/  @P0 IMAD.HI.U32 R7, R18, R7, RZ ;  /* 0x0000000712070227 */ /* 0x002fca00078e00ff */
[----:B--2---:R-:W-:Y:S02]  /*18fd0*/  @P0 SHF.R.U32.HI R5, RZ, R6, R7 ;  /* 0x00000006ff050219 */ /* 0x004fe40000011607 */
[----:B------:R-:W-:Y:S01]  /*18fe0*/  SEL R6, R19, RZ, !P1 ;  /* 0x000000ff13067207 */ /* 0x000fe20004800000 */
[----:B------:R-:W-:Y:S06]  /*18ff0*/  BRA.DIV UR4, `(.L_x_2226) ;  /* 0x0000005a04707947 */ /* 0x000fec000b800000 */
.L_x_2382:
[----:B------:R-:W-:-:S03]  /*19000*/  UMOV UR4, 0xffffffff ;  /* 0xffffffff00047882 */ /* 0x000fc60000000000 */
[----:B------:R-:W-:Y:S05]  /*19010*/  BRA.DIV UR4, `(.L_x_2227) ;  /* 0x0000005a049c7947 */ /* 0x000fea000b800000 */
[----:B------:R-:W-:-:S13]  /*19020*/  ELECT P6, URZ, PT ;  /* 0x00000000003f782f */ /* 0x000fda00038c0000 */
.L_x_2385:
[----:B------:R-:W2:Y:S01]  /*19030*/  LDL R7, [R1+0x20] ;  /* 0x0000200001077983 */ /* 0x000ea20000100800 */
[----:B------:R-:W-:Y:S01]  /*19040*/  MOV R9, 0x400 ;  /* 0x0000040000097802 */ /* 0x000fe20000000f00 */
[----:B------:R-:W-:Y:S01]  /*19050*/  BSSY B1, `(.L_x_2228) ;  /* 0x000000a000017945 */ /* 0x000fe20003800000 */
[----:B--2---:R-:W-:-:S05]  /*19060*/  VIADD R8, R7, 0x1 ;  /* 0x0000000107087836 */ /* 0x004fca0000000000 */
[----:B------:R-:W-:-:S04]  /*19070*/  LEA.HI R7, R8, R8, RZ, 0x1 ;  /* 0x0000000808077211 */ /* 0x000fc800078f08ff */
[----:B------:R-:W-:-:S05]  /*19080*/  LOP3.LUT R7, R7, 0xfffffffe, RZ, 0xc0, !PT ;  /* 0xfffffffe07077812 */ /* 0x000fca00078ec0ff */
[----:B------:R-:W-:Y:S02]  /*19090*/  IMAD.IADD R8, R8, 0x1, -R7 ;  /* 0x0000000108087824 */ /* 0x000fe400078e0a07 */
[----:B------:R-:W1:Y:S03]  /*190a0*/  S2R R7, SR_CgaCtaId ;  /* 0x0000000000077919 */ /* 0x000e660000008800 */
[----:B------:R-:W-:Y:S02]  /*190b0*/  SHF.L.U32 R8, R8, 0x1f, RZ ;  /* 0x0000001f08087819 */ /* 0x000fe400000006ff */
[----:B-1----:R-:W-:-:S04]  /*190c0*/  LEA R7, R7, R9, 0x18 ;  /* 0x0000000907077211 */ /* 0x002fc800078ec0ff */
[----:B------:R-:W1:Y:S02]  /*190d0*/  SYNCS.PHASECHK.TRANS64.TRYWAIT P0, [R7+URZ+0x22820], R8 ;  /* 0x02282008070075a7 */ /* 0x000e64000800017f */
[----:B-1----:R-:W-:Y:S05]  /*190e0*/  @!P0 BRA `(.L_x_2229) ;  /* 0x0000005800888947 */ /* 0x002fea0003800000 */
.L_x_2386:
[----:B------:R-:W-:Y:S05]  /*190f0*/  BSYNC B1 ;  /* 0x0000000000017941 */ /* 0x000fea0003800000 */
.L_x_2228:
[----:B------:R-:W-:Y:S04]  /*19100*/  BSSY B1, `(.L_x_2230) ;  /* 0x000004d000017945 */ /* 0x000fe80003800000 */
[----:B------:R-:W-:Y:S05]  /*19110*/  @!P6 BRA `(.L_x_2231) ;  /* 0x00000004002ce947 */ /* 0x000fea0003800000 */
[----:B------:R-:W1:Y:S04]  /*19120*/  LDL R11, [R1+0x4] ;  /* 0x00000400010b7983 */ /* 0x000e680000100800 */
[----:B------:R-:W2:Y:S01]  /*19130*/  LDL R9, [R1+0xc] ;  /* 0x00000c0001097983 */ /* 0x000ea20000100800 */
[----:B-1----:R-:W-:Y:S01]  /*19140*/  IMAD R8, R11, 0x8, R7 ;  /* 0x000000080b087824 */ /* 0x002fe200078e0207 */
[----:B--2---:R-:W-:-:S04]  /*19150*/  SHF.L.U32 R11, R9, 0x1f, RZ ;  /* 0x0000001f090b7819 */ /* 0x004fc800000006ff */
[----:B------:R-:W1:Y:S02]  /*19160*/  SYNCS.PHASECHK.TRANS64.TRYWAIT P0, [R8+URZ+0x228a0], R11 ;  /* 0x0228a00b080075a7 */ /* 0x000e64000800017f */
[----:B-1----:R-:W-:Y:S05]  /*19170*/  @!P0 BRA `(.L_x_2232) ;  /* 0x0000005800788947 */ /* 0x002fea0003800000 */
.L_x_2387:
        /* <DEDUP_REMOVED lines=11> */
.L_x_2233:
[----:B--2---:R-:W2:Y:S01]  /*19230*/  LDL R9, [R1+0x4] ;  /* 0x0000040001097983 */ /* 0x004ea20000100800 */
        /* <DEDUP_REMOVED lines=11> */
[----:B------:R-:W-:-:S04]  /*192f0*/  IMAD R9, R3, 0x60, R10 ;  /* 0x0000006003097824 */ /* 0x000fc800078e020a */
[----:B------:R-:W-:-:S05]  /*19300*/  VIADD R9, R9, 0xffffffa0 ;  /* 0xffffffa009097836 */ /* 0x000fca0000000000 */
[----:B------:R-:W-:-:S03]  /*19310*/  R2UR UR11, R9 ;  /* 0x00000000090b72ca */ /* 0x000fc600000e0000 */
[----:B------:R-:W-:-:S10]  /*19320*/  UIADD3 UR8, UR8, 0x1c400, URZ ;  /* 0x0001c40008087890 */ /* 0x000fd4000fffe03f */
[----:B------:R2:W-:Y:S01]  /*19330*/  UTMALDG.4D [UR8], [UR4], desc[UR6] ;  /* 0x00000608040075b4 */ /* 0x0005e20008019000 */
[----:B------:R-:W3:Y:S02]  /*19340*/  SYNCS.PHASECHK.TRANS64.TRYWAIT P0, [R8+URZ+0x228c0], R11 ;  /* 0x0228c00b080075a7 */ /* 0x000ee4000800017f */
[----:B--23--:R-:W-:Y:S05]  /*19350*/  @!P0 BRA `(.L_x_2234) ;  /* 0x0000005800148947 */ /* 0x00cfea0003800000 */
.L_x_2388:
        /* <DEDUP_REMOVED lines=8> */
.L_x_2235:
[----:B-12---:R-:W2:Y:S01]  /*193e0*/  LDL R11, [R1+0x4] ;  /* 0x00000400010b7983 */ /* 0x006ea20000100800 */
        /* <DEDUP_REMOVED lines=30> */
.L_x_2231:
[----:B------:R-:W-:Y:S05]  /*195d0*/  BSYNC B1 ;  /* 0x0000000000017941 */ /* 0x000fea0003800000 */
.L_x_2230:
[----:B-1----:R-:W2:Y:S04]  /*195e0*/  LDL.LU R8, [R1+0x4] ;  /* 0x0000040001087983 */ /* 0x002ea80000300800 */
        /* <DEDUP_REMOVED lines=12> */
[C---:B------:R-:W-:Y:S02]  /*196b0*/  IMAD R8, R3.reuse, 0x60, R10 ;  /* 0x0000006003087824 */ /* 0x040fe400078e020a */
[----:B------:R-:W-:Y:S02]  /*196c0*/  VIADD R3, R3, 0xffffffff ;  /* 0xffffffff03037836 */ /* 0x000fe40000000000 */
[----:B------:R-:W-:-:S07]  /*196d0*/  VIADD R8, R8, 0xffffff40 ;  /* 0xffffff4008087836 */ /* 0x000fce0000000000 */
.L_x_2242:
[----:B------:R-:W-:Y:S05]  /*196e0*/  YIELD ;  /* 0x0000000000007946 */ /* 0x000fea0003800000 */
[----:B------:R-:W-:Y:S04]  /*196f0*/  BSSY B1, `(.L_x_2236) ;  /* 0x000004b000017945 */ /* 0x000fe80003800000 */
[----:B-1----:R-:W-:Y:S05]  /*19700*/  @!P6 BRA `(.L_x_2237) ;  /* 0x000000040024e947 */ /* 0x002fea0003800000 */
[----:B------:R-:W2:Y:S04]  /*19710*/  LDL R9, [R1+0x4] ;  /* 0x0000040001097983 */ /* 0x000ea80000100800 */
[----:B------:R-:W3:Y:S01]  /*19720*/  LDL R10, [R1+0xc] ;  /* 0x00000c00010a7983 */ /* 0x000ee20000100800 */
[----:B--2---:R-:W-:Y:S01]  /*19730*/  IMAD R9, R9, 0x8, R7 ;  /* 0x0000000809097824 */ /* 0x004fe200078e0207 */
[----:B---3--:R-:W-:-:S04]  /*19740*/  SHF.L.U32 R10, R10, 0x1f, RZ ;  /* 0x0000001f0a0a7819 */ /* 0x008fc800000006ff */
[----:B------:R-:W1:Y:S02]  /*19750*/  SYNCS.PHASECHK.TRANS64.TRYWAIT P0, [R9+URZ+0x228a0], R10 ;  /* 0x0228a00a090075a7 */ /* 0x000e64000800017f */
[----:B-1----:R-:W-:Y:S05]  /*19760*/  @!P0 BRA `(.L_x_2238) ;  /* 0x0000005400248947 */ /* 0x002fea0003800000 */
.L_x_2389:
        /* <DEDUP_REMOVED lines=11> */
.L_x_2239:
[----:B--2---:R-:W2:Y:S01]  /*19820*/  LDL R11, [R1+0x4] ;  /* 0x00000400010b7983 */ /* 0x004ea20000100800 */
        /* <DEDUP_REMOVED lines=14> */
[----:B------:R-:W3:Y:S02]  /*19910*/  SYNCS.PHASECHK.TRANS64.TRYWAIT P1, [R9+URZ+0x228c0], R10 ;  /* 0x0228c00a090075a7 */ /* 0x000ee4000802017f */
[----:B--23--:R-:W-:Y:S05]  /*19920*/  @!P1 BRA `(.L_x_2240) ;  /* 0x0000005000c89947 */ /* 0x00cfea0003800000 */
.L_x_2390:
        /* <DEDUP_REMOVED lines=8> */
.L_x_2241:
        /* <DEDUP_REMOVED lines=31> */
.L_x_2237:
[----:B------:R-:W-:Y:S05]  /*19ba0*/  BSYNC B1 ;  /* 0x0000000000017941 */ /* 0x000fea0003800000 */
.L_x_2236:
        /* <DEDUP_REMOVED lines=13> */
.L_x_2225:
[----:B------:R-:W-:Y:S05]  /*19c80*/  BSYNC B0 ;  /* 0x0000000000007941 */ /* 0x000fea0003800000 */
.L_x_2224:
[----:B------:R-:W2:Y:S01]  /*19c90*/  LDC.64 R2, c[0x0][0x9e0] ;  /* 0x00027800ff027b82 */ /* 0x000ea20000000a00 */
[----:B------:R-:W-:Y:S07]  /*19ca0*/  @!P2 WARPSYNC.ALL ;  /* 0x000000000000a948 */ /* 0x000fee0003800000 */
[----:B------:R-:W-:Y:S01]  /*19cb0*/  @!P2 BAR.SYNC.DEFER_BLOCKING 0xc, 0x120 ;  /* 0x030480000000ab1d */ /* 0x000fe20000010000 */
[----:B--2---:R-:W-:Y:S01]  /*19cc0*/  ISETP.GE.AND P0, PT, R3, 0x1, PT ;  /* 0x000000010300780c */ /* 0x004fe20003f06270 */
        /* <DEDUP_REMOVED lines=8> */
[----:B------:R-:W2:Y:S02]  /*19d50*/  @P1 LDC.64 R6, c[0x0][0x9e8] ;  /* 0x00027a00ff061b82 */ /* 0x000ea40000000a00 */
[----:B--2---:R-:W-:-:S05]  /*19d60*/  @P1 IMAD.HI.U32 R6, R4, R6, RZ ;  /* 0x0000000604061227 */ /* 0x004fca00078e00ff */
[----:B------:R-:W-:-:S04]  /*19d70*/  @P1 SHF.R.U32.HI R4, RZ, R7, R6 ;  /* 0x00000007ff041219 */ /* 0x000fc80000011606 */
[----:B------:R-:W-:Y:S01]  /*19d80*/  LOP3.LUT R6, RZ, R4, RZ, 0x33, !PT ;  /* 0x00000004ff067212 */ /* 0x000fe200078e33ff */
[----:B------:R-:W-:Y:S06]  /*19d90*/  BRA `(.L_x_2246) ;  /* 0x0000000000107947 */ /* 0x000fec0003800000 */
.L_x_2245:
[----:B------:R-:W-:-:S13]  /*19da0*/  ISETP.NE.AND P1, PT, R3, 0x1, PT ;  /* 0x000000010300780c */ /* 0x000fda0003f25270 */
[----:B------:R-:W2:Y:S02]  /*19db0*/  @P1 LDC.64 R4, c[0x0][0x9e8] ;  /* 0x00027a00ff041b82 */ /* 0x000ea40000000a00 */
[----:B--2---:R-:W-:-:S05]  /*19dc0*/  @P1 IMAD.HI.U32 R4, R6, R4, RZ ;  /* 0x0000000406041227 */ /* 0x004fca00078e00ff */
[----:B------:R-:W-:-:S07]  /*19dd0*/  @P1 SHF.R.U32.HI R6, RZ, R5, R4 ;  /* 0x00000005ff061219 */ /* 0x000fce0000011604 */
.L_x_2246:
[----:B------:R-:W-:Y:S05]  /*19de0*/  BSYNC B0 ;  /* 0x0000000000007941 */ /* 0x000fea0003800000 */
.L_x_2244:
[----:B------:R-:W-:-:S05]  /*19df0*/  IMAD R5, R6, R3, R3 ;  /* 0x0000000306057224 */ /* 0x000fca00078e0203 */
[----:B------:R-:W-:-:S07]  /*19e00*/  VIMNMX R2, R2, R5, PT ;  /* 0x0000000502027248 */ /* 0x000fce0003fe0100 */
.L_x_2243:
[----:B------:R-:W-:Y:S01]  /*19e10*/  VIADD R2, R2, 0x5f ;  /* 0x0000005f02027836 */ /* 0x000fe20000000000 */
[----:B------:R-:W-:-:S03]  /*19e20*/  ULDC UR4, c[0x0][0x9dc] ;  /* 0x0002770000047ab9 */ /* 0x000fc60000000800 */
[----:B------:R-:W-:-:S05]  /*19e30*/  IMAD.HI R2, R2, 0x2aaaaaab, RZ ;  /* 0x2aaaaaab02027827 */ /* 0x000fca00078e02ff */
[----:B------:R-:W-:-:S04]  /*19e40*/  SHF.R.U32.HI R5, RZ, 0x1f, R2 ;  /* 0x0000001fff057819 */ /* 0x000fc80000011602 */
[----:B------:R-:W-:Y:S01]  /*19e50*/  LEA.HI.SX32 R5, R2, R5, 0x1c ;  /* 0x0000000502057211 */ /* 0x000fe200078fe2ff */
[----:B------:R-:W-:-:S03]  /*19e60*/  VIADD R2, R0, -UR4 ;  /* 0x8000000400027c36 */ /* 0x000fc60008000000 */
[----:B------:R-:W-:-:S05]  /*19e70*/  VIMNMX R6, R20, R5, PT ;  /* 0x0000000514067248 */ /* 0x000fca0003fe0100 */
[----:B------:R2:W-:Y:S01]  /*19e80*/  STL [R1+0x1c], R6 ;  /* 0x00001c0601007387 */ /* 0x0005e20000100800 */
[----:B------:R-:W-:Y:S05]  /*19e90*/  @!P0 BRA `(.L_x_2247) ;  /* 0x0000000000448947 */ /* 0x000fea0003800000 */
[----:B------:R-:W-:Y:S01]  /*19ea0*/  ISETP.GT.AND P0, PT, R0, -0x1, PT ;  /* 0xffffffff0000780c */ /* 0x000fe20003f04270 */
[----:B------:R-:W-:-:S12]  /*19eb0*/  BSSY B0, `(.L_x_2248) ;  /* 0x000000d000007945 */ /* 0x000fd80003800000 */
[----:B------:R-:W-:Y:S05]  /*19ec0*/  @P0 BRA `(.L_x_2249) ;  /* 0x00000000001c0947 */ /* 0x000fea0003800000 */
[----:B------:R-:W-:Y:S02]  /*19ed0*/  ISETP.NE.AND P0, PT, R3, 0x1, PT ;  /* 0x000000010300780c */ /* 0x000fe40003f05270 */
[----:B------:R-:W-:-:S11]  /*19ee0*/  LOP3.LUT R7, RZ, R0, RZ, 0x33, !PT ;  /* 0x00000000ff077212 */ /* 0x000fd600078e33ff */
[----:B------:R-:W3:Y:S02]  /*19ef0*/  @P0 LDC.64 R4, c[0x0][0x9e8] ;  /* 0x00027a00ff040b82 */ /* 0x000ee40000000a00 */
[----:B---3--:R-:W-:-:S05]  /*19f00*/  @P0 IMAD.HI.U32 R4, R7, R4, RZ ;  /* 0x0000000407040227 */ /* 0x008fca00078e00ff */
[----:B------:R-:W-:-:S04]  /*19f10*/  @P0 SHF.R.U32.HI R7, RZ, R5, R4 ;  /* 0x00000005ff070219 */ /* 0x000fc80000011604 */
[----:B------:R-:W-:Y:S01]  /*19f20*/  LOP3.LUT R0, RZ, R7, RZ, 0x33, !PT ;  /* 0x00000007ff007212 */ /* 0x000fe200078e33ff */
[----:B------:R-:W-:Y:S06]  /*19f30*/  BRA `(.L_x_2250) ;  /* 0x0000000000107947 */ /* 0x000fec0003800000 */
.L_x_2249:
[----:B------:R-:W-:-:S13]  /*19f40*/  ISETP.NE.AND P0, PT, R3, 0x1, PT ;  /* 0x000000010300780c */ /* 0x000fda0003f05270 */
[----:B------:R-:W3:Y:S02]  /*19f50*/  @P0 LDC.64 R4, c[0x0][0x9e8] ;  /* 0x00027a00ff040b82 */ /* 0x000ee40000000a00 */
[----:B---3--:R-:W-:-:S05]  /*19f60*/  @P0 IMAD.HI.U32 R4, R0, R4, RZ ;  /* 0x0000000400040227 */ /* 0x008fca00078e00ff */
[----:B------:R-:W-:-:S07]  /*19f70*/  @P0 SHF.R.U32.HI R0, RZ, R5, R4 ;  /* 0x00000005ff000219 */ /* 0x000fce0000011604 */
.L_x_2250:
[----:B------:R-:W-:Y:S05]  /*19f80*/  BSYNC B0 ;  /* 0x0000000000007941 */ /* 0x000fea0003800000 */
.L_x_2248:
[----:B------:R-:W-:-:S05]  /*19f90*/  IMAD R3, R0, R3, RZ ;  /* 0x0000000300037224 */ /* 0x000fca00078e02ff */
[----:B------:R-:W-:-:S07]  /*19fa0*/  VIMNMX R2, R2, R3, !PT ;  /* 0x0000000302027248 */ /* 0x000fce0007fe0100 */
.L_x_2247:
[----:B------:R-:W-:Y:S01]  /*19fb0*/  IMAD.HI R2, R2, 0x2aaaaaab, RZ ;  /* 0x2aaaaaab02027827 */ /* 0x000fe200078e02ff */
[----:B------:R-:W-:Y:S04]  /*19fc0*/  BSSY B6, `(.L_x_2251) ;  /* 0x00002ad000067945 */ /* 0x000fe80003800000 */
[----:B------:R-:W-:-:S04]  /*19fd0*/  SHF.R.U32.HI R3, RZ, 0x1f, R2 ;  /* 0x0000001fff037819 */ /* 0x000fc80000011602 */
[----:B------:R-:W-:-:S04]  /*19fe0*/  LEA.HI.SX32 R3, R2, R3, 0x1c ;  /* 0x0000000302037211 */ /* 0x000fc800078fe2ff */
[----:B------:R-:W-:-:S04]  /*19ff0*/  VIMNMX R0, RZ, R3, !PT ;  /* 0x00000003ff007248 */ /* 0x000fc80007fe0100 */
[----:B------:R-:W-:Y:S01]  /*1a000*/  ISETP.GT.AND P0, PT, R6, R0, PT ;  /* 0x000000000600720c */ /* 0x000fe20003f04270 */
[----:B------:R3:W-:-:S12]  /*1a010*/  STL [R1+0x14], R0 ;  /* 0x0000140001007387 */ /* 0x0007d80000100800 */
[----:B---3--:R-:W-:Y:S05]  /*1a020*/  @P0 BRA `(.L_x_2252) ;  /* 0x0000000000440947 */ /* 0x008fea0003800000 */
[----:B------:R-:W3:Y:S02]  /*1a030*/  S2R R0, SR_TID.X ;  /* 0x0000000000007919 */ /* 0x000ee40000002100 */
[----:B---3--:R-:W-:-:S04]  /*1a040*/  LOP3.LUT R0, R0, 0x1f, RZ, 0xc0, !PT ;  /* 0x0000001f00007812 */ /* 0x008fc800078ec0ff */
[----:B------:R-:W-:-:S13]  /*1a050*/  ISETP.NE.AND P1, PT, R0, RZ, PT ;  /* 0x000000ff0000720c */ /* 0x000fda0003f25270 */
[----:B------:R-:W-:Y:S05]  /*1a060*/  @P1 BRA `(.L_x_2253) ;  /* 0x0000002800881947 */ /* 0x000fea0003800000 */
[----:B------:R-:W3:Y:S01]  /*1a070*/  S2R R7, SR_LANEID ;  /* 0x0000000000077919 */ /* 0x000ee20000000000 */
[----:B------:R-:W-:Y:S01]  /*1a080*/  VOTEU.ANY UR4, UPT, PT ;  /* 0x0000000000047886 */ /* 0x000fe200038e0100 */
[----:B------:R-:W4:Y:S01]  /*1a090*/  LDC.64 R2, c[0x0][0xc38] ;  /* 0x00030e00ff027b82 */ /* 0x000f220000000a00 */
[----:B------:R-:W3:Y:S08]  /*1a0a0*/  FLO.U32 R0, UR4 ;  /* 0x0000000400007d00 */ /* 0x000ef000080e0000 */
[----:B------:R-:W4:Y:S01]  /*1a0b0*/  POPC R5, UR4 ;  /* 0x0000000400057d09 */ /* 0x000f220008000000 */
[----:B---3--:R-:W-:-:S13]  /*1a0c0*/  ISETP.EQ.U32.AND P0, PT, R0, R7, PT ;  /* 0x000000070000720c */ /* 0x008fda0003f02070 */
[----:B----4-:R-:W3:Y:S01]  /*1a0d0*/  @P0 ATOMG.E.ADD.STRONG.GPU PT, R3, desc[UR40][R2.64], R5 ;  /* 0x00000005020309a8 */ /* 0x010ee200081ee1e8 */
[----:B------:R-:W4:Y:S02]  /*1a0e0*/  S2R R4, SR_LTMASK ;  /* 0x0000000000047919 */ /* 0x000f240000003900 */
[----:B----4-:R-:W-:-:S04]  /*1a0f0*/  LOP3.LUT R4, R4, UR4, RZ, 0xc0, !PT ;  /* 0x0000000404047c12 */ /* 0x010fc8000f8ec0ff */
[----:B------:R-:W4:Y:S01]  /*1a100*/  POPC R7, R4 ;  /* 0x0000000400077309 */ /* 0x000f220000000000 */
[----:B---3--:R-:W4:Y:S02]  /*1a110*/  SHFL.IDX PT, R0, R3, R0, 0x1f ;  /* 0x00001f0003007589 */ /* 0x008f2400000e0000 */
[----:B----4-:R-:W-:Y:S01]  /*1a120*/  IADD3 R16, R0, UR36, R7 ;  /* 0x0000002400107c10 */ /* 0x010fe2000fffe007 */
[----:B------:R-:W-:Y:S06]  /*1a130*/  BRA `(.L_x_2253) ;  /* 0x0000002800547947 */ /* 0x000fec0003800000 */
.L_x_2252:
[----:B------:R-:W3:Y:S01]  /*1a140*/  S2R R3, SR_CgaCtaId ;  /* 0x0000000000037919 */ /* 0x000ee20000008800 */
[----:B------:R-:W-:-:S04]  /*1a150*/  MOV R0, 0x400 ;  /* 0x0000040000007802 */ /* 0x000fc80000000f00 */
[----:B---3--:R-:W-:-:S05]  /*1a160*/  LEA R2, R3, R0, 0x18 ;  /* 0x0000000003027211 */ /* 0x008fca00078ec0ff */
[----:B------:R3:W-:Y:S01]  /*1a170*/  STL [R1+0x18], R2 ;  /* 0x0000180201007387 */ /* 0x0007e20000100800 */
[----:B------:R-:W-:-:S05]  /*1a180*/  VIADD R0, R2, 0x1c400 ;  /* 0x0001c40002007836 */ /* 0x000fca0000000000 */
[----:B------:R-:W-:-:S13]  /*1a190*/  LOP3.LUT P0, RZ, R0, 0x3ff, RZ, 0xc0, !PT ;  /* 0x000003ff00ff7812 */ /* 0x000fda000780c0ff */
[----:B---3--:R-:W-:Y:S05]  /*1a1a0*/  @!P0 BRA `(.L_x_2254) ;  /* 0x0000000000408947 */ /* 0x008fea0003800000 */
[----:B------:R-:W-:Y:S01]  /*1a1b0*/  MOV R2, 0x0 ;  /* 0x0000000000027802 */ /* 0x000fe20000000f00 */
[----:B------:R-:W-:Y:S01]  /*1a1c0*/  ULDC.64 UR6, c[0x4][0x90] ;  /* 0x0100240000067ab9 */ /* 0x000fe20000000a00 */
[----:B------:R-:W-:Y:S01]  /*1a1d0*/  ULDC.64 UR8, c[0x4][0x98] ;  /* 0x0100260000087ab9 */ /* 0x000fe20000000a00 */
[----:B------:R-:W-:Y:S01]  /*1a1e0*/  ULDC.64 UR4, c[0x4][0x8] ;  /* 0x0100020000047ab9 */ /* 0x000fe20000000a00 */
[----:B------:R-:W-:Y:S02]  /*1a1f0*/  IMAD.U32 R4, RZ, RZ, UR6 ;  /* 0x00000006ff047e24 */ /* 0x000fe4000f8e00ff */
[----:B------:R-:W3:Y:S01]  /*1a200*/  LDC.64 R2, c[0x4][R2] ;  /* 0x0100000002027b82 */ /* 0x000ee20000000a00 */
[----:B------:R-:W-:Y:S02]  /*1a210*/  IMAD.U32 R5, RZ, RZ, UR7 ;  /* 0x00000007ff057e24 */ /* 0x000fe4000f8e00ff */
[----:B--2---:R-:W-:Y:S02]  /*1a220*/  IMAD.U32 R6, RZ, RZ, UR8 ;  /* 0x00000008ff067e24 */ /* 0x004fe4000f8e00ff */
[----:B------:R-:W-:-:S02]  /*1a230*/  IMAD.U32 R7, RZ, RZ, UR9 ;  /* 0x00000009ff077e24 */ /* 0x000fc4000f8e00ff */
[----:B------:R-:W-:Y:S02]  /*1a240*/  IMAD.U32 R10, RZ, RZ, UR4 ;  /* 0x00000004ff0a7e24 */ /* 0x000fe4000f8e00ff */
[----:B-1----:R-:W-:Y:S02]  /*1a250*/  IMAD.U32 R11, RZ, RZ, UR5 ;  /* 0x00000005ff0b7e24 */ /* 0x002fe4000f8e00ff */
[----:B------:R-:W-:Y:S02]  /*1a260*/  IMAD.MOV.U32 R8, RZ, RZ, 0x70 ;  /* 0x00000070ff087424 */ /* 0x000fe400078e00ff */
[----:B------:R-:W-:Y:S02]  /*1a270*/  IMAD.MOV.U32 R12, RZ, RZ, 0x1 ;  /* 0x00000001ff0c7424 */ /* 0x000fe400078e00ff */
[----:B0-----:R-:W-:-:S07]  /*1a280*/  IMAD.MOV.U32 R13, RZ, RZ, RZ ;  /* 0x000000ffff0d7224 */ /* 0x001fce00078e00ff */
[----:B------:R-:W-:-:S07]  /*1a290*/  LEPC R20, `(.L_x_2254) ;  /* 0x000000001014794e */ /* 0x000fce0000000000 */
[----:B---3--:R-:W-:Y:S05]  /*1a2a0*/  CALL.ABS.NOINC R2 ;  /* 0x0000000002007343 */ /* 0x008fea0003c00000 */
.L_x_2254:
[----:B------:R-:W3:Y:S02]  /*1a2b0*/  LDL R2, [R1+0x18] ;  /* 0x0000180001027983 */ /* 0x000ee40000100800 */
[----:B---3--:R-:W-:-:S05]  /*1a2c0*/  VIADD R0, R2, 0x400 ;  /* 0x0000040002007836 */ /* 0x008fca0000000000 */
[----:B------:R-:W-:-:S13]  /*1a2d0*/  LOP3.LUT P0, RZ, R0, 0x3ff, RZ, 0xc0, !PT ;  /* 0x000003ff00ff7812 */ /* 0x000fda000780c0ff */
[----:B------:R-:W-:Y:S05]  /*1a2e0*/  @!P0 BRA `(.L_x_2255) ;  /* 0x0000000000808947 */ /* 0x000fea0003800000 */
[----:B------:R-:W-:Y:S01]  /*1a2f0*/  MOV R0, 0x0 ;  /* 0x0000000000007802 */ /* 0x000fe20000000f00 */
[----:B------:R-:W-:Y:S01]  /*1a300*/  ULDC.64 UR6, c[0x4][0x90] ;  /* 0x0100240000067ab9 */ /* 0x000fe20000000a00 */
[----:B------:R-:W-:Y:S01]  /*1a310*/  ULDC.64 UR8, c[0x4][0x98] ;  /* 0x0100260000087ab9 */ /* 0x000fe20000000a00 */
[----:B------:R-:W-:Y:S01]  /*1a320*/  ULDC.64 UR4, c[0x4][0x10] ;  /* 0x0100040000047ab9 */ /* 0x000fe20000000a00 */
[----:B------:R3:W4:Y:S01]  /*1a330*/  LDC.64 R2, c[0x4][R0] ;  /* 0x0100000000027b82 */ /* 0x0007220000000a00 */
[----:B------:R-:W-:Y:S02]  /*1a340*/  IMAD.U32 R4, RZ, RZ, UR6 ;  /* 0x00000006ff047e24 */ /* 0x000fe4000f8e00ff */
[----:B------:R-:W-:Y:S02]  /*1a350*/  IMAD.U32 R5, RZ, RZ, UR7 ;  /* 0x00000007ff057e24 */ /* 0x000fe4000f8e00ff */
[----:B--2---:R-:W-:Y:S02]  /*1a360*/  IMAD.U32 R6, RZ, RZ, UR8 ;  /* 0x00000008ff067e24 */ /* 0x004fe4000f8e00ff */
[----:B------:R-:W-:-:S02]  /*1a370*/  IMAD.U32 R7, RZ, RZ, UR9 ;  /* 0x00000009ff077e24 */ /* 0x000fc4000f8e00ff */
[----:B------:R-:W-:Y:S02]  /*1a380*/  IMAD.U32 R10, RZ, RZ, UR4 ;  /* 0x00000004ff0a7e24 */ /* 0x000fe4000f8e00ff */
[----:B-1----:R-:W-:Y:S02]  /*1a390*/  IMAD.U32 R11, RZ, RZ, UR5 ;  /* 0x00000005ff0b7e24 */ /* 0x002fe4000f8e00ff */
[----:B------:R-:W-:Y:S02]  /*1a3a0*/  IMAD.MOV.U32 R8, RZ, RZ, 0x70 ;  /* 0x00000070ff087424 */ /* 0x000fe400078e00ff */
[----:B------:R-:W-:Y:S02]  /*1a3b0*/  IMAD.MOV.U32 R12, RZ, RZ, 0x1 ;  /* 0x00000001ff0c7424 */ /* 0x000fe400078e00ff */
[----:B0--3--:R-:W-:-:S07]  /*1a3c0*/  IMAD.MOV.U32 R13, RZ, RZ, RZ ;  /* 0x000000ffff0d7224 */ /* 0x009fce00078e00ff */
[----:B------:R-:W-:-:S07]  /*1a3d0*/  LEPC R20, `(.L_x_2256) ;  /* 0x000000001014794e */ /* 0x000fce0000000000 */
[----:B----4-:R-:W-:Y:S05]  /*1a3e0*/  CALL.ABS.NOINC R2 ;  /* 0x0000000002007343 */ /* 0x010fea0003c00000 */
.L_x_2256:
        /* <DEDUP_REMOVED lines=16> */
.L_x_2255:
[----:B------:R-:W3:Y:S01]  /*1a4f0*/  LDL.LU R4, [R1+0x24] ;  /* 0x0000240001047983 */ /* 0x000ee20000300800 */
[----:B------:R-:W4:Y:S01]  /*1a500*/  LDC R0, c[0x0][0x428] ;  /* 0x00010a00ff007b82 */ /* 0x000f220000000800 */
[----:B------:R-:W-:Y:S01]  /*1a510*/  ULDC.64 UR4, c[0x0][0x9f8] ;  /* 0x00027e0000047ab9 */ /* 0x000fe20000000a00 */
[----:B------:R-:W0:Y:S01]  /*1a520*/  S2R R5, SR_TID.X ;  /* 0x0000000000057919 */ /* 0x000e220000002100 */
[----:B----4-:R-:W-:Y:S01]  /*1a530*/  ISETP.NE.AND P0, PT, R0, 0x1, PT ;  /* 0x000000010000780c */ /* 0x010fe20003f05270 */
[----:B------:R-:W-:Y:S01]  /*1a540*/  IMAD.MOV.U32 R0, RZ, RZ, R18 ;  /* 0x000000ffff007224 */ /* 0x000fe200078e0012 */
[----:B0-----:R-:W-:-:S11]  /*1a550*/  LOP3.LUT R5, R5, 0x1f, RZ, 0xc0, !PT ;  /* 0x0000001f05057812 */ /* 0x001fd600078ec0ff */
[----:B------:R-:W0:Y:S08]  /*1a560*/  @P0 LDC R3, c[0x0][0x42c] ;  /* 0x00010b00ff030b82 */ /* 0x000e300000000800 */
[----:B------:R-:W4:Y:S01]  /*1a570*/  @P0 LDC R2, c[0x0][0x430] ;  /* 0x00010c00ff020b82 */ /* 0x000f220000000800 */
[----:B0-----:R-:W-:-:S05]  /*1a580*/  @P0 IMAD.HI.U32 R3, R18, R3, RZ ;  /* 0x0000000312030227 */ /* 0x001fca00078e00ff */
[----:B----4-:R-:W-:Y:S02]  /*1a590*/  @P0 SHF.R.U32.HI R0, RZ, R2, R3 ;  /* 0x00000002ff000219 */ /* 0x010fe40000011603 */
[----:B------:R-:W-:-:S04]  /*1a5a0*/  ISETP.NE.U32.AND P0, PT, RZ, UR4, PT ;  /* 0x00000004ff007c0c */ /* 0x000fc8000bf05070 */
[----:B------:R-:W-:Y:S01]  /*1a5b0*/  ISETP.NE.AND.EX P0, PT, RZ, UR5, PT, P0 ;  /* 0x00000005ff007c0c */ /* 0x000fe2000bf05300 */
[----:B------:R-:W-:-:S12]  /*1a5c0*/  ULDC.64 UR4, c[0x0][0xa00] ;  /* 0x0002800000047ab9 */ /* 0x000fd80000000a00 */
[----:B------:R-:W0:Y:S01]  /*1a5d0*/  @P0 LDC.64 R2, c[0x0][0x9f8] ;  /* 0x00027e00ff020b82 */ /* 0x000e220000000a00 */
[----:B------:R-:W-:-:S04]  /*1a5e0*/  ISETP.NE.AND P6, PT, R5, RZ, PT ;  /* 0x000000ff0500720c */ /* 0x000fc80003fc5270 */
[----:B------:R-:W-:-:S09]  /*1a5f0*/  PLOP3.LUT P1, PT, P6, PT, PT, 0x8, 0x0 ;  /* 0x000000000000781c */ /* 0x000fd2000372e170 */
[----:B------:R-:W-:Y:S01]  /*1a600*/  VOTEU.ALL UP1, P6 ;  /* 0x00000000003f7886 */ /* 0x000fe20003020000 */
[----:B0-----:R-:W-:-:S04]  /*1a610*/  @P0 IMAD.WIDE R2, R19, 0x4, R2 ;  /* 0x0000000413020825 */ /* 0x001fc800078e0202 */
[----:B------:R-:W-:-:S04]  /*1a620*/  @!UP1 UIADD3 UR8, UP0, UR38, 0x270, URZ ;  /* 0x0000027026089890 */ /* 0x000fc8000ff1e03f */
[----:B------:R-:W-:-:S03]  /*1a630*/  @!UP1 UIADD3.X UR9, URZ, UR39, URZ, UP0, !UPT ;  /* 0x000000273f099290 */ /* 0x000fc600087fe43f */
[----:B------:R-:W-:Y:S01]  /*1a640*/  VOTEU.ALL UP0, P6 ;  /* 0x00000000003f7886 */ /* 0x000fe20003000000 */
[----:B---3--:R-:W-:Y:S02]  /*1a650*/  IMAD R17, R17, 0x80, R4 ;  /* 0x0000008011117824 */ /* 0x008fe400078e0204 */
[----:B------:R-:W-:-:S06]  /*1a660*/  IMAD.MOV.U32 R4, RZ, RZ, R19 ;  /* 0x000000ffff047224 */ /* 0x000fcc00078e0013 */
[----:B------:R0:W5:Y:S01]  /*1a670*/  @P0 LDG.E R4, desc[UR40][R2.64] ;  /* 0x0000002802040981 */ /* 0x000162000c1e1900 */
[----:B------:R-:W-:-:S04]  /*1a680*/  ISETP.NE.U32.AND P0, PT, RZ, UR4, PT ;  /* 0x00000004ff007c0c */ /* 0x000fc8000bf05070 */
[----:B------:R-:W-:-:S04]  /*1a690*/  ISETP.NE.AND.EX P0, PT, RZ, UR5, PT, P0 ;  /* 0x00000005ff007c0c */ /* 0x000fc8000bf05300 */
[----:B0-----:R-:W-:-:S09]  /*1a6a0*/  SEL R2, R19, RZ, !P0 ;  /* 0x000000ff13027207 */ /* 0x001fd20004000000 */
.L_x_2257:
        /* <DEDUP_REMOVED lines=10> */
[----:B------:R-:W3:Y:S01]  /*1a750*/  LDL R3, [R1+0x1c] ;  /* 0x00001c0001037983 */ /* 0x000ee20000100800 */
[----:B------:R-:W0:Y:S01]  /*1a760*/  LDC.64 R20, c[0x0][0x3f8] ;  /* 0x0000fe00ff147b82 */ /* 0x000e220000000a00 */
[----:B------:R-:W-:Y:S02]  /*1a770*/  ULDC.64 UR4, c[0x0][0xa08] ;  /* 0x0002820000047ab9 */ /* 0x000fe40000000a00 */
[----:B0-----:R-:W-:Y:S01]  /*1a780*/  LOP3.LUT P0, RZ, R20, UR4, RZ, 0xfc, !PT ;  /* 0x0000000414ff7c12 */ /* 0x001fe2000f80fcff */
[----:B------:R-:W-:-:S03]  /*1a790*/  UMOV UR4, 0xffffffff ;  /* 0xffffffff00047882 */ /* 0x000fc60000000000 */
[----:B------:R-:W-:-:S04]  /*1a7a0*/  LOP3.LUT P0, RZ, R21, UR5, RZ, 0xfc, P0 ;  /* 0x0000000515ff7c12 */ /* 0x000fc8000800fcff */
[----:B--2--5:R-:W-:Y:S01]  /*1a7b0*/  SEL R6, R4, RZ, !P0 ;  /* 0x000000ff04067207 */ /* 0x024fe20004000000 */
[----:B---3--:R-:W-:Y:S01]  /*1a7c0*/  VIADD R3, R3, 0xffffffff ;  /* 0xffffffff03037836 */ /* 0x008fe20000000000 */
[----:B------:R-:W-:Y:S07]  /*1a7d0*/  BRA.DIV UR4, `(.L_x_2258) ;  /* 0x0000004604307947 */ /* 0x000fee000b800000 */
.L_x_2393:
[----:B------:R-:W-:Y:S01]  /*1a7e0*/  UMOV UR4, 0xffffffff ;  /* 0xffffffff00047882 */ /* 0x000fe20000000000 */
[----:B------:R-:W-:Y:S02]  /*1a7f0*/  SHF.R.S32.HI R8, RZ, 0x1f, R4 ;  /* 0x0000001fff087819 */ /* 0x000fe40000011404 */
[----:B------:R-:W-:Y:S05]  /*1a800*/  BRA.DIV UR4, `(.L_x_2259) ;  /* 0x0000004604587947 */ /* 0x000fea000b800000 */
[----:B------:R-:W-:-:S13]  /*1a810*/  ELECT P6, URZ, PT ;  /* 0x00000000003f782f */ /* 0x000fda00038c0000 */
.L_x_2396:
[----:B------:R-:W-:Y:S05]  /*1a820*/  @!P6 BRA `(.L_x_2260) ;  /* 0x0000000000fce947 */ /* 0x000fea0003800000 */
[----:B------:R-:W-:-:S04]  /*1a830*/  ISETP.NE.U32.AND P0, PT, R20, RZ, PT ;  /* 0x000000ff1400720c */ /* 0x000fc80003f05070 */
[----:B------:R-:W-:-:S13]  /*1a840*/  ISETP.NE.AND.EX P0, PT, R21, RZ, PT, P0 ;  /* 0x000000ff1500720c */ /* 0x000fda0003f05300 */
[----:B------:R-:W-:Y:S05]  /*1a850*/  @!P0 BRA `(.L_x_2261) ;  /* 0x0000000000488947 */ /* 0x000fea0003800000 */
[----:B-1----:R-:W0:Y:S01]  /*1a860*/  LDC R9, c[0x0][0x41c] ;  /* 0x00010700ff097b82 */ /* 0x002e220000000800 */
[----:B------:R-:W-:Y:S01]  /*1a870*/  IMAD.MOV.U32 R5, RZ, RZ, R3 ;  /* 0x000000ffff057224 */ /* 0x000fe200078e0003 */
[----:B------:R-:W-:Y:S01]  /*1a880*/  ULDC.64 UR4, c[0x0][0x408] ;  /* 0x0001020000047ab9 */ /* 0x000fe20000000a00 */
[----:B0-----:R-:W-:-:S13]  /*1a890*/  ISETP.NE.AND P0, PT, R9, 0x1, PT ;  /* 0x000000010900780c */ /* 0x001fda0003f05270 */
[----:B------:R-:W0:Y:S02]  /*1a8a0*/  @P0 LDC.64 R6, c[0x0][0x420] ;  /* 0x00010800ff060b82 */ /* 0x000e240000000a00 */
[----:B0-----:R-:W-:-:S05]  /*1a8b0*/  @P0 IMAD.HI.U32 R6, R3, R6, RZ ;  /* 0x0000000603060227 */ /* 0x001fca00078e00ff */
[----:B------:R-:W-:-:S04]  /*1a8c0*/  @P0 SHF.R.U32.HI R5, RZ, R7, R6 ;  /* 0x00000007ff050219 */ /* 0x000fc80000011606 */
[--C-:B------:R-:W-:Y:S01]  /*1a8d0*/  SHF.R.S32.HI R7, RZ, 0x1f, R5.reuse ;  /* 0x0000001fff077819 */ /* 0x100fe20000011405 */
[----:B------:R-:W-:-:S04]  /*1a8e0*/  IMAD.MOV R6, RZ, RZ, -R5 ;  /* 0x000000ffff067224 */ /* 0x000fc800078e0a05 */
[----:B------:R-:W-:Y:S02]  /*1a8f0*/  IMAD R3, R9, R6, R3 ;  /* 0x0000000609037224 */ /* 0x000fe400078e0203 */
[----:B------:R-:W-:-:S04]  /*1a900*/  IMAD R6, R8, UR4, RZ ;  /* 0x0000000408067c24 */ /* 0x000fc8000f8e02ff */
[----:B------:R-:W-:Y:S02]  /*1a910*/  IMAD R9, R4, UR5, R6 ;  /* 0x0000000504097c24 */ /* 0x000fe4000f8e0206 */
[----:B------:R-:W-:-:S04]  /*1a920*/  IMAD.MOV.U32 R6, RZ, RZ, R5 ;  /* 0x000000ffff067224 */ /* 0x000fc800078e0005 */
[----:B------:R-:W-:-:S04]  /*1a930*/  IMAD.WIDE.U32 R6, R4, UR4, R6 ;  /* 0x0000000404067c25 */ /* 0x000fc8000f8e0006 */
[----:B------:R-:W-:Y:S01]  /*1a940*/  IMAD.IADD R5, R7, 0x1, R9 ;  /* 0x0000000107057824 */ /* 0x000fe200078e0209 */
[----:B------:R-:W-:-:S04]  /*1a950*/  LEA R10, P0, R6, R20, 0x2 ;  /* 0x00000014060a7211 */ /* 0x000fc800078010ff */
[----:B------:R-:W-:-:S05]  /*1a960*/  LEA.HI.X R11, R6, R21, R5, 0x2, P0 ;  /* 0x00000015060b7211 */ /* 0x000fca00000f1405 */
[----:B------:R0:W5:Y:S04]  /*1a970*/  LDG.E R6, desc[UR40][R10.64] ;  /* 0x000000280a067981 */ /* 0x000168000c1e1900 */
.L_x_2261:
[----:B------:R-:W2:Y:S01]  /*1a980*/  LDL R5, [R1] ;  /* 0x0000000001057983 */ /* 0x000ea20000100800 */
[----:B-1----:R-:W-:-:S03]  /*1a990*/  MOV R9, 0x400 ;  /* 0x0000040000097802 */ /* 0x002fc60000000f00 */
[----:B------:R-:W3:Y:S01]  /*1a9a0*/  LDL R7, [R1+0x8] ;  /* 0x0000080001077983 */ /* 0x000ee20000100800 */
[----:B0-----:R-:W0:Y:S02]  /*1a9b0*/  S2R R10, SR_CgaCtaId ;  /* 0x00000000000a7919 */ /* 0x001e240000008800 */
[----:B0-----:R-:W-:-:S05]  /*1a9c0*/  LEA R9, R10, R9, 0x18 ;  /* 0x000000090a097211 */ /* 0x001fca00078ec0ff */
[----:B--2---:R-:W-:Y:S01]  /*1a9d0*/  IMAD R5, R5, 0x8, R9 ;  /* 0x0000000805057824 */ /* 0x004fe200078e0209 */
[----:B---3--:R-:W-:-:S04]  /*1a9e0*/  SHF.L.U32 R7, R7, 0x1f, RZ ;  /* 0x0000001f07077819 */ /* 0x008fc800000006ff */
[----:B------:R-:W0:Y:S02]  /*1a9f0*/  SYNCS.PHASECHK.TRANS64.TRYWAIT P0, [R5+URZ+0x22840], R7 ;  /* 0x02284007050075a7 */ /* 0x000e24000800017f */
[----:B0-----:R-:W-:Y:S05]  /*1aa00*/  @!P0 BRA `(.L_x_2262) ;  /* 0x0000004000f88947 */ /* 0x001fea0003800000 */
.L_x_2397:
        /* <DEDUP_REMOVED lines=11> */
.L_x_2263:
[----:B------:R-:W2:Y:S01]  /*1aac0*/  LDL R9, [R1] ;  /* 0x0000000001097983 */ /* 0x000ea20000100800 */
[----:B------:R-:W-:-:S03]  /*1aad0*/  MOV R10, 0x400 ;  /* 0x00000400000a7802 */ /* 0x000fc60000000f00 */
[----:B0-----:R-:W3:Y:S01]  /*1aae0*/  LDL R7, [R1+0x10] ;  /* 0x0000100001077983 */ /* 0x001ee20000100800 */
[----:B------:R-:W0:Y:S01]  /*1aaf0*/  S2R R11, SR_CgaCtaId ;  /* 0x00000000000b7919 */ /* 0x000e220000008800 */
        /* <DEDUP_REMOVED lines=17> */
[----:B0-----:R-:W-:Y:S01]  /*1ac10*/  NOP ;  /* 0x0000000000007918 */ /* 0x001fe20000000000 */
.L_x_2260:
[----:B------:R-:W2:Y:S01]  /*1ac20*/  LDL.LU R10, [R1+0x20] ;  /* 0x00002000010a7983 */ /* 0x000ea20000300800 */
[----:B------:R-:W-:Y:S01]  /*1ac30*/  MOV R7, 0x400 ;  /* 0x0000040000077802 */ /* 0x000fe20000000f00 */
[----:B------:R-:W-:Y:S05]  /*1ac40*/  WARPSYNC.ALL ;  /* 0x0000000000007948 */ /* 0x000fea0003800000 */
[----:B-1----:R-:W0:Y:S01]  /*1ac50*/  S2R R9, SR_CgaCtaId ;  /* 0x0000000000097919 */ /* 0x002e220000008800 */
        /* <DEDUP_REMOVED lines=26> */
.L_x_2398:
[----:B------:R-:W-:Y:S05]  /*1ae00*/  BSYNC B0 ;  /* 0x0000000000007941 */ /* 0x000fea0003800000 */
.L_x_2264:
        /* <DEDUP_REMOVED lines=11> */
.L_x_2399:
        /* <DEDUP_REMOVED lines=11> */
.L_x_2269:
        /* <DEDUP_REMOVED lines=8> */
[----:B------:R-:W-:Y:S02]  /*1aff0*/  R2UR UR13, R6 ;  /* 0x00000000060d72ca */ /* 0x000fe400000e0000 */
[----:B0-----:R-:W-:-:S05]  /*1b000*/  LEA R9, R10, R9, 0x18 ;  /* 0x000000090a097211 */ /* 0x001fca00078ec0ff */
        /* <DEDUP_REMOVED lines=27> */
.L_x_2267:
[----:B------:R-:W-:Y:S05]  /*1b1c0*/  BSYNC B0 ;  /* 0x0000000000007941 */ /* 0x000fea0003800000 */
.L_x_2266:
[----:B------:R-:W2:Y:S04]  /*1b1d0*/  LDL R3, [R1+0x1c] ;  /* 0x00001c0001037983 */ /* 0x000ea80000100800 */
[----:B0-----:R-:W3:Y:S01]  /*1b1e0*/  LDL R2, [R1+0x14] ;  /* 0x0000140001027983 */ /* 0x001ee20000100800 */
        /* <DEDUP_REMOVED lines=27> */
[----:B------:R-:W-:Y:S01]  /*1b3a0*/  ULDC.64 UR4, c[0x0][0x408] ;  /* 0x0001020000047ab9 */ /* 0x000fe20000000a00 */
[----:B-1----:R-:W-:-:S13]  /*1b3b0*/  ISETP.NE.AND P0, PT, R11, 0x1, PT ;  /* 0x000000010b00780c */ /* 0x002fda0003f05270 */
[----:B------:R-:W1:Y:S02]  /*1b3c0*/  @P0 LDC.64 R2, c[0x0][0x420] ;  /* 0x00010800ff020b82 */ /* 0x000e640000000a00 */
[----:B-1----:R-:W-:-:S04]  /*1b3d0*/  @P0 IMAD.HI.U32 R6, R5, R2, RZ ;  /* 0x0000000205060227 */ /* 0x002fc800078e00ff */
[----:B------:R-:W-:Y:S01]  /*1b3e0*/  IMAD.MOV.U32 R2, RZ, RZ, R5 ;  /* 0x000000ffff027224 */ /* 0x000fe200078e0005 */
[----:B------:R-:W-:Y:S01]  /*1b3f0*/  @P0 SHF.R.U32.HI R2, RZ, R3, R6 ;  /* 0x00000003ff020219 */ /* 0x000fe20000011606 */
[----:B------:R-:W-:-:S03]  /*1b400*/  IMAD R6, R8, UR4, RZ ;  /* 0x0000000408067c24 */ /* 0x000fc6000f8e02ff */
[----:B------:R-:W-:Y:S01]  /*1b410*/  SHF.R.S32.HI R3, RZ, 0x1f, R2 ;  /* 0x0000001fff037819 */ /* 0x000fe20000011402 */
[C---:B------:R-:W-:Y:S02]  /*1b420*/  IMAD R10, R4.reuse, UR5, R6 ;  /* 0x00000005040a7c24 */ /* 0x040fe4000f8e0206 */
[----:B------:R-:W-:-:S04]  /*1b430*/  IMAD.WIDE.U32 R6, R4, UR4, R2 ;  /* 0x0000000404067c25 */ /* 0x000fc8000f8e0002 */
[----:B------:R-:W-:Y:S01]  /*1b440*/  IMAD.IADD R10, R10, 0x1, R7 ;  /* 0x000000010a0a7824 */ /* 0x000fe200078e0207 */
[----:B------:R-:W-:Y:S01]  /*1b450*/  LEA R20, P0, R6, R20, 0x2 ;  /* 0x0000001406147211 */ /* 0x000fe200078010ff */
[----:B------:R-:W-:-:S03]  /*1b460*/  IMAD.MOV R2, RZ, RZ, -R2 ;  /* 0x000000ffff027224 */ /* 0x000fc600078e0a02 */
[----:B------:R-:W-:Y:S01]  /*1b470*/  LEA.HI.X R21, R6, R21, R10, 0x2, P0 ;  /* 0x0000001506157211 */ /* 0x000fe200000f140a */
[----:B------:R-:W-:-:S04]  /*1b480*/  IMAD R5, R11, R2, R5 ;  /* 0x000000020b057224 */ /* 0x000fc800078e0205 */
[----:B------:R1:W5:Y:S04]  /*1b490*/  LDG.E R6, desc[UR40][R20.64] ;  /* 0x0000002814067981 */ /* 0x000368000c1e1900 */
.L_x_2276:
[----:B------:R-:W2:Y:S01]  /*1b4a0*/  S2R R3, SR_CgaCtaId ;  /* 0x0000000000037919 */ /* 0x000ea20000008800 */
[----:B------:R-:W-:-:S04]  /*1b4b0*/  MOV R2, 0x400 ;  /* 0x0000040000027802 */ /* 0x000fc80000000f00 */
[----:B--2---:R-:W-:Y:S02]  /*1b4c0*/  LEA R2, R3, R2, 0x18 ;  /* 0x0000000203027211 */ /* 0x004fe400078ec0ff */
[----:B------:R-:W-:-:S03]  /*1b4d0*/  SHF.L.U32 R3, R12, 0x1f, RZ ;  /* 0x0000001f0c037819 */ /* 0x000fc600000006ff */
[----:B------:R-:W-:-:S04]  /*1b4e0*/  IMAD R2, R13, 0x8, R2 ;  /* 0x000000080d027824 */ /* 0x000fc800078e0202 */
[----:B------:R-:W2:Y:S02]  /*1b4f0*/  SYNCS.PHASECHK.TRANS64.TRYWAIT P0, [R2+URZ+0x22840], R3 ;  /* 0x02284003020075a7 */ /* 0x000ea4000800017f */
[----:B--2---:R-:W-:Y:S05]  /*1b500*/  @!P0 BRA `(.L_x_2277) ;  /* 0x0000003800808947 */ /* 0x004fea0003800000 */
.L_x_2400:
        /* <DEDUP_REMOVED lines=11> */
.L_x_2278:
[----:B---3--:R-:W3:Y:S01]  /*1b5c0*/  LDL R7, [R1] ;  /* 0x0000000001077983 */ /* 0x008ee20000100800 */
[----:B------:R-:W-:-:S03]  /*1b5d0*/  MOV R11, 0x400 ;  /* 0x00000400000b7802 */ /* 0x000fc60000000f00 */
        /* <DEDUP_REMOVED lines=20> */
.L_x_2401:
        /* <DEDUP_REMOVED lines=8> */
.L_x_2280:
        /* <DEDUP_REMOVED lines=34> */
.L_x_2275:
[----:B------:R-:W-:Y:S05]  /*1b9c0*/  BSYNC B2 ;  /* 0x0000000000027941 */ /* 0x000fea0003800000 */
.L_x_2274:
[----:B------:R-:W2:Y:S02]  /*1b9d0*/  LDL R2, [R1+0x1c] ;  /* 0x00001c0001027983 */ /* 0x000ea40000100800 */
[----:B--2---:R-:W-:-:S07]  /*1b9e0*/  VIADD R5, R2, 0xfffffffd ;  /* 0xfffffffd02057836 */ /* 0x004fce0000000000 */
.L_x_2273:
[----:B------:R-:W-:Y:S05]  /*1b9f0*/  BSYNC B1 ;  /* 0x0000000000017941 */ /* 0x000fea0003800000 */
.L_x_2272:
[----:B------:R-:W2:Y:S01]  /*1ba00*/  LDL.LU R2, [R1+0x1c] ;  /* 0x00001c0001027983 */ /* 0x000ea20000300800 */
[----:B------:R-:W-:Y:S01]  /*1ba10*/  VIADD R9, R9, 0xfffffffe ;  /* 0xfffffffe09097836 */ /* 0x000fe20000000000 */
[----:B--2---:R-:W-:-:S04]  /*1ba20*/  LOP3.LUT R2, RZ, R2, RZ, 0x33, !PT ;  /* 0x00000002ff027212 */ /* 0x004fc800078e33ff */
[----:B------:R-:W-:-:S13]  /*1ba30*/  ISETP.NE.AND P0, PT, R9, R2, PT ;  /* 0x000000020900720c */ /* 0x000fda0003f05270 */
[----:B------:R-:W-:Y:S05]  /*1ba40*/  @!P0 BRA `(.L_x_2271) ;  /* 0x0000000c00a08947 */ /* 0x000fea0003800000 */
.L_x_2295:
        /* <DEDUP_REMOVED lines=9> */
[----:B0-----:R-:W-:Y:S06]  /*1bae0*/  @!P6 BRA `(.L_x_2282) ;  /* 0x000000040098e947 */ /* 0x001fec0003800000 */
        /* <DEDUP_REMOVED lines=22> */
.L_x_2283:
[----:B------:R-:W3:Y:S01]  /*1bc50*/  S2R R3, SR_CgaCtaId ;  /* 0x0000000000037919 */ /* 0x000ee20000008800 */
[----:B------:R-:W-:-:S04]  /*1bc60*/  MOV R2, 0x400 ;  /* 0x0000040000027802 */ /* 0x000fc80000000f00 */
[----:B---3--:R-:W-:Y:S02]  /*1bc70*/  LEA R2, R3, R2, 0x18 ;  /* 0x0000000203027211 */ /* 0x008fe400078ec0ff */
[----:B------:R-:W-:-:S03]  /*1bc80*/  SHF.L.U32 R3, R9, 0x1f, RZ ;  /* 0x0000001f09037819 */ /* 0x000fc600000006ff */
[----:B------:R-:W-:-:S04]  /*1bc90*/  IMAD R2, R10, 0x8, R2 ;  /* 0x000000080a027824 */ /* 0x000fc800078e0202 */
[----:B------:R-:W3:Y:S02]  /*1bca0*/  SYNCS.PHASECHK.TRANS64.TRYWAIT P0, [R2+URZ+0x22840], R3 ;  /* 0x02284003020075a7 */ /* 0x000ee4000800017f */
[----:B---3--:R-:W-:Y:S05]  /*1bcb0*/  @!P0 BRA `(.L_x_2284) ;  /* 0x0000003000bc8947 */ /* 0x008fea0003800000 */
.L_x_2402:
[----:B--2---:R-:W2:Y:S02]  /*1bcc0*/  S2R R7, SR_TID.X ;  /* 0x0000000000077919 */ /* 0x004ea40000002100 */
        /* <DEDUP_REMOVED lines=10> */
.L_x_2285:
[----:B0-----:R-:W4:Y:S01]  /*1bd70*/  LDL R12, [R1+0x10] ;  /* 0x00001000010c7983 */ /* 0x001f220000100800 */
[----:B--2---:R-:W-:Y:S01]  /*1bd80*/  MOV R7, 0x400 ;  /* 0x0000040000077802 */ /* 0x004fe20000000f00 */
        /* <DEDUP_REMOVED lines=17> */
[----:B------:R-:W2:Y:S02]  /*1bea0*/  SYNCS.PHASECHK.TRANS64.TRYWAIT P1, [R2+URZ+0x22860], R3 ;  /* 0x02286003020075a7 */ /* 0x000ea4000802017f */
[----:B0-2---:R-:W-:Y:S05]  /*1beb0*/  @!P1 BRA `(.L_x_2286) ;  /* 0x0000003000509947 */ /* 0x005fea0003800000 */
.L_x_2403:
[----:B------:R-:W-:Y:S05]  /*1bec0*/  @P0 BRA `(.L_x_2287) ;  /* 0x00000000001c0947 */ /* 0x000fea0003800000 */
[----:B------:R-:W2:Y:S01]  /*1bed0*/  S2R R11, SR_TID.X ;  /* 0x00000000000b7919 */ /* 0x000ea20000002100 */
[----:B0--3--:R-:W-:-:S04]  /*1bee0*/  IMAD.MOV.U32 R3, RZ, RZ, 0xc000 ;  /* 0x0000c000ff037424 */ /* 0x009fc800078e00ff */
[----:B------:R4:W-:Y:S01]  /*1bef0*/  SYNCS.ARRIVE.TRANS64 RZ, [R2+URZ+0x22850], R3 ;  /* 0x0228500302ff79a7 */ /* 0x0009e2000800003f */
[----:B--2---:R-:W-:-:S04]  /*1bf00*/  LOP3.LUT R11, R11, 0x1f, RZ, 0xc0, !PT ;  /* 0x0000001f0b0b7812 */ /* 0x004fc800078ec0ff */
[----:B------:R-:W-:-:S13]  /*1bf10*/  ISETP.NE.AND P1, PT, R11, RZ, PT ;  /* 0x000000ff0b00720c */ /* 0x000fda0003f25270 */
[----:B----4-:R-:W-:Y:S05]  /*1bf20*/  @!P1 BRA `(.L_x_2287) ;  /* 0x0000000000049947 */ /* 0x010fea0003800000 */
[----:B------:R-:W-:Y:S01]  /*1bf30*/  BPT.TRAP 0x1 ;  /* 0x000000040000795c */ /* 0x000fe20000300000 */
.L_x_2287:
[----:B------:R-:W2:Y:S01]  /*1bf40*/  S2R R11, SR_CgaCtaId ;  /* 0x00000000000b7919 */ /* 0x000ea20000008800 */
[----:B0--3--:R-:W-:Y:S01]  /*1bf50*/  MOV R3, 0x400 ;  /* 0x0000040000037802 */ /* 0x009fe20000000f00 */
        /* <DEDUP_REMOVED lines=11> */
[----:B--2---:R-:W-:-:S05]  /*1c010*/  LEA R3, R11, R3, 0x18 ;  /* 0x000000030b037211 */ /* 0x004fca00078ec0ff */
        /* <DEDUP_REMOVED lines=19> */
.L_x_2282:
[----:B------:R-:W-:Y:S05]  /*1c150*/  BSYNC B1 ;  /* 0x0000000000017941 */ /* 0x000fea0003800000 */
.L_x_2281:
[----:B------:R-:W-:Y:S01]  /*1c160*/  VIADD R10, R10, 0x1 ;  /* 0x000000010a0a7836 */ /* 0x000fe20000000000 */
[----:B------:R-:W-:Y:S04]  /*1c170*/  BSSY B1, `(.L_x_2288) ;  /* 0x0000071000017945 */ /* 0x000fe80003800000 */
[----:B------:R-:W-:-:S04]  /*1c180*/  ISETP.NE.AND P0, PT, R10, 0x2, PT ;  /* 0x000000020a00780c */ /* 0x000fc80003f05270 */
[----:B------:R-:W-:Y:S02]  /*1c190*/  SEL R2, RZ, 0x1, P0 ;  /* 0x00000001ff027807 */ /* 0x000fe40000000000 */
[----:B0-----:R-:W-:Y:S02]  /*1c1a0*/  SEL R12, R10, RZ, P0 ;  /* 0x000000ff0a0c7207 */ /* 0x001fe40000000000 */
[----:B------:R-:W-:Y:S01]  /*1c1b0*/  LOP3.LUT R11, R9, R2, RZ, 0x3c, !PT ;  /* 0x00000002090b7212 */ /* 0x000fe200078e3cff */
[----:B------:R-:W-:-:S04]  /*1c1c0*/  VIADD R9, R5, 0xffffffff ;  /* 0xffffffff05097836 */ /* 0x000fc80000000000 */
        /* <DEDUP_REMOVED lines=18> */
[----:B------:R-:W-:Y:S01]  /*1c2f0*/  IMAD R10, R10, R3, R9 ;  /* 0x000000030a0a7224 */ /* 0x000fe200078e0209 */
[----:B------:R-:W-:-:S03]  /*1c300*/  SHF.R.S32.HI R3, RZ, 0x1f, R2 ;  /* 0x0000001fff037819 */ /* 0x000fc60000011402 */
[----:B------:R-:W-:-:S04]  /*1c310*/  IMAD.WIDE.U32 R2, R4, UR6, R2 ;  /* 0x0000000604027c25 */ /* 0x000fc8000f8e0002 */
[----:B------:R-:W-:Y:S01]  /*1c320*/  IMAD.IADD R3, R6, 0x1, R3 ;  /* 0x0000000106037824 */ /* 0x000fe200078e0203 */
[----:B------:R-:W-:-:S04]  /*1c330*/  LEA R6, P0, R2, UR4, 0x2 ;  /* 0x0000000402067c11 */ /* 0x000fc8000f8010ff */
[----:B------:R-:W-:-:S05]  /*1c340*/  LEA.HI.X R7, R2, UR5, R3, 0x2, P0 ;  /* 0x0000000502077c11 */ /* 0x000fca00080f1403 */
[----:B------:R2:W5:Y:S04]  /*1c350*/  LDG.E R6, desc[UR40][R6.64] ;  /* 0x0000002806067981 */ /* 0x000568000c1e1900 */
.L_x_2290:
[----:B------:R-:W3:Y:S01]  /*1c360*/  S2R R3, SR_CgaCtaId ;  /* 0x0000000000037919 */ /* 0x000ee20000008800 */
[----:B------:R-:W-:-:S04]  /*1c370*/  MOV R2, 0x400 ;  /* 0x0000040000027802 */ /* 0x000fc80000000f00 */
[----:B---3--:R-:W-:Y:S02]  /*1c380*/  LEA R2, R3, R2, 0x18 ;  /* 0x0000000203027211 */ /* 0x008fe400078ec0ff */
[----:B------:R-:W-:-:S03]  /*1c390*/  SHF.L.U32 R3, R11, 0x1f, RZ ;  /* 0x0000001f0b037819 */ /* 0x000fc600000006ff */
[----:B------:R-:W-:-:S04]  /*1c3a0*/  IMAD R2, R12, 0x8, R2 ;  /* 0x000000080c027824 */ /* 0x000fc800078e0202 */
[----:B------:R-:W3:Y:S02]  /*1c3b0*/  SYNCS.PHASECHK.TRANS64.TRYWAIT P0, [R2+URZ+0x22840], R3 ;  /* 0x02284003020075a7 */ /* 0x000ee4000800017f */
[----:B---3--:R-:W-:Y:S05]  /*1c3c0*/  @!P0 BRA `(.L_x_2291) ;  /* 0x0000002c00208947 */ /* 0x008fea0003800000 */
.L_x_2404:
        /* <DEDUP_REMOVED lines=11> */
.L_x_2292:
[----:B--2---:R-:W2:Y:S01]  /*1c480*/  LDL R7, [R1] ;  /* 0x0000000001077983 */ /* 0x004ea20000100800 */
        /* <DEDUP_REMOVED lines=20> */
[----:B0-2---:R-:W-:Y:S05]  /*1c5d0*/  @!P1 BRA `(.L_x_2293) ;  /* 0x0000002800b09947 */ /* 0x005fea0003800000 */
.L_x_2405:
        /* <DEDUP_REMOVED lines=8> */
.L_x_2294:
        /* <DEDUP_REMOVED lines=34> */
.L_x_2289:
[----:B------:R-:W-:Y:S05]  /*1c880*/  BSYNC B1 ;  /* 0x0000000000017941 */ /* 0x000fea0003800000 */
.L_x_2288:
[----:B------:R-:W2:Y:S01]  /*1c890*/  LDL R2, [R1+0x14] ;  /* 0x0000140001027983 */ /* 0x000ea20000100800 */
[----:B------:R-:W-:Y:S01]  /*1c8a0*/  VIADD R5, R5, 0xfffffffe ;  /* 0xfffffffe05057836 */ /* 0x000fe20000000000 */
[----:B--2---:R-:W-:-:S13]  /*1c8b0*/  ISETP.GT.AND P0, PT, R9, R2, PT ;  /* 0x000000020900720c */ /* 0x004fda0003f04270 */
[----:B------:R-:W-:Y:S05]  /*1c8c0*/  @P0 BRA `(.L_x_2295) ;  /* 0xfffffff000600947 */ /* 0x000fea000383ffff */
.L_x_2271:
[----:B------:R-:W-:Y:S05]  /*1c8d0*/  BSYNC B0 ;  /* 0x0000000000007941 */ /* 0x000fea0003800000 */
.L_x_2270:
        /* <DEDUP_REMOVED lines=23> */
.L_x_2297:
[----:B------:R-:W-:Y:S05]  /*1ca50*/  BSYNC B0 ;  /* 0x0000000000007941 */ /* 0x000fea0003800000 */
.L_x_2296:
[----:B--2---:R-:W2:Y:S02]  /*1ca60*/  LDL.LU R2, [R1+0x8] ;  /* 0x0000080001027983 */ /* 0x004ea40000300800 */
[----:B--2---:R-:W-:-:S05]  /*1ca70*/  LOP3.LUT R2, R2, R0, RZ, 0x3c, !PT ;  /* 0x0000000002027212 */ /* 0x004fca00078e3cff */
[----:B------:R3:W-:Y:S02]  /*1ca80*/  STL [R1+0x8], R2 ;  /* 0x0000080201007387 */ /* 0x0007e40000100800 */
.L_x_2253:
[----:B------:R-:W-:Y:S05]  /*1ca90*/  BSYNC B6 ;  /* 0x0000000000067941 */ /* 0x000fea0003800000 */
.L_x_2251:
[----:B------:R-:W-:-:S03]  /*1caa0*/  UMOV UR4, 0xffffffff ;  /* 0xffffffff00047882 */ /* 0x000fc60000000000 */
[----:B------:R-:W-:Y:S05]  /*1cab0*/  BRA.DIV UR4, `(.L_x_2298) ;  /* 0x00000026048c7947 */ /* 0x000fea000b800000 */
[----:B------:R4:W0:Y:S04]  /*1cac0*/  SHFL.IDX PT, R4, R16, RZ, 0x1f ;  /* 0x00001fff10047589 */ /* 0x00082800000e0000 */
[----:B------:R-:W0:Y:S02]  /*1cad0*/  SHFL.IDX PT, R16, R16, 0x1, 0x1f ;  /* 0x00201f0010107f89 */ /* 0x000e2400000e0000 */
.L_x_2409:
[----:B------:R-:W5:Y:S01]  /*1cae0*/  S2R R7, SR_TID.X ;  /* 0x0000000000077919 */ /* 0x000f620000002100 */
[----:B------:R-:W-:Y:S01]  /*1caf0*/  ULDC UR4, c[0x0][0xc14] ;  /* 0x0003050000047ab9 */ /* 0x000fe20000000800 */
[----:B------:R-:W-:Y:S01]  /*1cb00*/  BSSY B0, `(.L_x_2299) ;  /* 0x000000b000007945 */ /* 0x000fe20003800000 */
[----:B------:R-:W-:Y:S02]  /*1cb10*/  IMAD.U32 R0, RZ, RZ, UR4 ;  /* 0x00000004ff007e24 */ /* 0x000fe4000f8e00ff */
[----:B------:R-:W-:Y:S01]  /*1cb20*/  IMAD.MOV.U32 R17, RZ, RZ, RZ ;  /* 0x000000ffff117224 */ /* 0x000fe200078e00ff */
[----:B-----5:R-:W-:-:S04]  /*1cb30*/  LOP3.LUT R7, R7, 0x1f, RZ, 0xc0, !PT ;  /* 0x0000001f07077812 */ /* 0x020fc800078ec0ff */
[C---:B------:R-:W-:Y:S01]  /*1cb40*/  ISETP.NE.AND P0, PT, R7.reuse, 0x1f, PT ;  /* 0x0000001f0700780c */ /* 0x040fe20003f05270 */
[----:B------:R-:W-:-:S05]  /*1cb50*/  IMAD.IADD R5, R7, 0x1, R19 ;  /* 0x0000000107057824 */ /* 0x000fca00078e0213 */
[----:B------:R-:W-:-:S13]  /*1cb60*/  ISETP.GE.OR P0, PT, R5, R0, !P0 ;  /* 0x000000000500720c */ /* 0x000fda0004706670 */
[----:B------:R-:W-:Y:S05]  /*1cb70*/  @P0 BRA `(.L_x_2300) ;  /* 0x00000000000c0947 */ /* 0x000fea0003800000 */
[----:B---3--:R-:W3:Y:S02]  /*1cb80*/  LDC.64 R2, c[0x0][0xc58] ;  /* 0x00031600ff027b82 */ /* 0x008ee40000000a00 */
[----:B---3--:R-:W-:-:S05]  /*1cb90*/  IMAD.WIDE R2, R5, 0x4, R2 ;  /* 0x0000000405027825 */ /* 0x008fca00078e0202 */
[----:B------:R3:W5:Y:S02]  /*1cba0*/  LDG.E R17, desc[UR40][R2.64] ;  /* 0x0000002802117981 */ /* 0x000764000c1e1900 */
.L_x_2300:
[----:B------:R-:W-:Y:S05]  /*1cbb0*/  BSYNC B0 ;  /* 0x0000000000007941 */ /* 0x000fea0003800000 */
.L_x_2299:
[----:B------:R-:W-:-:S03]  /*1cbc0*/  UMOV UR4, 0xffffffff ;  /* 0xffffffff00047882 */ /* 0x000fc60000000000 */
[----:B------:R-:W-:Y:S05]  /*1cbd0*/  BRA.DIV UR4, `(.L_x_2301) ;  /* 0x0000002604907947 */ /* 0x000fea000b800000 */
        /* <DEDUP_REMOVED lines=9> */
[----:B---3--:R-:W-:-:S05]  /*1cc70*/  IMAD.IADD R3, R13, 0x1, R14 ;  /* 0x000000010d037824 */ /* 0x008fca00078e020e */
[----:B------:R-:W0:Y:S02]  /*1cc80*/  SHFL.UP PT, R14, R3, 0x4, RZ ;  /* 0x04800000030e7989 */ /* 0x000e2400000e00ff */
[----:B0-----:R-:W-:Y:S02]  /*1cc90*/  SEL R14, R14, RZ, P0 ;  /* 0x000000ff0e0e7207 */ /* 0x001fe40000000000 */
[----:B------:R-:W-:-:S03]  /*1cca0*/  ISETP.GE.U32.AND P0, PT, R7, 0x10, PT ;  /* 0x000000100700780c */ /* 0x000fc60003f06070 */
[----:B------:R-:W-:-:S05]  /*1ccb0*/  IMAD.IADD R5, R3, 0x1, R14 ;  /* 0x0000000103057824 */ /* 0x000fca00078e020e */
[----:B------:R-:W2:Y:S02]  /*1ccc0*/  SHFL.UP PT, R14, R5, 0x8, RZ ;  /* 0x05000000050e7989 */ /* 0x000ea400000e00ff */
[----:B--2---:R-:W-:-:S05]  /*1ccd0*/  SEL R6, R14, RZ, P1 ;  /* 0x000000ff0e067207 */ /* 0x004fca0000800000 */
[----:B------:R-:W-:-:S05]  /*1cce0*/  IMAD.IADD R6, R5, 0x1, R6 ;  /* 0x0000000105067824 */ /* 0x000fca00078e0206 */
[----:B------:R-:W0:Y:S02]  /*1ccf0*/  SHFL.UP PT, R14, R6, 0x10, RZ ;  /* 0x06000000060e7989 */ /* 0x000e2400000e00ff */
[----:B0-----:R-:W-:-:S05]  /*1cd00*/  SEL R7, R14, RZ, P0 ;  /* 0x000000ff0e077207 */ /* 0x001fca0000000000 */
[----:B------:R-:W-:-:S05]  /*1cd10*/  IMAD.IADD R2, R6, 0x1, R7 ;  /* 0x0000000106027824 */ /* 0x000fca00078e0207 */
[----:B------:R0:W2:Y:S02]  /*1cd20*/  SHFL.IDX PT, R14, R2, 0x1f, 0x1f ;  /* 0x03e01f00020e7f89 */ /* 0x0000a400000e0000 */
.L_x_2417:
[----:B------:R-:W-:Y:S02]  /*1cd30*/  ULDC UR4, c[0x0][0xc10] ;  /* 0x0003040000047ab9 */ /* 0x000fe40000000800 */
[----:B------:R-:W-:-:S04]  /*1cd40*/  IMAD.U32 R5, RZ, RZ, UR4 ;  /* 0x00000004ff057e24 */ /* 0x000fc8000f8e00ff */
[----:B--2---:R-:W-:-:S04]  /*1cd50*/  IMAD R3, R14, R5, RZ ;  /* 0x000000050e037224 */ /* 0x004fc800078e02ff */
[----:B----4-:R-:W-:-:S05]  /*1cd60*/  IMAD.IADD R16, R16, 0x1, R3 ;  /* 0x0000000110107824 */ /* 0x010fca00078e0203 */
[----:B------:R-:W-:-:S13]  /*1cd70*/  ISETP.GT.AND P0, PT, R16, R4, PT ;  /* 0x000000041000720c */ /* 0x000fda0003f04270 */
[----:B------:R-:W-:Y:S05]  /*1cd80*/  @P0 BRA `(.L_x_2302) ;  /* 0x0000000000b40947 */ /* 0x000fea0003800000 */
[----:B------:R-:W2:Y:S02]  /*1cd90*/  LDC R0, c[0x0][0xc14] ;  /* 0x00030500ff007b82 */ /* 0x000ea40000000800 */
.L_x_2307:
[----:B------:R-:W-:-:S05]  /*1cda0*/  VIADD R19, R19, 0x1f ;  /* 0x0000001f13137836 */ /* 0x000fca0000000000 */
[----:B--2---:R-:W-:-:S13]  /*1cdb0*/  ISETP.GE.AND P0, PT, R19, R0, PT ;  /* 0x000000001300720c */ /* 0x004fda0003f06270 */
[----:B------:R-:W-:Y:S05]  /*1cdc0*/  @P0 BRA `(.L_x_2303) ;  /* 0x0000000400ec0947 */ /* 0x000fea0003800000 */
[----:B------:R-:W2:Y:S01]  /*1cdd0*/  S2R R7, SR_TID.X ;  /* 0x0000000000077919 */ /* 0x000ea20000002100 */
[----:B------:R-:W-:Y:S01]  /*1cde0*/  BSSY B0, `(.L_x_2304) ;  /* 0x000000a000007945 */ /* 0x000fe20003800000 */
[----:B------:R-:W-:Y:S01]  /*1cdf0*/  IMAD.MOV.U32 R17, RZ, RZ, RZ ;  /* 0x000000ffff117224 */ /* 0x000fe200078e00ff */
[----:B--2---:R-:W-:-:S04]  /*1ce00*/  LOP3.LUT R7, R7, 0x1f, RZ, 0xc0, !PT ;  /* 0x0000001f07077812 */ /* 0x004fc800078ec0ff */
[C---:B------:R-:W-:Y:S01]  /*1ce10*/  ISETP.NE.AND P1, PT, R7.reuse, 0x1f, PT ;  /* 0x0000001f0700780c */ /* 0x040fe20003f25270 */
[----:B------:R-:W-:-:S05]  /*1ce20*/  IMAD.IADD R5, R7, 0x1, R19 ;  /* 0x0000000107057824 */ /* 0x000fca00078e0213 */
[----:B------:R-:W-:-:S13]  /*1ce30*/  ISETP.GE.OR P0, PT, R5, R0, !P1 ;  /* 0x000000000500720c */ /* 0x000fda0004f06670 */
[----:B------:R-:W-:Y:S05]  /*1ce40*/  @P0 BRA `(.L_x_2305) ;  /* 0x00000000000c0947 */ /* 0x000fea0003800000 */
[----:B0-----:R-:W0:Y:S02]  /*1ce50*/  LDC.64 R2, c[0x0][0xc58] ;  /* 0x00031600ff027b82 */ /* 0x001e240000000a00 */
[----:B0-----:R-:W-:-:S05]  /*1ce60*/  IMAD.WIDE R2, R5, 0x4, R2 ;  /* 0x0000000405027825 */ /* 0x001fca00078e0202 */
[----:B------:R2:W5:Y:S02]  /*1ce70*/  LDG.E R17, desc[UR40][R2.64] ;  /* 0x0000002802117981 */ /* 0x000564000c1e1900 */
.L_x_2305:
[----:B------:R-:W-:Y:S05]  /*1ce80*/  BSYNC B0 ;  /* 0x0000000000007941 */ /* 0x000fea0003800000 */
.L_x_2304:
[----:B------:R-:W-:-:S03]  /*1ce90*/  UMOV UR4, 0xffffffff ;  /* 0xffffffff00047882 */ /* 0x000fc60000000000 */
[----:B------:R-:W-:Y:S05]  /*1cea0*/  BRA.DIV UR4, `(.L_x_2306) ;  /* 0x0000002604ac7947 */ /* 0x000fea000b800000 */
[----:B-----5:R-:W3:Y:S01]  /*1ceb0*/  SHFL.UP PT, R14, R17, 0x1, RZ ;  /* 0x04200000110e7989 */ /* 0x020ee200000e00ff */
[C---:B------:R-:W-:Y:S02]  /*1cec0*/  ISETP.NE.AND P0, PT, R7.reuse, RZ, PT ;  /* 0x000000ff0700720c */ /* 0x040fe40003f05270 */
[C---:B------:R-:W-:Y:S02]  /*1ced0*/  ISETP.GE.U32.AND P1, PT, R7.reuse, 0x2, PT ;  /* 0x000000020700780c */ /* 0x040fe40003f26070 */
[----:B---3--:R-:W-:Y:S02]  /*1cee0*/  SEL R14, R14, RZ, P0 ;  /* 0x000000ff0e0e7207 */ /* 0x008fe40000000000 */
[----:B------:R-:W-:-:S03]  /*1cef0*/  ISETP.GE.U32.AND P0, PT, R7, 0x4, PT ;  /* 0x000000040700780c */ /* 0x000fc60003f06070 */
[----:B------:R-:W-:-:S05]  /*1cf00*/  IMAD.IADD R13, R17, 0x1, R14 ;  /* 0x00000001110d7824 */ /* 0x000fca00078e020e */
[----:B------:R-:W3:Y:S02]  /*1cf10*/  SHFL.UP PT, R14, R13, 0x2, RZ ;  /* 0x044000000d0e7989 */ /* 0x000ee400000e00ff */
[----:B---3--:R-:W-:Y:S02]  /*1cf20*/  SEL R14, R14, RZ, P1 ;  /* 0x000000ff0e0e7207 */ /* 0x008fe40000800000 */
[----:B------:R-:W-:-:S03]  /*1cf30*/  ISETP.GE.U32.AND P1, PT, R7, 0x8, PT ;  /* 0x000000080700780c */ /* 0x000fc60003f26070 */
[----:B--2---:R-:W-:-:S05]  /*1cf40*/  IMAD.IADD R3, R13, 0x1, R14 ;  /* 0x000000010d037824 */ /* 0x004fca00078e020e */
[----:B------:R-:W2:Y:S02]  /*1cf50*/  SHFL.UP PT, R14, R3, 0x4, RZ ;  /* 0x04800000030e7989 */ /* 0x000ea400000e00ff */
[----:B--2---:R-:W-:Y:S02]  /*1cf60*/  SEL R14, R14, RZ, P0 ;  /* 0x000000ff0e0e7207 */ /* 0x004fe40000000000 */
[----:B------:R-:W-:-:S03]  /*1cf70*/  ISETP.GE.U32.AND P0, PT, R7, 0x10, PT ;  /* 0x000000100700780c */ /* 0x000fc60003f06070 */
[----:B------:R-:W-:-:S05]  /*1cf80*/  IMAD.IADD R5, R3, 0x1, R14 ;  /* 0x0000000103057824 */ /* 0x000fca00078e020e */
[----:B------:R-:W2:Y:S02]  /*1cf90*/  SHFL.UP PT, R14, R5, 0x8, RZ ;  /* 0x05000000050e7989 */ /* 0x000ea400000e00ff */
[----:B--2---:R-:W-:-:S05]  /*1cfa0*/  SEL R6, R14, RZ, P1 ;  /* 0x000000ff0e067207 */ /* 0x004fca0000800000 */
[----:B------:R-:W-:-:S05]  /*1cfb0*/  IMAD.IADD R6, R5, 0x1, R6 ;  /* 0x0000000105067824 */ /* 0x000fca00078e0206 */
[----:B------:R-:W2:Y:S02]  /*1cfc0*/  SHFL.UP PT, R14, R6, 0x10, RZ ;  /* 0x06000000060e7989 */ /* 0x000ea400000e00ff */
[----:B--2---:R-:W-:-:S05]  /*1cfd0*/  SEL R7, R14, RZ, P0 ;  /* 0x000000ff0e077207 */ /* 0x004fca0000000000 */
[----:B0-----:R-:W-:-:S05]  /*1cfe0*/  IMAD.IADD R2, R6, 0x1, R7 ;  /* 0x0000000106027824 */ /* 0x001fca00078e0207 */
[----:B------:R0:W2:Y:S02]  /*1cff0*/  SHFL.IDX PT, R14, R2, 0x1f, 0x1f ;  /* 0x03e01f00020e7f89 */ /* 0x0000a400000e0000 */
.L_x_2425:
[----:B------:R-:W-:Y:S02]  /*1d000*/  ULDC UR4, c[0x0][0xc10] ;  /* 0x0003040000047ab9 */ /* 0x000fe40000000800 */
[----:B------:R-:W-:-:S04]  /*1d010*/  IMAD.U32 R5, RZ, RZ, UR4 ;  /* 0x00000004ff057e24 */ /* 0x000fc8000f8e00ff */
[----:B--2---:R-:W-:-:S04]  /*1d020*/  IMAD R3, R14, R5, RZ ;  /* 0x000000050e037224 */ /* 0x004fc800078e02ff */
[----:B------:R-:W-:-:S05]  /*1d030*/  IMAD.IADD R16, R3, 0x1, R16 ;  /* 0x0000000103107824 */ /* 0x000fca00078e0210 */
[----:B------:R-:W-:-:S13]  /*1d040*/  ISETP.GT.AND P0, PT, R16, R4, PT ;  /* 0x000000041000720c */ /* 0x000fda0003f04270 */
[----:B------:R-:W-:Y:S05]  /*1d050*/  @!P0 BRA `(.L_x_2307) ;  /* 0xfffffffc00508947 */ /* 0x000fea000383ffff */
.L_x_2302:
        /* <DEDUP_REMOVED lines=8> */
.L_x_2429:
[----:B------:R-:W-:Y:S01]  /*1d0e0*/  ISETP.NE.AND P0, PT, R3, RZ, PT ;  /* 0x000000ff0300720c */ /* 0x000fe20003f05270 */
[----:B------:R-:W-:-:S12]  /*1d0f0*/  IMAD.MOV.U32 R7, RZ, RZ, RZ ;  /* 0x000000ffff077224 */ /* 0x000fd800078e00ff */
[----:B------:R-:W-:Y:S05]  /*1d100*/  @!P0 BRA `(.L_x_2309) ;  /* 0x0000000000108947 */ /* 0x000fea0003800000 */
[----:B------:R-:W-:Y:S01]  /*1d110*/  UMOV UR4, 0xffffffff ;  /* 0xffffffff00047882 */ /* 0x000fe20000000000 */
[----:B------:R-:W-:Y:S02]  /*1d120*/  VIADD R12, R6, 0xffffffff ;  /* 0xffffffff060c7836 */ /* 0x000fe40000000000 */
[----:B------:R-:W-:Y:S05]  /*1d130*/  BRA.DIV UR4, `(.L_x_2310) ;  /* 0x0000002a04207947 */ /* 0x000fea000b800000 */
[----:B------:R4:W0:Y:S02]  /*1d140*/  SHFL.IDX PT, R7, R2, R12, 0x1f ;  /* 0x00001f0c02077589 */ /* 0x00082400000e0000 */
.L_x_2309:
[----:B0---4-:R-:W0:Y:S01]  /*1d150*/  LDC.64 R2, c[0x0][0xc68] ;  /* 0x00031a00ff027b82 */ /* 0x011e220000000a00 */
[----:B------:R-:W-:-:S04]  /*1d160*/  IMAD.IADD R19, R6, 0x1, R19 ;  /* 0x0000000106137824 */ /* 0x000fc800078e0213 */
[----:B0-----:R-:W-:-:S05]  /*1d170*/  IMAD.WIDE R2, R19, 0x4, R2 ;  /* 0x0000000413027825 */ /* 0x001fca00078e0202 */
[----:B-1----:R-:W2:Y:S01]  /*1d180*/  LDG.E R9, desc[UR40][R2.64] ;  /* 0x0000002802097981 */ /* 0x002ea2000c1e1900 */
[----:B------:R-:W-:-:S04]  /*1d190*/  IMAD R16, R7, R5, R16 ;  /* 0x0000000507107224 */ /* 0x000fc800078e0210 */
[----:B------:R-:W-:Y:S02]  /*1d1a0*/  IMAD.IADD R7, R4, 0x1, -R16 ;  /* 0x0000000104077824 */ /* 0x000fe400078e0a10 */
[----:B--23--:R-:W-:-:S05]  /*1d1b0*/  IMAD R6, R17, R9, RZ ;  /* 0x0000000911067224 */ /* 0x00cfca00078e02ff */
[----:B------:R-:W-:-:S04]  /*1d1c0*/  IABS R8, R6 ;  /* 0x0000000600087213 */ /* 0x000fc80000000000 */
[----:B------:R-:W0:Y:S08]  /*1d1d0*/  I2F.RP R11, R8 ;  /* 0x00000008000b7306 */ /* 0x000e300000209400 */
[----:B0-----:R-:W0:Y:S02]  /*1d1e0*/  MUFU.RCP R11, R11 ;  /* 0x0000000b000b7308 */ /* 0x001e240000001000 */
[----:B0-----:R-:W-:-:S06]  /*1d1f0*/  VIADD R12, R11, 0xffffffe ;  /* 0x0ffffffe0b0c7836 */ /* 0x001fcc0000000000 */
[----:B------:R-:W0:Y:S02]  /*1d200*/  F2I.FTZ.U32.TRUNC.NTZ R3, R12 ;  /* 0x0000000c00037305 */ /* 0x000e24000021f000 */
[----:B0-----:R-:W-:-:S04]  /*1d210*/  IMAD.MOV R2, RZ, RZ, -R3 ;  /* 0x000000ffff027224 */ /* 0x001fc800078e0a03 */
[----:B------:R-:W-:Y:S02]  /*1d220*/  IMAD R10, R2, R8, RZ ;  /* 0x00000008020a7224 */ /* 0x000fe400078e02ff */
[----:B------:R-:W-:-:S04]  /*1d230*/  IMAD.MOV.U32 R2, RZ, RZ, RZ ;  /* 0x000000ffff027224 */ /* 0x000fc800078e00ff */
[----:B------:R-:W-:Y:S01]  /*1d240*/  IMAD.HI.U32 R10, R3, R10, R2 ;  /* 0x0000000a030a7227 */ /* 0x000fe200078e0002 */
[----:B------:R-:W-:Y:S02]  /*1d250*/  IABS R3, R7 ;  /* 0x0000000700037213 */ /* 0x000fe40000000000 */
[----:B------:R-:W-:-:S03]  /*1d260*/  IABS R2, R6 ;  /* 0x0000000600027213 */ /* 0x000fc60000000000 */
[----:B------:R-:W-:-:S04]  /*1d270*/  IMAD.HI.U32 R10, R10, R3, RZ ;  /* 0x000000030a0a7227 */ /* 0x000fc800078e00ff */
[----:B------:R-:W-:-:S04]  /*1d280*/  IMAD.MOV R2, RZ, RZ, -R2 ;  /* 0x000000ffff027224 */ /* 0x000fc800078e0a02 */
[----:B------:R-:W-:-:S05]  /*1d290*/  IMAD R3, R10, R2, R3 ;  /* 0x000000020a037224 */ /* 0x000fca00078e0203 */
[----:B------:R-:W-:-:S13]  /*1d2a0*/  ISETP.GT.U32.AND P0, PT, R8, R3, PT ;  /* 0x000000030800720c */ /* 0x000fda0003f04070 */
[----:B------:R-:W-:Y:S02]  /*1d2b0*/  @!P0 IMAD.IADD R3, R3, 0x1, -R8 ;  /* 0x0000000103038824 */ /* 0x000fe400078e0a08 */
[----:B------:R-:W-:-:S03]  /*1d2c0*/  @!P0 VIADD R10, R10, 0x1 ;  /* 0x000000010a0a8836 */ /* 0x000fc60000000000 */
[----:B------:R-:W-:Y:S02]  /*1d2d0*/  ISETP.GE.U32.AND P0, PT, R3, R8, PT ;  /* 0x000000080300720c */ /* 0x000fe40003f06070 */
[----:B------:R-:W-:-:S11]  /*1d2e0*/  LOP3.LUT R3, R7, R6, RZ, 0x3c, !PT ;  /* 0x0000000607037212 */ /* 0x000fd600078e3cff */
        /* <DEDUP_REMOVED lines=10> */
[----:B------:R-:W-:-:S04]  /*1d390*/  VIADDMNMX R9, R8, R5, R9, PT ;  /* 0x0000000508097246 */ /* 0x000fc80003800109 */
        /* <DEDUP_REMOVED lines=13> */
[----:B------:R-:W-:Y:S01]  /*1d470*/  IMAD R8, R2, R8, R3 ;  /* 0x0000000802087224 */ /* 0x000fe200078e0203 */
[----:B------:R-:W-:-:S04]  /*1d480*/  LOP3.LUT R3, R6, R9, RZ, 0x3c, !PT ;  /* 0x0000000906037212 */ /* 0x000fc800078e3cff */
[----:B------:R-:W-:-:S13]  /*1d490*/  ISETP.GT.U32.AND P0, PT, R5, R8, PT ;  /* 0x000000080500720c */ /* 0x000fda0003f04070 */
[----:B------:R-:W-:Y:S02]  /*1d4a0*/  @!P0 IMAD.IADD R8, R8, 0x1, -R5 ;  /* 0x0000000108088824 */ /* 0x000fe400078e0a05 */
[----:B------:R-:W-:-:S03]  /*1d4b0*/  @!P0 VIADD R2, R2, 0x1 ;  /* 0x0000000102028836 */ /* 0x000fc60000000000 */
[----:B------:R-:W-:-:S13]  /*1d4c0*/  ISETP.GE.U32.AND P0, PT, R8, R5, PT ;  /* 0x000000050800720c */ /* 0x000fda0003f06070 */
[----:B------:R-:W-:Y:S01]  /*1d4d0*/  @P0 VIADD R2, R2, 0x1 ;  /* 0x0000000102020836 */ /* 0x000fe20000000000 */
[----:B------:R-:W-:Y:S01]  /*1d4e0*/  ISETP.GE.AND P0, PT, R3, RZ, PT ;  /* 0x000000ff0300720c */ /* 0x000fe20003f06270 */
[----:B------:R-:W-:-:S12]  /*1d4f0*/  IMAD.IADD R3, R6, 0x1, R4 ;  /* 0x0000000106037824 */ /* 0x000fd800078e0204 */
        /* <DEDUP_REMOVED lines=8> */
.L_x_2303:
[----:B------:R-:W-:Y:S01]  /*1d580*/  UMOV UR4, URZ ;  /* 0x0000003f00047c82 */ /* 0x000fe20008000000 */
[----:B------:R-:W-:Y:S01]  /*1d590*/  UMOV UR5, URZ ;  /* 0x0000003f00057c82 */ /* 0x000fe20008000000 */
[----:B------:R-:W-:Y:S01]  /*1d5a0*/  ULDC UR6, c[0x0][0xc14] ;  /* 0x0003050000067ab9 */ /* 0x000fe20000000800 */
[----:B------:R-:W-:Y:S02]  /*1d5b0*/  IMAD.MOV.U32 R16, RZ, RZ, R4 ;  /* 0x000000ffff107224 */ /* 0x000fe400078e0004 */
[----:B------:R-:W-:Y:S02]  /*1d5c0*/  IMAD.U32 R17, RZ, RZ, UR4 ;  /* 0x00000004ff117e24 */ /* 0x000fe4000f8e00ff */
[----:B------:R-:W-:Y:S02]  /*1d5d0*/  IMAD.U32 R18, RZ, RZ, UR5 ;  /* 0x00000005ff127e24 */ /* 0x000fe4000f8e00ff */
[----:B------:R-:W-:-:S07]  /*1d5e0*/  IMAD.U32 R19, RZ, RZ, UR6 ;  /* 0x00000006ff137e24 */ /* 0x000fce000f8e00ff */
.L_x_2311:
        /* <DEDUP_REMOVED lines=12> */
.L_x_2212:
        /* <DEDUP_REMOVED lines=12> */
.L_x_2432:
[----:B------:R-:W-:Y:S05]  /*1d770*/  BSYNC B0 ;  /* 0x0000000000007941 */ /* 0x000fea0003800000 */
.L_x_2313:
[----:B------:R-:W-:-:S03]  /*1d780*/  UMOV UR4, 0xffffffff ;  /* 0xffffffff00047882 */ /* 0x000fc60000000000 */
[----:B------:R-:W-:Y:S05]  /*1d790*/  BRA.DIV UR4, `(.L_x_2315) ;  /* 0x0000002204c47947 */ /* 0x000fea000b800000 */
[----:B------:R-:W2:Y:S02]  /*1d7a0*/  S2R R2, SR_TID.X ;  /* 0x0000000000027919 */ /* 0x000ea40000002100 */
[----:B--2---:R-:W-:-:S04]  /*1d7b0*/  SHF.R.U32.HI R2, RZ, 0x5, R2 ;  /* 0x00000005ff027819 */ /* 0x004fc80000011602 */
[----:B------:R-:W-:-:S05]  /*1d7c0*/  LOP3.LUT R2, R2, 0x3, RZ, 0xc0, !PT ;  /* 0x0000000302027812 */ /* 0x000fca00078ec0ff */
[----:B------:R2:W3:Y:S02]  /*1d7d0*/  SHFL.IDX PT, R14, R2, RZ, 0x1f ;  /* 0x00001fff020e7589 */ /* 0x0004e400000e0000 */
.L_x_2435:
[----:B---3--:R-:W-:-:S13]  /*1d7e0*/  ISETP.NE.AND P0, PT, R14, RZ, PT ;  /* 0x000000ff0e00720c */ /* 0x008fda0003f05270 */
[----:B------:R-:W-:Y:S05]  /*1d7f0*/  @P0 BRA `(.L_x_1991) ;  /* 0x0000000000940947 */ /* 0x000fea0003800000 */
[----:B------:R-:W-:-:S03]  /*1d800*/  UMOV UR4, 0xffffffff ;  /* 0xffffffff00047882 */ /* 0x000fc60000000000 */
[----:B------:R-:W-:Y:S05]  /*1d810*/  BRA.DIV UR4, `(.L_x_2316) ;  /* 0x0000002204d87947 */ /* 0x000fea000b800000 */
[----:B------:R-:W-:-:S13]  /*1d820*/  ELECT P6, URZ, PT ;  /* 0x00000000003f782f */ /* 0x000fda00038c0000 */
.L_x_2438:
[----:B------:R-:W-:Y:S05]  /*1d830*/  @!P6 BRA `(.L_x_1991) ;  /* 0x000000000084e947 */ /* 0x000fea0003800000 */
[----:B--2---:R-:W2:Y:S02]  /*1d840*/  LDL.LU R2, [R1+0x28] ;  /* 0x0000280001027983 */ /* 0x004ea40000300800 */
[----:B--2---:R-:W-:-:S04]  /*1d850*/  LOP3.LUT R2, R2, 0x2, RZ, 0xfc, !PT ;  /* 0x0000000202027812 */ /* 0x004fc800078efcff */
[----:B------:R-:W-:-:S13]  /*1d860*/  ISETP.NE.AND P2, PT, R2, 0x3, PT ;  /* 0x000000030200780c */ /* 0x000fda0003f45270 */
[----:B------:R-:W-:Y:S05]  /*1d870*/  @!P2 BRA `(.L_x_2317) ;  /* 0x000000000004a947 */ /* 0x000fea0003800000 */
[----:B------:R-:W-:Y:S01]  /*1d880*/  BPT.TRAP 0x1 ;  /* 0x000000040000795c */ /* 0x000fe20000300000 */
.L_x_2317:
        /* <DEDUP_REMOVED lines=14> */
.L_x_2439:
[----:B------:R-:W2:Y:S02]  /*1d970*/  SYNCS.PHASECHK.TRANS64.TRYWAIT P0, [R7+URZ], R2 ;  /* 0x00000002070075a7 */ /* 0x000ea4000800017f */
[----:B--2---:R-:W-:Y:S05]  /*1d980*/  @!P0 BRA `(.L_x_2319) ;  /* 0x0000002000b08947 */ /* 0x004fea0003800000 */
.L_x_2440:
[----:B------:R-:W-:Y:S05]  /*1d990*/  @!P2 BRA `(.L_x_2320) ;  /* 0x000000000004a947 */ /* 0x000fea0003800000 */
[----:B------:R-:W-:Y:S01]  /*1d9a0*/  BPT.TRAP 0x1 ;  /* 0x000000040000795c */ /* 0x000fe20000300000 */
.L_x_2320:
[----:B------:R-:W3:Y:S01]  /*1d9b0*/  LDL.LU R4, [R1] ;  /* 0x0000000001047983 */ /* 0x000ee20000300800 */
[----:B------:R-:W-:-:S04]  /*1d9c0*/  VIADD R0, R0, 0x22860 ;  /* 0x0002286000007836 */ /* 0x000fc80000000000 */
[----:B---3--:R-:W-:-:S04]  /*1d9d0*/  IMAD R4, R4, 0x8, R0 ;  /* 0x0000000804047824 */ /* 0x008fc800078e0200 */
[----:B------:R-:W3:Y:S02]  /*1d9e0*/  SYNCS.PHASECHK.TRANS64.TRYWAIT P0, [R4+URZ], R5 ;  /* 0x00000005040075a7 */ /* 0x000ee4000800017f */
[----:B---3--:R-:W-:Y:S05]  /*1d9f0*/  @!P0 BRA `(.L_x_2321) ;  /* 0x0000002000a88947 */ /* 0x008fea0003800000 */
.L_x_2441:
[----:B------:R-:W-:-:S07]  /*1da00*/  IMAD R3, R3, 0x8, R0 ;  /* 0x0000000803037824 */ /* 0x000fce00078e0200 */
.L_x_2322:
[----:B----4-:R4:W0:Y:S02]  /*1da10*/  SYNCS.PHASECHK.TRANS64.TRYWAIT P0, [R3+URZ], R2 ;  /* 0x00000002030075a7 */ /* 0x010824000800017f */
[----:B0-----:R-:W-:Y:S05]  /*1da20*/  @!P0 NANOSLEEP.SYNCS 0x989680 ;  /* 0x009896800000895d */ /* 0x001fea0003900000 */
[----:B------:R-:W0:Y:S02]  /*1da30*/  @!P0 SYNCS.PHASECHK.TRANS64 P0, [R3+URZ], R2 ;  /* 0x00000002030085a7 */ /* 0x000e24000800007f */
[----:B0-----:R-:W-:Y:S05]  /*1da40*/  @!P0 BRA `(.L_x_2322) ;  /* 0xfffffffc00f08947 */ /* 0x001fea000383ffff */
.L_x_1991:
[----:B------:R-:W-:Y:S05]  /*1da50*/  BSYNC B7 ;  /* 0x0000000000077941 */ /* 0x000fea0003800000 */
.L_x_1988:
[----:B------:R-:W-:Y:S05]  /*1da60*/  EXIT ;  /* 0x000000000000794d */ /* 0x000fea0003800000 */
.L_x_2017:
[----:B0-----:R0:W1:Y:S02]  /*1da70*/  SYNCS.PHASECHK.TRANS64.TRYWAIT P6, [R92+URZ+0x22890], R105 ;  /* 0x022890695c0075a7 */ /* 0x00106400080c017f */
[----:B-1----:R-:W-:Y:S05]  /*1da80*/  @!P6 NANOSLEEP.SYNCS 0x989680 ;  /* 0x009896800000e95d */ /* 0x002fea0003900000 */
[----:B------:R-:W1:Y:S02]  /*1da90*/  @!P6 SYNCS.PHASECHK.TRANS64 P6, [R92+URZ+0x22890], R105 ;  /* 0x022890695c00e5a7 */ /* 0x000e6400080c007f */
[----:B-1----:R-:W-:Y:S05]  /*1daa0*/  @!P6 BRA `(.L_x_2017) ;  /* 0xfffffffc00f0e947 */ /* 0x002fea000383ffff */
[----:B------:R-:W-:Y:S05]  /*1dab0*/  BRA `(.L_x_2323) ;  /* 0xfffffe5400047947 */ /* 0x000fea000383ffff */
.L_x_2035:
[----:B0-----:R0:W1:Y:S02]  /*1dac0*/  SYNCS.PHASECHK.TRANS64.TRYWAIT P5, [R92+URZ+0x22890], R105 ;  /* 0x022890695c0075a7 */ /* 0x00106400080a017f */
[----:B-1----:R-:W-:Y:S05]  /*1dad0*/  @!P5 NANOSLEEP.SYNCS 0x989680 ;  /* 0x009896800000d95d */ /* 0x002fea0003900000 */
[----:B------:R-:W1:Y:S02]  /*1dae0*/  @!P5 SYNCS.PHASECHK.TRANS64 P5, [R92+URZ+0x22890], R105 ;  /* 0x022890695c00d5a7 */ /* 0x000e6400080a007f */
[----:B-1----:R-:W-:Y:S05]  /*1daf0*/  @!P5 BRA `(.L_x_2035) ;  /* 0xfffffffc00f0d947 */ /* 0x002fea000383ffff */
[----:B------:R-:W-:Y:S05]  /*1db00*/  BRA `(.L_x_2324) ;  /* 0xfffffe6400b47947 */ /* 0x000fea000383ffff */
.L_x_2044:
[----:B0-----:R0:W1:Y:S02]  /*1db10*/  SYNCS.PHASECHK.TRANS64.TRYWAIT P4, [R92+URZ+0x22890], R105 ;  /* 0x022890695c0075a7 */ /* 0x001064000808017f */
[----:B-1----:R-:W-:Y:S05]  /*1db20*/  @!P4 NANOSLEEP.SYNCS 0x989680 ;  /* 0x009896800000c95d */ /* 0x002fea0003900000 */
[----:B------:R-:W1:Y:S02]  /*1db30*/  @!P4 SYNCS.PHASECHK.TRANS64 P4, [R92+URZ+0x22890], R105 ;  /* 0x022890695c00c5a7 */ /* 0x000e64000808007f */
[----:B-1----:R-:W-:Y:S05]  /*1db40*/  @!P4 BRA `(.L_x_2044) ;  /* 0xfffffffc00f0c947 */ /* 0x002fea000383ffff */
[----:B------:R-:W-:Y:S05]  /*1db50*/  BRA `(.L_x_2325) ;  /* 0xfffffe7400dc7947 */ /* 0x000fea000383ffff */
.L_x_2050:
[----:B--2---:R2:W3:Y:S02]  /*1db60*/  SYNCS.PHASECHK.TRANS64.TRYWAIT P3, [R92+URZ+0x228b0], R105 ;  /* 0x0228b0695c0075a7 */ /* 0x0044e4000806017f */
[----:B---3--:R-:W-:Y:S05]  /*1db70*/  @!P3 NANOSLEEP.SYNCS 0x989680 ;  /* 0x009896800000b95d */ /* 0x008fea0003900000 */
[----:B------:R-:W3:Y:S02]  /*1db80*/  @!P3 SYNCS.PHASECHK.TRANS64 P3, [R92+URZ+0x228b0], R105 ;  /* 0x0228b0695c00b5a7 */ /* 0x000ee4000806007f */
[----:B---3--:R-:W-:Y:S05]  /*1db90*/  @!P3 BRA `(.L_x_2050) ;  /* 0xfffffffc00f0b947 */ /* 0x008fea000383ffff */
[----:B------:R-:W-:Y:S05]  /*1dba0*/  BRA `(.L_x_2326) ;  /* 0xfffffe78006c7947 */ /* 0x000fea000383ffff */
.L_x_2066:
[----:B------:R-:W0:Y:S01]  /*1dbb0*/  S2R R9, SR_TID.X ;  /* 0x0000000000097919 */ /* 0x000e220000002100 */
[----:B------:R-:W-:Y:S01]  /*1dbc0*/  BSSY B0, `(.L_x_2327) ;  /* 0x000000c000007945 */ /* 0x000fe20003800000 */
[----:B------:R-:W-:Y:S02]  /*1dbd0*/  IMAD.MOV.U32 R12, RZ, RZ, RZ ;  /* 0x000000ffff0c7224 */ /* 0x000fe400078e00ff */
[----:B------:R-:W-:Y:S02]  /*1dbe0*/  IMAD.MOV.U32 R11, RZ, RZ, 0x1f ;  /* 0x0000001fff0b7424 */ /* 0x000fe400078e00ff */
[----:B------:R-:W-:Y:S02]  /*1dbf0*/  IMAD.MOV.U32 R15, RZ, RZ, -0x1 ;  /* 0xffffffffff0f7424 */ /* 0x000fe400078e00ff */
[----:B0-----:R-:W-:-:S05]  /*1dc00*/  VIADD R9, R9, 0xffffff80 ;  /* 0xffffff8009097836 */ /* 0x001fca0000000000 */
[----:B------:R-:W-:-:S04]  /*1dc10*/  SHF.R.S32.HI R8, RZ, 0x1f, R9 ;  /* 0x0000001fff087819 */ /* 0x000fc80000011409 */
[----:B------:R-:W-:-:S04]  /*1dc20*/  LEA.HI R8, R8, R9, RZ, 0x7 ;  /* 0x0000000908087211 */ /* 0x000fc800078f38ff */
[----:B------:R-:W-:-:S05]  /*1dc30*/  SHF.R.S32.HI R8, RZ, 0x7, R8 ;  /* 0x00000007ff087819 */ /* 0x000fca0000011408 */
[----:B------:R-:W-:-:S07]  /*1dc40*/  IMAD.MOV.U32 R13, RZ, RZ, R8 ;  /* 0x000000ffff0d7224 */ /* 0x000fce00078e0008 */
[----:B-----5:R-:W-:Y:S05]  /*1dc50*/  WARPSYNC.COLLECTIVE R15, `(.L_x_2328) ;  /* 0x000000000f087348 */ /* 0x020fea0003c00000 */
[----:B------:R0:W1:Y:S02]  /*1dc60*/  SHFL.IDX P6, R14, R13, R12, R11 ;  /* 0x0000000c0d0e7389 */ /* 0x00006400000c000b */
[----:B01---5:R-:W-:Y:S01]  /*1dc70*/  ENDCOLLECTIVE ;  /* 0x000000000000791b */ /* 0x023fe20003800000 */
.L_x_2328:
[----:B------:R-:W-:Y:S05]  /*1dc80*/  BSYNC B0 ;  /* 0x0000000000007941 */ /* 0x000fea0003800000 */
.L_x_2327:
[----:B------:R-:W-:Y:S05]  /*1dc90*/  BRA `(.L_x_2329) ;  /* 0xfffffe8400d47947 */ /* 0x000fea000383ffff */
.L_x_2082:
        /* <DEDUP_REMOVED lines=8> */
.L_x_2331:
[----:B------:R-:W-:Y:S05]  /*1dd20*/  BSYNC B1 ;  /* 0x0000000000017941 */ /* 0x000fea0003800000 */
.L_x_2330:
[----:B------:R-:W-:Y:S05]  /*1dd30*/  BRA `(.L_x_2332) ;  /* 0xfffffe94001c7947 */ /* 0x000fea000383ffff */
.L_x_2083:
        /* <DEDUP_REMOVED lines=8> */
.L_x_2334:
[----:B------:R-:W-:Y:S05]  /*1ddc0*/  BSYNC B1 ;  /* 0x0000000000017941 */ /* 0x000fea0003800000 */
.L_x_2333:
[----:B------:R-:W-:Y:S05]  /*1ddd0*/  BRA `(.L_x_2335) ;  /* 0xfffffe9000fc7947 */ /* 0x000fea000383ffff */
.L_x_2084:
        /* <DEDUP_REMOVED lines=8> */
.L_x_2337:
[----:B------:R-:W-:Y:S05]  /*1de60*/  BSYNC B1 ;  /* 0x0000000000017941 */ /* 0x000fea0003800000 */
.L_x_2336:
[----:B------:R-:W-:Y:S05]  /*1de70*/  BRA `(.L_x_2338) ;  /* 0xfffffe9000dc7947 */ /* 0x000fea000383ffff */
.L_x_2085:
        /* <DEDUP_REMOVED lines=8> */
.L_x_2340:
[----:B------:R-:W-:Y:S05]  /*1df00*/  BSYNC B1 ;  /* 0x0000000000017941 */ /* 0x000fea0003800000 */
.L_x_2339:
[----:B------:R-:W-:Y:S05]  /*1df10*/  BRA `(.L_x_2341) ;  /* 0xfffffe9000bc7947 */ /* 0x000fea000383ffff */
.L_x_2086:
[----:B------:R-:W-:Y:S01]  /*1df20*/  BSSY B1, `(.L_x_2342) ;  /* 0x0000008000017945 */ /* 0x000fe20003800000 */
[----:B------:R-:W-:Y:S02]  /*1df30*/  IMAD.MOV.U32 R13, RZ, RZ, R5 ;  /* 0x000000ffff0d7224 */ /* 0x000fe400078e0005 */
[----:B------:R-:W-:Y:S02]  /*1df40*/  IMAD.MOV.U32 R12, RZ, RZ, 0x1 ;  /* 0x00000001ff0c7424 */ /* 0x000fe400078e00ff */
[----:B------:R-:W-:Y:S02]  /*1df50*/  IMAD.MOV.U32 R11, RZ, RZ, 0x1c1f ;  /* 0x00001c1fff0b7424 */ /* 0x000fe400078e00ff */
[----:B------:R-:W-:-:S07]  /*1df60*/  IMAD.MOV.U32 R15, RZ, RZ, -0x1 ;  /* 0xffffffffff0f7424 */ /* 0x000fce00078e00ff */
[----:B-----5:R-:W-:Y:S05]  /*1df70*/  WARPSYNC.COLLECTIVE R15, `(.L_x_2343) ;  /* 0x000000000f087348 */ /* 0x020fea0003c00000 */
[----:B------:R0:W1:Y:S02]  /*1df80*/  SHFL.IDX P6, R14, R13, R12, R11 ;  /* 0x0000000c0d0e7389 */ /* 0x00006400000c000b */
[----:B01---5:R-:W-:Y:S01]  /*1df90*/  ENDCOLLECTIVE ;  /* 0x000000000000791b */ /* 0x023fe20003800000 */
.L_x_2343:
[----:B------:R-:W-:Y:S05]  /*1dfa0*/  BSYNC B1 ;  /* 0x0000000000017941 */ /* 0x000fea0003800000 */
.L_x_2342:
[----:B------:R-:W-:Y:S05]  /*1dfb0*/  BRA `(.L_x_2344) ;  /* 0xfffffe90009c7947 */ /* 0x000fea000383ffff */
.L_x_2087:
        /* <DEDUP_REMOVED lines=8> */
.L_x_2346:
[----:B------:R-:W-:Y:S05]  /*1e040*/  BSYNC B1 ;  /* 0x0000000000017941 */ /* 0x000fea0003800000 */
.L_x_2345:
[----:B------:R-:W-:Y:S05]  /*1e050*/  BRA `(.L_x_2347) ;  /* 0xfffffe90007c7947 */ /* 0x000fea000383ffff */
.L_x_2088:
        /* <DEDUP_REMOVED lines=8> */
.L_x_2349:
[----:B------:R-:W-:Y:S05]  /*1e0e0*/  BSYNC B1 ;  /* 0x0000000000017941 */ /* 0x000fea0003800000 */
.L_x_2348:
[----:B------:R-:W-:Y:S05]  /*1e0f0*/  BRA `(.L_x_2350) ;  /* 0xfffffe90005c7947 */ /* 0x000fea000383ffff */
.L_x_2089:
        /* <DEDUP_REMOVED lines=8> */
.L_x_2352:
[----:B------:R-:W-:Y:S05]  /*1e180*/  BSYNC B1 ;  /* 0x0000000000017941 */ /* 0x000fea0003800000 */
.L_x_2351:
[----:B------:R-:W-:Y:S05]  /*1e190*/  BRA `(.L_x_2353) ;  /* 0xfffffe90003c7947 */ /* 0x000fea000383ffff */
.L_x_2091:
[----:B0-----:R0:W1:Y:S02]  /*1e1a0*/  SYNCS.PHASECHK.TRANS64.TRYWAIT P2, [R17+URZ+0x22800], R6 ;  /* 0x02280006110075a7 */ /* 0x001064000804017f */
[----:B-1----:R-:W-:Y:S05]  /*1e1b0*/  @!P2 NANOSLEEP.SYNCS 0x989680 ;  /* 0x009896800000a95d */ /* 0x002fea0003900000 */
[----:B------:R-:W1:Y:S02]  /*1e1c0*/  @!P2 SYNCS.PHASECHK.TRANS64 P2, [R17+URZ+0x22800], R6 ;  /* 0x022800061100a5a7 */ /* 0x000e64000804007f */
[----:B-1----:R-:W-:Y:S05]  /*1e1d0*/  @!P2 BRA `(.L_x_2091) ;  /* 0xfffffffc00f0a947 */ /* 0x002fea000383ffff */
[----:B------:R-:W-:Y:S05]  /*1e1e0*/  BRA `(.L_x_2354) ;  /* 0xfffffe9000c47947 */ /* 0x000fea000383ffff */
.L_x_2099:
        /* <DEDUP_REMOVED lines=8> */
.L_x_2356:
[----:B------:R-:W-:Y:S05]  /*1e270*/  BSYNC B1 ;  /* 0x0000000000017941 */ /* 0x000fea0003800000 */
.L_x_2355:
[----:B------:R-:W-:Y:S05]  /*1e280*/  BRA `(.L_x_2357) ;  /* 0xfffffea000e07947 */ /* 0x000fea000383ffff */
.L_x_2100:
        /* <DEDUP_REMOVED lines=8> */
.L_x_2359:
[----:B------:R-:W-:Y:S05]  /*1e310*/  BSYNC B1 ;  /* 0x0000000000017941 */ /* 0x000fea0003800000 */
.L_x_2358:
[----:B------:R-:W-:Y:S05]  /*1e320*/  BRA `(.L_x_2360) ;  /* 0xfffffea000c07947 */ /* 0x000fea000383ffff */
.L_x_2101:
        /* <DEDUP_REMOVED lines=8> */
.L_x_2362:
[----:B------:R-:W-:Y:S05]  /*1e3b0*/  BSYNC B1 ;  /* 0x0000000000017941 */ /* 0x000fea0003800000 */
.L_x_2361:
[----:B------:R-:W-:Y:S05]  /*1e3c0*/  BRA `(.L_x_2363) ;  /* 0xfffffea000a07947 */ /* 0x000fea000383ffff */
.L_x_2102:
        /* <DEDUP_REMOVED lines=8> */
.L_x_2365:
[----:B------:R-:W-:Y:S05]  /*1e450*/  BSYNC B1 ;  /* 0x0000000000017941 */ /* 0x000fea0003800000 */
.L_x_2364:
[----:B------:R-:W-:Y:S05]  /*1e460*/  BRA `(.L_x_2366) ;  /* 0xfffffea000807947 */ /* 0x000fea000383ffff */
.L_x_2103:
        /* <DEDUP_REMOVED lines=8> */
.L_x_2368:
[----:B------:R-:W-:Y:S05]  /*1e4f0*/  BSYNC B1 ;  /* 0x0000000000017941 */ /* 0x000fea0003800000 */
.L_x_2367:
[----:B------:R-:W-:Y:S05]  /*1e500*/  BRA `(.L_x_2369) ;  /* 0xfffffea000607947 */ /* 0x000fea000383ffff */
.L_x_2104:
        /* <DEDUP_REMOVED lines=8> */
.L_x_2371:
[----:B------:R-:W-:Y:S05]  /*1e590*/  BSYNC B1 ;  /* 0x0000000000017941 */ /* 0x000fea0003800000 */
.L_x_2370:
[----:B------:R-:W-:Y:S05]  /*1e5a0*/  BRA `(.L_x_2372) ;  /* 0xfffffea000447947 */ /* 0x000fea000383ffff */
.L_x_2105:
        /* <DEDUP_REMOVED lines=8> */
.L_x_2374:
[----:B------:R-:W-:Y:S05]  /*1e630*/  BSYNC B1 ;  /* 0x0000000000017941 */ /* 0x000fea0003800000 */
.L_x_2373:
[----:B------:R-:W-:Y:S05]  /*1e640*/  BRA `(.L_x_2375) ;  /* 0xfffffea000287947 */ /* 0x000fea000383ffff */
.L_x_2106:
        /* <DEDUP_REMOVED lines=8> */
.L_x_2377:
[----:B------:R-:W-:Y:S05]  /*1e6d0*/  BSYNC B1 ;  /* 0x0000000000017941 */ /* 0x000fea0003800000 */
.L_x_2376:
[----:B------:R-:W-:Y:S05]  /*1e6e0*/  BRA `(.L_x_2378) ;  /* 0xfffffea0000c7947 */ /* 0x000fea000383ffff */
.L_x_2108:
[----:B0-----:R0:W1:Y:S02]  /*1e6f0*/  SYNCS.PHASECHK.TRANS64.TRYWAIT P1, [R17+URZ+0x22800], R4 ;  /* 0x02280004110075a7 */ /* 0x001064000802017f */
[----:B-1----:R-:W-:Y:S05]  /*1e700*/  @!P1 NANOSLEEP.SYNCS 0x989680 ;  /* 0x009896800000995d */ /* 0x002fea0003900000 */
[----:B------:R-:W1:Y:S02]  /*1e710*/  @!P1 SYNCS.PHASECHK.TRANS64 P1, [R17+URZ+0x22800], R4 ;  /* 0x02280004110095a7 */ /* 0x000e64000802007f */
[----:B-1----:R-:W-:Y:S05]  /*1e720*/  @!P1 BRA `(.L_x_2108) ;  /* 0xfffffffc00f09947 */ /* 0x002fea000383ffff */
[----:B------:R-:W-:Y:S05]  /*1e730*/  BRA `(.L_x_2379) ;  /* 0xfffffea0007c7947 */ /* 0x000fea000383ffff */
.L_x_2114:
[----:B--2---:R2:W3:Y:S02]  /*1e740*/  SYNCS.PHASECHK.TRANS64.TRYWAIT P2, [R7+URZ+0x22830], R72 ;  /* 0x02283048070075a7 */ /* 0x0044e4000804017f */
[----:B---3--:R-:W-:Y:S05]  /*1e750*/  @!P2 NANOSLEEP.SYNCS 0x989680 ;  /* 0x009896800000a95d */ /* 0x008fea0003900000 */
[----:B------:R-:W3:Y:S02]  /*1e760*/  @!P2 SYNCS.PHASECHK.TRANS64 P2, [R7+URZ+0x22830], R72 ;  /* 0x022830480700a5a7 */ /* 0x000ee4000804007f */
[----:B---3--:R-:W-:Y:S05]  /*1e770*/  @!P2 BRA `(.L_x_2114) ;  /* 0xfffffffc00f0a947 */ /* 0x008fea000383ffff */
[----:B------:R-:W-:Y:S05]  /*1e780*/  BRA `(.L_x_2113) ;  /* 0xfffffeb0002c7947 */ /* 0x000fea000383ffff */
.L_x_2127:
[----:B-1----:R1:W2:Y:S02]  /*1e790*/  SYNCS.PHASECHK.TRANS64.TRYWAIT P2, [R7+URZ+0x22850], R72 ;  /* 0x02285048070075a7 */ /* 0x0022a4000804017f */
[----:B--2---:R-:W-:Y:S05]  /*1e7a0*/  @!P2 NANOSLEEP.SYNCS 0x989680 ;  /* 0x009896800000a95d */ /* 0x004fea0003900000 */
[----:B------:R-:W2:Y:S02]  /*1e7b0*/  @!P2 SYNCS.PHASECHK.TRANS64 P2, [R7+URZ+0x22850], R72 ;  /* 0x022850480700a5a7 */ /* 0x000ea4000804007f */
[----:B--2---:R-:W-:Y:S05]  /*1e7c0*/  @!P2 BRA `(.L_x_2127) ;  /* 0xfffffffc00f0a947 */ /* 0x004fea000383ffff */
[----:B------:R-:W-:Y:S05]  /*1e7d0*/  BRA `(.L_x_2126) ;  /* 0xfffffed000e47947 */ /* 0x000fea000383ffff */
.L_x_2136:
[----:B-1----:R1:W2:Y:S02]  /*1e7e0*/  SYNCS.PHASECHK.TRANS64.TRYWAIT P2, [R209+URZ+0x22830], R210 ;  /* 0x022830d2d10075a7 */ /* 0x0022a4000804017f */
[----:B--2---:R-:W-:Y:S05]  /*1e7f0*/  @!P2 NANOSLEEP.SYNCS 0x989680 ;  /* 0x009896800000a95d */ /* 0x004fea0003900000 */
[----:B------:R-:W2:Y:S02]  /*1e800*/  @!P2 SYNCS.PHASECHK.TRANS64 P2, [R209+URZ+0x22830], R210 ;  /* 0x022830d2d100a5a7 */ /* 0x000ea4000804007f */
[----:B--2---:R-:W-:Y:S05]  /*1e810*/  @!P2 BRA `(.L_x_2136) ;  /* 0xfffffffc00f0a947 */ /* 0x004fea000383ffff */
[----:B------:R-:W-:Y:S05]  /*1e820*/  BRA `(.L_x_2135) ;  /* 0xfffffed8009c7947 */ /* 0x000fea000383ffff */
.L_x_2149:
[----:B-1----:R1:W2:Y:S02]  /*1e830*/  SYNCS.PHASECHK.TRANS64.TRYWAIT P2, [R209+URZ+0x22850], R210 ;  /* 0x022850d2d10075a7 */ /* 0x0022a4000804017f */
[----:B--2---:R-:W-:Y:S05]  /*1e840*/  @!P2 NANOSLEEP.SYNCS 0x989680 ;  /* 0x009896800000a95d */ /* 0x004fea0003900000 */
[----:B------:R-:W2:Y:S02]  /*1e850*/  @!P2 SYNCS.PHASECHK.TRANS64 P2, [R209+URZ+0x22850], R210 ;  /* 0x022850d2d100a5a7 */ /* 0x000ea4000804007f */
[----:B--2---:R-:W-:Y:S05]  /*1e860*/  @!P2 BRA `(.L_x_2149) ;  /* 0xfffffffc00f0a947 */ /* 0x004fea000383ffff */
[----:B------:R-:W-:Y:S05]  /*1e870*/  BRA `(.L_x_2148) ;  /* 0xffffff0400947947 */ /* 0x000fea000383ffff */
.L_x_2159:
[----:B-1----:R1:W2:Y:S02]  /*1e880*/  SYNCS.PHASECHK.TRANS64.TRYWAIT P3, [R206+URZ+0x22830], R7 ;  /* 0x02283007ce0075a7 */ /* 0x0022a4000806017f */
[----:B--2---:R-:W-:Y:S05]  /*1e890*/  @!P3 NANOSLEEP.SYNCS 0x989680 ;  /* 0x009896800000b95d */ /* 0x004fea0003900000 */
[----:B------:R-:W2:Y:S02]  /*1e8a0*/  @!P3 SYNCS.PHASECHK.TRANS64 P3, [R206+URZ+0x22830], R7 ;  /* 0x02283007ce00b5a7 */ /* 0x000ea4000806007f */
[----:B--2---:R-:W-:Y:S05]  /*1e8b0*/  @!P3 BRA `(.L_x_2159) ;  /* 0xfffffffc00f0b947 */ /* 0x004fea000383ffff */
[----:B------:R-:W-:Y:S05]  /*1e8c0*/  BRA `(.L_x_2158) ;  /* 0xffffff0c005c7947 */ /* 0x000fea000383ffff */
.L_x_2164:
[----:B--2---:R2:W3:Y:S02]  /*1e8d0*/  SYNCS.PHASECHK.TRANS64.TRYWAIT P3, [R206+URZ+0x22850], R7 ;  /* 0x02285007ce0075a7 */ /* 0x0044e4000806017f */
[----:B---3--:R-:W-:Y:S05]  /*1e8e0*/  @!P3 NANOSLEEP.SYNCS 0x989680 ;  /* 0x009896800000b95d */ /* 0x008fea0003900000 */
[----:B------:R-:W3:Y:S02]  /*1e8f0*/  @!P3 SYNCS.PHASECHK.TRANS64 P3, [R206+URZ+0x22850], R7 ;  /* 0x02285007ce00b5a7 */ /* 0x000ee4000806007f */
[----:B---3--:R-:W-:Y:S05]  /*1e900*/  @!P3 BRA `(.L_x_2164) ;  /* 0xfffffffc00f0b947 */ /* 0x008fea000383ffff */
[----:B------:R-:W-:Y:S05]  /*1e910*/  BRA `(.L_x_2163) ;  /* 0xffffff2400b87947 */ /* 0x000fea000383ffff */
.L_x_2170:
[----:B-1----:R1:W2:Y:S02]  /*1e920*/  SYNCS.PHASECHK.TRANS64.TRYWAIT P2, [R206+URZ+0x22830], R205 ;  /* 0x022830cdce0075a7 */ /* 0x0022a4000804017f */
[----:B--2---:R-:W-:Y:S05]  /*1e930*/  @!P2 NANOSLEEP.SYNCS 0x989680 ;  /* 0x009896800000a95d */ /* 0x004fea0003900000 */
[----:B------:R-:W2:Y:S02]  /*1e940*/  @!P2 SYNCS.PHASECHK.TRANS64 P2, [R206+URZ+0x22830], R205 ;  /* 0x022830cdce00a5a7 */ /* 0x000ea4000804007f */
[----:B--2---:R-:W-:Y:S05]  /*1e950*/  @!P2 BRA `(.L_x_2170) ;  /* 0xfffffffc00f0a947 */ /* 0x004fea000383ffff */
[----:B------:R-:W-:Y:S05]  /*1e960*/  BRA `(.L_x_2169) ;  /* 0xffffff2800f07947 */ /* 0x000fea000383ffff */
.L_x_2183:
[----:B-1----:R1:W2:Y:S02]  /*1e970*/  SYNCS.PHASECHK.TRANS64.TRYWAIT P2, [R206+URZ+0x22850], R205 ;  /* 0x022850cdce0075a7 */ /* 0x0022a4000804017f */
[----:B--2---:R-:W-:Y:S05]  /*1e980*/  @!P2 NANOSLEEP.SYNCS 0x989680 ;  /* 0x009896800000a95d */ /* 0x004fea0003900000 */
[----:B------:R-:W2:Y:S02]  /*1e990*/  @!P2 SYNCS.PHASECHK.TRANS64 P2, [R206+URZ+0x22850], R205 ;  /* 0x022850cdce00a5a7 */ /* 0x000ea4000804007f */
[----:B--2---:R-:W-:Y:S05]  /*1e9a0*/  @!P2 BRA `(.L_x_2183) ;  /* 0xfffffffc00f0a947 */ /* 0x004fea000383ffff */
[----:B------:R-:W-:Y:S05]  /*1e9b0*/  BRA `(.L_x_2182) ;  /* 0xffffff5400e87947 */ /* 0x000fea000383ffff */
.L_x_2226:
[----:B------:R-:W1:Y:S01]  /*1e9c0*/  S2R R11, SR_TID.X ;  /* 0x00000000000b7919 */ /* 0x000e620000002100 */
[----:B------:R-:W-:Y:S01]  /*1e9d0*/  BSSY B1, `(.L_x_2380) ;  /* 0x000000a000017945 */ /* 0x000fe20003800000 */
[----:B------:R-:W-:Y:S02]  /*1e9e0*/  IMAD.MOV.U32 R12, RZ, RZ, RZ ;  /* 0x000000ffff0c7224 */ /* 0x000fe400078e00ff */
[----:B------:R-:W-:Y:S01]  /*1e9f0*/  IMAD.MOV.U32 R15, RZ, RZ, -0x1 ;  /* 0xffffffffff0f7424 */ /* 0x000fe200078e00ff */
[----:B-1----:R-:W-:-:S04]  /*1ea00*/  SHF.R.U32.HI R11, RZ, 0x5, R11 ;  /* 0x00000005ff0b7819 */ /* 0x002fc8000001160b */
[----:B------:R-:W-:-:S05]  /*1ea10*/  LOP3.LUT R11, R11, 0x3, RZ, 0xc0, !PT ;  /* 0x000000030b0b7812 */ /* 0x000fca00078ec0ff */
[----:B0-----:R-:W-:Y:S02]  /*1ea20*/  IMAD.MOV.U32 R13, RZ, RZ, R11 ;  /* 0x000000ffff0d7224 */ /* 0x001fe400078e000b */
[----:B------:R-:W-:-:S07]  /*1ea30*/  IMAD.MOV.U32 R11, RZ, RZ, 0x1f ;  /* 0x0000001fff0b7424 */ /* 0x000fce00078e00ff */
[----:B------:R-:W-:Y:S05]  /*1ea40*/  WARPSYNC.COLLECTIVE R15, `(.L_x_2381) ;  /* 0x000000000f087348 */ /* 0x000fea0003c00000 */
[----:B------:R0:W1:Y:S02]  /*1ea50*/  SHFL.IDX P6, R14, R13, R12, R11 ;  /* 0x0000000c0d0e7389 */ /* 0x00006400000c000b */
[----:B01----:R-:W-:Y:S01]  /*1ea60*/  ENDCOLLECTIVE ;  /* 0x000000000000791b */ /* 0x003fe20003800000 */
.L_x_2381:
[----:B------:R-:W-:Y:S05]  /*1ea70*/  BSYNC B1 ;  /* 0x0000000000017941 */ /* 0x000fea0003800000 */
.L_x_2380:
[----:B------:R-:W-:Y:S05]  /*1ea80*/  BRA `(.L_x_2382) ;  /* 0xffffffa4005c7947 */ /* 0x000fea000383ffff */
.L_x_2227:
[----:B------:R-:W-:Y:S01]  /*1ea90*/  BSSY B1, `(.L_x_2383) ;  /* 0x0000006000017945 */ /* 0x000fe20003800000 */
[----:B------:R-:W-:-:S07]  /*1eaa0*/  IMAD.MOV.U32 R15, RZ, RZ, -0x1 ;  /* 0xffffffffff0f7424 */ /* 0x000fce00078e00ff */
[----:B0-----:R-:W-:Y:S05]  /*1eab0*/  WARPSYNC.COLLECTIVE R15, `(.L_x_2384) ;  /* 0x000000000f0c7348 */ /* 0x001fea0003c00000 */
[----:B------:R-:W-:Y:S02]  /*1eac0*/  ELECT P6, UR62, PT ;  /* 0x00000000003e782f */ /* 0x000fe400038c0000 */
[----:B------:R-:W-:Y:S01]  /*1ead0*/  MOV R14, UR62 ;  /* 0x0000003e000e7c02 */ /* 0x000fe20008000f00 */
[----:B0-----:R-:W-:Y:S10]  /*1eae0*/  ENDCOLLECTIVE ;  /* 0x000000000000791b */ /* 0x001ff40003800000 */
.L_x_2384:
[----:B------:R-:W-:Y:S05]  /*1eaf0*/  BSYNC B1 ;  /* 0x0000000000017941 */ /* 0x000fea0003800000 */
.L_x_2383:
[----:B------:R-:W-:Y:S05]  /*1eb00*/  BRA `(.L_x_2385) ;  /* 0xffffffa400487947 */ /* 0x000fea000383ffff */
.L_x_2229:
[----:B-1----:R1:W2:Y:S02]  /*1eb10*/  SYNCS.PHASECHK.TRANS64.TRYWAIT P0, [R7+URZ+0x22820], R8 ;  /* 0x02282008070075a7 */ /* 0x0022a4000800017f */
[----:B--2---:R-:W-:Y:S05]  /*1eb20*/  @!P0 NANOSLEEP.SYNCS 0x989680 ;  /* 0x009896800000895d */ /* 0x004fea0003900000 */
[----:B------:R-:W2:Y:S02]  /*1eb30*/  @!P0 SYNCS.PHASECHK.TRANS64 P0, [R7+URZ+0x22820], R8 ;  /* 0x02282008070085a7 */ /* 0x000ea4000800007f */
[----:B--2---:R-:W-:Y:S05]  /*1eb40*/  @!P0 BRA `(.L_x_2229) ;  /* 0xfffffffc00f08947 */ /* 0x004fea000383ffff */
[----:B------:R-:W-:Y:S05]  /*1eb50*/  BRA `(.L_x_2386) ;  /* 0xffffffa400647947 */ /* 0x000fea000383ffff */
.L_x_2232:
[----:B-1----:R1:W2:Y:S02]  /*1eb60*/  SYNCS.PHASECHK.TRANS64.TRYWAIT P0, [R8+URZ+0x228a0], R11 ;  /* 0x0228a00b080075a7 */ /* 0x0022a4000800017f */
[----:B--2---:R-:W-:Y:S05]  /*1eb70*/  @!P0 NANOSLEEP.SYNCS 0x989680 ;  /* 0x009896800000895d */ /* 0x004fea0003900000 */
[----:B------:R-:W2:Y:S02]  /*1eb80*/  @!P0 SYNCS.PHASECHK.TRANS64 P0, [R8+URZ+0x228a0], R11 ;  /* 0x0228a00b080085a7 */ /* 0x000ea4000800007f */
[----:B--2---:R-:W-:Y:S05]  /*1eb90*/  @!P0 BRA `(.L_x_2232) ;  /* 0xfffffffc00f08947 */ /* 0x004fea000383ffff */
[----:B------:R-:W-:Y:S05]  /*1eba0*/  BRA `(.L_x_2387) ;  /* 0xffffffa400747947 */ /* 0x000fea000383ffff */
.L_x_2234:
[----:B--2---:R2:W3:Y:S02]  /*1ebb0*/  SYNCS.PHASECHK.TRANS64.TRYWAIT P0, [R8+URZ+0x228c0], R11 ;  /* 0x0228c00b080075a7 */ /* 0x0044e4000800017f */
[----:B---3--:R-:W-:Y:S05]  /*1ebc0*/  @!P0 NANOSLEEP.SYNCS 0x989680 ;  /* 0x009896800000895d */ /* 0x008fea0003900000 */
[----:B------:R-:W3:Y:S02]  /*1ebd0*/  @!P0 SYNCS.PHASECHK.TRANS64 P0, [R8+URZ+0x228c0], R11 ;  /* 0x0228c00b080085a7 */ /* 0x000ee4000800007f */
[----:B---3--:R-:W-:Y:S05]  /*1ebe0*/  @!P0 BRA `(.L_x_2234) ;  /* 0xfffffffc00f08947 */ /* 0x008fea000383ffff */
[----:B------:R-:W-:Y:S05]  /*1ebf0*/  BRA `(.L_x_2388) ;  /* 0xffffffa400d87947 */ /* 0x000fea000383ffff */
.L_x_2238:
[----:B-1----:R1:W2:Y:S02]  /*1ec00*/  SYNCS.PHASECHK.TRANS64.TRYWAIT P0, [R9+URZ+0x228a0], R10 ;  /* 0x0228a00a090075a7 */ /* 0x0022a4000800017f */
[----:B--2---:R-:W-:Y:S05]  /*1ec10*/  @!P0 NANOSLEEP.SYNCS 0x989680 ;  /* 0x009896800000895d */ /* 0x004fea0003900000 */
[----:B------:R-:W2:Y:S02]  /*1ec20*/  @!P0 SYNCS.PHASECHK.TRANS64 P0, [R9+URZ+0x228a0], R10 ;  /* 0x0228a00a090085a7 */ /* 0x000ea4000800007f */
[----:B--2---:R-:W-:Y:S05]  /*1ec30*/  @!P0 BRA `(.L_x_2238) ;  /* 0xfffffffc00f08947 */ /* 0x004fea000383ffff */
[----:B------:R-:W-:Y:S05]  /*1ec40*/  BRA `(.L_x_2389) ;  /* 0xffffffa800c87947 */ /* 0x000fea000383ffff */
.L_x_2240:
[----:B--2---:R2:W3:Y:S02]  /*1ec50*/  SYNCS.PHASECHK.TRANS64.TRYWAIT P1, [R9+URZ+0x228c0], R10 ;  /* 0x0228c00a090075a7 */ /* 0x0044e4000802017f */
[----:B---3--:R-:W-:Y:S05]  /*1ec60*/  @!P1 NANOSLEEP.SYNCS 0x989680 ;  /* 0x009896800000995d */ /* 0x008fea0003900000 */
[----:B------:R-:W3:Y:S02]  /*1ec70*/  @!P1 SYNCS.PHASECHK.TRANS64 P1, [R9+URZ+0x228c0], R10 ;  /* 0x0228c00a090095a7 */ /* 0x000ee4000802007f */
[----:B---3--:R-:W-:Y:S05]  /*1ec80*/  @!P1 BRA `(.L_x_2240) ;  /* 0xfffffffc00f09947 */ /* 0x008fea000383ffff */
[----:B------:R-:W-:Y:S05]  /*1ec90*/  BRA `(.L_x_2390) ;  /* 0xffffffac00247947 */ /* 0x000fea000383ffff */
.L_x_2258:
[----:B------:R-:W0:Y:S01]  /*1eca0*/  S2R R5, SR_TID.X ;  /* 0x0000000000057919 */ /* 0x000e220000002100 */
[----:B------:R-:W-:Y:S01]  /*1ecb0*/  BSSY B0, `(.L_x_2391) ;  /* 0x000000a000007945 */ /* 0x000fe20003800000 */
[----:B------:R-:W-:Y:S02]  /*1ecc0*/  IMAD.MOV.U32 R12, RZ, RZ, RZ ;  /* 0x000000ffff0c7224 */ /* 0x000fe400078e00ff */
[----:B-1----:R-:W-:Y:S02]  /*1ecd0*/  IMAD.MOV.U32 R11, RZ, RZ, 0x1f ;  /* 0x0000001fff0b7424 */ /* 0x002fe400078e00ff */
[----:B------:R-:W-:Y:S01]  /*1ece0*/  IMAD.MOV.U32 R15, RZ, RZ, -0x1 ;  /* 0xffffffffff0f7424 */ /* 0x000fe200078e00ff */
[----:B0-----:R-:W-:-:S04]  /*1ecf0*/  SHF.R.U32.HI R5, RZ, 0x5, R5 ;  /* 0x00000005ff057819 */ /* 0x001fc80000011605 */
[----:B------:R-:W-:-:S05]  /*1ed00*/  LOP3.LUT R5, R5, 0x3, RZ, 0xc0, !PT ;  /* 0x0000000305057812 */ /* 0x000fca00078ec0ff */
[----:B------:R-:W-:-:S07]  /*1ed10*/  IMAD.MOV.U32 R13, RZ, RZ, R5 ;  /* 0x000000ffff0d7224 */ /* 0x000fce00078e0005 */
[----:B------:R-:W-:Y:S05]  /*1ed20*/  WARPSYNC.COLLECTIVE R15, `(.L_x_2392) ;  /* 0x000000000f087348 */ /* 0x000fea0003c00000 */
[----:B------:R0:W1:Y:S02]  /*1ed30*/  SHFL.IDX P6, R14, R13, R12, R11 ;  /* 0x0000000c0d0e7389 */ /* 0x00006400000c000b */
[----:B01----:R-:W-:Y:S01]  /*1ed40*/  ENDCOLLECTIVE ;  /* 0x000000000000791b */ /* 0x003fe20003800000 */
.L_x_2392:
[----:B------:R-:W-:Y:S05]  /*1ed50*/  BSYNC B0 ;  /* 0x0000000000007941 */ /* 0x000fea0003800000 */
.L_x_2391:
[----:B------:R-:W-:Y:S05]  /*1ed60*/  BRA `(.L_x_2393) ;  /* 0xffffffb8009c7947 */ /* 0x000fea000383ffff */
.L_x_2259:
[----:B------:R-:W-:Y:S01]  /*1ed70*/  BSSY B0, `(.L_x_2394) ;  /* 0x0000006000007945 */ /* 0x000fe20003800000 */
[----:B------:R-:W-:-:S07]  /*1ed80*/  IMAD.MOV.U32 R15, RZ, RZ, -0x1 ;  /* 0xffffffffff0f7424 */ /* 0x000fce00078e00ff */
[----:B-1----:R-:W-:Y:S05]  /*1ed90*/  WARPSYNC.COLLECTIVE R15, `(.L_x_2395) ;  /* 0x000000000f0c7348 */ /* 0x002fea0003c00000 */
[----:B------:R-:W-:Y:S02]  /*1eda0*/  ELECT P6, UR62, PT ;  /* 0x00000000003e782f */ /* 0x000fe400038c0000 */
[----:B------:R-:W-:Y:S01]  /*1edb0*/  MOV R14, UR62 ;  /* 0x0000003e000e7c02 */ /* 0x000fe20008000f00 */
[----:B-1----:R-:W-:Y:S10]  /*1edc0*/  ENDCOLLECTIVE ;  /* 0x000000000000791b */ /* 0x002ff40003800000 */
.L_x_2395:
[----:B------:R-:W-:Y:S05]  /*1edd0*/  BSYNC B0 ;  /* 0x0000000000007941 */ /* 0x000fea0003800000 */
.L_x_2394:
[----:B------:R-:W-:Y:S05]  /*1ede0*/  BRA `(.L_x_2396) ;  /* 0xffffffb8008c7947 */ /* 0x000fea000383ffff */
.L_x_2262:
[----:B0-----:R0:W1:Y:S02]  /*1edf0*/  SYNCS.PHASECHK.TRANS64.TRYWAIT P0, [R5+URZ+0x22840], R7 ;  /* 0x02284007050075a7 */ /* 0x001064000800017f */
[----:B-1----:R-:W-:Y:S05]  /*1ee00*/  @!P0 NANOSLEEP.SYNCS 0x989680 ;  /* 0x009896800000895d */ /* 0x002fea0003900000 */
[----:B------:R-:W1:Y:S02]  /*1ee10*/  @!P0 SYNCS.PHASECHK.TRANS64 P0, [R5+URZ+0x22840], R7 ;  /* 0x02284007050085a7 */ /* 0x000e64000800007f */
[----:B-1----:R-:W-:Y:S05]  /*1ee20*/  @!P0 BRA `(.L_x_2262) ;  /* 0xfffffffc00f08947 */ /* 0x002fea000383ffff */
[----:B------:R-:W-:Y:S05]  /*1ee30*/  BRA `(.L_x_2397) ;  /* 0xffffffb800f47947 */ /* 0x000fea000383ffff */
.L_x_2265:
        /* <DEDUP_REMOVED lines=8> */
.L_x_2268:
[----:B0-----:R0:W1:Y:S02]  /*1eec0*/  SYNCS.PHASECHK.TRANS64.TRYWAIT P0, [R2+URZ+0x22860], R5 ;  /* 0x02286005020075a7 */ /* 0x001064000800017f */
[----:B-1----:R-:W-:Y:S05]  /*1eed0*/  @!P0 NANOSLEEP.SYNCS 0x989680 ;  /* 0x009896800000895d */ /* 0x002fea0003900000 */
[----:B------:R-:W1:Y:S02]  /*1eee0*/  @!P0 SYNCS.PHASECHK.TRANS64 P0, [R2+URZ+0x22860], R5 ;  /* 0x02286005020085a7 */ /* 0x000e64000800007f */
[----:B-1----:R-:W-:Y:S05]  /*1eef0*/  @!P0 BRA `(.L_x_2268) ;  /* 0xfffffffc00f08947 */ /* 0x002fea000383ffff */
[----:B------:R-:W-:Y:S05]  /*1ef00*/  BRA `(.L_x_2399) ;  /* 0xffffffbc00ec7947 */ /* 0x000fea000383ffff */
.L_x_2277:
[----:B--2---:R2:W3:Y:S02]  /*1ef10*/  SYNCS.PHASECHK.TRANS64.TRYWAIT P0, [R2+URZ+0x22840], R3 ;  /* 0x02284003020075a7 */ /* 0x0044e4000800017f */
[----:B---3--:R-:W-:Y:S05]  /*1ef20*/  @!P0 NANOSLEEP.SYNCS 0x989680 ;  /* 0x009896800000895d */ /* 0x008fea0003900000 */
[----:B------:R-:W3:Y:S02]  /*1ef30*/  @!P0 SYNCS.PHASECHK.TRANS64 P0, [R2+URZ+0x22840], R3 ;  /* 0x02284003020085a7 */ /* 0x000ee4000800007f */
[----:B---3--:R-:W-:Y:S05]  /*1ef40*/  @!P0 BRA `(.L_x_2277) ;  /* 0xfffffffc00f08947 */ /* 0x008fea000383ffff */
[----:B------:R-:W-:Y:S05]  /*1ef50*/  BRA `(.L_x_2400) ;  /* 0xffffffc4006c7947 */ /* 0x000fea000383ffff */
.L_x_2279:
[----:B0-----:R0:W3:Y:S02]  /*1ef60*/  SYNCS.PHASECHK.TRANS64.TRYWAIT P0, [R2+URZ+0x22860], R3 ;  /* 0x02286003020075a7 */ /* 0x0010e4000800017f */
[----:B---3--:R-:W-:Y:S05]  /*1ef70*/  @!P0 NANOSLEEP.SYNCS 0x989680 ;  /* 0x009896800000895d */ /* 0x008fea0003900000 */
[----:B------:R-:W3:Y:S02]  /*1ef80*/  @!P0 SYNCS.PHASECHK.TRANS64 P0, [R2+URZ+0x22860], R3 ;  /* 0x02286003020085a7 */ /* 0x000ee4000800007f */
[----:B---3--:R-:W-:Y:S05]  /*1ef90*/  @!P0 BRA `(.L_x_2279) ;  /* 0xfffffffc00f08947 */ /* 0x008fea000383ffff */
[----:B------:R-:W-:Y:S05]  /*1efa0*/  BRA `(.L_x_2401) ;  /* 0xffffffc400dc7947 */ /* 0x000fea000383ffff */
.L_x_2284:
[----:B---3--:R3:W4:Y:S02]  /*1efb0*/  SYNCS.PHASECHK.TRANS64.TRYWAIT P0, [R2+URZ+0x22840], R3 ;  /* 0x02284003020075a7 */ /* 0x008724000800017f */
[----:B----4-:R-:W-:Y:S05]  /*1efc0*/  @!P0 NANOSLEEP.SYNCS 0x989680 ;  /* 0x009896800000895d */ /* 0x010fea0003900000 */
[----:B------:R-:W4:Y:S02]  /*1efd0*/  @!P0 SYNCS.PHASECHK.TRANS64 P0, [R2+URZ+0x22840], R3 ;  /* 0x02284003020085a7 */ /* 0x000f24000800007f */
[----:B----4-:R-:W-:Y:S05]  /*1efe0*/  @!P0 BRA `(.L_x_2284) ;  /* 0xfffffffc00f08947 */ /* 0x010fea000383ffff */
[----:B------:R-:W-:Y:S05]  /*1eff0*/  BRA `(.L_x_2402) ;  /* 0xffffffcc00307947 */ /* 0x000fea000383ffff */
.L_x_2286:
[----:B0-----:R0:W2:Y:S02]  /*1f000*/  SYNCS.PHASECHK.TRANS64.TRYWAIT P1, [R2+URZ+0x22860], R3 ;  /* 0x02286003020075a7 */ /* 0x0010a4000802017f */
[----:B--2---:R-:W-:Y:S05]  /*1f010*/  @!P1 NANOSLEEP.SYNCS 0x989680 ;  /* 0x009896800000995d */ /* 0x004fea0003900000 */
[----:B------:R-:W2:Y:S02]  /*1f020*/  @!P1 SYNCS.PHASECHK.TRANS64 P1, [R2+URZ+0x22860], R3 ;  /* 0x02286003020095a7 */ /* 0x000ea4000802007f */
[----:B--2---:R-:W-:Y:S05]  /*1f030*/  @!P1 BRA `(.L_x_2286) ;  /* 0xfffffffc00f09947 */ /* 0x004fea000383ffff */
[----:B------:R-:W-:Y:S05]  /*1f040*/  BRA `(.L_x_2403) ;  /* 0xffffffcc009c7947 */ /* 0x000fea000383ffff */
.L_x_2291:
[----:B---3--:R3:W4:Y:S02]  /*1f050*/  SYNCS.PHASECHK.TRANS64.TRYWAIT P0, [R2+URZ+0x22840], R3 ;  /* 0x02284003020075a7 */ /* 0x008724000800017f */
[----:B----4-:R-:W-:Y:S05]  /*1f060*/  @!P0 NANOSLEEP.SYNCS 0x989680 ;  /* 0x009896800000895d */ /* 0x010fea0003900000 */
[----:B------:R-:W4:Y:S02]  /*1f070*/  @!P0 SYNCS.PHASECHK.TRANS64 P0, [R2+URZ+0x22840], R3 ;  /* 0x02284003020085a7 */ /* 0x000f24000800007f */
[----:B----4-:R-:W-:Y:S05]  /*1f080*/  @!P0 BRA `(.L_x_2291) ;  /* 0xfffffffc00f08947 */ /* 0x010fea000383ffff */
[----:B------:R-:W-:Y:S05]  /*1f090*/  BRA `(.L_x_2404) ;  /* 0xffffffd000cc7947 */ /* 0x000fea000383ffff */
.L_x_2293:
[----:B0-----:R0:W2:Y:S02]  /*1f0a0*/  SYNCS.PHASECHK.TRANS64.TRYWAIT P1, [R2+URZ+0x22860], R3 ;  /* 0x02286003020075a7 */ /* 0x0010a4000802017f */
[----:B--2---:R-:W-:Y:S05]  /*1f0b0*/  @!P1 NANOSLEEP.SYNCS 0x989680 ;  /* 0x009896800000995d */ /* 0x004fea0003900000 */
[----:B------:R-:W2:Y:S02]  /*1f0c0*/  @!P1 SYNCS.PHASECHK.TRANS64 P1, [R2+URZ+0x22860], R3 ;  /* 0x02286003020095a7 */ /* 0x000ea4000802007f */
[----:B--2---:R-:W-:Y:S05]  /*1f0d0*/  @!P1 BRA `(.L_x_2293) ;  /* 0xfffffffc00f09947 */ /* 0x004fea000383ffff */
[----:B------:R-:W-:Y:S05]  /*1f0e0*/  BRA `(.L_x_2405) ;  /* 0xffffffd4003c7947 */ /* 0x000fea000383ffff */
.L_x_2298:
[----:B------:R-:W-:Y:S01]  /*1f0f0*/  BSSY B0, `(.L_x_2406) ;  /* 0x0000008000007945 */ /* 0x000fe20003800000 */
[----:B0-----:R-:W-:Y:S02]  /*1f100*/  IMAD.MOV.U32 R13, RZ, RZ, R16 ;  /* 0x000000ffff0d7224 */ /* 0x001fe400078e0010 */
[----:B------:R-:W-:Y:S02]  /*1f110*/  IMAD.MOV.U32 R12, RZ, RZ, RZ ;  /* 0x000000ffff0c7224 */ /* 0x000fe400078e00ff */
[----:B-1----:R-:W-:Y:S02]  /*1f120*/  IMAD.MOV.U32 R11, RZ, RZ, 0x1f ;  /* 0x0000001fff0b7424 */ /* 0x002fe400078e00ff */
[----:B------:R-:W-:-:S07]  /*1f130*/  IMAD.MOV.U32 R15, RZ, RZ, -0x1 ;  /* 0xffffffffff0f7424 */ /* 0x000fce00078e00ff */
[----:B--23--:R-:W-:Y:S05]  /*1f140*/  WARPSYNC.COLLECTIVE R15, `(.L_x_2407) ;  /* 0x000000000f087348 */ /* 0x00cfea0003c00000 */
[----:B------:R0:W1:Y:S02]  /*1f150*/  SHFL.IDX P6, R14, R13, R12, R11 ;  /* 0x0000000c0d0e7389 */ /* 0x00006400000c000b */
[----:B0123--:R-:W-:Y:S01]  /*1f160*/  ENDCOLLECTIVE ;  /* 0x000000000000791b */ /* 0x00ffe20003800000 */
.L_x_2407:
[----:B------:R-:W-:Y:S05]  /*1f170*/  BSYNC B0 ;  /* 0x0000000000007941 */ /* 0x000fea0003800000 */
.L_x_2406:
        /* <DEDUP_REMOVED lines=8> */
.L_x_2408:
[----:B------:R-:W-:Y:S01]  /*1f200*/  IMAD.MOV.U32 R16, RZ, RZ, R14 ;  /* 0x000000ffff107224 */ /* 0x000fe200078e000e */
[----:B------:R-:W-:Y:S06]  /*1f210*/  BRA `(.L_x_2409) ;  /* 0xffffffd800307947 */ /* 0x000fec000383ffff */
.L_x_2301:
[----:B------:R-:W-:Y:S01]  /*1f220*/  BSSY B0, `(.L_x_2410) ;  /* 0x0000008000007945 */ /* 0x000fe20003800000 */
[----:B0----5:R-:W-:Y:S02]  /*1f230*/  IMAD.MOV.U32 R13, RZ, RZ, R17 ;  /* 0x000000ffff0d7224 */ /* 0x021fe400078e0011 */
[----:B------:R-:W-:Y:S02]  /*1f240*/  IMAD.MOV.U32 R12, RZ, RZ, 0x1 ;  /* 0x00000001ff0c7424 */ /* 0x000fe400078e00ff */
[----:B-1----:R-:W-:Y:S02]  /*1f250*/  IMAD.MOV.U32 R11, RZ, RZ, RZ ;  /* 0x000000ffff0b7224 */ /* 0x002fe400078e00ff */
[----:B------:R-:W-:-:S07]  /*1f260*/  IMAD.MOV.U32 R15, RZ, RZ, -0x1 ;  /* 0xffffffffff0f7424 */ /* 0x000fce00078e00ff */
[----:B--234-:R-:W-:Y:S05]  /*1f270*/  WARPSYNC.COLLECTIVE R15, `(.L_x_2411) ;  /* 0x000000000f087348 */ /* 0x01cfea0003c00000 */
[----:B------:R0:W1:Y:S02]  /*1f280*/  SHFL.UP P6, R14, R13, R12, R11 ;  /* 0x0400000c0d0e7389 */ /* 0x00006400000c000b */
[----:B01234-:R-:W-:Y:S01]  /*1f290*/  ENDCOLLECTIVE ;  /* 0x000000000000791b */ /* 0x01ffe20003800000 */
.L_x_2411:
[----:B------:R-:W-:Y:S05]  /*1f2a0*/  BSYNC B0 ;  /* 0x0000000000007941 */ /* 0x000fea0003800000 */
.L_x_2410:
[C---:B------:R-:W-:Y:S01]  /*1f2b0*/  ISETP.NE.AND P0, PT, R7.reuse, RZ, PT ;  /* 0x000000ff0700720c */ /* 0x040fe20003f05270 */
        /* <DEDUP_REMOVED lines=9> */
.L_x_2412:
        /* <DEDUP_REMOVED lines=8> */
.L_x_2413:
        /* <DEDUP_REMOVED lines=8> */
.L_x_2414:
        /* <DEDUP_REMOVED lines=8> */
.L_x_2415:
        /* <DEDUP_REMOVED lines=8> */
.L_x_2416:
[----:B------:R-:W-:Y:S05]  /*1f550*/  BRA `(.L_x_2417) ;  /* 0xffffffd400f47947 */ /* 0x000fea000383ffff */
.L_x_2306:
[----:B------:R-:W-:Y:S01]  /*1f560*/  BSSY B0, `(.L_x_2418) ;  /* 0x0000008000007945 */ /* 0x000fe20003800000 */
[----:B-----5:R-:W-:Y:S02]  /*1f570*/  IMAD.MOV.U32 R13, RZ, RZ, R17 ;  /* 0x000000ffff0d7224 */ /* 0x020fe400078e0011 */
[----:B------:R-:W-:Y:S02]  /*1f580*/  IMAD.MOV.U32 R12, RZ, RZ, 0x1 ;  /* 0x00000001ff0c7424 */ /* 0x000fe400078e00ff */
[----:B-1----:R-:W-:Y:S02]  /*1f590*/  IMAD.MOV.U32 R11, RZ, RZ, RZ ;  /* 0x000000ffff0b7224 */ /* 0x002fe400078e00ff */
[----:B------:R-:W-:-:S07]  /*1f5a0*/  IMAD.MOV.U32 R15, RZ, RZ, -0x1 ;  /* 0xffffffffff0f7424 */ /* 0x000fce00078e00ff */
[----:B0-2---:R-:W-:Y:S05]  /*1f5b0*/  WARPSYNC.COLLECTIVE R15, `(.L_x_2419) ;  /* 0x000000000f087348 */ /* 0x005fea0003c00000 */
[----:B------:R1:W3:Y:S02]  /*1f5c0*/  SHFL.UP P6, R14, R13, R12, R11 ;  /* 0x0400000c0d0e7389 */ /* 0x0002e400000c000b */
[----:B0123--:R-:W-:Y:S01]  /*1f5d0*/  ENDCOLLECTIVE ;  /* 0x000000000000791b */ /* 0x00ffe20003800000 */
.L_x_2419:
[----:B------:R-:W-:Y:S05]  /*1f5e0*/  BSYNC B0 ;  /* 0x0000000000007941 */ /* 0x000fea0003800000 */
.L_x_2418:
        /* <DEDUP_REMOVED lines=10> */
.L_x_2420:
        /* <DEDUP_REMOVED lines=8> */
.L_x_2421:
        /* <DEDUP_REMOVED lines=8> */
.L_x_2422:
        /* <DEDUP_REMOVED lines=8> */
.L_x_2423:
        /* <DEDUP_REMOVED lines=8> */
.L_x_2424:
[----:B------:R-:W-:Y:S05]  /*1f890*/  BRA `(.L_x_2425) ;  /* 0xffffffd400d87947 */ /* 0x000fea000383ffff */
.L_x_2308:
[----:B------:R-:W-:Y:S01]  /*1f8a0*/  BSSY B0, `(.L_x_2426) ;  /* 0x0000006000007945 */ /* 0x000fe20003800000 */
[----:B------:R-:W-:Y:S01]  /*1f8b0*/  PLOP3.LUT P6, PT, P6, PT, PT, 0x8, 0x0 ;  /* 0x000000000000781c */ /* 0x000fe200037ce170 */
[----:B------:R-:W-:-:S12]  /*1f8c0*/  IMAD.MOV.U32 R15, RZ, RZ, -0x1 ;  /* 0xffffffffff0f7424 */ /* 0x000fd800078e00ff */
[----:B01----:R-:W-:Y:S05]  /*1f8d0*/  WARPSYNC.COLLECTIVE R15, `(.L_x_2427) ;  /* 0x000000000f087348 */ /* 0x003fea0003c00000 */
[----:B------:R-:W-:Y:S01]  /*1f8e0*/  VOTE.ANY R14, PT, P6 ;  /* 0x00000000000e7806 */ /* 0x000fe200030e0100 */
[----:B01----:R-:W-:Y:S06]  /*1f8f0*/  ENDCOLLECTIVE ;  /* 0x000000000000791b */ /* 0x003fec0003800000 */
.L_x_2427:
[----:B------:R-:W-:Y:S05]  /*1f900*/  BSYNC B0 ;  /* 0x0000000000007941 */ /* 0x000fea0003800000 */
.L_x_2426:
        /* <DEDUP_REMOVED lines=9> */
.L_x_2428:
[----:B------:R-:W-:Y:S01]  /*1f9a0*/  IMAD.MOV.U32 R17, RZ, RZ, R14 ;  /* 0x000000ffff117224 */ /* 0x000fe200078e000e */
[----:B------:R-:W-:Y:S06]  /*1f9b0*/  BRA `(.L_x_2429) ;  /* 0xffffffd400c87947 */ /* 0x000fec000383ffff */
.L_x_2310:
[----:B------:R-:W-:Y:S01]  /*1f9c0*/  BSSY B0, `(.L_x_2430) ;  /* 0x0000007000007945 */ /* 0x000fe20003800000 */
[----:B------:R-:W-:Y:S02]  /*1f9d0*/  IMAD.MOV.U32 R13, RZ, RZ, R2 ;  /* 0x000000ffff0d7224 */ /* 0x000fe400078e0002 */
[----:B-1----:R-:W-:Y:S02]  /*1f9e0*/  IMAD.MOV.U32 R11, RZ, RZ, 0x1f ;  /* 0x0000001fff0b7424 */ /* 0x002fe400078e00ff */
[----:B------:R-:W-:-:S07]  /*1f9f0*/  IMAD.MOV.U32 R15, RZ, RZ, -0x1 ;  /* 0xffffffffff0f7424 */ /* 0x000fce00078e00ff */
[----:B0-23--:R-:W-:Y:S05]  /*1fa00*/  WARPSYNC.COLLECTIVE R15, `(.L_x_2431) ;  /* 0x000000000f087348 */ /* 0x00dfea0003c00000 */
[----:B------:R1:W4:Y:S02]  /*1fa10*/  SHFL.IDX P6, R14, R13, R12, R11 ;  /* 0x0000000c0d0e7389 */ /* 0x00032400000c000b */
[----:B01234-:R-:W-:Y:S01]  /*1fa20*/  ENDCOLLECTIVE ;  /* 0x000000000000791b */ /* 0x01ffe20003800000 */
.L_x_2431:
[----:B------:R-:W-:Y:S05]  /*1fa30*/  BSYNC B0 ;  /* 0x0000000000007941 */ /* 0x000fea0003800000 */
.L_x_2430:
[----:B------:R-:W-:Y:S01]  /*1fa40*/  IMAD.MOV.U32 R7, RZ, RZ, R14 ;  /* 0x000000ffff077224 */ /* 0x000fe200078e000e */
[----:B------:R-:W-:Y:S06]  /*1fa50*/  BRA `(.L_x_2309) ;  /* 0xffffffd400bc7947 */ /* 0x000fec000383ffff */
.L_x_2314:
[----:B-1----:R1:W2:Y:S02]  /*1fa60*/  SYNCS.PHASECHK.TRANS64.TRYWAIT P0, [R0+URZ+0x22820], R3 ;  /* 0x02282003000075a7 */ /* 0x0022a4000800017f */
[----:B--2---:R-:W-:Y:S05]  /*1fa70*/  @!P0 NANOSLEEP.SYNCS 0x989680 ;  /* 0x009896800000895d */ /* 0x004fea0003900000 */
[----:B------:R-:W2:Y:S02]  /*1fa80*/  @!P0 SYNCS.PHASECHK.TRANS64 P0, [R0+URZ+0x22820], R3 ;  /* 0x02282003000085a7 */ /* 0x000ea4000800007f */
[----:B--2---:R-:W-:Y:S05]  /*1fa90*/  @!P0 BRA `(.L_x_2314) ;  /* 0xfffffffc00f08947 */ /* 0x004fea000383ffff */
[----:B------:R-:W-:Y:S05]  /*1faa0*/  BRA `(.L_x_2432) ;  /* 0xffffffdc00307947 */ /* 0x000fea000383ffff */
.L_x_2315:
        /* <DEDUP_REMOVED lines=11> */
.L_x_2434:
[----:B------:R-:W-:Y:S05]  /*1fb60*/  BSYNC B0 ;  /* 0x0000000000007941 */ /* 0x000fea0003800000 */
.L_x_2433:
[----:B------:R-:W-:Y:S05]  /*1fb70*/  BRA `(.L_x_2435) ;  /* 0xffffffdc00187947 */ /* 0x000fea000383ffff */
.L_x_2316:
[----:B------:R-:W-:Y:S01]  /*1fb80*/  BSSY B0, `(.L_x_2436) ;  /* 0x0000006000007945 */ /* 0x000fe20003800000 */
[----:B------:R-:W-:-:S07]  /*1fb90*/  IMAD.MOV.U32 R15, RZ, RZ, -0x1 ;  /* 0xffffffffff0f7424 */ /* 0x000fce00078e00ff */
[----:B012---:R-:W-:Y:S05]  /*1fba0*/  WARPSYNC.COLLECTIVE R15, `(.L_x_2437) ;  /* 0x000000000f0c7348 */ /* 0x007fea0003c00000 */
[----:B------:R-:W-:Y:S02]  /*1fbb0*/  ELECT P6, UR62, PT ;  /* 0x00000000003e782f */ /* 0x000fe400038c0000 */
[----:B------:R-:W-:Y:S01]  /*1fbc0*/  MOV R14, UR62 ;  /* 0x0000003e000e7c02 */ /* 0x000fe20008000f00 */
[----:B012---:R-:W-:Y:S10]  /*1fbd0*/  ENDCOLLECTIVE ;  /* 0x000000000000791b */ /* 0x007ff40003800000 */
.L_x_2437:
[----:B------:R-:W-:Y:S05]  /*1fbe0*/  BSYNC B0 ;  /* 0x0000000000007941 */ /* 0x000fea0003800000 */
.L_x_2436:
[----:B------:R-:W-:Y:S05]  /*1fbf0*/  BRA `(.L_x_2438) ;  /* 0xffffffdc000c7947 */ /* 0x000fea000383ffff */
.L_x_2318:
[----:B-1----:R1:W2:Y:S02]  /*1fc00*/  SYNCS.PHASECHK.TRANS64.TRYWAIT P0, [R6+URZ], R5 ;  /* 0x00000005060075a7 */ /* 0x0022a4000800017f */
[----:B--2---:R-:W-:Y:S05]  /*1fc10*/  @!P0 NANOSLEEP.SYNCS 0x989680 ;  /* 0x009896800000895d */ /* 0x004fea0003900000 */
[----:B------:R-:W2:Y:S02]  /*1fc20*/  @!P0 SYNCS.PHASECHK.TRANS64 P0, [R6+URZ], R5 ;  /* 0x00000005060085a7 */ /* 0x000ea4000800007f */
[----:B--2---:R-:W-:Y:S05]  /*1fc30*/  @!P0 BRA `(.L_x_2318) ;  /* 0xfffffffc00f08947 */ /* 0x004fea000383ffff */
[----:B------:R-:W-:Y:S05]  /*1fc40*/  BRA `(.L_x_2439) ;  /* 0xffffffdc00487947 */ /* 0x000fea000383ffff */
.L_x_2319:
[----:B--2---:R2:W3:Y:S02]  /*1fc50*/  SYNCS.PHASECHK.TRANS64.TRYWAIT P0, [R7+URZ], R2 ;  /* 0x00000002070075a7 */ /* 0x0044e4000800017f */
[----:B---3--:R-:W-:Y:S05]  /*1fc60*/  @!P0 NANOSLEEP.SYNCS 0x989680 ;  /* 0x009896800000895d */ /* 0x008fea0003900000 */
[----:B------:R-:W3:Y:S02]  /*1fc70*/  @!P0 SYNCS.PHASECHK.TRANS64 P0, [R7+URZ], R2 ;  /* 0x00000002070085a7 */ /* 0x000ee4000800007f */
[----:B---3--:R-:W-:Y:S05]  /*1fc80*/  @!P0 BRA `(.L_x_2319) ;  /* 0xfffffffc00f08947 */ /* 0x008fea000383ffff */
[----:B------:R-:W-:Y:S05]  /*1fc90*/  BRA `(.L_x_2440) ;  /* 0xffffffdc003c7947 */ /* 0x000fea000383ffff */
.L_x_2321:
[----:B---3--:R3:W4:Y:S02]  /*1fca0*/  SYNCS.PHASECHK.TRANS64.TRYWAIT P0, [R4+URZ], R5 ;  /* 0x00000005040075a7 */ /* 0x008724000800017f */
[----:B----4-:R-:W-:Y:S05]  /*1fcb0*/  @!P0 NANOSLEEP.SYNCS 0x989680 ;  /* 0x009896800000895d */ /* 0x010fea0003900000 */
[----:B------:R-:W4:Y:S02]  /*1fcc0*/  @!P0 SYNCS.PHASECHK.TRANS64 P0, [R4+URZ], R5 ;  /* 0x00000005040085a7 */ /* 0x000f24000800007f */
[----:B----4-:R-:W-:Y:S05]  /*1fcd0*/  @!P0 BRA `(.L_x_2321) ;  /* 0xfffffffc00f08947 */ /* 0x010fea000383ffff */
[----:B------:R-:W-:Y:S05]  /*1fce0*/  BRA `(.L_x_2441) ;  /* 0xffffffdc00447947 */ /* 0x000fea000383ffff */
.L_x_2442:
        /* <DEDUP_REMOVED lines=9> */
.L_x_4724:


//--------------------- .text._ZN7cutlass13device_kernelIN5flash11enable_sm90INS1_16FlashAttnFwdSm90INS1_25CollectiveMainloopFwdSm90ILi2EN4cute5tupleIJNS5_1CILi1EEES8_S8_EEENS6_IJNS7_ILi128EEENS7_ILi96EEENS7_ILi64EEEEEELi256ENS_10bfloat16_tEfNS_4arch4Sm90ELb0ELb1ELb0ELb1ELb0ELb0ELb1ELb1ELb0ELb0ELb0ELb0EEENS1_21CollectiveEpilogueFwdINS6_IJSA_NS7_ILi256EEESB_EEES9_SE_SG_Li256ELb1ELb0ELb0ELb0EEENS1_36VarlenDynamicPersistentTileSchedulerILi128ELi96ELi256ELi32ELb0ELb0ELb1ELb1ELb0ELb1EEEEEEEEEvNT_6ParamsE --------------------------
	.section	.text._ZN7cutlass13device_kernelIN5flash11enable_sm90INS1_16FlashAttnFwdSm90INS1_25CollectiveMainloopFwdSm90ILi2EN4cute5tupleIJNS5_1CILi1EEES8_S8_EEENS6_IJNS7_ILi128EEENS7_ILi96EEENS7_ILi64EEEEEELi256ENS_10bfloat16_tEfNS_4arch4Sm90ELb0ELb1ELb0ELb1ELb0ELb0ELb1ELb1ELb0ELb0ELb0ELb0EEENS1_21CollectiveEpilogueFwdINS6_IJSA_NS7_ILi256EEESB_EEES9_SE_SG_Li256ELb1ELb0ELb0ELb0EEENS1_36VarlenDynamicPersistentTileSchedulerILi128ELi96ELi256ELi32ELb0ELb0ELb1ELb1ELb0ELb1EEEEEEEEEvNT_6ParamsE,"ax",@progbits
	.align	128
.text._ZN7cutlass13device_kernelIN5flash11enable_sm90INS1_16FlashAttnFwdSm90INS1_25CollectiveMainloopFwdSm90ILi2EN4cute5tupleIJNS5_1CILi1EEES8_S8_EEENS6_IJNS7_ILi128EEENS7_ILi96EEENS7_ILi64EEEEEELi256ENS_10bfloat16_tEfNS_4arch4Sm90ELb0ELb1ELb0ELb1ELb0ELb0ELb1ELb1ELb0ELb0ELb0ELb0EEENS1_21CollectiveEpilogueFwdINS6_IJSA_NS7_ILi256EEESB_EEES9_SE_SG_Li256ELb1ELb0ELb0ELb0EEENS1_36VarlenDynamicPersistentTileSchedulerILi128ELi96ELi256ELi32ELb0ELb0ELb1ELb1ELb0ELb1EEEEEEEEEvNT_6ParamsE:
        .type           _ZN7cutlass13device_kernelIN5flash11enable_sm90INS1_16FlashAttnFwdSm90INS1_25CollectiveMainloopFwdSm90ILi2EN4cute5tupleIJNS5_1CILi1EEES8_S8_EEENS6_IJNS7_ILi128EEENS7_ILi96EEENS7_ILi64EEEEEELi256ENS_10bfloat16_tEfNS_4arch4Sm90ELb0ELb1ELb0ELb1ELb0ELb0ELb1ELb1ELb0ELb0ELb0ELb0EEENS1_21CollectiveEpilogueFwdINS6_IJSA_NS7_ILi256EEESB_EEES9_SE_SG_Li256ELb1ELb0ELb0ELb0EEENS1_36VarlenDynamicPersistentTileSchedulerILi128ELi96ELi256ELi32ELb0ELb0ELb1ELb1ELb0ELb1EEEEEEEEEvNT_6ParamsE,@function
        .size           _ZN7cutlass13device_kernelIN5flash11enable_sm90INS1_16FlashAttnFwdSm90INS1_25CollectiveMainloopFwdSm90ILi2EN4cute5tupleIJNS5_1CILi1EEES8_S8_EEENS6_IJNS7_ILi128EEENS7_ILi96EEENS7_ILi64EEEEEELi256ENS_10bfloat16_tEfNS_4arch4Sm90ELb0ELb1ELb0ELb1ELb0ELb0ELb1ELb1ELb0ELb0ELb0ELb0EEENS1_21CollectiveEpilogueFwdINS6_IJSA_NS7_ILi256EEESB_EEES9_SE_SG_Li256ELb1ELb0ELb0ELb0EEENS1_36VarlenDynamicPersistentTileSchedulerILi128ELi96ELi256ELi32ELb0ELb0ELb1ELb1ELb0ELb1EEEEEEEEEvNT_6ParamsE,(.L_x_4725 - _ZN7cutlass13device_kernelIN5flash11enable_sm90INS1_16FlashAttnFwdSm90INS1_25CollectiveMainloopFwdSm90ILi2EN4cute5tupleIJNS5_1CILi1EEES8_S8_EEENS6_IJNS7_ILi128EEENS7_ILi96EEENS7_ILi64EEEEEELi256ENS_10bfloat16_tEfNS_4arch4Sm90ELb0ELb1ELb0ELb1ELb0ELb0ELb1ELb1ELb0ELb0ELb0ELb0EEENS1_21CollectiveEpilogueFwdINS6_IJSA_NS7_ILi256EEESB_EEES9_SE_SG_Li256ELb1ELb0ELb0ELb0EEENS1_36VarlenDynamicPersistentTileSchedulerILi128ELi96ELi256ELi32ELb0ELb0ELb1ELb1ELb0ELb1EEEEEEEEEvNT_6ParamsE)
        .other          _ZN7cutlass13device_kernelIN5flash11enable_sm90INS1_16FlashAttnFwdSm90INS1_25CollectiveMainloopFwdSm90ILi2EN4cute5tupleIJNS5_1CILi1EEES8_S8_EEENS6_IJNS7_ILi128EEENS7_ILi96EEENS7_ILi64EEEEEELi256ENS_10bfloat16_tEfNS_4arch4Sm90ELb0ELb1ELb0ELb1ELb0ELb0ELb1ELb1ELb0ELb0ELb0ELb0EEENS1_21CollectiveEpilogueFwdINS6_IJSA_NS7_ILi256EEESB_EEES9_SE_SG_Li256ELb1ELb0ELb0ELb0EEENS1_36VarlenDynamicPersistentTileSchedulerILi128ELi96ELi256ELi32ELb0ELb0ELb1ELb1ELb0ELb1EEEEEEEEEvNT_6ParamsE,@"STO_CUDA_ENTRY STV_DEFAULT"
_ZN7cutlass13device_kernelIN5flash11enable_sm90INS1_16FlashAttnFwdSm90INS1_25CollectiveMainloopFwdSm90ILi2EN4cute5tupleIJNS5_1CILi1EEES8_S8_EEENS6_IJNS7_ILi128EEENS7_ILi96EEENS7_ILi64EEEEEELi256ENS_10bfloat16_tEfNS_4arch4Sm90ELb0ELb1ELb0ELb1ELb0ELb0ELb1ELb1ELb0ELb0ELb0ELb0EEENS1_21CollectiveEpilogueFwdINS6_IJSA_NS7_ILi256EEESB_EEES9_SE_SG_Li256ELb1ELb0ELb0ELb0EEENS1_36VarlenDynamicPersistentTileSchedulerILi128ELi96ELi256ELi32ELb0ELb0ELb1ELb1ELb0ELb1EEEEEEEEEvNT_6ParamsE:
[----:B------:R-:W0:Y:S02]  /*0000*/  LDC R1, c[0x0][0x28] ;  /* 0x00000a00ff017b82 */ /* 0x000e240000000800 */
[----:B0-----:R-:W-:Y:S01]  /*0010*/  VIADD R1, R1, 0xfffffb80 ;  /* 0xfffffb8001017836 */ /* 0x001fe20000000000 */
[----:B------:R-:W0:Y:S01]  /*0020*/  S2R R3, SR_TID.X ;  /* 0x0000000000037919 */ /* 0x000e220000002100 */
[----:B------:R-:W-:Y:S01]  /*0030*/  ELECT P0, URZ, PT ;  /* 0x00000000003f782f */ /* 0x000fe20003800000 */
[----:B------:R-:W-:Y:S01]  /*0040*/  BSSY B0, `(.L_x_2443) ;  /* 0x0000018000007945 */ /* 0x000fe20003800000 */
[----:B------:R-:W-:Y:S02]  /*0050*/  ULDC UR4, c[0x0][0x20] ;  /* 0x0000080000047ab9 */ /* 0x000fe40000000800 */
[----:B------:R-:W-:Y:S01]  /*0060*/  IADD3 R16, P1, R1, UR4, RZ ;  /* 0x0000000401107c10 */ /* 0x000fe2000ff3e0ff */
[----:B------:R-:W-:-:S04]  /*0070*/  ULDC UR4, c[0x0][0x24] ;  /* 0x0000090000047ab9 */ /* 0x000fc80000000800 */
[----:B------:R-:W-:Y:S01]  /*0080*/  IMAD.X R17, RZ, RZ, UR4, P1 ;  /* 0x00000004ff117e24 */ /* 0x000fe200088e06ff */
        /* <DEDUP_REMOVED lines=19> */
.L_x_2444:
[----:B------:R-:W-:Y:S05]  /*01c0*/  BSYNC B0 ;  /* 0x0000000000007941 */ /* 0x000fea0003800000 */
.L_x_2443:
        /* <DEDUP_REMOVED lines=43> */
.L_x_2445:
        /* <DEDUP_REMOVED lines=22> */
.L_x_2446:
        /* <DEDUP_REMOVED lines=18> */
.L_x_2447:
        /* <DEDUP_REMOVED lines=22> */
.L_x_2448:
        /* <DEDUP_REMOVED lines=22> */
.L_x_2449:
        /* <DEDUP_REMOVED lines=9> */
[----:B----4-:R-:W-:-:S05]  /*0a50*/  IMAD.X R2, RZ, RZ, R17, P0 ;  /* 0x000000ffff027224 */ /* 0x010fca00000e0611 */
[----:B------:R4:W-:Y:S01]  /*0a60*/  STL [R1+0x464], R2 ;  /* 0x0004640201007387 */ /* 0x0009e20000100800 */
[----:B0123--:R-:W-:Y:S06]  /*0a70*/  BAR.SYNC.DEFER_BLOCKING 0x0 ;  /* 0x0000000000007b1d */ /* 0x00ffec0000010000 */
[----:B------:R-:W-:Y:S05]  /*0a80*/  @!P1 BRA `(.L_x_2450) ;  /* 0x0000020800ec9947 */ /* 0x000fea0003800000 */
.L_x_2451:
[----:B------:R-:W-:-:S08]  /*0a90*/  NOP ;  /* 0x0000000000007918 */ /* 0x000fd00000000000 */
[----:B------:R-:W0:Y:S02]  /*0aa0*/  USETMAXREG.TRY_ALLOC.CTAPOOL UP0, 0xf0 ;  /* 0x000000f0000079c8 */ /* 0x000e240008000600 */
[----:B0-----:R-:W-:-:S13]  /*0ab0*/  PLOP3.LUT P0, PT, PT, PT, UP0, 0x80, 0x0 ;  /* 0x000000000000781c */ /* 0x001fda0003f0f008 */
[----:B------:R-:W-:Y:S05]  /*0ac0*/  @!P0 BRA `(.L_x_2451) ;  /* 0xfffffffc00f08947 */ /* 0x000fea000383ffff */
[----:B------:R-:W-:Y:S01]  /*0ad0*/  ISETP.NE.AND P0, PT, R36, 0x1, PT ;  /* 0x000000012400780c */ /* 0x000fe20003f05270 */
[----:B------:R-:W0:Y:S08]  /*0ae0*/  S2UR UR4, SR_CgaCtaId ;  /* 0x00000000000479c3 */ /* 0x000e300000008800 */
[----:B------:R-:W-:Y:S06]  /*0af0*/  BAR.ARV 0x8, 0x120 ;  /* 0x0204800000007b1d */ /* 0x000fec0000002000 */
[----:B------:R-:W-:-:S02]  /*0b00*/  UMOV UR44, 0x400 ;  /* 0x00000400002c7882 */ /* 0x000fc40000000000 */
[----:B------:R-:W-:Y:S08]  /*0b10*/  @!P0 BAR.ARV 0x9, 0x100 ;  /* 0x0244000000008b1d */ /* 0x000ff00000002000 */
[----:B------:R-:W-:Y:S01]  /*0b20*/  BAR.SYNC.DEFER_BLOCKING 0x5, 0x120 ;  /* 0x0144800000007b1d */ /* 0x000fe20000010000 */
[C---:B------:R-:W-:Y:S02]  /*0b30*/  IADD3 R210, P1, R16.reuse, 0x210, RZ ;  /* 0x0000021010d27810 */ /* 0x040fe40007f3e0ff */
[----:B------:R-:W-:Y:S01]  /*0b40*/  IADD3 R219, P2, R16, 0x21c, RZ ;  /* 0x0000021c10db7810 */ /* 0x000fe20007f5e0ff */
[----:B0-----:R-:W-:-:S02]  /*0b50*/  ULEA UR44, UR4, UR44, 0x18 ;  /* 0x0000002c042c7291 */ /* 0x001fc4000f8ec03f */
[--C-:B------:R-:W-:Y:S01]  /*0b60*/  IMAD.X R209, RZ, RZ, R17.reuse, P1 ;  /* 0x000000ffffd17224 */ /* 0x100fe200008e0611 */
[----:B------:R-:W-:Y:S01]  /*0b70*/  ULDC UR4, c[0x0][0xd14] ;  /* 0x0003450000047ab9 */ /* 0x000fe20000000800 */
[----:B------:R-:W-:Y:S01]  /*0b80*/  STL.64 [R1+0x210], RZ ;  /* 0x000210ff01007387 */ /* 0x000fe20000100a00 */
[----:B------:R-:W-:-:S03]  /*0b90*/  IMAD.X R211, RZ, RZ, R17, P2 ;  /* 0x000000ffffd37224 */ /* 0x000fc600010e0611 */
[----:B------:R-:W-:Y:S04]  /*0ba0*/  STL [R1+0x218], RZ ;  /* 0x000218ff01007387 */ /* 0x000fe80000100800 */
[----:B------:R-:W-:Y:S04]  /*0bb0*/  STL [R1+0x21c], RZ ;  /* 0x00021cff01007387 */ /* 0x000fe80000100800 */
[----:B------:R-:W0:Y:S01]  /*0bc0*/  LDS.128 R8, [UR44+0x324d0] ;  /* 0x0324d02cff087984 */ /* 0x000e220008000c00 */
[----:B------:R-:W-:Y:S06]  /*0bd0*/  BAR.ARV 0x4, 0x120 ;  /* 0x0104800000007b1d */ /* 0x000fec0000002000 */
[----:B0-----:R-:W-:-:S13]  /*0be0*/  ISETP.GE.AND P0, PT, R11, UR4, PT ;  /* 0x000000040b007c0c */ /* 0x001fda000bf06270 */
[----:B------:R-:W-:Y:S05]  /*0bf0*/  @P0 EXIT ;  /* 0x000000000000094d */ /* 0x000fea0003800000 */
[----:B------:R-:W0:Y:S01]  /*0c00*/  S2R R6, SR_TID.X ;  /* 0x0000000000067919 */ /* 0x000e220000002100 */
[----:B------:R-:W1:Y:S01]  /*0c10*/  S2UR UR4, SR_SWINHI ;  /* 0x00000000000479c3 */ /* 0x000e620000002f00 */
[----:B------:R-:W-:Y:S01]  /*0c20*/  IMAD.MOV.U32 R197, RZ, RZ, 0x2 ;  /* 0x00000002ffc57424 */ /* 0x000fe200078e00ff */
[----:B------:R-:W-:Y:S01]  /*0c30*/  R2UR UR5, R9 ;  /* 0x00000000090572ca */ /* 0x000fe200000e0000 */
[----:B------:R-:W-:Y:S01]  /*0c40*/  VIADD R205, R36, 0x8 ;  /* 0x0000000824cd7836 */ /* 0x000fe20000000000 */
[----:B------:R-:W-:Y:S02]  /*0c50*/  R2UR UR6, R11 ;  /* 0x000000000b0672ca */ /* 0x000fe400000e0000 */
[----:B------:R-:W-:Y:S02]  /*0c60*/  R2UR UR7, R10 ;  /* 0x000000000a0772ca */ /* 0x000fe400000e0000 */
[----:B------:R-:W-:Y:S01]  /*0c70*/  IADD3 R204, -R36, 0xb, RZ ;  /* 0x0000000b24cc7810 */ /* 0x000fe20007ffe1ff */
[----:B------:R-:W-:Y:S01]  /*0c80*/  UMOV UR36, UR44 ;  /* 0x0000002c00247c82 */ /* 0x000fe20008000000 */
[----:B-1----:R-:W-:Y:S01]  /*0c90*/  UMOV UR37, UR4 ;  /* 0x0000000400257c82 */ /* 0x002fe20008000000 */
[C---:B0-----:R-:W-:Y:S01]  /*0ca0*/  VIADD R195, R6.reuse, 0xffffff80 ;  /* 0xffffff8006c37836 */ /* 0x041fe20000000000 */
[----:B------:R-:W-:-:S04]  /*0cb0*/  LOP3.LUT R6, R6, 0x7f, RZ, 0xc0, !PT ;  /* 0x0000007f06067812 */ /* 0x000fc800078ec0ff */
[----:B------:R-:W-:Y:S02]  /*0cc0*/  SHF.R.S32.HI R0, RZ, 0x1f, R195 ;  /* 0x0000001fff007819 */ /* 0x000fe400000114c3 */
[----:B------:R-:W-:Y:S02]  /*0cd0*/  ISETP.NE.AND P0, PT, R6, RZ, PT ;  /* 0x000000ff0600720c */ /* 0x000fe40003f05270 */
[CC--:B----4-:R-:W-:Y:S02]  /*0ce0*/  LEA.HI R2, R0.reuse, R195.reuse, RZ, 0x4 ;  /* 0x000000c300027211 */ /* 0x0d0fe400078f20ff */
[CC--:B------:R-:W-:Y:S02]  /*0cf0*/  LEA.HI R3, R0.reuse, R195.reuse, RZ, 0x5 ;  /* 0x000000c300037211 */ /* 0x0c0fe400078f28ff */
[----:B------:R-:W-:Y:S02]  /*0d00*/  LEA.HI R31, R0, R195, RZ, 0x7 ;  /* 0x000000c3001f7211 */ /* 0x000fe400078f38ff */
[----:B------:R-:W-:Y:S01]  /*0d10*/  SHF.R.S32.HI R5, RZ, 0x4, R2 ;  /* 0x00000004ff057819 */ /* 0x000fe20000011402 */
[----:B------:R-:W-:Y:S01]  /*0d20*/  IMAD.SHL.U32 R3, R3, 0x20, RZ ;  /* 0x0000002003037824 */ /* 0x000fe200078e00ff */
[----:B------:R-:W-:-:S02]  /*0d30*/  LOP3.LUT R206, R31, 0xffffff80, RZ, 0xc0, !PT ;  /* 0xffffff801fce7812 */ /* 0x000fc400078ec0ff */
[C---:B------:R-:W-:Y:S02]  /*0d40*/  LOP3.LUT R4, R2.reuse, 0x3fffff0, RZ, 0xc0, !PT ;  /* 0x03fffff002047812 */ /* 0x040fe400078ec0ff */
[----:B------:R-:W-:Y:S01]  /*0d50*/  LEA.HI R2, R2, R5, RZ, 0x1 ;  /* 0x0000000502027211 */ /* 0x000fe200078f08ff */
[----:B------:R-:W-:Y:S01]  /*0d60*/  IMAD.IADD R206, R195, 0x1, -R206 ;  /* 0x00000001c3ce7824 */ /* 0x000fe200078e0ace */
[----:B------:R-:W-:Y:S01]  /*0d70*/  LOP3.LUT R7, R3, 0xfffffc00, RZ, 0xc0, !PT ;  /* 0xfffffc0003077812 */ /* 0x000fe200078ec0ff */
[----:B------:R-:W-:Y:S01]  /*0d80*/  IMAD.IADD R4, R195, 0x1, -R4 ;  /* 0x00000001c3047824 */ /* 0x000fe200078e0a04 */
[----:B------:R-:W-:Y:S02]  /*0d90*/  LOP3.LUT R2, R2, 0x1ffffffe, RZ, 0xc0, !PT ;  /* 0x1ffffffe02027812 */ /* 0x000fe400078ec0ff */
[----:B------:R-:W-:Y:S01]  /*0da0*/  SHF.R.S32.HI R3, RZ, 0x1f, R206 ;  /* 0x0000001fff037819 */ /* 0x000fe200000114ce */
[----:B------:R-:W-:Y:S01]  /*0db0*/  IMAD R7, R4, 0x40, R7 ;  /* 0x0000004004077824 */ /* 0x000fe200078e0207 */
[----:B------:R-:W-:Y:S01]  /*0dc0*/  SHF.R.S32.HI R220, RZ, 0x7, R31 ;  /* 0x00000007ffdc7819 */ /* 0x000fe2000001141f */
[----:B------:R-:W-:Y:S01]  /*0dd0*/  IMAD.IADD R4, R5, 0x1, -R2 ;  /* 0x0000000105047824 */ /* 0x000fe200078e0a02 */
[----:B------:R-:W-:-:S02]  /*0de0*/  LEA.HI R37, R3, R206, RZ, 0x2 ;  /* 0x000000ce03257211 */ /* 0x000fc400078f10ff */
[----:B------:R-:W-:Y:S01]  /*0df0*/  LEA.HI R3, R3, R206, RZ, 0x5 ;  /* 0x000000ce03037211 */ /* 0x000fe200078f28ff */
[----:B------:R-:W-:Y:S01]  /*0e00*/  IMAD R4, R4, 0x8, R7 ;  /* 0x0000000804047824 */ /* 0x000fe200078e0207 */
[--C-:B------:R-:W-:Y:S02]  /*0e10*/  SHF.R.S32.HI R2, RZ, 0x2, R37.reuse ;  /* 0x00000002ff027819 */ /* 0x100fe40000011425 */
[----:B------:R-:W-:Y:S01]  /*0e20*/  SHF.R.S32.HI R5, RZ, 0x1f, R37 ;  /* 0x0000001fff057819 */ /* 0x000fe20000011425 */
[----:B------:R-:W-:Y:S01]  /*0e30*/  IMAD.WIDE R196, R4, R197, UR36 ;  /* 0x0000002404c47e25 */ /* 0x000fe2000f8e02c5 */
[----:B------:R-:W-:Y:S02]  /*0e40*/  SHF.R.S32.HI R3, RZ, 0x5, R3 ;  /* 0x00000005ff037819 */ /* 0x000fe40000011403 */
[----:B------:R-:W-:Y:S02]  /*0e50*/  LEA.HI R5, R5, R2, RZ, 0x3 ;  /* 0x0000000205057211 */ /* 0x000fe400078f18ff */
[----:B------:R-:W-:-:S02]  /*0e60*/  IADD3 R9, P4, R196, 0x20, RZ ;  /* 0x00000020c4097810 */ /* 0x000fc40007f9e0ff */
[----:B------:R-:W-:Y:S02]  /*0e70*/  LOP3.LUT R5, R5, 0xfffffff8, RZ, 0xc0, !PT ;  /* 0xfffffff805057812 */ /* 0x000fe400078ec0ff */
[----:B------:R-:W-:Y:S02]  /*0e80*/  LOP3.LUT R8, R9, 0x380, RZ, 0xc0, !PT ;  /* 0x0000038009087812 */ /* 0x000fe400078ec0ff */
[----:B------:R-:W-:Y:S01]  /*0e90*/  IADD3 R7, P2, R196, 0x60, RZ ;  /* 0x00000060c4077810 */ /* 0x000fe20007f5e0ff */
[----:B------:R-:W-:Y:S01]  /*0ea0*/  IMAD.IADD R2, R2, 0x1, -R5 ;  /* 0x0000000102027824 */ /* 0x000fe200078e0a05 */
[----:B------:R-:W-:Y:S02]  /*0eb0*/  SHF.R.U64 R8, R8, 0x3, RZ ;  /* 0x0000000308087819 */ /* 0x000fe400000012ff */
[----:B------:R-:W-:Y:S01]  /*0ec0*/  IADD3 R5, P3, R196, 0x40, RZ ;  /* 0x00000040c4057810 */ /* 0x000fe20007f7e0ff */
[----:B------:R-:W-:Y:S01]  /*0ed0*/  IMAD R198, R3, 0x10, R2 ;  /* 0x0000001003c67824 */ /* 0x000fe200078e0202 */
[----:B------:R-:W-:Y:S01]  /*0ee0*/  LOP3.LUT R2, R8, R9, RZ, 0x3c, !PT ;  /* 0x0000000908027212 */ /* 0x000fe200078e3cff */
[----:B------:R-:W-:Y:S01]  /*0ef0*/  IMAD.X R3, RZ, RZ, R197, P4 ;  /* 0x000000ffff037224 */ /* 0x000fe200020e06c5 */
[----:B------:R-:W-:-:S02]  /*0f00*/  IADD3 R9, P1, R196, 0x4000, RZ ;  /* 0x00004000c4097810 */ /* 0x000fc40007f3e0ff */
[----:B------:R-:W-:Y:S02]  /*0f10*/  IADD3 R15, P4, R196, 0x4060, RZ ;  /* 0x00004060c40f7810 */ /* 0x000fe40007f9e0ff */
[----:B------:R-:W-:Y:S02]  /*0f20*/  LOP3.LUT R8, R9, 0x380, RZ, 0xc0, !PT ;  /* 0x0000038009087812 */ /* 0x000fe400078ec0ff */
[----:B------:R-:W-:Y:S02]  /*0f30*/  LOP3.LUT R14, R15, 0x380, RZ, 0xc0, !PT ;  /* 0x000003800f0e7812 */ /* 0x000fe400078ec0ff */
[----:B------:R-:W-:Y:S02]  /*0f40*/  SHF.R.U64 R8, R8, 0x3, RZ ;  /* 0x0000000308087819 */ /* 0x000fe400000012ff */
[----:B------:R-:W-:Y:S02]  /*0f50*/  LOP3.LUT R6, R7, 0x380, RZ, 0xc0, !PT ;  /* 0x0000038007067812 */ /* 0x000fe400078ec0ff */
[----:B------:R-:W-:Y:S01]  /*0f60*/  LOP3.LUT R8, R8, R9, RZ, 0x3c, !PT ;  /* 0x0000000908087212 */ /* 0x000fe200078e3cff */
[----:B------:R-:W-:Y:S01]  /*0f70*/  IMAD.X R9, RZ, RZ, R197, P1 ;  /* 0x000000ffff097224 */ /* 0x000fe200008e06c5 */
[----:B------:R-:W-:-:S02]  /*0f80*/  IADD3 R25, P1, R196, 0x8040, RZ ;  /* 0x00008040c4197810 */ /* 0x000fc40007f3e0ff */
[----:B------:R-:W-:Y:S02]  /*0f90*/  LOP3.LUT R4, R5, 0x380, RZ, 0xc0, !PT ;  /* 0x0000038005047812 */ /* 0x000fe400078ec0ff */
[----:B------:R-:W-:Y:S02]  /*0fa0*/  LOP3.LUT R24, R25, 0x380, RZ, 0xc0, !PT ;  /* 0x0000038019187812 */ /* 0x000fe400078ec0ff */
[----:B------:R-:W-:Y:S02]  /*0fb0*/  SHF.R.U64 R14, R14, 0x3, RZ ;  /* 0x000000030e0e7819 */ /* 0x000fe400000012ff */
[----:B------:R-:W-:Y:S02]  /*0fc0*/  SHF.R.U64 R6, R6, 0x3, RZ ;  /* 0x0000000306067819 */ /* 0x000fe400000012ff */
[----:B------:R-:W-:Y:S02]  /*0fd0*/  SHF.R.U64 R24, R24, 0x3, RZ ;  /* 0x0000000318187819 */ /* 0x000fe400000012ff */
[----:B------:R-:W-:-:S02]  /*0fe0*/  SHF.R.U64 R4, R4, 0x3, RZ ;  /* 0x0000000304047819 */ /* 0x000fc400000012ff */
[----:B------:R-:W-:Y:S01]  /*0ff0*/  LOP3.LUT R14, R14, R15, RZ, 0x3c, !PT ;  /* 0x0000000f0e0e7212 */ /* 0x000fe200078e3cff */
[--C-:B------:R-:W-:Y:S01]  /*1000*/  IMAD.X R15, RZ, RZ, R197.reuse, P4 ;  /* 0x000000ffff0f7224 */ /* 0x100fe200020e06c5 */
[----:B------:R-:W-:Y:S01]  /*1010*/  LOP3.LUT R6, R6, R7, RZ, 0x3c, !PT ;  /* 0x0000000706067212 */ /* 0x000fe200078e3cff */
[--C-:B------:R-:W-:Y:S01]  /*1020*/  IMAD.X R7, RZ, RZ, R197.reuse, P2 ;  /* 0x000000ffff077224 */ /* 0x100fe200010e06c5 */
[----:B------:R-:W-:Y:S02]  /*1030*/  LOP3.LUT R24, R24, R25, RZ, 0x3c, !PT ;  /* 0x0000001918187212 */ /* 0x000fe400078e3cff */
[----:B------:R-:W-:Y:S01]  /*1040*/  LOP3.LUT R4, R4, R5, RZ, 0x3c, !PT ;  /* 0x0000000504047212 */ /* 0x000fe200078e3cff */
[----:B------:R-:W-:Y:S01]  /*1050*/  IMAD.X R5, RZ, RZ, R197, P3 ;  /* 0x000000ffff057224 */ /* 0x000fe200018e06c5 */
[C---:B------:R-:W-:Y:S02]  /*1060*/  IADD3 R25, P4, R196.reuse, 0xc020, RZ ;  /* 0x0000c020c4197810 */ /* 0x040fe40007f9e0ff */
[----:B------:R-:W-:-:S02]  /*1070*/  IADD3 R21, P2, R196, 0x8020, RZ ;  /* 0x00008020c4157810 */ /* 0x000fc40007f5e0ff */
[C---:B------:R-:W-:Y:S02]  /*1080*/  IADD3 R11, P6, R196.reuse, 0x4020, RZ ;  /* 0x00004020c40b7810 */ /* 0x040fe40007fde0ff */
[C---:B------:R-:W-:Y:S02]  /*1090*/  IADD3 R13, P5, R196.reuse, 0x4040, RZ ;  /* 0x00004040c40d7810 */ /* 0x040fe40007fbe0ff */
[----:B------:R-:W-:Y:S02]  /*10a0*/  IADD3 R19, P3, R196, 0x8000, RZ ;  /* 0x00008000c4137810 */ /* 0x000fe40007f7e0ff */
[----:B------:R-:W-:Y:S02]  /*10b0*/  LOP3.LUT R30, R25, 0x380, RZ, 0xc0, !PT ;  /* 0x00000380191e7812 */ /* 0x000fe400078ec0ff */
[----:B------:R-:W-:Y:S02]  /*10c0*/  LOP3.LUT R20, R21, 0x380, RZ, 0xc0, !PT ;  /* 0x0000038015147812 */ /* 0x000fe400078ec0ff */
[----:B------:R-:W-:-:S02]  /*10d0*/  LOP3.LUT R10, R11, 0x380, RZ, 0xc0, !PT ;  /* 0x000003800b0a7812 */ /* 0x000fc400078ec0ff */
[----:B------:R-:W-:Y:S02]  /*10e0*/  LOP3.LUT R12, R13, 0x380, RZ, 0xc0, !PT ;  /* 0x000003800d0c7812 */ /* 0x000fe400078ec0ff */
[----:B------:R-:W-:Y:S02]  /*10f0*/  LOP3.LUT R18, R19, 0x380, RZ, 0xc0, !PT ;  /* 0x0000038013127812 */ /* 0x000fe400078ec0ff */
[----:B------:R-:W-:Y:S02]  /*1100*/  SHF.R.U64 R30, R30, 0x3, RZ ;  /* 0x000000031e1e7819 */ /* 0x000fe400000012ff */
[----:B------:R-:W-:Y:S02]  /*1110*/  SHF.R.U64 R20, R20, 0x3, RZ ;  /* 0x0000000314147819 */ /* 0x000fe400000012ff */
[----:B------:R-:W-:Y:S02]  /*1120*/  SHF.R.U64 R10, R10, 0x3, RZ ;  /* 0x000000030a0a7819 */ /* 0x000fe400000012ff */
[----:B------:R-:W-:-:S02]  /*1130*/  SHF.R.U64 R12, R12, 0x3, RZ ;  /* 0x000000030c0c7819 */ /* 0x000fc400000012ff */
[----:B------:R-:W-:Y:S02]  /*1140*/  SHF.R.U64 R18, R18, 0x3, RZ ;  /* 0x0000000312127819 */ /* 0x000fe400000012ff */
[----:B------:R-:W-:Y:S02]  /*1150*/  LOP3.LUT R30, R30, R25, RZ, 0x3c, !PT ;  /* 0x000000191e1e7212 */ /* 0x000fe400078e3cff */
[----:B------:R-:W-:Y:S01]  /*1160*/  LOP3.LUT R20, R20, R21, RZ, 0x3c, !PT ;  /* 0x0000001514147212 */ /* 0x000fe200078e3cff */
[--C-:B------:R-:W-:Y:S01]  /*1170*/  IMAD.X R21, RZ, RZ, R197.reuse, P2 ;  /* 0x000000ffff157224 */ /* 0x100fe200010e06c5 */
[----:B------:R-:W-:Y:S02]  /*1180*/  MOV R25, R2 ;  /* 0x0000000200197202 */ /* 0x000fe40000000f00 */
[----:B------:R-:W-:Y:S01]  /*1190*/  LOP3.LUT R10, R10, R11, RZ, 0x3c, !PT ;  /* 0x0000000b0a0a7212 */ /* 0x000fe200078e3cff */
[--C-:B------:R-:W-:Y:S01]  /*11a0*/  IMAD.X R11, RZ, RZ, R197.reuse, P6 ;  /* 0x000000ffff0b7224 */ /* 0x100fe200030e06c5 */
[----:B------:R-:W-:Y:S01]  /*11b0*/  LOP3.LUT R12, R12, R13, RZ, 0x3c, !PT ;  /* 0x0000000d0c0c7212 */ /* 0x000fe200078e3cff */
[--C-:B------:R-:W-:Y:S01]  /*11c0*/  IMAD.X R13, RZ, RZ, R197.reuse, P5 ;  /* 0x000000ffff0d7224 */ /* 0x100fe200028e06c5 */
[----:B------:R-:W-:Y:S01]  /*11d0*/  LOP3.LUT R18, R18, R19, RZ, 0x3c, !PT ;  /* 0x0000001312127212 */ /* 0x000fe200078e3cff */
[----:B------:R-:W-:Y:S01]  /*11e0*/  IMAD.X R19, RZ, RZ, R197, P3 ;  /* 0x000000ffff137224 */ /* 0x000fe200018e06c5 */
[----:B------:R-:W-:Y:S01]  /*11f0*/  MOV R2, R6 ;  /* 0x0000000600027202 */ /* 0x000fe20000000f00 */
[----:B------:R0:W-:Y:S01]  /*1200*/  STL [R1+0x478], R25 ;  /* 0x0004781901007387 */ /* 0x0001e20000100800 */
[----:B------:R-:W-:-:S02]  /*1210*/  IADD3 R35, P2, R196, 0xc060, RZ ;  /* 0x0000c060c4237810 */ /* 0x000fc40007f5e0ff */
[C---:B------:R-:W-:Y:S01]  /*1220*/  IADD3 R27, P6, R196.reuse, 0x8060, RZ ;  /* 0x00008060c41b7810 */ /* 0x040fe20007fde0ff */
[----:B------:R1:W-:Y:S01]  /*1230*/  STL [R1+0x470], R2 ;  /* 0x0004700201007387 */ /* 0x0003e20000100800 */
[C---:B------:R-:W-:Y:S02]  /*1240*/  IADD3 R29, P5, R196.reuse, 0xc000, RZ ;  /* 0x0000c000c41d7810 */ /* 0x040fe40007fbe0ff */
[----:B------:R-:W-:Y:S02]  /*1250*/  IADD3 R33, P3, R196, 0xc040, RZ ;  /* 0x0000c040c4217810 */ /* 0x000fe40007f7e0ff */
[----:B------:R-:W-:Y:S01]  /*1260*/  MOV R3, R4 ;  /* 0x0000000400037202 */ /* 0x000fe20000000f00 */
[----:B0-----:R-:W-:Y:S01]  /*1270*/  IMAD.X R25, RZ, RZ, R197, P1 ;  /* 0x000000ffff197224 */ /* 0x001fe200008e06c5 */
[----:B------:R-:W-:Y:S02]  /*1280*/  LOP3.LUT R34, R35, 0x380, RZ, 0xc0, !PT ;  /* 0x0000038023227812 */ /* 0x000fe400078ec0ff */
[----:B------:R-:W-:Y:S01]  /*1290*/  LOP3.LUT R26, R27, 0x380, RZ, 0xc0, !PT ;  /* 0x000003801b1a7812 */ /* 0x000fe200078ec0ff */
[----:B------:R0:W-:Y:S01]  /*12a0*/  STL [R1+0x474], R3 ;  /* 0x0004740301007387 */ /* 0x0001e20000100800 */
[----:B------:R-:W-:-:S02]  /*12b0*/  LOP3.LUT R28, R29, 0x380, RZ, 0xc0, !PT ;  /* 0x000003801d1c7812 */ /* 0x000fc400078ec0ff */
[----:B------:R-:W-:Y:S02]  /*12c0*/  LOP3.LUT R32, R33, 0x380, RZ, 0xc0, !PT ;  /* 0x0000038021207812 */ /* 0x000fe400078ec0ff */
[----:B-1----:R-:W-:Y:S01]  /*12d0*/  LEA.HI R2, R31, R220, RZ, 0x1 ;  /* 0x000000dc1f027211 */ /* 0x002fe200078f08ff */
[----:B------:R-:W-:Y:S01]  /*12e0*/  IMAD.X R31, RZ, RZ, R197, P4 ;  /* 0x000000ffff1f7224 */ /* 0x000fe200020e06c5 */
[----:B------:R-:W-:Y:S02]  /*12f0*/  LEA.HI R0, R0, R195, RZ, 0x3 ;  /* 0x000000c300007211 */ /* 0x000fe400078f18ff */
[----:B------:R-:W-:Y:S02]  /*1300*/  SHF.R.U64 R34, R34, 0x3, RZ ;  /* 0x0000000322227819 */ /* 0x000fe400000012ff */
[----:B------:R-:W-:Y:S02]  /*1310*/  SHF.R.U64 R26, R26, 0x3, RZ ;  /* 0x000000031a1a7819 */ /* 0x000fe400000012ff */
[----:B------:R-:W-:-:S02]  /*1320*/  SHF.R.U64 R28, R28, 0x3, RZ ;  /* 0x000000031c1c7819 */ /* 0x000fc400000012ff */
[----:B------:R-:W-:Y:S02]  /*1330*/  SHF.R.U64 R32, R32, 0x3, RZ ;  /* 0x0000000320207819 */ /* 0x000fe400000012ff */
[----:B0-----:R-:W-:Y:S02]  /*1340*/  LOP3.LUT R3, R2, 0x3fffffe, RZ, 0xc0, !PT ;  /* 0x03fffffe02037812 */ /* 0x001fe400078ec0ff */
[----:B------:R-:W-:Y:S02]  /*1350*/  LOP3.LUT R2, R0, 0x1ffffff8, RZ, 0xc0, !PT ;  /* 0x1ffffff800027812 */ /* 0x000fe400078ec0ff */
        /* <DEDUP_REMOVED lines=12> */
[----:B------:R-:W-:Y:S01]  /*1420*/  IADD3 R18, P1, R16, 0x13c, RZ ;  /* 0x0000013c10127810 */ /* 0x000fe20007f3e0ff */
        /* <DEDUP_REMOVED lines=14> */
[----:B------:R-:W-:Y:S02]  /*1510*/  MOV R224, R28 ;  /* 0x0000001c00e07202 */ /* 0x000fe40000000f00 */
[----:B------:R-:W-:Y:S02]  /*1520*/  MOV R223, R30 ;  /* 0x0000001e00df7202 */ /* 0x000fe40000000f00 */
[----:B------:R-:W-:Y:S02]  /*1530*/  MOV R222, R32 ;  /* 0x0000002000de7202 */ /* 0x000fe40000000f00 */
[----:B------:R-:W-:-:S02]  /*1540*/  MOV R221, R34 ;  /* 0x0000002200dd7202 */ /* 0x000fc40000000f00 */
[----:B------:R-:W-:Y:S02]  /*1550*/  SEL R200, RZ, 0x1, P0 ;  /* 0x00000001ffc87807 */ /* 0x000fe40000000000 */
[----:B------:R-:W-:-:S07]  /*1560*/  SHF.R.S32.HI R192, RZ, 0x3, R0 ;  /* 0x00000003ffc07819 */ /* 0x000fce0000011400 */
.L_x_2577:
[----:B------:R-:W-:Y:S01]  /*1570*/  ULDC.64 UR8, c[0x0][0xb20] ;  /* 0x0002c80000087ab9 */ /* 0x000fe20000000a00 */
[----:B------:R-:W-:Y:S01]  /*1580*/  ULDC UR4, c[0x0][0x404] ;  /* 0x0001010000047ab9 */ /* 0x000fe20000000800 */
[----:B------:R-:W-:-:S04]  /*1590*/  UISETP.NE.U32.AND UP0, UPT, UR8, URZ, UPT ;  /* 0x0000003f0800728c */ /* 0x000fc8000bf05070 */
[----:B------:R-:W-:-:S03]  /*15a0*/  UISETP.NE.AND.EX UP0, UPT, UR9, URZ, UPT, UP0 ;  /* 0x0000003f0900728c */ /* 0x000fc6000bf05300 */
[----:B------:R-:W-:Y:S02]  /*15b0*/  ULDC.64 UR8, c[0x0][0xb10] ;  /* 0x0002c40000087ab9 */ /* 0x000fe40000000a00 */
[----:B------:R-:W-:Y:S01]  /*15c0*/  UISETP.NE.U32.AND UP1, UPT, UR8, URZ, UPT ;  /* 0x0000003f0800728c */ /* 0x000fe2000bf25070 */
[----:B------:R-:W-:-:S03]  /*15d0*/  PLOP3.LUT P0, PT, PT, PT, UP0, 0x80, 0x0 ;  /* 0x000000000000781c */ /* 0x000fc60003f0f008 */
[----:B------:R-:W-:-:S03]  /*15e0*/  UISETP.NE.AND.EX UP1, UPT, UR9, URZ, UPT, UP1 ;  /* 0x0000003f0900728c */ /* 0x000fc6000bf25310 */
[----:B------:R-:W-:Y:S02]  /*15f0*/  @UP0 ULDC.64 UR8, c[0x0][0xb20] ;  /* 0x0002c80000080ab9 */ /* 0x000fe40000000a00 */
[----:B------:R-:W-:Y:S01]  /*1600*/  @UP0 UIMAD.WIDE UR8, UR6, 0x4, UR8 ;  /* 0x00000004060808a5 */ /* 0x000fe2000f8e0208 */
[----:B------:R-:W-:-:S05]  /*1610*/  PLOP3.LUT P2, PT, PT, PT, UP1, 0x80, 0x0 ;  /* 0x000000000000781c */ /* 0x000fca0003f4f018 */
[----:B------:R-:W-:Y:S01]  /*1620*/  @UP1 ULDC.64 UR10, c[0x0][0xb10] ;  /* 0x0002c400000a1ab9 */ /* 0x000fe20000000a00 */
[----:B------:R-:W-:Y:S02]  /*1630*/  IMAD.U32 R2, RZ, RZ, UR8 ;  /* 0x00000008ff027e24 */ /* 0x000fe4000f8e00ff */
[----:B------:R-:W-:Y:S01]  /*1640*/  IMAD.U32 R3, RZ, RZ, UR9 ;  /* 0x00000009ff037e24 */ /* 0x000fe2000f8e00ff */
[----:B------:R-:W-:-:S04]  /*1650*/  @UP1 UIMAD.WIDE UR8, UR6, 0x4, UR10 ;  /* 0x00000004060818a5 */ /* 0x000fc8000f8e020a */
[----:B--2---:R-:W2:Y:S02]  /*1660*/  @P0 LDG.E R2, desc[UR54][R2.64] ;  /* 0x0000003602020981 */ /* 0x004ea4000c1e1900 */
[----:B01-345:R-:W-:Y:S02]  /*1670*/  IMAD.U32 R4, RZ, RZ, UR8 ;  /* 0x00000008ff047e24 */ /* 0x03bfe4000f8e00ff */
[----:B------:R-:W-:Y:S01]  /*1680*/  IMAD.U32 R5, RZ, RZ, UR9 ;  /* 0x00000009ff057e24 */ /* 0x000fe2000f8e00ff */
[----:B------:R-:W-:-:S04]  /*1690*/  ULDC.64 UR8, c[0x0][0x3f8] ;  /* 0x0000fe0000087ab9 */ /* 0x000fc80000000a00 */
[----:B------:R-:W3:Y:S01]  /*16a0*/  @P2 LDG.E R4, desc[UR54][R4.64] ;  /* 0x0000003604042981 */ /* 0x000ee2000c1e1900 */
[----:B------:R-:W-:Y:S01]  /*16b0*/  UISETP.NE.U32.AND UP0, UPT, UR8, URZ, UPT ;  /* 0x0000003f0800728c */ /* 0x000fe2000bf05070 */
[----:B------:R-:W-:Y:S01]  /*16c0*/  UMOV UR42, URZ ;  /* 0x0000003f002a7c82 */ /* 0x000fe20008000000 */
[----:B------:R-:W-:Y:S02]  /*16d0*/  ULDC UR38, c[0x0][0x288] ;  /* 0x0000a20000267ab9 */ /* 0x000fe40000000800 */
[----:B------:R-:W-:Y:S01]  /*16e0*/  UISETP.NE.AND.EX UP0, UPT, UR9, URZ, UPT, UP0 ;  /* 0x0000003f0900728c */ /* 0x000fe2000bf05300 */
[----:B------:R-:W-:Y:S02]  /*16f0*/  UMOV UR39, UR7 ;  /* 0x0000000700277c82 */ /* 0x000fe40008000000 */
[----:B------:R-:W-:Y:S01]  /*1700*/  ULDC.64 UR8, c[0x0][0xb18] ;  /* 0x0002c60000087ab9 */ /* 0x000fe20000000a00 */
[----:B------:R-:W-:Y:S01]  /*1710*/  USEL UR4, UR4, 0x1, UP0 ;  /* 0x0000000104047887 */ /* 0x000fe20008000000 */
[----:B------:R-:W-:Y:S01]  /*1720*/  ISETP.NE.U32.AND P1, PT, RZ, UR8, PT ;  /* 0x00000008ff007c0c */ /* 0x000fe2000bf25070 */
[----:B------:R-:W-:-:S02]  /*1730*/  ULDC UR8, c[0x0][0x2e0] ;  /* 0x0000b80000087ab9 */ /* 0x000fc40000000800 */
[----:B------:R-:W-:Y:S01]  /*1740*/  UIMAD UR4, UR4, UR8, URZ ;  /* 0x00000008040472a4 */ /* 0x000fe2000f8e023f */
[----:B------:R-:W-:Y:S02]  /*1750*/  ISETP.NE.AND.EX P1, PT, RZ, UR9, PT, P1 ;  /* 0x00000009ff007c0c */ /* 0x000fe4000bf25310 */
[----:B--2---:R-:W-:Y:S02]  /*1760*/  @P0 R2UR UR42, R2 ;  /* 0x00000000022a02ca */ /* 0x004fe400000e0000 */
        /* <DEDUP_REMOVED lines=15> */
.L_x_2452:
[----:B------:R-:W-:Y:S01]  /*1860*/  UMOV UR40, UR5 ;  /* 0x0000000500287c82 */ /* 0x000fe20008000000 */
[----:B------:R-:W-:Y:S01]  /*1870*/  UMOV UR41, UR6 ;  /* 0x0000000600297c82 */ /* 0x000fe20008000000 */
[----:B------:R-:W-:Y:S05]  /*1880*/  @!P1 BRA `(.L_x_2453) ;  /* 0x00000000001c9947 */ /* 0x000fea0003800000 */
[----:B------:R-:W-:Y:S02]  /*1890*/  ULDC.64 UR8, c[0x0][0xb18] ;  /* 0x0002c60000087ab9 */ /* 0x000fe40000000a00 */
[----:B------:R-:W-:-:S06]  /*18a0*/  UIMAD.WIDE UR6, UR6, 0x4, UR8 ;  /* 0x00000004060678a5 */ /* 0x000fcc000f8e0208 */
[----:B------:R-:W-:Y:S02]  /*18b0*/  IMAD.U32 R2, RZ, RZ, UR6 ;  /* 0x00000006ff027e24 */ /* 0x000fe4000f8e00ff */
[----:B------:R-:W-:-:S05]  /*18c0*/  IMAD.U32 R3, RZ, RZ, UR7 ;  /* 0x00000007ff037e24 */ /* 0x000fca000f8e00ff */
[----:B------:R-:W2:Y:S02]  /*18d0*/  LDG.E R2, desc[UR54][R2.64] ;  /* 0x0000003602027981 */ /* 0x000ea4000c1e1900 */
[----:B--2---:R-:W-:Y:S01]  /*18e0*/  R2UR UR4, R2 ;  /* 0x00000000020472ca */ /* 0x004fe200000e0000 */
[----:B------:R-:W-:-:S14]  /*18f0*/  BRA `(.L_x_2454) ;  /* 0x0000000000347947 */ /* 0x000fdc0003800000 */
.L_x_2453:
        /* <DEDUP_REMOVED lines=13> */
.L_x_2454:
[----:B------:R-:W0:Y:S01]  /*19d0*/  LDC R0, c[0x0][0xa80] ;  /* 0x0002a000ff007b82 */ /* 0x000e220000000800 */
[----:B------:R-:W-:Y:S01]  /*19e0*/  UIADD3 UR8, UP0, UR36, 0x32430, URZ ;  /* 0x0003243024087890 */ /* 0x000fe2000ff1e03f */
[----:B------:R-:W-:Y:S01]  /*19f0*/  IMAD.MOV.U32 R4, RZ, RZ, 0xc000 ;  /* 0x0000c000ff047424 */ /* 0x000fe200078e00ff */
[----:B------:R-:W-:Y:S01]  /*1a00*/  UIADD3 UR10, UP1, UR36, 0x32440, URZ ;  /* 0x00032440240a7890 */ /* 0x000fe2000ff3e03f */
[----:B------:R-:W-:Y:S01]  /*1a10*/  IMAD.U32 R5, RZ, RZ, UR48 ;  /* 0x00000030ff057e24 */ /* 0x000fe2000f8e00ff */
[----:B------:R-:W-:Y:S01]  /*1a20*/  UIADD3 UR6, UP2, UR36, 0x32450, URZ ;  /* 0x0003245024067890 */ /* 0x000fe2000ff5e03f */
[----:B------:R-:W-:Y:S01]  /*1a30*/  IMAD.MOV.U32 R6, RZ, RZ, R200 ;  /* 0x000000ffff067224 */ /* 0x000fe200078e00c8 */
[----:B------:R-:W-:Y:S01]  /*1a40*/  UIADD3 UR12, UP3, UR36, 0x32460, URZ ;  /* 0x00032460240c7890 */ /* 0x000fe2000ff7e03f */
[----:B------:R-:W-:Y:S01]  /*1a50*/  IMAD.MOV.U32 R7, RZ, RZ, 0x100 ;  /* 0x00000100ff077424 */ /* 0x000fe200078e00ff */
[----:B------:R-:W-:Y:S01]  /*1a60*/  UIADD3.X UR9, URZ, UR37, URZ, UP0, !UPT ;  /* 0x000000253f097290 */ /* 0x000fe200087fe43f */
[----:B------:R-:W-:Y:S01]  /*1a70*/  IMAD.MOV.U32 R2, RZ, RZ, 0x3000 ;  /* 0x00003000ff027424 */ /* 0x000fe200078e00ff */
[----:B------:R-:W-:Y:S01]  /*1a80*/  UIADD3.X UR7, URZ, UR37, URZ, UP2, !UPT ;  /* 0x000000253f077290 */ /* 0x000fe200097fe43f */
[----:B------:R-:W-:Y:S01]  /*1a90*/  IMAD.U32 R3, RZ, RZ, UR48 ;  /* 0x00000030ff037e24 */ /* 0x000fe2000f8e00ff */
[----:B------:R-:W-:Y:S01]  /*1aa0*/  UIADD3.X UR13, URZ, UR37, URZ, UP3, !UPT ;  /* 0x000000253f0d7290 */ /* 0x000fe20009ffe43f */
[----:B------:R1:W-:Y:S01]  /*1ab0*/  STL.128 [R1+0x50], R4 ;  /* 0x0000500401007387 */ /* 0x0003e20000100c00 */
[----:B------:R-:W-:Y:S01]  /*1ac0*/  UIADD3.X UR11, URZ, UR37, URZ, UP1, !UPT ;  /* 0x000000253f0b7290 */ /* 0x000fe20008ffe43f */
[----:B------:R-:W-:Y:S01]  /*1ad0*/  IMAD.MOV.U32 R201, RZ, RZ, 0x100 ;  /* 0x00000100ffc97424 */ /* 0x000fe200078e00ff */
[----:B------:R-:W-:Y:S01]  /*1ae0*/  UIADD3 UR42, -UR42, UR4, URZ ;  /* 0x000000042a2a7290 */ /* 0x000fe2000fffe13f */
[----:B------:R2:W-:Y:S01]  /*1af0*/  STL.64 [R1+0x18], R2 ;  /* 0x0000180201007387 */ /* 0x0005e20000100a00 */
[----:B------:R-:W-:Y:S01]  /*1b00*/  IMAD.MOV.U32 R202, RZ, RZ, 0x1 ;  /* 0x00000001ffca7424 */ /* 0x000fe200078e00ff */
[----:B------:R-:W-:Y:S01]  /*1b10*/  ULEA UR4, UR5, 0x80, 0x7 ;  /* 0x0000008005047891 */ /* 0x000fe2000f8e383f */
[----:B------:R-:W-:Y:S01]  /*1b20*/  IMAD.MOV.U32 R203, RZ, RZ, RZ ;  /* 0x000000ffffcb7224 */ /* 0x000fe200078e00ff */
[----:B------:R3:W-:Y:S01]  /*1b30*/  STL.128 [R1+0x430], RZ ;  /* 0x000430ff01007387 */ /* 0x0007e20000100c00 */
[----:B------:R-:W-:Y:S01]  /*1b40*/  IMAD.MOV.U32 R14, RZ, RZ, 0x1 ;  /* 0x00000001ff0e7424 */ /* 0x000fe200078e00ff */
[C---:B------:R-:W-:Y:S01]  /*1b50*/  IADD3 R36, P0, R16.reuse, 0x430, RZ ;  /* 0x0000043010247810 */ /* 0x040fe20007f1e0ff */
[----:B------:R-:W-:Y:S01]  /*1b60*/  IMAD.MOV.U32 R15, RZ, RZ, RZ ;  /* 0x000000ffff0f7224 */ /* 0x000fe200078e00ff */
[----:B------:R3:W-:Y:S01]  /*1b70*/  STL.128 [R1+0x20], R200 ;  /* 0x000020c801007387 */ /* 0x0007e20000100c00 */
[----:B------:R-:W-:Y:S01]  /*1b80*/  IMAD.U32 R12, RZ, RZ, UR5 ;  /* 0x00000005ff0c7e24 */ /* 0x000fe2000f8e00ff */
[----:B------:R-:W-:Y:S01]  /*1b90*/  IADD3 R34, P1, R16, 0x38, RZ ;  /* 0x0000003810227810 */ /* 0x000fe20007f3e0ff */
[----:B------:R-:W-:Y:S01]  /*1ba0*/  IMAD.U32 R8, RZ, RZ, UR6 ;  /* 0x00000006ff087e24 */ /* 0x000fe2000f8e00ff */
[----:B------:R3:W-:Y:S01]  /*1bb0*/  STL.64 [R1+0x60], R14 ;  /* 0x0000600e01007387 */ /* 0x0007e20000100a00 */
[----:B------:R-:W-:-:S02]  /*1bc0*/  IMAD.U32 R10, RZ, RZ, UR12 ;  /* 0x0000000cff0a7e24 */ /* 0x000fc4000f8e00ff */
[----:B-1----:R-:W-:Y:S01]  /*1bd0*/  IMAD.U32 R4, RZ, RZ, UR8 ;  /* 0x00000008ff047e24 */ /* 0x002fe2000f8e00ff */
[----:B------:R3:W-:Y:S01]  /*1be0*/  STL [R1+0x70], R12 ;  /* 0x0000700c01007387 */ /* 0x0007e20000100800 */
[----:B------:R-:W-:Y:S01]  /*1bf0*/  IMAD.U32 R9, RZ, RZ, UR7 ;  /* 0x00000007ff097e24 */ /* 0x000fe2000f8e00ff */
[----:B------:R-:W-:Y:S01]  /*1c00*/  ULDC.64 UR6, c[0x0][0xad8] ;  /* 0x0002b60000067ab9 */ /* 0x000fe20000000a00 */
[----:B------:R-:W-:Y:S01]  /*1c10*/  IMAD.U32 R11, RZ, RZ, UR13 ;  /* 0x0000000dff0b7e24 */ /* 0x000fe2000f8e00ff */
[----:B------:R-:W-:Y:S01]  /*1c20*/  UISETP.GE.AND UP0, UPT, UR7, 0x1, UPT ;  /* 0x000000010700788c */ /* 0x000fe2000bf06270 */
[----:B--2---:R-:W-:Y:S01]  /*1c30*/  IMAD.U32 R2, RZ, RZ, UR10 ;  /* 0x0000000aff027e24 */ /* 0x004fe2000f8e00ff */
[----:B0-----:R3:W-:Y:S01]  /*1c40*/  STL [R1+0x450], R0 ;  /* 0x0004500001007387 */ /* 0x0017e20000100800 */
[----:B------:R-:W-:Y:S01]  /*1c50*/  IMAD.U32 R5, RZ, RZ, UR9 ;  /* 0x00000009ff057e24 */ /* 0x000fe2000f8e00ff */
[----:B------:R-:W-:Y:S01]  /*1c60*/  UIADD3 UR8, UR42, UR4, -UR38 ;  /* 0x000000042a087290 */ /* 0x000fe2000fffe826 */
[----:B------:R-:W-:Y:S01]  /*1c70*/  IMAD.U32 R3, RZ, RZ, UR11 ;  /* 0x0000000bff037e24 */ /* 0x000fe2000f8e00ff */
[----:B------:R3:W-:Y:S01]  /*1c80*/  STL.128 [R1+0x40], R8 ;  /* 0x0000400801007387 */ /* 0x0007e20000100c00 */
[----:B------:R-:W-:Y:S01]  /*1c90*/  PLOP3.LUT P2, PT, PT, PT, UP0, 0x80, 0x0 ;  /* 0x000000000000781c */ /* 0x000fe20003f4f008 */
[----:B------:R-:W-:Y:S01]  /*1ca0*/  UIADD3 UR6, UR8, UR6, URZ ;  /* 0x0000000608067290 */ /* 0x000fe2000fffe03f */
[--C-:B------:R-:W-:Y:S01]  /*1cb0*/  IMAD.X R37, RZ, RZ, R17.reuse, P0 ;  /* 0x000000ffff257224 */ /* 0x100fe200000e0611 */
[----:B------:R3:W-:Y:S01]  /*1cc0*/  STL.64 [R1+0x68], R10 ;  /* 0x0000680a01007387 */ /* 0x0007e20000100a00 */
[----:B------:R-:W-:-:S03]  /*1cd0*/  IMAD.X R35, RZ, RZ, R17, P1 ;  /* 0x000000ffff237224 */ /* 0x000fc600008e0611 */
[----:B------:R3:W-:Y:S04]  /*1ce0*/  STL.64 [R1+0x8], R4 ;  /* 0x0000080401007387 */ /* 0x0007e80000100a00 */
[----:B------:R3:W-:Y:S04]  /*1cf0*/  STL.64 [R1+0x10], R2 ;  /* 0x0000100201007387 */ /* 0x0007e80000100a00 */
[----:B------:R3:W-:Y:S04]  /*1d00*/  STL.64 [R1+0x30], R2 ;  /* 0x0000300201007387 */ /* 0x0007e80000100a00 */
        /* <DEDUP_REMOVED lines=46> */
.L_x_2456:
[----:B------:R-:W-:-:S11]  /*1ff0*/  UISETP.NE.AND UP0, UPT, UR7, 0x1, UPT ;  /* 0x000000010700788c */ /* 0x000fd6000bf05270 */
[----:B------:R-:W-:Y:S02]  /*2000*/  @UP0 ULDC.64 UR10, c[0x0][0xae0] ;  /* 0x0002b800000a0ab9 */ /* 0x000fe40000000a00 */
[----:B------:R-:W-:-:S04]  /*2010*/  UIMAD.WIDE.U32 UR8, UR4, UR10, URZ ;  /* 0x0000000a040872a5 */ /* 0x000fc8000f8e003f */
[----:B------:R-:W-:-:S12]  /*2020*/  @UP0 USHF.R.U32.HI UR4, URZ, UR11, UR9 ;  /* 0x0000000b3f040299 */ /* 0x000fd80008011609 */
.L_x_2457:
[----:B------:R-:W-:-:S04]  /*2030*/  UIMAD UR4, UR4, UR7, UR7 ;  /* 0x00000007040472a4 */ /* 0x000fc8000f8e0207 */
[----:B------:R-:W-:-:S04]  /*2040*/  UISETP.LT.AND UP0, UPT, UR6, UR4, UPT ;  /* 0x000000040600728c */ /* 0x000fc8000bf01270 */
[----:B------:R-:W-:-:S12]  /*2050*/  USEL UR6, UR6, UR4, UP0 ;  /* 0x0000000406067287 */ /* 0x000fd80008000000 */
.L_x_2455:
[----:B------:R-:W-:Y:S02]  /*2060*/  UIADD3 UR8, UR42, 0x5f, URZ ;  /* 0x0000005f2a087890 */ /* 0x000fe4000fffe03f */
[----:B------:R-:W-:Y:S02]  /*2070*/  UIADD3 UR10, UR6, 0x5f, URZ ;  /* 0x0000005f060a7890 */ /* 0x000fe4000fffe03f */
[----:B------:R-:W-:Y:S02]  /*2080*/  UIMAD.WIDE UR8, UR8, 0x2aaaaaab, URZ ;  /* 0x2aaaaaab080878a5 */ /* 0x000fe4000f8e023f */
[----:B------:R-:W-:Y:S02]  /*2090*/  UIMAD.WIDE UR10, UR10, 0x2aaaaaab, URZ ;  /* 0x2aaaaaab0a0a78a5 */ /* 0x000fe4000f8e023f */
[----:B------:R-:W-:Y:S02]  /*20a0*/  USHF.R.U32.HI UR4, URZ, 0x1f, UR9 ;  /* 0x0000001f3f047899 */ /* 0x000fe40008011609 */
[----:B------:R-:W-:-:S02]  /*20b0*/  USHF.R.U32.HI UR6, URZ, 0x1f, UR11 ;  /* 0x0000001f3f067899 */ /* 0x000fc4000801160b */
[----:B------:R-:W-:Y:S02]  /*20c0*/  ULEA UR5, UR5, -UR38, 0x7 ;  /* 0x8000002605057291 */ /* 0x000fe4000f8e383f */
[----:B------:R-:W-:Y:S02]  /*20d0*/  ULEA.HI.SX32 UR4, UR9, UR4, 0x1c ;  /* 0x0000000409047291 */ /* 0x000fe4000f8fe23f */
[----:B------:R-:W-:Y:S02]  /*20e0*/  ULEA.HI.SX32 UR6, UR11, UR6, 0x1c ;  /* 0x000000060b067291 */ /* 0x000fe4000f8fe23f */
[----:B------:R-:W-:Y:S02]  /*20f0*/  UIADD3 UR5, UR42, UR5, URZ ;  /* 0x000000052a057290 */ /* 0x000fe4000fffe03f */
        /* <DEDUP_REMOVED lines=16> */
.L_x_2459:
[----:B------:R-:W-:-:S11]  /*2200*/  UISETP.NE.AND UP0, UPT, UR7, 0x1, UPT ;  /* 0x000000010700788c */ /* 0x000fd6000bf05270 */
[----:B------:R-:W-:Y:S02]  /*2210*/  @UP0 ULDC.64 UR10, c[0x0][0xae0] ;  /* 0x0002b800000a0ab9 */ /* 0x000fe40000000a00 */
[----:B------:R-:W-:-:S04]  /*2220*/  UIMAD.WIDE.U32 UR4, UR6, UR10, URZ ;  /* 0x0000000a060472a5 */ /* 0x000fc8000f8e003f */
[----:B------:R-:W-:-:S12]  /*2230*/  @UP0 USHF.R.U32.HI UR6, URZ, UR11, UR5 ;  /* 0x0000000b3f060299 */ /* 0x000fd80008011605 */
.L_x_2460:
[----:B------:R-:W-:-:S04]  /*2240*/  UIMAD UR6, UR6, UR7, URZ ;  /* 0x00000007060672a4 */ /* 0x000fc8000f8e023f */
[----:B------:R-:W-:-:S04]  /*2250*/  UISETP.LT.AND UP0, UPT, UR8, UR6, UPT ;  /* 0x000000060800728c */ /* 0x000fc8000bf01270 */
[----:B------:R-:W-:-:S12]  /*2260*/  USEL UR8, UR8, UR6, !UP0 ;  /* 0x0000000608087287 */ /* 0x000fd8000c000000 */
.L_x_2458:
        /* <DEDUP_REMOVED lines=9> */
[----:B---3--:R-:W0:Y:S01]  /*2300*/  SHFL.IDX PT, R0, R220, RZ, 0x1f ;  /* 0x00001fffdc007589 */ /* 0x008e2200000e0000 */
        /* <DEDUP_REMOVED lines=23> */
[----:B0-----:R-:W-:Y:S01]  /*2480*/  LEA.HI R2, R0, R0, RZ, 0x1 ;  /* 0x0000000000027211 */ /* 0x001fe200078f08ff */
[----:B------:R-:W-:Y:S01]  /*2490*/  IMAD.U32 R14, RZ, RZ, UR5 ;  /* 0x00000005ff0e7e24 */ /* 0x000fe2000f8e00ff */
[----:B------:R-:W-:Y:S01]  /*24a0*/  ULOP3.LUT UP0, URZ, UR6, 0x1bf, URZ, 0xc0, !UPT ;  /* 0x000001bf063f7892 */ /* 0x000fe2000f80c03f */
[----:B------:R-:W-:Y:S01]  /*24b0*/  IMAD.MOV.U32 R15, RZ, RZ, 0x40000040 ;  /* 0x40000040ff0f7424 */ /* 0x000fe200078e00ff */
[----:B------:R-:W-:Y:S01]  /*24c0*/  LOP3.LUT R3, R2, 0x7fffe, RZ, 0xc0, !PT ;  /* 0x0007fffe02037812 */ /* 0x000fe200078ec0ff */
[----:B------:R0:W-:Y:S01]  /*24d0*/  STL.128 [R1+0xa0], R8 ;  /* 0x0000a00801007387 */ /* 0x0001e20000100c00 */
[----:B------:R-:W-:Y:S01]  /*24e0*/  IMAD.X R44, RZ, RZ, R17, P5 ;  /* 0x000000ffff2c7224 */ /* 0x000fe200028e0611 */
[----:B------:R-:W-:Y:S01]  /*24f0*/  IADD3 R31, P1, R16, 0x118, RZ ;  /* 0x00000118101f7810 */ /* 0x000fe20007f3e0ff */
[----:B-1----:R-:W-:Y:S01]  /*2500*/  IMAD.MOV.U32 R5, RZ, RZ, 0x40000040 ;  /* 0x40000040ff057424 */ /* 0x002fe200078e00ff */
[----:B------:R0:W-:Y:S01]  /*2510*/  STL.64 [R1+0x78], RZ ;  /* 0x000078ff01007387 */ /* 0x0001e20000100a00 */
[----:B------:R-:W-:Y:S01]  /*2520*/  IMAD.IADD R3, R0, 0x1, -R3 ;  /* 0x0000000100037824 */ /* 0x000fe200078e0a03 */
[----:B------:R-:W-:Y:S01]  /*2530*/  PLOP3.LUT P5, PT, PT, PT, UP0, 0x80, 0x0 ;  /* 0x000000000000781c */ /* 0x000fe20003faf008 */
[----:B--2---:R-:W-:Y:S01]  /*2540*/  IMAD.MOV.U32 R13, RZ, RZ, 0x40000040 ;  /* 0x40000040ff0d7424 */ /* 0x004fe200078e00ff */
        /* <DEDUP_REMOVED lines=36> */
[----:B0-----:R-:W-:Y:S01]  /*2790*/  IMAD.U32 R4, RZ, RZ, UR4 ;  /* 0x00000004ff047e24 */ /* 0x001fe2000f8e00ff */
        /* <DEDUP_REMOVED lines=12> */
.L_x_2462:
[----:B------:R-:W1:Y:S01]  /*2860*/  S2R R20, SR_TID.X ;  /* 0x0000000000147919 */ /* 0x000e620000002100 */
[----:B0-----:R-:W0:Y:S01]  /*2870*/  LDC.64 R12, c[0x0][0x428] ;  /* 0x00010a00ff0c7b82 */ /* 0x001e220000000a00 */
[----:B------:R-:W-:Y:S01]  /*2880*/  IADD3 R8, P0, R16, 0x120, RZ ;  /* 0x0000012010087810 */ /* 0x000fe20007f1e0ff */
[----:B------:R-:W-:Y:S01]  /*2890*/  ULDC UR4, c[0x0][0x20] ;  /* 0x0000080000047ab9 */ /* 0x000fe20000000800 */
[----:B------:R-:W-:Y:S01]  /*28a0*/  IMAD.U32 R7, RZ, RZ, UR38 ;  /* 0x00000026ff077e24 */ /* 0x000fe2000f8e00ff */
[----:B------:R-:W-:Y:S01]  /*28b0*/  STL.64 [R1+0x130], R24 ;  /* 0x0001301801007387 */ /* 0x000fe20000100a00 */
[----:B------:R-:W-:Y:S02]  /*28c0*/  IMAD.U32 R11, RZ, RZ, UR42 ;  /* 0x0000002aff0b7e24 */ /* 0x000fe4000f8e00ff */
[----:B------:R-:W-:Y:S01]  /*28d0*/  IMAD.X R9, RZ, RZ, R17, P0 ;  /* 0x000000ffff097224 */ /* 0x000fe200000e0611 */
[----:B------:R-:W2:Y:S01]  /*28e0*/  LDC R21, c[0x0][0xad4] ;  /* 0x0002b500ff157b82 */ /* 0x000ea20000000800 */
[----:B------:R-:W-:Y:S01]  /*28f0*/  VIADD R6, R18, -UR4 ;  /* 0x8000000412067c36 */ /* 0x000fe20008000000 */
[----:B------:R-:W-:Y:S04]  /*2900*/  STL.64 [R1+0x120], R198 ;  /* 0x000120c601007387 */ /* 0x000fe80000100a00 */
[----:B------:R-:W-:Y:S02]  /*2910*/  STL.64 [R1+0x128], R8 ;  /* 0x0001280801007387 */ /* 0x000fe40000100a00 */
[----:B------:R-:W3:Y:S02]  /*2920*/  LDC R15, c[0x0][0x430] ;  /* 0x00010c00ff0f7b82 */ /* 0x000ee40000000800 */
[----:B------:R-:W-:Y:S04]  /*2930*/  STL.U8 [R1+0x138], RZ ;  /* 0x000138ff01007387 */ /* 0x000fe80000100000 */
[----:B------:R4:W-:Y:S02]  /*2940*/  STL [R6+0x4], R7 ;  /* 0x0000040706007387 */ /* 0x0009e40000100800 */
[----:B------:R-:W5:Y:S02]  /*2950*/  LDC.64 R4, c[0x0][0xad8] ;  /* 0x0002b600ff047b82 */ /* 0x000f640000000a00 */
[----:B------:R0:W-:Y:S04]  /*2960*/  STL [R6+0x8], R11 ;  /* 0x0000080b06007387 */ /* 0x0001e80000100800 */
[----:B0-----:R0:W-:Y:S01]  /*2970*/  STL [R6+0x24], R12 ;  /* 0x0000240c06007387 */ /* 0x0011e20000100800 */
[----:B-1----:R-:W-:Y:S01]  /*2980*/  VIADD R195, R20, 0xffffff80 ;  /* 0xffffff8014c37836 */ /* 0x002fe20000000000 */
[----:B------:R-:W1:Y:S02]  /*2990*/  LDC.64 R2, c[0x0][0xae0] ;  /* 0x0002b800ff027b82 */ /* 0x000e640000000a00 */
[----:B------:R0:W-:Y:S04]  /*29a0*/  STL [R6+0x28], R13 ;  /* 0x0000280d06007387 */ /* 0x0001e80000100800 */
[----:B--2---:R0:W-:Y:S04]  /*29b0*/  STL [R6+0xc], R21 ;  /* 0x00000c1506007387 */ /* 0x0041e80000100800 */
[----:B---3--:R0:W-:Y:S04]  /*29c0*/  STL [R6+0x2c], R15 ;  /* 0x00002c0f06007387 */ /* 0x0081e80000100800 */
[----:B------:R0:W-:Y:S04]  /*29d0*/  STL [R6+0x14], RZ ;  /* 0x000014ff06007387 */ /* 0x0001e80000100800 */
[----:B------:R0:W-:Y:S04]  /*29e0*/  STL [R6], R195 ;  /* 0x000000c306007387 */ /* 0x0001e80000100800 */
[----:B-----5:R0:W-:Y:S04]  /*29f0*/  STL [R6+0x10], R4 ;  /* 0x0000100406007387 */ /* 0x0201e80000100800 */
[----:B------:R0:W-:Y:S04]  /*2a00*/  STL [R6+0x18], R5 ;  /* 0x0000180506007387 */ /* 0x0001e80000100800 */
[----:B-1----:R0:W-:Y:S04]  /*2a10*/  STL [R6+0x1c], R2 ;  /* 0x00001c0206007387 */ /* 0x0021e80000100800 */
[----:B------:R0:W-:Y:S04]  /*2a20*/  STL [R6+0x20], R3 ;  /* 0x0000200306007387 */ /* 0x0001e80000100800 */
[----:B----4-:R-:W2:Y:S01]  /*2a30*/  LDL R7, [R1+0x21c] ;  /* 0x00021c0001077983 */ /* 0x010ea20000100800 */
[----:B------:R-:W-:Y:S03]  /*2a40*/  BSSY B0, `(.L_x_2463) ;  /* 0x0000008000007945 */ /* 0x000fe60003800000 */
[----:B------:R0:W-:Y:S01]  /*2a50*/  STL.U8 [R1+0x16c], RZ ;  /* 0x00016cff01007387 */ /* 0x0001e20000100000 */
[----:B--2---:R-:W-:-:S04]  /*2a60*/  LEA.HI R0, R7, R7, RZ, 0x1 ;  /* 0x0000000707007211 */ /* 0x004fc800078f08ff */
[----:B------:R-:W-:-:S05]  /*2a70*/  LOP3.LUT R0, R0, 0xfffffffe, RZ, 0xc0, !PT ;  /* 0xfffffffe00007812 */ /* 0x000fca00078ec0ff */
[----:B------:R-:W-:-:S05]  /*2a80*/  IMAD.IADD R0, R7, 0x1, -R0 ;  /* 0x0000000107007824 */ /* 0x000fca00078e0a00 */
[----:B------:R-:W-:-:S04]  /*2a90*/  SHF.L.U32 R0, R0, 0x1f, RZ ;  /* 0x0000001f00007819 */ /* 0x000fc800000006ff */
[----:B------:R-:W1:Y:S02]  /*2aa0*/  SYNCS.PHASECHK.TRANS64.TRYWAIT P0, [UR44+0x32400], R0 ;  /* 0x03240000ff0075a7 */ /* 0x000e64000800016c */
[----:B01----:R-:W-:Y:S05]  /*2ab0*/  @!P0 BRA `(.L_x_2464) ;  /* 0x0000023c00088947 */ /* 0x003fea0003800000 */
.L_x_2671:
[----:B------:R-:W-:Y:S05]  /*2ac0*/  BSYNC B0 ;  /* 0x0000000000007941 */ /* 0x000fea0003800000 */
.L_x_2463:
[----:B------:R-:W2:Y:S04]  /*2ad0*/  LDL R33, [R1+0x1c] ;  /* 0x00001c0001217983 */ /* 0x000ea80000100800 */
[----:B------:R1:W5:Y:S01]  /*2ae0*/  LDL.64 R24, [R1+0x210] ;  /* 0x0002100001187983 */ /* 0x0003620000100a00 */
[----:B------:R-:W-:Y:S01]  /*2af0*/  IMAD.U32 R8, RZ, RZ, UR36 ;  /* 0x00000024ff087e24 */ /* 0x000fe2000f8e00ff */
[C---:B0-----:R-:W-:Y:S01]  /*2b00*/  IADD3 R0, P2, R16.reuse, 0x420, RZ ;  /* 0x0000042010007810 */ /* 0x041fe20007f5e0ff */
        /* <DEDUP_REMOVED lines=16> */
[----:B0-----:R-:W-:-:S02]  /*2c10*/  IMAD.MOV.U32 R8, RZ, RZ, R34 ;  /* 0x000000ffff087224 */ /* 0x001fc400078e0022 */
[----:B------:R-:W-:Y:S02]  /*2c20*/  IMAD.MOV.U32 R9, RZ, RZ, R35 ;  /* 0x000000ffff097224 */ /* 0x000fe400078e0023 */
[----:B------:R-:W-:Y:S01]  /*2c30*/  IMAD.MOV.U32 R10, RZ, RZ, R26 ;  /* 0x000000ffff0a7224 */ /* 0x000fe200078e001a */
[----:B------:R1:W-:Y:S01]  /*2c40*/  BAR.SYNC.DEFER_BLOCKING R205, 0x100 ;  /* 0x000400cd0000751d */ /* 0x0003e20000010000 */
[----:B------:R-:W-:Y:S01]  /*2c50*/  IMAD.MOV.U32 R11, RZ, RZ, R39 ;  /* 0x000000ffff0b7224 */ /* 0x000fe200078e0027 */
[----:B------:R-:W-:Y:S01]  /*2c60*/  IADD3 R26, P0, R16, 0x16c, RZ ;  /* 0x0000016c101a7810 */ /* 0x000fe20007f1e0ff */
[----:B---3--:R-:W-:Y:S02]  /*2c70*/  IMAD.MOV.U32 R12, RZ, RZ, R27 ;  /* 0x000000ffff0c7224 */ /* 0x008fe400078e001b */
[----:B------:R-:W-:Y:S02]  /*2c80*/  IMAD.MOV.U32 R39, RZ, RZ, R21 ;  /* 0x000000ffff277224 */ /* 0x000fe400078e0015 */
[----:B------:R-:W-:Y:S01]  /*2c90*/  IMAD.X R27, RZ, RZ, R17, P0 ;  /* 0x000000ffff1b7224 */ /* 0x000fe200000e0611 */
[----:B------:R0:W-:Y:S01]  /*2ca0*/  STL.128 [R1+0x1b0], R8 ;  /* 0x0001b00801007387 */ /* 0x0001e20000100c00 */
[----:B------:R-:W-:-:S02]  /*2cb0*/  IMAD.MOV.U32 R13, RZ, RZ, R42 ;  /* 0x000000ffff0d7224 */ /* 0x000fc400078e002a */
[----:B------:R-:W-:Y:S01]  /*2cc0*/  IMAD.MOV.U32 R14, RZ, RZ, R29 ;  /* 0x000000ffff0e7224 */ /* 0x000fe200078e001d */
[----:B------:R-:W-:Y:S01]  /*2cd0*/  STL.128 [R1+0x1e0], R36 ;  /* 0x0001e02401007387 */ /* 0x000fe20000100c00 */
[----:B------:R-:W-:Y:S02]  /*2ce0*/  IMAD.MOV.U32 R15, RZ, RZ, R44 ;  /* 0x000000ffff0f7224 */ /* 0x000fe400078e002c */
[----:B------:R-:W-:-:S03]  /*2cf0*/  IMAD.X R21, RZ, RZ, R17, P1 ;  /* 0x000000ffff157224 */ /* 0x000fc600008e0611 */
[----:B------:R-:W-:Y:S04]  /*2d00*/  STL.128 [R1+0x190], R12 ;  /* 0x0001900c01007387 */ /* 0x000fe80000100c00 */
[----:B------:R-:W-:Y:S01]  /*2d10*/  STL.128 [R1+0x180], R20 ;  /* 0x0001801401007387 */ /* 0x000fe20000100c00 */
[----:B0-----:R-:W-:Y:S02]  /*2d20*/  IMAD.MOV.U32 R8, RZ, RZ, R30 ;  /* 0x000000ffff087224 */ /* 0x001fe400078e001e */
[----:B------:R-:W-:Y:S02]  /*2d30*/  IMAD.MOV.U32 R9, RZ, RZ, R45 ;  /* 0x000000ffff097224 */ /* 0x000fe400078e002d */
[----:B------:R-:W-:Y:S02]  /*2d40*/  IMAD.MOV.U32 R10, RZ, RZ, R31 ;  /* 0x000000ffff0a7224 */ /* 0x000fe400078e001f */
[----:B------:R-:W-:-:S05]  /*2d50*/  IMAD.MOV.U32 R11, RZ, RZ, R32 ;  /* 0x000000ffff0b7224 */ /* 0x000fca00078e0020 */
[----:B------:R0:W-:Y:S02]  /*2d60*/  STL.128 [R1+0x1c0], R8 ;  /* 0x0001c00801007387 */ /* 0x0001e40000100c00 */
[----:B0-----:R-:W-:Y:S02]  /*2d70*/  IMAD.MOV.U32 R10, RZ, RZ, R26 ;  /* 0x000000ffff0a7224 */ /* 0x001fe400078e001a */
[----:B------:R-:W-:Y:S02]  /*2d80*/  IMAD.MOV.U32 R11, RZ, RZ, R27 ;  /* 0x000000ffff0b7224 */ /* 0x000fe400078e001b */
[----:B------:R-:W-:Y:S01]  /*2d90*/  IMAD.MOV.U32 R8, RZ, RZ, R0 ;  /* 0x000000ffff087224 */ /* 0x000fe200078e0000 */
[----:B------:R-:W-:Y:S01]  /*2da0*/  IADD3 R0, P0, R16, 0xa8, RZ ;  /* 0x000000a810007810 */ /* 0x000fe20007f1e0ff */
[----:B------:R-:W-:-:S04]  /*2db0*/  IMAD.MOV.U32 R9, RZ, RZ, R7 ;  /* 0x000000ffff097224 */ /* 0x000fc800078e0007 */
[----:B------:R-:W-:Y:S01]  /*2dc0*/  IMAD.X R7, RZ, RZ, R17, P0 ;  /* 0x000000ffff077224 */ /* 0x000fe200000e0611 */
[----:B------:R0:W-:Y:S02]  /*2dd0*/  STL.128 [R1+0x1d0], R8 ;  /* 0x0001d00801007387 */ /* 0x0001e40000100c00 */
[----:B0-----:R-:W-:Y:S02]  /*2de0*/  IMAD.MOV.U32 R10, RZ, RZ, R28 ;  /* 0x000000ffff0a7224 */ /* 0x001fe400078e001c */
[----:B------:R-:W-:Y:S02]  /*2df0*/  IMAD.MOV.U32 R11, RZ, RZ, R43 ;  /* 0x000000ffff0b7224 */ /* 0x000fe400078e002b */
[----:B------:R-:W-:Y:S02]  /*2e00*/  IMAD.MOV.U32 R8, RZ, RZ, R208 ;  /* 0x000000ffff087224 */ /* 0x000fe400078e00d0 */
[----:B------:R-:W-:-:S05]  /*2e10*/  IMAD.MOV.U32 R9, RZ, RZ, R207 ;  /* 0x000000ffff097224 */ /* 0x000fca00078e00cf */
[----:B------:R0:W-:Y:S02]  /*2e20*/  STL.128 [R1+0x1f0], R8 ;  /* 0x0001f00801007387 */ /* 0x0001e40000100c00 */
[----:B0-----:R-:W-:Y:S02]  /*2e30*/  IMAD.MOV.U32 R8, RZ, RZ, R40 ;  /* 0x000000ffff087224 */ /* 0x001fe400078e0028 */
[----:B------:R-:W-:Y:S02]  /*2e40*/  IMAD.MOV.U32 R9, RZ, RZ, R41 ;  /* 0x000000ffff097224 */ /* 0x000fe400078e0029 */
[----:B------:R-:W-:Y:S02]  /*2e50*/  IMAD.MOV.U32 R10, RZ, RZ, R0 ;  /* 0x000000ffff0a7224 */ /* 0x000fe400078e0000 */
[----:B------:R-:W-:-:S05]  /*2e60*/  IMAD.MOV.U32 R11, RZ, RZ, R7 ;  /* 0x000000ffff0b7224 */ /* 0x000fca00078e0007 */
[----:B------:R1:W-:Y:S01]  /*2e70*/  STL.128 [R1+0x200], R8 ;  /* 0x0002000801007387 */ /* 0x0003e20000100c00 */
[----:B--2---:R-:W-:-:S04]  /*2e80*/  LOP3.LUT R0, R33, 0x1, RZ, 0xfc, !PT ;  /* 0x0000000121007812 */ /* 0x004fc800078efcff */
[----:B------:R-:W-:-:S13]  /*2e90*/  ISETP.NE.AND P1, PT, R0, 0x3, PT ;  /* 0x000000030000780c */ /* 0x000fda0003f25270 */
[----:B-1----:R-:W-:Y:S05]  /*2ea0*/  @!P1 BRA `(.L_x_2466) ;  /* 0x0000000000049947 */ /* 0x002fea0003800000 */
[----:B------:R-:W-:Y:S01]  /*2eb0*/  BPT.TRAP 0x1 ;  /* 0x000000040000795c */ /* 0x000fe20000300000 */
.L_x_2466:
[----:B------:R-:W-:Y:S05]  /*2ec0*/  BSYNC B0 ;  /* 0x0000000000007941 */ /* 0x000fea0003800000 */
.L_x_2465:
[----:B------:R-:W2:Y:S01]  /*2ed0*/  LDL.64 R8, [R1+0x8] ;  /* 0x0000080001087983 */ /* 0x000ea20000100a00 */
[----:B-----5:R-:W-:Y:S01]  /*2ee0*/  SHF.L.U32 R25, R25, 0x1f, RZ ;  /* 0x0000001f19197819 */ /* 0x020fe200000006ff */
[----:B------:R-:W-:Y:S01]  /*2ef0*/  BSSY B0, `(.L_x_2467) ;  /* 0x0000006000007945 */ /* 0x000fe20003800000 */
[----:B--2---:R-:W-:-:S05]  /*2f00*/  MOV R7, R8 ;  /* 0x0000000800077202 */ /* 0x004fca0000000f00 */
[----:B------:R-:W-:-:S04]  /*2f10*/  IMAD R24, R24, 0x8, R7 ;  /* 0x0000000818187824 */ /* 0x000fc800078e0207 */
[----:B------:R0:W1:Y:S01]  /*2f20*/  SYNCS.PHASECHK.TRANS64.TRYWAIT P0, [R24+URZ], R25 ;  /* 0x00000019180075a7 */ /* 0x000062000800017f */
[----:B------:R-:W-:Y:S05]  /*2f30*/  @!P1 BRA `(.L_x_2468) ;  /* 0x0000000000049947 */ /* 0x000fea0003800000 */
[----:B------:R-:W-:Y:S01]  /*2f40*/  BPT.TRAP 0x1 ;  /* 0x000000040000795c */ /* 0x000fe20000300000 */
.L_x_2468:
[----:B------:R-:W-:Y:S05]  /*2f50*/  BSYNC B0 ;  /* 0x0000000000007941 */ /* 0x000fea0003800000 */
.L_x_2467:
[----:B------:R-:W-:Y:S04]  /*2f60*/  BSSY B0, `(.L_x_2469) ;  /* 0x0000004000007945 */ /* 0x000fe80003800000 */
[----:B-1----:R-:W-:Y:S05]  /*2f70*/  @P0 BRA `(.L_x_2470) ;  /* 0x0000000000080947 */ /* 0x002fea0003800000 */
[----:B------:R-:W1:Y:S02]  /*2f80*/  SYNCS.PHASECHK.TRANS64.TRYWAIT P0, [R24+URZ], R25 ;  /* 0x00000019180075a7 */ /* 0x000e64000800017f */
[----:B-1----:R-:W-:Y:S05]  /*2f90*/  @!P0 BRA `(.L_x_2471) ;  /* 0x0000023400e88947 */ /* 0x002fea0003800000 */
.L_x_2470:
[----:B------:R-:W-:Y:S05]  /*2fa0*/  BSYNC B0 ;  /* 0x0000000000007941 */ /* 0x000fea0003800000 */
.L_x_2469:
[----:B------:R-:W2:Y:S04]  /*2fb0*/  LDL R13, [R1+0x210] ;  /* 0x00021000010d7983 */ /* 0x000ea80000100800 */
[----:B------:R-:W2:Y:S01]  /*2fc0*/  LDL.64 R8, [R1+0xa0] ;  /* 0x0000a00001087983 */ /* 0x000ea20000100a00 */
[----:B------:R-:W-:Y:S05]  /*2fd0*/  WARPSYNC.ALL ;  /* 0x0000000000007948 */ /* 0x000fea0003800000 */
[----:B01----:R-:W3:Y:S04]  /*2fe0*/  LDL.64 R24, [R1+0x98] ;  /* 0x0000980001187983 */ /* 0x003ee80000100a00 */
[----:B------:R-:W4:Y:S04]  /*2ff0*/  LDL.64 R10, [R1+0x98] ;  /* 0x00009800010a7983 */ /* 0x000f280000100a00 */
[----:B------:R-:W5:Y:S01]  /*3000*/  LDL.64 R14, [R1+0x98] ;  /* 0x00009800010e7983 */ /* 0x000f620000100a00 */
[----:B--2---:R-:W-:-:S03]  /*3010*/  IMAD R8, R13, 0x300, R8 ;  /* 0x000003000d087824 */ /* 0x004fc600078e0208 */
[----:B------:R-:W2:Y:S01]  /*3020*/  LDL.64 R20, [R1+0x98] ;  /* 0x0000980001147983 */ /* 0x000ea20000100a00 */
[----:B------:R-:W-:Y:S02]  /*3030*/  R2UR UR7, R9 ;  /* 0x00000000090772ca */ /* 0x000fe400000e0000 */
[C---:B------:R-:W-:Y:S01]  /*3040*/  R2UR UR6, R8.reuse ;  /* 0x00000000080672ca */ /* 0x040fe200000e0000 */
[----:B------:R-:W2:Y:S01]  /*3050*/  LDL R7, [R1+0x21c] ;  /* 0x00021c0001077983 */ /* 0x000ea20000100800 */
[----:B------:R-:W-:Y:S01]  /*3060*/  VIADD R12, R8, 0x2 ;  /* 0x00000002080c7836 */ /* 0x000fe20000000000 */
[----:B------:R-:W-:Y:S01]  /*3070*/  BSSY B0, `(.L_x_2472) ;  /* 0x000002e000007945 */ /* 0x000fe20003800000 */
[----:B------:R-:W-:Y:S01]  /*3080*/  IMAD.MOV.U32 R13, RZ, RZ, R9 ;  /* 0x000000ffff0d7224 */ /* 0x000fe200078e0009 */
[----:B------:R0:W-:Y:S01]  /*3090*/  STL [R1+0x80], RZ ;  /* 0x000080ff01007387 */ /* 0x0001e20000100800 */
[----:B---3--:R-:W-:Y:S02]  /*30a0*/  R2UR UR4, R24 ;  /* 0x00000000180472ca */ /* 0x008fe400000e0000 */
[----:B------:R-:W-:-:S02]  /*30b0*/  R2UR UR5, R25 ;  /* 0x00000000190572ca */ /* 0x000fc400000e0000 */
[----:B------:R-:W-:Y:S01]  /*30c0*/  WARPGROUP.ARRIVE ;  /* 0x00000000000079c5 */ /* 0x000fe20000000000 */
[----:B----4-:R-:W-:Y:S02]  /*30d0*/  VIADD R10, R10, 0x2 ;  /* 0x000000020a0a7836 */ /* 0x010fe40000000000 */
[----:B-----5:R-:W-:Y:S02]  /*30e0*/  VIADD R14, R14, 0x4 ;  /* 0x000000040e0e7836 */ /* 0x020fe40000000000 */
[----:B--2---:R-:W-:-:S06]  /*30f0*/  VIADD R20, R20, 0x6 ;  /* 0x0000000614147836 */ /* 0x004fcc0000000000 */
        /* <DEDUP_REMOVED lines=35> */
[----:B------:R-:W1:Y:S02]  /*3330*/  SYNCS.PHASECHK.TRANS64.TRYWAIT P0, [UR44+0x32410], R7 ;  /* 0x03241007ff0075a7 */ /* 0x000e64000800016c */
[----:B01----:R-:W-:Y:S05]  /*3340*/  @!P0 BRA `(.L_x_2473) ;  /* 0x0000023400108947 */ /* 0x003fea0003800000 */
.L_x_2672:
[----:B------:R-:W-:Y:S05]  /*3350*/  BSYNC B0 ;  /* 0x0000000000007941 */ /* 0x000fea0003800000 */
.L_x_2472:
[----:B0-----:R-:W2:Y:S04]  /*3360*/  LDL R7, [R1+0x54] ;  /* 0x0000540001077983 */ /* 0x001ea80000100800 */
[----:B------:R0:W5:Y:S01]  /*3370*/  LDL.64 R8, [R1+0x210] ;  /* 0x0002100001087983 */ /* 0x0001620000100a00 */
[----:B------:R-:W-:Y:S01]  /*3380*/  BSSY B0, `(.L_x_2474) ;  /* 0x0000005000007945 */ /* 0x000fe20003800000 */
[----:B--2---:R-:W-:-:S04]  /*3390*/  LOP3.LUT R7, R7, 0x1, RZ, 0xfc, !PT ;  /* 0x0000000107077812 */ /* 0x004fc800078efcff */
[----:B------:R-:W-:-:S13]  /*33a0*/  ISETP.NE.AND P1, PT, R7, 0x3, PT ;  /* 0x000000030700780c */ /* 0x000fda0003f25270 */
[----:B0-----:R-:W-:Y:S05]  /*33b0*/  @!P1 BRA `(.L_x_2475) ;  /* 0x0000000000049947 */ /* 0x001fea0003800000 */
[----:B------:R-:W-:Y:S01]  /*33c0*/  BPT.TRAP 0x1 ;  /* 0x000000040000795c */ /* 0x000fe20000300000 */
.L_x_2475:
[----:B------:R-:W-:Y:S05]  /*33d0*/  BSYNC B0 ;  /* 0x0000000000007941 */ /* 0x000fea0003800000 */
.L_x_2474:
        /* <DEDUP_REMOVED lines=8> */
.L_x_2477:
[----:B------:R-:W-:Y:S05]  /*3460*/  BSYNC B0 ;  /* 0x0000000000007941 */ /* 0x000fea0003800000 */
.L_x_2476:
[----:B------:R-:W-:Y:S04]  /*3470*/  BSSY B0, `(.L_x_2478) ;  /* 0x0000004000007945 */ /* 0x000fe80003800000 */
[----:B-1----:R-:W-:Y:S05]  /*3480*/  @P0 BRA `(.L_x_2479) ;  /* 0x0000000000080947 */ /* 0x002fea0003800000 */
[----:B------:R-:W1:Y:S02]  /*3490*/  SYNCS.PHASECHK.TRANS64.TRYWAIT P0, [R8+URZ], R9 ;  /* 0x00000009080075a7 */ /* 0x000e64000800017f */
[----:B-1----:R-:W-:Y:S05]  /*34a0*/  @!P0 BRA `(.L_x_2480) ;  /* 0x0000023000d08947 */ /* 0x002fea0003800000 */
.L_x_2479:
[----:B------:R-:W-:Y:S05]  /*34b0*/  BSYNC B0 ;  /* 0x0000000000007941 */ /* 0x000fea0003800000 */
.L_x_2478:
[----:B------:R-:W2:Y:S04]  /*34c0*/  LDL R19, [R1+0x210] ;  /* 0x0002100001137983 */ /* 0x000ea80000100800 */
[----:B01----:R-:W2:Y:S04]  /*34d0*/  LDL.64 R8, [R1+0x118] ;  /* 0x0001180001087983 */ /* 0x003ea80000100a00 */
[----:B------:R-:W3:Y:S04]  /*34e0*/  LDL R7, [R1+0x90] ;  /* 0x0000900001077983 */ /* 0x000ee80000100800 */
[----:B------:R-:W4:Y:S04]  /*34f0*/  LDL.64 R10, [R1+0x110] ;  /* 0x00011000010a7983 */ /* 0x000f280000100a00 */
[----:B------:R-:W5:Y:S04]  /*3500*/  LDL.64 R12, [R1+0x110] ;  /* 0x00011000010c7983 */ /* 0x000f680000100a00 */
[----:B------:R-:W5:Y:S04]  /*3510*/  LDL.64 R14, [R1+0x110] ;  /* 0x00011000010e7983 */ /* 0x000f680000100a00 */
[----:B------:R-:W5:Y:S01]  /*3520*/  LDL.64 R20, [R1+0x110] ;  /* 0x0001100001147983 */ /* 0x000f620000100a00 */
[----:B------:R-:W-:Y:S05]  /*3530*/  WARPSYNC.ALL ;  /* 0x0000000000007948 */ /* 0x000fea0003800000 */
[----:B------:R-:W-:Y:S01]  /*3540*/  WARPGROUP.ARRIVE ;  /* 0x00000000000079c5 */ /* 0x000fe20000000000 */
[----:B------:R-:W5:Y:S04]  /*3550*/  LDL.64 R72, [R1+0x110] ;  /* 0x0001100001487983 */ /* 0x000f680000100a00 */
[----:B------:R-:W5:Y:S01]  /*3560*/  LDL.LU R74, [R1+0x460] ;  /* 0x00046000014a7983 */ /* 0x000f620000300800 */
[----:B--2---:R-:W-:Y:S01]  /*3570*/  IMAD R8, R19, 0xc00, R8 ;  /* 0x00000c0013087824 */ /* 0x004fe200078e0208 */
[----:B---3--:R-:W-:-:S04]  /*3580*/  ISETP.NE.U32.AND P0, PT, R7, RZ, PT ;  /* 0x000000ff0700720c */ /* 0x008fc80003f05070 */
[----:B------:R-:W-:Y:S02]  /*3590*/  R2UR UR6, R8 ;  /* 0x00000000080672ca */ /* 0x000fe400000e0000 */
[----:B------:R-:W-:Y:S02]  /*35a0*/  R2UR UR7, R9 ;  /* 0x00000000090772ca */ /* 0x000fe400000e0000 */
[----:B----4-:R-:W-:Y:S02]  /*35b0*/  R2UR UR4, R10 ;  /* 0x000000000a0472ca */ /* 0x010fe400000e0000 */
[----:B------:R-:W-:-:S03]  /*35c0*/  R2UR UR5, R11 ;  /* 0x000000000b0572ca */ /* 0x000fc600000e0000 */
[----:B------:R-:W-:-:S10]  /*35d0*/  VOTEU.ANY UP0, P0 ;  /* 0x00000000003f7886 */ /* 0x000fd40000000100 */
        /* <DEDUP_REMOVED lines=129> */
[----:B------:R-:W0:Y:S01]  /*3df0*/  S2R R75, SR_TID.X ;  /* 0x00000000004b7919 */ /* 0x000e220000002100 */
[----:B------:R-:W-:Y:S01]  /*3e00*/  LOP3.LUT R74, R74, 0xffefffff, RZ, 0xc0, !PT ;  /* 0xffefffff4a4a7812 */ /* 0x000fe200078ec0ff */
[----:B------:R-:W-:Y:S02]  /*3e10*/  WARPGROUP.DEPBAR.LE gsb0, 0x0 ;  /* 0x00008000000079c5 */ /* 0x000fe40000010000 */
[----:B------:R-:W-:-:S08]  /*3e20*/  WARPGROUP.ARRIVE ;  /* 0x00000000000079c5 */ /* 0x000fd00000000000 */
[----:B------:R-:W-:Y:S01]  /*3e30*/  HGMMA.64x96x16.F32.BF16 R24, gdesc[UR4], R24, gsb0 ;  /* 0x01600000041879f0 */ /* 0x000fe20008001818 */
[----:B0-----:R-:W-:Y:S01]  /*3e40*/  LOP3.LUT P1, RZ, R75, 0x7f, RZ, 0xc0, !PT ;  /* 0x0000007f4bff7812 */ /* 0x001fe2000782c0ff */
[----:B--2---:R-:W-:-:S12]  /*3e50*/  VIADD R12, R12, 0xc02 ;  /* 0x00000c020c0c7836 */ /* 0x004fd80000000000 */
[----:B------:R-:W-:Y:S01]  /*3e60*/  @P1 LOP3.LUT R74, R74, 0x100000, RZ, 0xfc, !PT ;  /* 0x001000004a4a1812 */ /* 0x000fe200078efcff */
[----:B------:R-:W2:Y:S04]  /*3e70*/  @!P1 LDL R7, [R1+0x210] ;  /* 0x0002100001079983 */ /* 0x000ea80000100800 */
[----:B------:R0:W-:Y:S01]  /*3e80*/  STL [R1+0x460], R74 ;  /* 0x0004604a01007387 */ /* 0x0001e20000100800 */
[----:B------:R-:W-:Y:S02]  /*3e90*/  VIADD R10, R8, 0x902 ;  /* 0x00000902080a7836 */ /* 0x000fe40000000000 */
[----:B------:R-:W-:Y:S01]  /*3ea0*/  IMAD.MOV.U32 R11, RZ, RZ, R9 ;  /* 0x000000ffff0b7224 */ /* 0x000fe200078e0009 */
[----:B0-----:R-:W5:Y:S02]  /*3eb0*/  @!P1 LDL.64 R74, [R1+0x30] ;  /* 0x00003000014a9983 */ /* 0x001f640000100a00 */
[----:B------:R-:W-:-:S02]  /*3ec0*/  R2UR UR6, R10 ;  /* 0x000000000a0672ca */ /* 0x000fc400000e0000 */
[----:B------:R-:W-:Y:S02]  /*3ed0*/  R2UR UR7, R11 ;  /* 0x000000000b0772ca */ /* 0x000fe400000e0000 */
[----:B------:R-:W-:Y:S02]  /*3ee0*/  R2UR UR4, R12 ;  /* 0x000000000c0472ca */ /* 0x000fe400000e0000 */
[----:B------:R-:W-:Y:S01]  /*3ef0*/  R2UR UR5, R13 ;  /* 0x000000000d0572ca */ /* 0x000fe200000e0000 */
[----:B------:R-:W-:Y:S02]  /*3f00*/  WARPGROUP.DEPBAR.LE gsb0, 0x0 ;  /* 0x00008000000079c5 */ /* 0x000fe40000010000 */
        /* <DEDUP_REMOVED lines=23> */
[----:B-----5:R-:W-:Y:S01]  /*4080*/  @!P1 MOV R74, R74 ;  /* 0x0000004a004a9202 */ /* 0x020fe20000000f00 */
[----:B------:R0:W-:Y:S04]  /*4090*/  STL [R1+0x90], R0 ;  /* 0x0000900001007387 */ /* 0x0001e80000100800 */
[----:B------:R0:W-:Y:S01]  /*40a0*/  STL [R1+0x90], R0 ;  /* 0x0000900001007387 */ /* 0x0001e20000100800 */
[----:B--2---:R-:W-:-:S03]  /*40b0*/  @!P1 IMAD R7, R7, 0x8, R74 ;  /* 0x0000000807079824 */ /* 0x004fc600078e024a */
        /* <DEDUP_REMOVED lines=16> */
[----:B------:R-:W2:Y:S04]  /*41c0*/  LDL R15, [R1+0x70] ;  /* 0x00007000010f7983 */ /* 0x000ea80000100800 */
[----:B------:R-:W3:Y:S04]  /*41d0*/  LDL R11, [R6+0x8] ;  /* 0x00000800060b7983 */ /* 0x000ee80000100800 */
[----:B-1----:R-:W4:Y:S04]  /*41e0*/  LDL R7, [R6] ;  /* 0x0000000006077983 */ /* 0x002f280000100800 */
[----:B------:R-:W5:Y:S04]  /*41f0*/  LDL R19, [R6+0x18] ;  /* 0x0000180006137983 */ /* 0x000f680000100800 */
[----:B------:R-:W5:Y:S04]  /*4200*/  LDL R12, [R6+0x4] ;  /* 0x00000400060c7983 */ /* 0x000f680000100800 */
[----:B------:R-:W5:Y:S04]  /*4210*/  LDL R13, [R6+0xc] ;  /* 0x00000c00060d7983 */ /* 0x000f680000100800 */
[----:B------:R-:W5:Y:S04]  /*4220*/  LDL R9, [R6+0x10] ;  /* 0x0000100006097983 */ /* 0x000f680000100800 */
[----:B------:R-:W5:Y:S01]  /*4230*/  LDL R14, [R6+0x14] ;  /* 0x00001400060e7983 */ /* 0x000f620000100800 */
[----:B------:R-:W-:-:S02]  /*4240*/  UMOV UR4, 0xffffffa0 ;  /* 0xffffffa000047882 */ /* 0x000fc40000000000 */
[----:B------:R-:W-:Y:S01]  /*4250*/  UIMAD UR4, UR45, UR4, 0x60 ;  /* 0x000000602d0474a4 */ /* 0x000fe2000f8e0204 */
[----:B------:R-:W-:Y:S01]  /*4260*/  BSSY B0, `(.L_x_2481) ;  /* 0x000003e000007945 */ /* 0x000fe20003800000 */
[----:B----4-:R-:W-:-:S04]  /*4270*/  SHF.R.S32.HI R8, RZ, 0x1f, R7 ;  /* 0x0000001fff087819 */ /* 0x010fc80000011407 */
        /* <DEDUP_REMOVED lines=11> */
[----:B--2---:R-:W-:Y:S01]  /*4330*/  IMAD R74, R15, 0x8, R74 ;  /* 0x000000080f4a7824 */ /* 0x004fe200078e024a */
[----:B------:R-:W-:Y:S01]  /*4340*/  LOP3.LUT R21, R20, 0x7ffffffc, RZ, 0xc0, !PT ;  /* 0x7ffffffc14157812 */ /* 0x000fe200078ec0ff */
[----:B---3--:R-:W-:Y:S01]  /*4350*/  VIADD R15, R11, UR4 ;  /* 0x000000040b0f7c36 */ /* 0x008fe20008000000 */
        /* <DEDUP_REMOVED lines=20> */
[----:B0-----:R-:W-:Y:S06]  /*44a0*/  @!P0 BRA `(.L_x_2482) ;  /* 0x0000000000648947 */ /* 0x001fec0003800000 */
        /* <DEDUP_REMOVED lines=12> */
.L_x_2486:
[----:B------:R-:W-:Y:S05]  /*4570*/  BSYNC B2 ;  /* 0x0000000000027941 */ /* 0x000fea0003800000 */
.L_x_2485:
[----:B------:R-:W-:Y:S01]  /*4580*/  LOP3.LUT R8, RZ, R8, RZ, 0x33, !PT ;  /* 0x00000008ff087212 */ /* 0x000fe200078e33ff */
[----:B------:R-:W-:Y:S06]  /*4590*/  BRA `(.L_x_2487) ;  /* 0x0000000000187947 */ /* 0x000fec0003800000 */
.L_x_2484:
[----:B------:R-:W-:-:S13]  /*45a0*/  ISETP.NE.AND P0, PT, R19, 0x1, PT ;  /* 0x000000011300780c */ /* 0x000fda0003f05270 */
[----:B------:R-:W-:Y:S05]  /*45b0*/  @!P0 BRA `(.L_x_2487) ;  /* 0x0000000000108947 */ /* 0x000fea0003800000 */
[----:B------:R-:W2:Y:S04]  /*45c0*/  LDL R9, [R6+0x1c] ;  /* 0x00001c0006097983 */ /* 0x000ea80000100800 */
[----:B------:R-:W3:Y:S01]  /*45d0*/  LDL R13, [R6+0x20] ;  /* 0x00002000060d7983 */ /* 0x000ee20000100800 */
[----:B--2---:R-:W-:-:S05]  /*45e0*/  IMAD.HI.U32 R8, R8, R9, RZ ;  /* 0x0000000908087227 */ /* 0x004fca00078e00ff */
[----:B---3--:R-:W-:-:S07]  /*45f0*/  SHF.R.U32.HI R8, RZ, R13, R8 ;  /* 0x0000000dff087219 */ /* 0x008fce0000011608 */
.L_x_2487:
[----:B------:R-:W-:Y:S05]  /*4600*/  BSYNC B1 ;  /* 0x0000000000017941 */ /* 0x000fea0003800000 */
.L_x_2483:
[----:B------:R-:W-:-:S05]  /*4610*/  IMAD R8, R19, R8, R21 ;  /* 0x0000000813087224 */ /* 0x000fca00078e0215 */
[----:B------:R-:W-:Y:S02]  /*4620*/  VIMNMX R7, R7, R8, !PT ;  /* 0x0000000807077248 */ /* 0x000fe40007fe0100 */
[----:B------:R-:W-:-:S07]  /*4630*/  VIADDMNMX R10, R8, R19, R10, PT ;  /* 0x00000013080a7246 */ /* 0x000fce000380010a */
.L_x_2482:
[----:B------:R-:W-:Y:S05]  /*4640*/  BSYNC B0 ;  /* 0x0000000000007941 */ /* 0x000fea0003800000 */
.L_x_2481:
        /* <DEDUP_REMOVED lines=132> */
.L_x_2493:
[----:B------:R-:W-:Y:S05]  /*4e90*/  BSYNC B2 ;  /* 0x0000000000027941 */ /* 0x000fea0003800000 */
.L_x_2492:
[----:B------:R-:W-:Y:S01]  /*4ea0*/  LOP3.LUT R12, RZ, R12, RZ, 0x33, !PT ;  /* 0x0000000cff0c7212 */ /* 0x000fe200078e33ff */
[----:B------:R-:W-:Y:S06]  /*4eb0*/  BRA `(.L_x_2494) ;  /* 0x0000000000187947 */ /* 0x000fec0003800000 */
.L_x_2491:
[----:B------:R-:W-:-:S13]  /*4ec0*/  ISETP.NE.AND P6, PT, R19, 0x1, PT ;  /* 0x000000011300780c */ /* 0x000fda0003fc5270 */
[----:B------:R-:W-:Y:S05]  /*4ed0*/  @!P6 BRA `(.L_x_2494) ;  /* 0x000000000010e947 */ /* 0x000fea0003800000 */
[----:B------:R-:W2:Y:S04]  /*4ee0*/  LDL R11, [R6+0x1c] ;  /* 0x00001c00060b7983 */ /* 0x000ea80000100800 */
[----:B------:R-:W3:Y:S01]  /*4ef0*/  LDL R13, [R6+0x20] ;  /* 0x00002000060d7983 */ /* 0x000ee20000100800 */
[----:B--2---:R-:W-:-:S05]  /*4f00*/  IMAD.HI.U32 R12, R12, R11, RZ ;  /* 0x0000000b0c0c7227 */ /* 0x004fca00078e00ff */
[----:B---3--:R-:W-:-:S07]  /*4f10*/  SHF.R.U32.HI R12, RZ, R13, R12 ;  /* 0x0000000dff0c7219 */ /* 0x008fce000001160c */
.L_x_2494:
[----:B------:R-:W-:Y:S05]  /*4f20*/  BSYNC B1 ;  /* 0x0000000000017941 */ /* 0x000fea0003800000 */
.L_x_2490:
[----:B------:R-:W-:-:S05]  /*4f30*/  IMAD R12, R19, R12, R21 ;  /* 0x0000000c130c7224 */ /* 0x000fca00078e0215 */
[----:B------:R-:W-:Y:S02]  /*4f40*/  VIADDMNMX R10, R12, R19, R10, PT ;  /* 0x000000130c0a7246 */ /* 0x000fe4000380010a */
[----:B------:R-:W-:-:S07]  /*4f50*/  VIMNMX R7, R7, R12, !PT ;  /* 0x0000000c07077248 */ /* 0x000fce0007fe0100 */
.L_x_2489:
[----:B------:R-:W-:Y:S05]  /*4f60*/  BSYNC B0 ;  /* 0x0000000000007941 */ /* 0x000fea0003800000 */
.L_x_2488:
        /* <DEDUP_REMOVED lines=13> */
[----:B------:R-:W5:Y:S01]  /*5040*/  LDL R20, [R1+0x36c] ;  /* 0x00036c0001147983 */ /* 0x000f620000100800 */
[----:B------:R-:W-:Y:S02]  /*5050*/  ISETP.LT.OR P0, PT, R10, 0xa, P0 ;  /* 0x0000000a0a00780c */ /* 0x000fe40000701670 */
[----:B------:R-:W-:Y:S01]  /*5060*/  ISETP.NE.AND P6, PT, R36, RZ, PT ;  /* 0x000000ff2400720c */ /* 0x000fe20003fc5270 */
[----:B------:R-:W5:Y:S01]  /*5070*/  LDL R25, [R1+0x310] ;  /* 0x0003100001197983 */ /* 0x000f620000100800 */
[----:B------:R-:W-:-:S02]  /*5080*/  FSEL R45, R31, -INF , !P0 ;  /* 0xff8000001f2d7808 */ /* 0x000fc40004000000 */
[----:B------:R-:W-:Y:S01]  /*5090*/  ISETP.NE.AND P0, PT, R28, RZ, PT ;  /* 0x000000ff1c00720c */ /* 0x000fe20003f05270 */
[----:B------:R-:W5:Y:S01]  /*50a0*/  LDL R176, [R1+0x2e0] ;  /* 0x0002e00001b07983 */ /* 0x000f620000100800 */
[C---:B------:R-:W-:Y:S02]  /*50b0*/  ISETP.GT.AND P5, PT, R7.reuse, RZ, !P5 ;  /* 0x000000ff0700720c */ /* 0x040fe40006fa4270 */
[----:B------:R-:W-:Y:S01]  /*50c0*/  ISETP.GT.AND P0, PT, R7, 0x10, !P0 ;  /* 0x000000100700780c */ /* 0x000fe20004704270 */
[----:B------:R-:W5:Y:S01]  /*50d0*/  LDL R21, [R1+0x300] ;  /* 0x0003000001157983 */ /* 0x000f620000100800 */
[C---:B------:R-:W-:Y:S02]  /*50e0*/  ISETP.LT.OR P5, PT, R10.reuse, 0x1, P5 ;  /* 0x000000010a00780c */ /* 0x040fe40002fa1670 */
[----:B------:R-:W-:Y:S01]  /*50f0*/  ISETP.LT.OR P0, PT, R10, 0x11, P0 ;  /* 0x000000110a00780c */ /* 0x000fe20000701670 */
[----:B------:R-:W5:Y:S01]  /*5100*/  LDL R126, [R1+0x220] ;  /* 0x00022000017e7983 */ /* 0x000f620000100800 */
[----:B------:R-:W-:-:S02]  /*5110*/  FSEL R177, R26, -INF , !P5 ;  /* 0xff8000001ab17808 */ /* 0x000fc40006800000 */
[----:B------:R-:W-:Y:S01]  /*5120*/  FSEL R188, R34, -INF , !P0 ;  /* 0xff80000022bc7808 */ /* 0x000fe20004000000 */
[----:B------:R-:W5:Y:S01]  /*5130*/  LDL R128, [R1+0x230] ;  /* 0x0002300001807983 */ /* 0x000f620000100800 */
[----:B------:R-:W-:Y:S02]  /*5140*/  ISETP.NE.AND P0, PT, R29, RZ, PT ;  /* 0x000000ff1d00720c */ /* 0x000fe40003f05270 */
[----:B------:R-:W-:Y:S01]  /*5150*/  FMNMX.FTZ R11, R61, R154, !PT ;  /* 0x0000009a3d0b7209 */ /* 0x000fe20007810000 */
[----:B------:R-:W5:Y:S01]  /*5160*/  LDL R130, [R1+0x240] ;  /* 0x0002400001827983 */ /* 0x000f620000100800 */
[----:B------:R-:W-:Y:S02]  /*5170*/  ISETP.GT.AND P0, PT, R7, 0x11, !P0 ;  /* 0x000000110700780c */ /* 0x000fe40004704270 */
[----:B------:R-:W-:Y:S01]  /*5180*/  FMNMX.FTZ R6, R177, R53, !PT ;  /* 0x00000035b1067209 */ /* 0x000fe20007810000 */
[----:B------:R-:W5:Y:S01]  /*5190*/  LDL R132, [R1+0x250] ;  /* 0x0002500001847983 */ /* 0x000f620000100800 */
[----:B------:R-:W-:-:S02]  /*51a0*/  ISETP.LT.OR P0, PT, R10, 0x12, P0 ;  /* 0x000000120a00780c */ /* 0x000fc40000701670 */
[----:B------:R-:W-:Y:S01]  /*51b0*/  FMNMX.FTZ R11, R152, R11, !PT ;  /* 0x0000000b980b7209 */ /* 0x000fe20007810000 */
[----:B------:R-:W5:Y:S01]  /*51c0*/  LDL R134, [R1+0x260] ;  /* 0x0002600001867983 */ /* 0x000f620000100800 */
[----:B------:R-:W-:Y:S02]  /*51d0*/  FSEL R191, R35, -INF , !P0 ;  /* 0xff80000023bf7808 */ /* 0x000fe40004000000 */
[----:B------:R-:W-:Y:S01]  /*51e0*/  ISETP.GT.AND P0, PT, R7, 0x18, !P1 ;  /* 0x000000180700780c */ /* 0x000fe20004f04270 */
[----:B------:R-:W5:Y:S01]  /*51f0*/  LDL R35, [R1+0x234] ;  /* 0x0002340001237983 */ /* 0x000f620000100800 */
[----:B------:R-:W-:Y:S02]  /*5200*/  FMNMX.FTZ R6, R49, R6, !PT ;  /* 0x0000000631067209 */ /* 0x000fe40007810000 */
[----:B------:R-:W-:Y:S01]  /*5210*/  ISETP.LT.OR P0, PT, R10, 0x19, P0 ;  /* 0x000000190a00780c */ /* 0x000fe20000701670 */
[----:B------:R-:W5:Y:S01]  /*5220*/  LDL R65, [R1+0x26c] ;  /* 0x00026c0001417983 */ /* 0x000f620000100800 */
[----:B------:R-:W-:-:S02]  /*5230*/  FMNMX.FTZ R11, R148, R11, !PT ;  /* 0x0000000b940b7209 */ /* 0x000fc40007810000 */
        /* <DEDUP_REMOVED lines=30> */
[----:B------:R-:W-:Y:S01]  /*5420*/  ISETP.NE.AND P0, PT, R40, RZ, PT ;  /* 0x000000ff2800720c */ /* 0x000fe20003f05270 */
[----:B------:R-:W5:Y:S01]  /*5430*/  LDL R43, [R1+0x248] ;  /* 0x00024800012b7983 */ /* 0x000f620000100800 */
[----:B------:R-:W-:Y:S02]  /*5440*/  FMNMX.FTZ R12, R213, R12, !PT ;  /* 0x0000000cd50c7209 */ /* 0x000fe40007810000 */
[----:B------:R-:W-:Y:S01]  /*5450*/  ISETP.GT.AND P0, PT, R7, 0x28, !P0 ;  /* 0x000000280700780c */ /* 0x000fe20004704270 */
[----:B------:R-:W5:Y:S01]  /*5460*/  LDL R79, [R1+0x294] ;  /* 0x00029400014f7983 */ /* 0x000f620000100800 */
[----:B------:R-:W-:-:S02]  /*5470*/  FMNMX.FTZ R6, R160, R11, !PT ;  /* 0x0000000ba0067209 */ /* 0x000fc40007810000 */
[----:B------:R-:W-:Y:S01]  /*5480*/  ISETP.LT.OR P0, PT, R10, 0x29, P0 ;  /* 0x000000290a00780c */ /* 0x000fe20000701670 */
[----:B------:R-:W5:Y:S01]  /*5490*/  LDL R81, [R1+0x298] ;  /* 0x0002980001517983 */ /* 0x000f620000100800 */
[----:B------:R-:W-:Y:S02]  /*54a0*/  FMNMX.FTZ R11, R181, R12, !PT ;  /* 0x0000000cb50b7209 */ /* 0x000fe40007810000 */
[----:B------:R-:W-:Y:S01]  /*54b0*/  FSEL R189, R46, -INF , !P0 ;  /* 0xff8000002ebd7808 */ /* 0x000fe20004000000 */
[----:B------:R-:W5:Y:S01]  /*54c0*/  LDL R83, [R1+0x29c] ;  /* 0x00029c0001537983 */ /* 0x000f620000100800 */
[----:B------:R-:W-:Y:S02]  /*54d0*/  ISETP.NE.AND P0, PT, R41, RZ, PT ;  /* 0x000000ff2900720c */ /* 0x000fe40003f05270 */
[----:B------:R-:W-:Y:S01]  /*54e0*/  FMNMX.FTZ R6, R163, R6, !PT ;  /* 0x00000006a3067209 */ /* 0x000fe20007810000 */
[----:B------:R-:W5:Y:S01]  /*54f0*/  LDL R41, [R1+0x244] ;  /* 0x0002440001297983 */ /* 0x000f620000100800 */
[----:B------:R-:W-:-:S02]  /*5500*/  ISETP.GT.AND P0, PT, R7, 0x29, !P0 ;  /* 0x000000290700780c */ /* 0x000fc40004704270 */
[----:B------:R-:W-:Y:S01]  /*5510*/  FMNMX.FTZ R12, R184, R11, !PT ;  /* 0x0000000bb80c7209 */ /* 0x000fe20007810000 */
[----:B------:R-:W5:Y:S01]  /*5520*/  LDL R142, [R1+0x2a0] ;  /* 0x0002a000018e7983 */ /* 0x000f620000100800 */
[----:B------:R-:W-:Y:S02]  /*5530*/  ISETP.LT.OR P0, PT, R10, 0x2a, P0 ;  /* 0x0000002a0a00780c */ /* 0x000fe40000701670 */
[----:B------:R-:W-:Y:S01]  /*5540*/  FMNMX.FTZ R11, R167, R6, !PT ;  /* 0x00000006a70b7209 */ /* 0x000fe20007810000 */
[----:B------:R-:W5:Y:S01]  /*5550*/  LDL R85, [R1+0x2a4] ;  /* 0x0002a40001557983 */ /* 0x000f620000100800 */
[----:B------:R-:W-:Y:S02]  /*5560*/  FSEL R194, R47, -INF , !P0 ;  /* 0xff8000002fc27808 */ /* 0x000fe40004000000 */
[----:B------:R-:W-:Y:S01]  /*5570*/  ISETP.NE.AND P0, PT, R44, RZ, PT ;  /* 0x000000ff2c00720c */ /* 0x000fe20003f05270 */
[----:B------:R-:W5:Y:S01]  /*5580*/  LDL R47, [R1+0x24c] ;  /* 0x00024c00012f7983 */ /* 0x000f620000100800 */
[----:B------:R-:W-:-:S02]  /*5590*/  ISETP.NE.AND P1, PT, R75, RZ, PT ;  /* 0x000000ff4b00720c */ /* 0x000fc40003f25270 */
[----:B------:R-:W-:Y:S01]  /*55a0*/  ISETP.GT.AND P0, PT, R7, 0x30, !P0 ;  /* 0x000000300700780c */ /* 0x000fe20004704270 */
[----:B------:R-:W5:Y:S01]  /*55b0*/  LDL R75, [R1+0x288] ;  /* 0x00028800014b7983 */ /* 0x000f620000100800 */
[----:B------:R-:W-:Y:S02]  /*55c0*/  FMNMX.FTZ R13, R189, R12, !PT ;  /* 0x0000000cbd0d7209 */ /* 0x000fe40007810000 */
[----:B------:R-:W-:Y:S01]  /*55d0*/  ISETP.LT.OR P0, PT, R10, 0x31, P0 ;  /* 0x000000310a00780c */ /* 0x000fe20000701670 */
[----:B------:R-:W5:Y:S01]  /*55e0*/  LDL R87, [R1+0x2a8] ;  /* 0x0002a80001577983 */ /* 0x000f620000100800 */
[----:B------:R-:W-:Y:S02]  /*55f0*/  FMNMX.FTZ R6, R170, R11, !PT ;  /* 0x0000000baa067209 */ /* 0x000fe40007810000 */
[----:B------:R-:W-:Y:S01]  /*5600*/  FSEL R178, R50, -INF , !P0 ;  /* 0xff80000032b27808 */ /* 0x000fe20004000000 */
[----:B------:R-:W5:Y:S01]  /*5610*/  LDL R89, [R1+0x2ac] ;  /* 0x0002ac0001597983 */ /* 0x000f620000100800 */
[----:B------:R-:W-:-:S02]  /*5620*/  ISETP.NE.AND P0, PT, R48, RZ, PT ;  /* 0x000000ff3000720c */ /* 0x000fc40003f05270 */
[----:B------:R-:W-:Y:S01]  /*5630*/  FMNMX.FTZ R13, R194, R13, !PT ;  /* 0x0000000dc20d7209 */ /* 0x000fe20007810000 */
[----:B------:R-:W5:Y:S01]  /*5640*/  LDL R144, [R1+0x2b0] ;  /* 0x0002b00001907983 */ /* 0x000f620000100800 */
[----:B------:R-:W-:Y:S02]  /*5650*/  ISETP.GT.AND P0, PT, R7, 0x31, !P0 ;  /* 0x000000310700780c */ /* 0x000fe40004704270 */
[----:B------:R-:W-:Y:S01]  /*5660*/  FMNMX.FTZ R6, R157, R6, !PT ;  /* 0x000000069d067209 */ /* 0x000fe20007810000 */
[----:B------:R-:W5:Y:S01]  /*5670*/  LDL R91, [R1+0x2b4] ;  /* 0x0002b400015b7983 */ /* 0x000f620000100800 */
[----:B------:R-:W-:Y:S02]  /*5680*/  ISETP.LT.OR P0, PT, R10, 0x32, P0 ;  /* 0x000000320a00780c */ /* 0x000fe40000701670 */
[----:B------:R-:W-:Y:S01]  /*5690*/  ISETP.NE.AND P6, PT, R56, RZ, PT ;  /* 0x000000ff3800720c */ /* 0x000fe20003fc5270 */
[----:B------:R-:W5:Y:S01]  /*56a0*/  LDL R93, [R1+0x2b8] ;  /* 0x0002b800015d7983 */ /* 0x000f620000100800 */
[----:B------:R-:W-:-:S02]  /*56b0*/  FSEL R180, R51, -INF , !P0 ;  /* 0xff80000033b47808 */ /* 0x000fc40004000000 */
[----:B------:R-:W-:Y:S01]  /*56c0*/  ISETP.NE.AND P0, PT, R74, RZ, PT ;  /* 0x000000ff4a00720c */ /* 0x000fe20003f05270 */
[----:B------:R-:W5:Y:S01]  /*56d0*/  LDL R51, [R1+0x254] ;  /* 0x0002540001337983 */ /* 0x000f620000100800 */
[----:B------:R-:W-:Y:S02]  /*56e0*/  FMNMX.FTZ R13, R178, R13, !PT ;  /* 0x0000000db20d7209 */ /* 0x000fe40007810000 */
        /* <DEDUP_REMOVED lines=12> */
[----:B------:R-:W-:Y:S01]  /*57b0*/  ISETP.NE.AND P5, PT, R57, RZ, PT ;  /* 0x000000ff3900720c */ /* 0x000fe20003fa5270 */
        /* <DEDUP_REMOVED lines=10> */
[----:B------:R-:W-:-:S02]  /*5860*/  ISETP.NE.AND P1, PT, R60, RZ, PT ;  /* 0x000000ff3c00720c */ /* 0x000fc40003f25270 */
[----:B------:R-:W-:Y:S01]  /*5870*/  FSEL R179, R58, -INF , !P0 ;  /* 0xff8000003ab37808 */ /* 0x000fe20004000000 */
[----:B------:R-:W5:Y:S01]  /*5880*/  LDL R103, [R1+0x2d4] ;  /* 0x0002d40001677983 */ /* 0x000f620000100800 */
[----:B------:R-:W-:Y:S02]  /*5890*/  ISETP.GT.AND P0, PT, R7, 0x41, !P6 ;  /* 0x000000410700780c */ /* 0x000fe40007704270 */
[----:B------:R-:W-:Y:S01]  /*58a0*/  FMNMX.FTZ R6, R185, R6, !PT ;  /* 0x00000006b9067209 */ /* 0x000fe20007810000 */
[----:B------:R-:W5:Y:S01]  /*58b0*/  LDL R105, [R1+0x2d8] ;  /* 0x0002d80001697983 */ /* 0x000f620000100800 */
[----:B------:R-:W-:Y:S02]  /*58c0*/  ISETP.LT.OR P0, PT, R10, 0x42, P0 ;  /* 0x000000420a00780c */ /* 0x000fe40000701670 */
[----:B------:R-:W-:Y:S01]  /*58d0*/  FMNMX.FTZ R11, R156, R11, !PT ;  /* 0x0000000b9c0b7209 */ /* 0x000fe20007810000 */
[----:B------:R-:W5:Y:S01]  /*58e0*/  LDL R107, [R1+0x2dc] ;  /* 0x0002dc00016b7983 */ /* 0x000f620000100800 */
[----:B------:R-:W-:-:S02]  /*58f0*/  FSEL R183, R59, -INF , !P0 ;  /* 0xff8000003bb77808 */ /* 0x000fc40004000000 */
[C---:B------:R-:W-:Y:S01]  /*5900*/  ISETP.GT.AND P0, PT, R7.reuse, 0x48, !P5 ;  /* 0x000000480700780c */ /* 0x040fe20006f04270 */
[----:B------:R-:W5:Y:S01]  /*5910*/  LDL R59, [R1+0x264] ;  /* 0x00026400013b7983 */ /* 0x000f620000100800 */
[----:B------:R-:W-:Y:S02]  /*5920*/  ISETP.GT.AND P1, PT, R7, 0x49, !P1 ;  /* 0x000000490700780c */ /* 0x000fe40004f24270 */
[----:B------:R-:W-:Y:S01]  /*5930*/  ISETP.LT.OR P0, PT, R10, 0x49, P0 ;  /* 0x000000490a00780c */ /* 0x000fe20000701670 */
[----:B------:R-:W5:Y:S01]  /*5940*/  LDL R109, [R1+0x2e4] ;  /* 0x0002e400016d7983 */ /* 0x000f620000100800 */
[----:B------:R-:W-:Y:S02]  /*5950*/  FMNMX.FTZ R6, R179, R6, !PT ;  /* 0x00000006b3067209 */ /* 0x000fe40007810000 */
[----:B------:R-:W-:Y:S01]  /*5960*/  FMNMX.FTZ R11, R158, R11, !PT ;  /* 0x0000000b9e0b7209 */ /* 0x000fe20007810000 */
[----:B------:R-:W5:Y:S01]  /*5970*/  LDL R111, [R1+0x2e8] ;  /* 0x0002e800016f7983 */ /* 0x000f620000100800 */
[----:B------:R-:W-:-:S02]  /*5980*/  ISETP.NE.AND P6, PT, R14, RZ, PT ;  /* 0x000000ff0e00720c */ /* 0x000fc40003fc5270 */
[----:B------:R-:W-:Y:S01]  /*5990*/  ISETP.GT.AND P2, PT, R7, 0x50, !P2 ;  /* 0x000000500700780c */ /* 0x000fe20005744270 */
[----:B------:R-:W5:Y:S01]  /*59a0*/  LDL R14, [R1+0x39c] ;  /* 0x00039c00010e7983 */ /* 0x000f620000100800 */
[----:B------:R-:W-:Y:S02]  /*59b0*/  ISETP.LT.OR P1, PT, R10, 0x4a, P1 ;  /* 0x0000004a0a00780c */ /* 0x000fe40000f21670 */
[----:B------:R-:W-:Y:S01]  /*59c0*/  FSEL R187, R62, -INF , !P0 ;  /* 0xff8000003ebb7808 */ /* 0x000fe20004000000 */
[----:B------:R-:W5:Y:S01]  /*59d0*/  LDL R113, [R1+0x2ec] ;  /* 0x0002ec0001717983 */ /* 0x000f620000100800 */
[----:B------:R-:W-:Y:S02]  /*59e0*/  FMNMX.FTZ R6, R183, R6, !PT ;  /* 0x00000006b7067209 */ /* 0x000fe40007810000 */
[----:B------:R-:W-:Y:S01]  /*59f0*/  FMNMX.FTZ R11, R162, R11, !PT ;  /* 0x0000000ba20b7209 */ /* 0x000fe20007810000 */
[----:B------:R-:W5:Y:S01]  /*5a00*/  LDL R115, [R1+0x2f4] ;  /* 0x0002f40001737983 */ /* 0x000f620000100800 */
[----:B------:R-:W-:-:S02]  /*5a10*/  ISETP.GT.AND P3, PT, R7, 0x51, !P3 ;  /* 0x000000510700780c */ /* 0x000fc40005f64270 */
[C---:B------:R-:W-:Y:S01]  /*5a20*/  ISETP.GT.AND P4, PT, R7.reuse, 0x58, !P4 ;  /* 0x000000580700780c */ /* 0x040fe20006784270 */
[----:B------:R-:W5:Y:S01]  /*5a30*/  LDL R117, [R1+0x2f8] ;  /* 0x0002f80001757983 */ /* 0x000f620000100800 */
[----:B------:R-:W-:Y:S02]  /*5a40*/  ISETP.GT.AND P5, PT, R7, 0x59, !P6 ;  /* 0x000000590700780c */ /* 0x000fe400077a4270 */
[----:B------:R-:W-:Y:S01]  /*5a50*/  ISETP.LT.OR P2, PT, R10, 0x51, P2 ;  /* 0x000000510a00780c */ /* 0x000fe20001741670 */
[----:B------:R-:W5:Y:S01]  /*5a60*/  LDL R119, [R1+0x2fc] ;  /* 0x0002fc0001777983 */ /* 0x000f620000100800 */
[----:B------:R-:W-:Y:S02]  /*5a70*/  FSEL R190, R63, -INF , !P1 ;  /* 0xff8000003fbe7808 */ /* 0x000fe40004800000 */
[----:B------:R-:W-:Y:S01]  /*5a80*/  FMNMX.FTZ R7, R187, R6, !PT ;  /* 0x00000006bb077209 */ /* 0x000fe20007810000 */
[----:B------:R-:W5:Y:S01]  /*5a90*/  LDL R63, [R1+0x268] ;  /* 0x00026800013f7983 */ /* 0x000f620000100800 */
[----:B------:R-:W-:-:S02]  /*5aa0*/  FMNMX.FTZ R11, R166, R11, !PT ;  /* 0x0000000ba60b7209 */ /* 0x000fc40007810000 */
[----:B------:R-:W-:Y:S01]  /*5ab0*/  ISETP.LT.OR P3, PT, R10, 0x52, P3 ;  /* 0x000000520a00780c */ /* 0x000fe20001f61670 */
[----:B------:R-:W5:Y:S01]  /*5ac0*/  LDL R121, [R1+0x304] ;  /* 0x0003040001797983 */ /* 0x000f620000100800 */
[----:B------:R-:W-:Y:S02]  /*5ad0*/  FSEL R201, R66, -INF , !P2 ;  /* 0xff80000042c97808 */ /* 0x000fe40005000000 */
[----:B------:R-:W-:Y:S01]  /*5ae0*/  FMNMX.FTZ R6, R190, R7, !PT ;  /* 0x00000007be067209 */ /* 0x000fe20007810000 */
[----:B------:R-:W5:Y:S01]  /*5af0*/  LDL R123, [R1+0x308] ;  /* 0x00030800017b7983 */ /* 0x000f620000100800 */
[----:B------:R-:W-:Y:S02]  /*5b00*/  FMNMX.FTZ R12, R168, R11, !PT ;  /* 0x0000000ba80c7209 */ /* 0x000fe40007810000 */
[----:B------:R-:W-:Y:S01]  /*5b10*/  ISETP.LT.OR P4, PT, R10, 0x59, P4 ;  /* 0x000000590a00780c */ /* 0x000fe20002781670 */
[----:B------:R-:W5:Y:S01]  /*5b20*/  LDL R125, [R1+0x30c] ;  /* 0x00030c00017d7983 */ /* 0x000f620000100800 */
[----:B------:R-:W-:-:S02]  /*5b30*/  FSEL R202, R67, -INF , !P3 ;  /* 0xff80000043ca7808 */ /* 0x000fc40005800000 */
[----:B------:R-:W-:Y:S01]  /*5b40*/  FMNMX.FTZ R7, R201, R6, !PT ;  /* 0x00000006c9077209 */ /* 0x000fe20007810000 */
[----:B------:R-:W5:Y:S01]  /*5b50*/  LDL R67, [R1+0x274] ;  /* 0x0002740001437983 */ /* 0x000f620000100800 */
[----:B------:R-:W-:Y:S02]  /*5b60*/  FMNMX.FTZ R11, R169, R12, !PT ;  /* 0x0000000ca90b7209 */ /* 0x000fe40007810000 */
[----:B------:R-:W-:Y:S01]  /*5b70*/  FSEL R212, R70, -INF , !P4 ;  /* 0xff80000046d47808 */ /* 0x000fe20006000000 */
[----:B------:R-:W5:Y:S01]  /*5b80*/  LDL R127, [R1+0x314] ;  /* 0x00031400017f7983 */ /* 0x000f620000100800 */
[----:B------:R-:W-:Y:S02]  /*5b90*/  FMNMX.FTZ R7, R202, R7, !PT ;  /* 0x00000007ca077209 */ /* 0x000fe40007810000 */
[----:B------:R-:W-:Y:S01]  /*5ba0*/  ISETP.LT.OR P5, PT, R10, 0x5a, P5 ;  /* 0x0000005a0a00780c */ /* 0x000fe20002fa1670 */
[----:B------:R-:W5:Y:S01]  /*5bb0*/  LDL R129, [R1+0x318] ;  /* 0x0003180001817983 */ /* 0x000f620000100800 */
[----:B------:R-:W-:-:S02]  /*5bc0*/  FMNMX.FTZ R11, R172, R11, !PT ;  /* 0x0000000bac0b7209 */ /* 0x000fc40007810000 */
[----:B------:R-:W-:Y:S01]  /*5bd0*/  FMNMX.FTZ R7, R212, R7, !PT ;  /* 0x00000007d4077209 */ /* 0x000fe20007810000 */
[----:B------:R-:W5:Y:S01]  /*5be0*/  LDL R131, [R1+0x31c] ;  /* 0x00031c0001837983 */ /* 0x000f620000100800 */
[----:B------:R-:W-:Y:S02]  /*5bf0*/  FSEL R214, R71, -INF , !P5 ;  /* 0xff80000047d67808 */ /* 0x000fe40006800000 */
[----:B------:R-:W-:Y:S01]  /*5c00*/  FMNMX.FTZ R10, R174, R11, !PT ;  /* 0x0000000bae0a7209 */ /* 0x000fe20007810000 */
[----:B------:R-:W5:Y:S01]  /*5c10*/  LDL R71, [R1+0x27c] ;  /* 0x00027c0001477983 */ /* 0x000f620000100800 */
[----:B------:R-:W-:-:S03]  /*5c20*/  FMNMX.FTZ R11, R214, R7, !PT ;  /* 0x00000007d60b7209 */ /* 0x000fc60007810000 */
[----:B------:R-:W0:Y:S04]  /*5c30*/  SHFL.BFLY PT, R7, R10, 0x2, 0x1f ;  /* 0x0c401f000a077f89 */ /* 0x000e2800000e0000 */
[----:B------:R-:W-:Y:S04]  /*5c40*/  STL.64 [R1+0x430], R10 ;  /* 0x0004300a01007387 */ /* 0x000fe80000100a00 */
[----:B------:R-:W4:Y:S04]  /*5c50*/  LDL R29, [R1+0x434] ;  /* 0x00043400011d7983 */ /* 0x000f280000100800 */
[----:B------:R-:W5:Y:S04]  /*5c60*/  LDL R27, [R1+0x320] ;  /* 0x00032000011b7983 */ /* 0x000f680000100800 */
[----:B------:R-:W5:Y:S04]  /*5c70*/  LDL R133, [R1+0x324] ;  /* 0x0003240001857983 */ /* 0x000f680000100800 */
[----:B------:R-:W5:Y:S01]  /*5c80*/  LDL R118, [R1+0x328] ;  /* 0x0003280001767983 */ /* 0x000f620000100800 */
[----:B0-----:R-:W-:-:S03]  /*5c90*/  FMNMX.FTZ R12, R10, R7, !PT ;  /* 0x000000070a0c7209 */ /* 0x001fc60007810000 */
[----:B------:R-:W5:Y:S04]  /*5ca0*/  LDL R120, [R1+0x32c] ;  /* 0x00032c0001787983 */ /* 0x000f680000100800 */
[----:B------:R-:W0:Y:S04]  /*5cb0*/  SHFL.BFLY PT, R13, R12, 0x1, 0x1f ;  /* 0x0c201f000c0d7f89 */ /* 0x000e2800000e0000 */
[----:B------:R-:W5:Y:S04]  /*5cc0*/  LDL.64 R6, [R1+0xa8] ;  /* 0x0000a80001067983 */ /* 0x000f680000100a00 */
[----:B------:R-:W5:Y:S04]  /*5cd0*/  LDL R122, [R1+0x330] ;  /* 0x00033000017a7983 */ /* 0x000f680000100800 */
[----:B------:R-:W5:Y:S04]  /*5ce0*/  LDL R124, [R1+0x334] ;  /* 0x00033400017c7983 */ /* 0x000f680000100800 */
[----:B------:R-:W5:Y:S04]  /*5cf0*/  LDL R110, [R1+0x338] ;  /* 0x00033800016e7983 */ /* 0x000f680000100800 */
[----:B------:R-:W5:Y:S01]  /*5d00*/  LDL R112, [R1+0x33c] ;  /* 0x00033c0001707983 */ /* 0x000f620000100800 */
[----:B0-----:R-:W-:-:S03]  /*5d10*/  FMNMX.FTZ R12, R12, R13, !PT ;  /* 0x0000000d0c0c7209 */ /* 0x001fc60007810000 */
[----:B------:R-:W5:Y:S04]  /*5d20*/  LDL R114, [R1+0x340] ;  /* 0x0003400001727983 */ /* 0x000f680000100800 */
[----:B------:R0:W-:Y:S04]  /*5d30*/  STL [R1+0x430], R12 ;  /* 0x0004300c01007387 */ /* 0x0001e80000100800 */
[----:B------:R-:W5:Y:S04]  /*5d40*/  LDL R31, [R1+0x430] ;  /* 0x00043000011f7983 */ /* 0x000f680000100800 */
[----:B------:R-:W5:Y:S04]  /*5d50*/  LDL R13, [R1+0x450] ;  /* 0x00045000010d7983 */ /* 0x000f680000100800 */
[----:B0-----:R-:W5:Y:S04]  /*5d60*/  LDL R12, [R1+0x3cc] ;  /* 0x0003cc00010c7983 */ /* 0x001f680000100800 */
        /* <DEDUP_REMOVED lines=46> */
[----:B--2---:R0:W-:Y:S04]  /*6050*/  STL [R1+0x224], R226 ;  /* 0x000224e201007387 */ /* 0x0041e80000100800 */
[----:B---3--:R1:W-:Y:S04]  /*6060*/  STL [R1+0x228], R228 ;  /* 0x000228e401007387 */ /* 0x0083e80000100800 */
[----:B------:R-:W2:Y:S04]  /*6070*/  LDL R230, [R1+0x40c] ;  /* 0x00040c0001e67983 */ /* 0x000ea80000100800 */
[----:B0-----:R-:W3:Y:S04]  /*6080*/  LDL R226, [R1+0x410] ;  /* 0x0004100001e27983 */ /* 0x001ee80000100800 */
[----:B------:R-:W3:Y:S04]  /*6090*/  LDL R227, [R1+0x414] ;  /* 0x0004140001e37983 */ /* 0x000ee80000100800 */
[----:B-1----:R-:W3:Y:S04]  /*60a0*/  LDL R228, [R1+0x418] ;  /* 0x0004180001e47983 */ /* 0x002ee80000100800 */
[----:B------:R-:W3:Y:S04]  /*60b0*/  LDL R229, [R1+0x41c] ;  /* 0x00041c0001e57983 */ /* 0x000ee80000100800 */
[----:B----4-:R-:W0:Y:S02]  /*60c0*/  SHFL.BFLY PT, R10, R29, 0x2, 0x1f ;  /* 0x0c401f001d0a7f89 */ /* 0x010e2400000e0000 */
[----:B0-----:R-:W-:-:S05]  /*60d0*/  FMNMX.FTZ R11, R10, R29, !PT ;  /* 0x0000001d0a0b7209 */ /* 0x001fca0007810000 */
[----:B------:R-:W0:Y:S04]  /*60e0*/  SHFL.BFLY PT, R10, R11, 0x1, 0x1f ;  /* 0x0c201f000b0a7f89 */ /* 0x000e2800000e0000 */
[----:B------:R1:W-:Y:S01]  /*60f0*/  STL [R1+0x2f0], R19 ;  /* 0x0002f01301007387 */ /* 0x0003e20000100800 */
[----:B-----5:R-:W-:-:S03]  /*6100*/  IMAD R6, R15, 0xc00, R6 ;  /* 0x00000c000f067824 */ /* 0x020fc600078e0206 */
[----:B------:R4:W-:Y:S01]  /*6110*/  STL [R1+0x36c], R20 ;  /* 0x00036c1401007387 */ /* 0x0009e20000100800 */
[----:B0-----:R-:W-:Y:S02]  /*6120*/  FMNMX.FTZ R10, R11, R10, !PT ;  /* 0x0000000a0b0a7209 */ /* 0x001fe40007810000 */
[----:B------:R-:W-:Y:S01]  /*6130*/  FSETP.NEU.FTZ.AND P0, PT, R31, -INF , PT ;  /* 0xff8000001f00780b */ /* 0x000fe20003f1d000 */
[----:B-1----:R-:W-:Y:S02]  /*6140*/  FMUL.FTZ R19, R13, R31 ;  /* 0x0000001f0d137220 */ /* 0x002fe40000410000 */
[----:B------:R-:W-:-:S03]  /*6150*/  FMUL.FTZ R15, R10, R13 ;  /* 0x0000000d0a0f7220 */ /* 0x000fc60000410000 */
[----:B------:R-:W-:Y:S02]  /*6160*/  FSEL R19, R19, RZ, P0 ;  /* 0x000000ff13137208 */ /* 0x000fe40000000000 */
[----:B------:R-:W-:-:S04]  /*6170*/  FSETP.NEU.FTZ.AND P0, PT, R10, -INF , PT ;  /* 0xff8000000a00780b */ /* 0x000fc80003f1d000 */
[----:B----4-:R-:W-:Y:S01]  /*6180*/  FSEL R20, R15, RZ, P0 ;  /* 0x000000ff0f147208 */ /* 0x010fe20000000000 */
[----:B------:R0:W-:Y:S01]  /*6190*/  STL [R1+0x310], R25 ;  /* 0x0003101901007387 */ /* 0x0001e20000100800 */
[-CC-:B------:R-:W-:Y:S01]  /*61a0*/  FFMA.FTZ R175, R152, R13.reuse, -R19.reuse ;  /* 0x0000000d98af7223 */ /* 0x180fe20000010813 */
[-C--:B------:R-:W-:Y:S02]  /*61b0*/  FFMA.FTZ R11, R148, R13.reuse, -R19 ;  /* 0x0000000d940b7223 */ /* 0x080fe40000010813 */
[----:B------:R1:W-:Y:S01]  /*61c0*/  STL [R1+0x2e0], R176 ;  /* 0x0002e0b001007387 */ /* 0x0003e20000100800 */
[-CC-:B------:R-:W-:Y:S01]  /*61d0*/  FFMA.FTZ R177, R177, R13.reuse, -R20.reuse ;  /* 0x0000000db1b17223 */ /* 0x180fe20000010814 */
[-CC-:B------:R-:W-:Y:S02]  /*61e0*/  FFMA.FTZ R15, R49, R13.reuse, -R20.reuse ;  /* 0x0000000d310f7223 */ /* 0x180fe40000010814 */
[----:B------:R4:W-:Y:S01]  /*61f0*/  STL [R1+0x300], R21 ;  /* 0x0003001501007387 */ /* 0x0009e20000100800 */
[----:B0-----:R-:W-:-:S03]  /*6200*/  FFMA.FTZ R25, R53, R13, -R20 ;  /* 0x0000000d35197223 */ /* 0x001fc60000010814 */
[----:B------:R0:W-:Y:S01]  /*6210*/  STL [R1+0x39c], R14 ;  /* 0x00039c0e01007387 */ /* 0x0001e20000100800 */
[-CC-:B-1----:R-:W-:Y:S01]  /*6220*/  FFMA.FTZ R176, R61, R13.reuse, -R19.reuse ;  /* 0x0000000d3db07223 */ /* 0x182fe20000010813 */
[-C--:B----4-:R-:W-:Y:S01]  /*6230*/  FFMA.FTZ R21, R154, R13.reuse, -R19 ;  /* 0x0000000d9a157223 */ /* 0x090fe20000010813 */
[----:B0-----:R0:W-:Y:S01]  /*6240*/  MUFU.EX2 R14, R25 ;  /* 0x00000019000e7308 */ /* 0x0011e20000000800 */
[----:B------:R1:W-:Y:S01]  /*6250*/  STL [R1+0x3cc], R12 ;  /* 0x0003cc0c01007387 */ /* 0x0003e20000100800 */
[----:B0-----:R-:W-:-:S06]  /*6260*/  FFMA.FTZ R25, R45, R13, -R20 ;  /* 0x0000000d2d197223 */ /* 0x001fcc0000010814 */
[----:B------:R-:W-:Y:S08]  /*6270*/  MUFU.EX2 R176, R176 ;  /* 0x000000b000b07308 */ /* 0x000ff00000000800 */
[----:B------:R-:W0:Y:S08]  /*6280*/  MUFU.EX2 R21, R21 ;  /* 0x0000001500157308 */ /* 0x000e300000000800 */
[----:B------:R-:W-:Y:S08]  /*6290*/  MUFU.EX2 R175, R175 ;  /* 0x000000af00af7308 */ /* 0x000ff00000000800 */
[----:B------:R-:W4:Y:S08]  /*62a0*/  MUFU.EX2 R11, R11 ;  /* 0x0000000b000b7308 */ /* 0x000f300000000800 */
[----:B------:R-:W5:Y:S08]  /*62b0*/  MUFU.EX2 R177, R177 ;  /* 0x000000b100b17308 */ /* 0x000f700000000800 */
[----:B------:R-:W-:Y:S08]  /*62c0*/  MUFU.EX2 R15, R15 ;  /* 0x0000000f000f7308 */ /* 0x000ff00000000800 */
[----:B-1----:R-:W1:Y:S01]  /*62d0*/  MUFU.EX2 R12, R25 ;  /* 0x00000019000c7308 */ /* 0x002e620000000800 */
[----:B------:R5:W-:Y:S01]  /*62e0*/  STL [R1+0x23c], R39 ;  /* 0x00023c2701007387 */ /* 0x000be20000100800 */
[----:B------:R-:W-:-:S02]  /*62f0*/  R2UR UR6, R6 ;  /* 0x00000000060672ca */ /* 0x000fc400000e0000 */
[----:B------:R-:W-:Y:S01]  /*6300*/  R2UR UR7, R7 ;  /* 0x00000000070772ca */ /* 0x000fe200000e0000 */
[----:B------:R1:W-:Y:S01]  /*6310*/  STL [R1+0x3d8], R38 ;  /* 0x0003d82601007387 */ /* 0x0003e20000100800 */
[----:B0-----:R-:W-:Y:S02]  /*6320*/  F2FP.BF16.F32.PACK_AB R152, R21, R176 ;  /* 0x000000b01598723e */ /* 0x001fe400000010ff */
[----:B----4-:R-:W-:Y:S01]  /*6330*/  F2FP.BF16.F32.PACK_AB R154, R11, R175 ;  /* 0x000000af0b9a723e */ /* 0x010fe200000010ff */
[----:B-----5:R-:W-:Y:S01]  /*6340*/  IMAD.MOV.U32 R39, RZ, RZ, R7 ;  /* 0x000000ffff277224 */ /* 0x020fe200078e0007 */
        /* <DEDUP_REMOVED lines=115> */
[----:B0-----:R-:W-:-:S06]  /*6a80*/  WARPGROUP.ARRIVE ;  /* 0x00000000000079c5 */ /* 0x001fcc0000000000 */
[----:B------:R-:W-:Y:S01]  /*6a90*/  HGMMA.64x256x16.F32.BF16 R24, R152, gdesc[UR4].tnspB, RZ, !UPT, gsb0 ;  /* 0x43e0000498187df0 */ /* 0x000fe2000c0018ff */
[----:B------:R0:W-:Y:S01]  /*6aa0*/  STL [R1+0x404], R218 ;  /* 0x000404da01007387 */ /* 0x0001e20000100800 */
[-CC-:B------:R-:W-:Y:S01]  /*6ab0*/  FFMA.FTZ R215, R8, R13.reuse, -R19.reuse ;  /* 0x0000000d08d77223 */ /* 0x180fe20000010813 */
[-CC-:B------:R-:W-:Y:S02]  /*6ac0*/  FFMA.FTZ R171, R171, R13.reuse, -R19.reuse ;  /* 0x0000000dabab7223 */ /* 0x180fe40000010813 */
[----:B------:R4:W-:Y:S01]  /*6ad0*/  STL [R1+0x408], R217 ;  /* 0x000408d901007387 */ /* 0x0009e20000100800 */
[----:B------:R-:W-:-:S03]  /*6ae0*/  FFMA.FTZ R173, R173, R13, -R19 ;  /* 0x0000000dadad7223 */ /* 0x000fc60000010813 */
[----:B------:R5:W-:Y:S01]  /*6af0*/  STL [R1+0x400], R216 ;  /* 0x000400d801007387 */ /* 0x000be20000100800 */
[-CC-:B0-----:R-:W-:Y:S01]  /*6b00*/  FFMA.FTZ R218, R191, R13.reuse, -R20.reuse ;  /* 0x0000000dbfda7223 */ /* 0x181fe20000010814 */
[-CC-:B------:R-:W-:Y:S01]  /*6b10*/  FFMA.FTZ R191, R213, R13.reuse, -R20.reuse ;  /* 0x0000000dd5bf7223 */ /* 0x180fe20000010814 */
[-CC-:B----4-:R-:W-:Y:S01]  /*6b20*/  FFMA.FTZ R217, R188, R13.reuse, -R20.reuse ;  /* 0x0000000dbcd97223 */ /* 0x190fe20000010814 */
[-CC-:B------:R-:W-:Y:S01]  /*6b30*/  FFMA.FTZ R188, R203, R13.reuse, -R20.reuse ;  /* 0x0000000dcbbc7223 */ /* 0x180fe20000010814 */
[-CC-:B-----5:R-:W-:Y:S01]  /*6b40*/  FFMA.FTZ R216, R9, R13.reuse, -R19.reuse ;  /* 0x0000000d09d87223 */ /* 0x1a0fe20000010813 */
[----:B------:R-:W-:Y:S08]  /*6b50*/  MUFU.EX2 R215, R215 ;  /* 0x000000d700d77308 */ /* 0x000ff00000000800 */
[----:B------:R-:W0:Y:S08]  /*6b60*/  MUFU.EX2 R216, R216 ;  /* 0x000000d800d87308 */ /* 0x000e300000000800 */
[----:B------:R-:W-:Y:S08]  /*6b70*/  MUFU.EX2 R171, R171 ;  /* 0x000000ab00ab7308 */ /* 0x000ff00000000800 */
[----:B------:R-:W4:Y:S08]  /*6b80*/  MUFU.EX2 R173, R173 ;  /* 0x000000ad00ad7308 */ /* 0x000f300000000800 */
[----:B------:R-:W-:Y:S08]  /*6b90*/  MUFU.EX2 R217, R217 ;  /* 0x000000d900d97308 */ /* 0x000ff00000000800 */
[----:B------:R-:W5:Y:S08]  /*6ba0*/  MUFU.EX2 R218, R218 ;  /* 0x000000da00da7308 */ /* 0x000f700000000800 */
[----:B------:R-:W-:Y:S08]  /*6bb0*/  MUFU.EX2 R188, R188 ;  /* 0x000000bc00bc7308 */ /* 0x000ff00000000800 */
[----:B------:R-:W1:Y:S01]  /*6bc0*/  MUFU.EX2 R191, R191 ;  /* 0x000000bf00bf7308 */ /* 0x000e620000000800 */
[----:B--2---:R-:W-:Y:S04]  /*6bd0*/  STL [R1+0x40c], R230 ;  /* 0x00040ce601007387 */ /* 0x004fe80000100800 */
[----:B---3--:R-:W-:Y:S04]  /*6be0*/  STL [R1+0x410], R226 ;  /* 0x000410e201007387 */ /* 0x008fe80000100800 */
[----:B------:R-:W-:Y:S04]  /*6bf0*/  STL [R1+0x414], R227 ;  /* 0x000414e301007387 */ /* 0x000fe80000100800 */
[----:B------:R-:W-:Y:S04]  /*6c00*/  STL [R1+0x418], R228 ;  /* 0x000418e401007387 */ /* 0x000fe80000100800 */
        /* <DEDUP_REMOVED lines=10> */
[----:B------:R-:W2:Y:S01]  /*6cb0*/  MUFU.EX2 R163, R163 ;  /* 0x000000a300a37308 */ /* 0x000ea20000000800 */
[----:B------:R-:W-:-:S02]  /*6cc0*/  WARPGROUP.DEPBAR.LE gsb0, 0x0 ;  /* 0x00008000000079c5 */ /* 0x000fc40000010000 */
[----:B0-----:R-:W-:Y:S02]  /*6cd0*/  F2FP.BF16.F32.PACK_AB R152, R216, R215 ;  /* 0x000000d7d898723e */ /* 0x001fe400000010ff */
[----:B----4-:R-:W-:Y:S02]  /*6ce0*/  F2FP.BF16.F32.PACK_AB R154, R173, R171 ;  /* 0x000000abad9a723e */ /* 0x010fe400000010ff */
[----:B-----5:R-:W-:Y:S02]  /*6cf0*/  F2FP.BF16.F32.PACK_AB R153, R218, R217 ;  /* 0x000000d9da99723e */ /* 0x020fe400000010ff */
        /* <DEDUP_REMOVED lines=33> */
[----:B0-----:R-:W-:-:S06]  /*6f10*/  WARPGROUP.ARRIVE ;  /* 0x00000000000079c5 */ /* 0x001fcc0000000000 */
[----:B------:R-:W-:Y:S01]  /*6f20*/  HGMMA.64x256x16.F32.BF16 R24, R152, gdesc[UR8].tnspB, R24, gsb0 ;  /* 0x43e0000898187df0 */ /* 0x000fe20008001818 */
[----:B------:R-:W-:Y:S08]  /*6f30*/  MUFU.EX2 R167, R167 ;  /* 0x000000a700a77308 */ /* 0x000ff00000000800 */
[----:B------:R-:W0:Y:S08]  /*6f40*/  MUFU.EX2 R170, R170 ;  /* 0x000000aa00aa7308 */ /* 0x000e300000000800 */
[----:B------:R-:W-:Y:S08]  /*6f50*/  MUFU.EX2 R181, R181 ;  /* 0x000000b500b57308 */ /* 0x000ff00000000800 */
[----:B------:R-:W1:Y:S08]  /*6f60*/  MUFU.EX2 R184, R184 ;  /* 0x000000b800b87308 */ /* 0x000e700000000800 */
[----:B------:R-:W-:Y:S08]  /*6f70*/  MUFU.EX2 R189, R189 ;  /* 0x000000bd00bd7308 */ /* 0x000ff00000000800 */
[----:B------:R-:W3:Y:S01]  /*6f80*/  MUFU.EX2 R194, R194 ;  /* 0x000000c200c27308 */ /* 0x000ee20000000800 */
        /* <DEDUP_REMOVED lines=13> */
[----:B------:R-:W4:Y:S08]  /*7060*/  MUFU.EX2 R159, R159 ;  /* 0x0000009f009f7308 */ /* 0x000f300000000800 */
[----:B------:R-:W-:Y:S08]  /*7070*/  MUFU.EX2 R161, R161 ;  /* 0x000000a100a17308 */ /* 0x000ff00000000800 */
[----:B------:R-:W5:Y:S08]  /*7080*/  MUFU.EX2 R164, R164 ;  /* 0x000000a400a47308 */ /* 0x000f700000000800 */
[----:B------:R-:W-:Y:S08]  /*7090*/  MUFU.EX2 R178, R178 ;  /* 0x000000b200b27308 */ /* 0x000ff00000000800 */
[----:B------:R-:W5:Y:S08]  /*70a0*/  MUFU.EX2 R180, R180 ;  /* 0x000000b400b47308 */ /* 0x000f700000000800 */
[----:B------:R-:W-:Y:S01]  /*70b0*/  MUFU.EX2 R182, R182 ;  /* 0x000000b600b67308 */ /* 0x000fe20000000800 */
[----:B------:R-:W-:-:S02]  /*70c0*/  WARPGROUP.DEPBAR.LE gsb0, 0x0 ;  /* 0x00008000000079c5 */ /* 0x000fc40000010000 */
[----:B--2---:R-:W-:Y:S02]  /*70d0*/  F2FP.BF16.F32.PACK_AB R152, R163, R160 ;  /* 0x000000a0a398723e */ /* 0x004fe400000010ff */
[----:B0-----:R-:W-:Y:S02]  /*70e0*/  F2FP.BF16.F32.PACK_AB R154, R170, R167 ;  /* 0x000000a7aa9a723e */ /* 0x001fe400000010ff */
[----:B-1----:R-:W-:Y:S02]  /*70f0*/  F2FP.BF16.F32.PACK_AB R153, R184, R181 ;  /* 0x000000b5b899723e */ /* 0x002fe400000010ff */
[----:B---3--:R-:W-:Y:S01]  /*7100*/  F2FP.BF16.F32.PACK_AB R155, R194, R189 ;  /* 0x000000bdc29b723e */ /* 0x008fe200000010ff */
        /* <DEDUP_REMOVED lines=34> */
[----:B------:R-:W0:Y:S01]  /*7330*/  MUFU.EX2 R185, R185 ;  /* 0x000000b900b97308 */ /* 0x000e220000000800 */
[----:B------:R-:W-:Y:S02]  /*7340*/  VIADD R8, R6, 0x180 ;  /* 0x0000018006087836 */ /* 0x000fe40000000000 */
[----:B------:R-:W-:-:S03]  /*7350*/  IMAD.MOV.U32 R9, RZ, RZ, R7 ;  /* 0x000000ffff097224 */ /* 0x000fc600078e0007 */
[----:B------:R-:W-:Y:S02]  /*7360*/  R2UR UR6, R8 ;  /* 0x00000000080672ca */ /* 0x000fe400000e0000 */
[----:B------:R-:W-:Y:S01]  /*7370*/  R2UR UR7, R9 ;  /* 0x00000000090772ca */ /* 0x000fe200000e0000 */
        /* <DEDUP_REMOVED lines=9> */
[-C--:B------:R-:W-:Y:S01]  /*7410*/  FFMA.FTZ R19, R183, R13.reuse, -R20 ;  /* 0x0000000db7137223 */ /* 0x080fe20000010814 */
[----:B------:R-:W-:Y:S01]  /*7420*/  FADD.FTZ R14, R177, R14 ;  /* 0x0000000eb10e7221 */ /* 0x000fe20000010000 */
[-CC-:B------:R-:W-:Y:S01]  /*7430*/  FFMA.FTZ R187, R187, R13.reuse, -R20.reuse ;  /* 0x0000000dbbbb7223 */ /* 0x180fe20000010814 */
[-CC-:B------:R-:W-:Y:S01]  /*7440*/  FFMA.FTZ R190, R190, R13.reuse, -R20.reuse ;  /* 0x0000000dbebe7223 */ /* 0x180fe20000010814 */
[-CC-:B------:R-:W-:Y:S01]  /*7450*/  FFMA.FTZ R201, R201, R13.reuse, -R20.reuse ;  /* 0x0000000dc9c97223 */ /* 0x180fe20000010814 */
[-CC-:B------:R-:W-:Y:S01]  /*7460*/  FFMA.FTZ R202, R202, R13.reuse, -R20.reuse ;  /* 0x0000000dcaca7223 */ /* 0x180fe20000010814 */
[-CC-:B------:R-:W-:Y:S01]  /*7470*/  FFMA.FTZ R212, R212, R13.reuse, -R20.reuse ;  /* 0x0000000dd4d47223 */ /* 0x180fe20000010814 */
[----:B------:R-:W-:Y:S01]  /*7480*/  FFMA.FTZ R20, R214, R13, -R20 ;  /* 0x0000000dd6147223 */ /* 0x000fe20000010814 */
[----:B------:R-:W-:Y:S01]  /*7490*/  FADD.FTZ R15, R15, R14 ;  /* 0x0000000e0f0f7221 */ /* 0x000fe20000010000 */
[----:B------:R-:W-:Y:S08]  /*74a0*/  MUFU.EX2 R156, R156 ;  /* 0x0000009c009c7308 */ /* 0x000ff00000000800 */
[----:B------:R-:W1:Y:S08]  /*74b0*/  MUFU.EX2 R158, R158 ;  /* 0x0000009e009e7308 */ /* 0x000e700000000800 */
[----:B------:R-:W-:Y:S08]  /*74c0*/  MUFU.EX2 R162, R162 ;  /* 0x000000a200a27308 */ /* 0x000ff00000000800 */
[----:B------:R-:W2:Y:S08]  /*74d0*/  MUFU.EX2 R166, R166 ;  /* 0x000000a600a67308 */ /* 0x000eb00000000800 */
[----:B------:R3:W-:Y:S08]  /*74e0*/  MUFU.EX2 R168, R8 ;  /* 0x0000000800a87308 */ /* 0x0007f00000000800 */
[----:B------:R-:W2:Y:S08]  /*74f0*/  MUFU.EX2 R19, R19 ;  /* 0x0000001300137308 */ /* 0x000eb00000000800 */
[----:B------:R-:W-:Y:S08]  /*7500*/  MUFU.EX2 R13, R187 ;  /* 0x000000bb000d7308 */ /* 0x000ff00000000800 */
[----:B------:R-:W2:Y:S01]  /*7510*/  MUFU.EX2 R14, R190 ;  /* 0x000000be000e7308 */ /* 0x000ea20000000800 */
[----:B---3--:R-:W-:-:S02]  /*7520*/  VIADD R8, R6, 0x200 ;  /* 0x0000020006087836 */ /* 0x008fc40000000000 */
[----:B------:R-:W-:Y:S01]  /*7530*/  IMAD.MOV.U32 R9, RZ, RZ, R7 ;  /* 0x000000ffff097224 */ /* 0x000fe200078e0007 */
[----:B------:R-:W-:Y:S02]  /*7540*/  WARPGROUP.DEPBAR.LE gsb0, 0x0 ;  /* 0x00008000000079c5 */ /* 0x000fe40000010000 */
[----:B----4-:R-:W-:Y:S02]  /*7550*/  F2FP.BF16.F32.PACK_AB R152, R159, R157 ;  /* 0x0000009d9f98723e */ /* 0x010fe400000010ff */
[----:B-----5:R-:W-:Y:S02]  /*7560*/  F2FP.BF16.F32.PACK_AB R154, R164, R161 ;  /* 0x000000a1a49a723e */ /* 0x020fe400000010ff */
[----:B------:R-:W-:Y:S02]  /*7570*/  F2FP.BF16.F32.PACK_AB R153, R180, R178 ;  /* 0x000000b2b499723e */ /* 0x000fe400000010ff */
[----:B0-----:R-:W-:Y:S01]  /*7580*/  F2FP.BF16.F32.PACK_AB R155, R185, R182 ;  /* 0x000000b6b99b723e */ /* 0x001fe200000010ff */
        /* <DEDUP_REMOVED lines=34> */
[----:B------:R-:W-:Y:S02]  /*77b0*/  R2UR UR6, R8 ;  /* 0x00000000080672ca */ /* 0x000fe400000e0000 */
[----:B------:R-:W-:Y:S01]  /*77c0*/  R2UR UR7, R9 ;  /* 0x00000000090772ca */ /* 0x000fe200000e0000 */
[----:B------:R-:W-:Y:S01]  /*77d0*/  FADD.FTZ R12, R12, R15 ;  /* 0x0000000f0c0c7221 */ /* 0x000fe20000010000 */
[----:B------:R-:W-:Y:S08]  /*77e0*/  MUFU.EX2 R179, R179 ;  /* 0x000000b300b37308 */ /* 0x000ff00000000800 */
[----:B------:R-:W0:Y:S08]  /*77f0*/  MUFU.EX2 R8, R169 ;  /* 0x000000a900087308 */ /* 0x000e300000000800 */
[----:B------:R-:W-:Y:S08]  /*7800*/  MUFU.EX2 R172, R172 ;  /* 0x000000ac00ac7308 */ /* 0x000ff00000000800 */
[----:B------:R-:W3:Y:S08]  /*7810*/  MUFU.EX2 R9, R174 ;  /* 0x000000ae00097308 */ /* 0x000ef00000000800 */
[----:B------:R-:W-:Y:S08]  /*7820*/  MUFU.EX2 R201, R201 ;  /* 0x000000c900c97308 */ /* 0x000ff00000000800 */
[----:B------:R-:W4:Y:S08]  /*7830*/  MUFU.EX2 R202, R202 ;  /* 0x000000ca00ca7308 */ /* 0x000f300000000800 */
[----:B------:R-:W-:Y:S08]  /*7840*/  MUFU.EX2 R212, R212 ;  /* 0x000000d400d47308 */ /* 0x000ff00000000800 */
[----:B------:R-:W5:Y:S01]  /*7850*/  MUFU.EX2 R15, R20 ;  /* 0x00000014000f7308 */ /* 0x000f620000000800 */
[----:B------:R-:W-:Y:S01]  /*7860*/  VIADD R6, R6, 0x280 ;  /* 0x0000028006067836 */ /* 0x000fe20000000000 */
[----:B------:R-:W-:-:S02]  /*7870*/  WARPGROUP.DEPBAR.LE gsb0, 0x0 ;  /* 0x00008000000079c5 */ /* 0x000fc40000010000 */
[----:B-1----:R-:W-:Y:S02]  /*7880*/  F2FP.BF16.F32.PACK_AB R152, R158, R156 ;  /* 0x0000009c9e98723e */ /* 0x002fe400000010ff */
[----:B--2---:R-:W-:Y:S02]  /*7890*/  F2FP.BF16.F32.PACK_AB R154, R166, R162 ;  /* 0x000000a2a69a723e */ /* 0x004fe400000010ff */
[----:B------:R-:W-:Y:S02]  /*78a0*/  F2FP.BF16.F32.PACK_AB R153, R19, R168 ;  /* 0x000000a81399723e */ /* 0x000fe400000010ff */
        /* <DEDUP_REMOVED lines=36> */
[----:B------:R-:W-:Y:S01]  /*7af0*/  R2UR UR7, R7 ;  /* 0x00000000070772ca */ /* 0x000fe200000e0000 */
[----:B------:R-:W1:Y:S01]  /*7b00*/  S2R R203, SR_TID.X ;  /* 0x0000000000cb7919 */ /* 0x000e620000002100 */
[----:B------:R-:W-:-:S04]  /*7b10*/  FADD.FTZ R176, R176, R21 ;  /* 0x00000015b0b07221 */ /* 0x000fc80000010000 */
[----:B------:R-:W-:-:S04]  /*7b20*/  FADD.FTZ R176, R175, R176 ;  /* 0x000000b0afb07221 */ /* 0x000fc80000010000 */
[----:B------:R-:W-:Y:S01]  /*7b30*/  FADD.FTZ R176, R11, R176 ;  /* 0x000000b00bb07221 */ /* 0x000fe20000010000 */
[----:B------:R-:W-:Y:S01]  /*7b40*/  FADD.FTZ R21, R217, R12 ;  /* 0x0000000cd9157221 */ /* 0x000fe20000010000 */
[----:B-1----:R-:W-:Y:S02]  /*7b50*/  LOP3.LUT P6, RZ, R203, 0x7f, RZ, 0xc0, !PT ;  /* 0x0000007fcbff7812 */ /* 0x002fe400078cc0ff */
[----:B------:R-:W-:-:S11]  /*7b60*/  FADD.FTZ R215, R215, R176 ;  /* 0x000000b0d7d77221 */ /* 0x000fd60000010000 */
[----:B------:R-:W2:Y:S04]  /*7b70*/  @!P6 LDL.64 R6, [R1+0x68] ;  /* 0x000068000106e983 */ /* 0x000ea80000100a00 */
[----:B------:R-:W2:Y:S01]  /*7b80*/  @!P6 LDL R11, [R1+0x210] ;  /* 0x00021000010be983 */ /* 0x000ea20000100800 */
[----:B------:R-:W-:Y:S01]  /*7b90*/  FADD.FTZ R21, R218, R21 ;  /* 0x00000015da157221 */ /* 0x000fe20000010000 */
[----:B------:R-:W-:Y:S02]  /*7ba0*/  WARPGROUP.DEPBAR.LE gsb0, 0x0 ;  /* 0x00008000000079c5 */ /* 0x000fe40000010000 */
[----:B0-----:R-:W-:Y:S02]  /*7bb0*/  F2FP.BF16.F32.PACK_AB R152, R8, R179 ;  /* 0x000000b30898723e */ /* 0x001fe400000010ff */
[----:B---3--:R-:W-:-:S02]  /*7bc0*/  F2FP.BF16.F32.PACK_AB R154, R9, R172 ;  /* 0x000000ac099a723e */ /* 0x008fc400000010ff */
[----:B----4-:R-:W-:Y:S02]  /*7bd0*/  F2FP.BF16.F32.PACK_AB R153, R202, R201 ;  /* 0x000000c9ca99723e */ /* 0x010fe400000010ff */
[----:B-----5:R-:W-:Y:S01]  /*7be0*/  F2FP.BF16.F32.PACK_AB R155, R15, R212 ;  /* 0x000000d40f9b723e */ /* 0x020fe200000010ff */
        /* <DEDUP_REMOVED lines=75> */
[----:B------:R-:W-:Y:S04]  /*80a0*/  STL.128 [R1+0x3e0], R136 ;  /* 0x0003e08801007387 */ /* 0x000fe80000100c00 */
[----:B------:R-:W-:Y:S04]  /*80b0*/  STL.128 [R1+0x3f0], R140 ;  /* 0x0003f08c01007387 */ /* 0x000fe80000100c00 */
[----:B------:R-:W-:Y:S04]  /*80c0*/  STL.128 [R1+0x400], R144 ;  /* 0x0004009001007387 */ /* 0x000fe80000100c00 */
[----:B------:R1:W-:Y:S04]  /*80d0*/  STL.128 [R1+0x410], R148 ;  /* 0x0004109401007387 */ /* 0x0003e80000100c00 */
[----:B------:R-:W3:Y:S04]  /*80e0*/  LDL R169, [R1+0x220] ;  /* 0x0002200001a97983 */ /* 0x000ee80000100800 */
[----:B------:R-:W4:Y:S04]  /*80f0*/  LDL R155, [R1+0x224] ;  /* 0x00022400019b7983 */ /* 0x000f280000100800 */
        /* <DEDUP_REMOVED lines=60> */
[----:B-1----:R-:W5:Y:S04]  /*84c0*/  LDL R150, [R1+0x318] ;  /* 0x0003180001967983 */ /* 0x002f680000100800 */
        /* <DEDUP_REMOVED lines=64> */
[----:B------:R-:W5:Y:S01]  /*88d0*/  LDL R20, [R1+0x41c] ;  /* 0x00041c0001147983 */ /* 0x000f620000100800 */
        /* <DEDUP_REMOVED lines=20> */
[----:B--2---:R-:W-:Y:S02]  /*8a20*/  @!P6 MOV R6, R6 ;  /* 0x000000060006e202 */ /* 0x004fe40000000f00 */
[----:B------:R-:W-:Y:S01]  /*8a30*/  FADD.FTZ R179, R8, R179 ;  /* 0x000000b308b37221 */ /* 0x000fe20000010000 */
[----:B------:R-:W-:-:S03]  /*8a40*/  FADD.FTZ R212, R212, R201 ;  /* 0x000000c9d4d47221 */ /* 0x000fc60000010000 */
[----:B------:R-:W-:Y:S01]  /*8a50*/  FADD.FTZ R8, R172, R179 ;  /* 0x000000b3ac087221 */ /* 0x000fe20000010000 */
[----:B------:R-:W-:Y:S01]  /*8a60*/  @!P6 IMAD R11, R11, 0x8, R6 ;  /* 0x000000080b0be824 */ /* 0x000fe200078e0206 */
        /* <DEDUP_REMOVED lines=12> */
[----:B---3--:R2:W-:Y:S04]  /*8b30*/  STL [R1+0x220], R169 ;  /* 0x000220a901007387 */ /* 0x0085e80000100800 */
        /* <DEDUP_REMOVED lines=128> */
[----:B0-----:R-:W3:Y:S01]  /*9340*/  LDL R0, [R1+0x70] ;  /* 0x0000700001007983 */ /* 0x001ee20000100800 */
[----:B------:R-:W-:Y:S01]  /*9350*/  ISETP.GE.AND P0, PT, R5, 0x1, PT ;  /* 0x000000010500780c */ /* 0x000fe20003f06270 */
[----:B------:R-:W-:Y:S01]  /*9360*/  IMAD.U32 R7, RZ, RZ, UR38 ;  /* 0x00000026ff077e24 */ /* 0x000fe2000f8e00ff */
[----:B------:R-:W-:-:S06]  /*9370*/  UIADD3 UR45, UR45, -0x2, URZ ;  /* 0xfffffffe2d2d7890 */ /* 0x000fcc000fffe03f */
[----:B-1----:R-:W-:Y:S02]  /*9380*/  IMAD.U32 R10, RZ, RZ, UR45 ;  /* 0x0000002dff0a7e24 */ /* 0x002fe4000f8e00ff */
[----:B---3--:R-:W-:-:S05]  /*9390*/  IMAD.SHL.U32 R0, R0, 0x80, RZ ;  /* 0x0000008000007824 */ /* 0x008fca00078e00ff */
[----:B------:R-:W-:-:S05]  /*93a0*/  IADD3 R7, R0, UR42, -R7 ;  /* 0x0000002a00077c10 */ /* 0x000fca000fffe807 */
[----:B------:R-:W-:Y:S01]  /*93b0*/  IMAD.IADD R4, R7, 0x1, R4 ;  /* 0x0000000107047824 */ /* 0x000fe200078e0204 */
[----:B--2---:R-:W-:Y:S06]  /*93c0*/  @!P0 BRA `(.L_x_2495) ;  /* 0x0000000000408947 */ /* 0x004fec0003800000 */
        /* <DEDUP_REMOVED lines=10> */
.L_x_2497:
[----:B------:R-:W-:-:S13]  /*9470*/  ISETP.NE.AND P0, PT, R5, 0x1, PT ;  /* 0x000000010500780c */ /* 0x000fda0003f05270 */
[----:B------:R-:W-:-:S05]  /*9480*/  @P0 IMAD.HI.U32 R2, R6, R2, RZ ;  /* 0x0000000206020227 */ /* 0x000fca00078e00ff */
[----:B------:R-:W-:-:S07]  /*9490*/  @P0 SHF.R.U32.HI R6, RZ, R3, R2 ;  /* 0x00000003ff060219 */ /* 0x000fce0000011602 */
.L_x_2498:
[----:B------:R-:W-:Y:S05]  /*94a0*/  BSYNC B0 ;  /* 0x0000000000007941 */ /* 0x000fea0003800000 */
.L_x_2496:
[----:B------:R-:W-:-:S05]  /*94b0*/  IMAD R5, R6, R5, R5 ;  /* 0x0000000506057224 */ /* 0x000fca00078e0205 */
[----:B------:R-:W-:-:S07]  /*94c0*/  VIMNMX R4, R4, R5, PT ;  /* 0x0000000504047248 */ /* 0x000fce0003fe0100 */
.L_x_2495:
        /* <DEDUP_REMOVED lines=8> */
.L_x_2503:
[----:B------:R-:W-:Y:S01]  /*9550*/  BSSY B0, `(.L_x_2502) ;  /* 0x0000004000007945 */ /* 0x000fe20003800000 */
[----:B------:R-:W-:Y:S01]  /*9560*/  VIADD R0, R16, 0x170 ;  /* 0x0000017010007836 */ /* 0x000fe20000000000 */
[----:B------:R-:W-:-:S07]  /*9570*/  MOV R202, 0x9590 ;  /* 0x0000959000ca7802 */ /* 0x000fce0000000f00 */
[----:B------:R-:W-:Y:S05]  /*9580*/  CALL.REL.NOINC `($_ZN7cutlass13device_kernelIN5flash11enable_sm90INS1_16FlashAttnFwdSm90INS1_25CollectiveMainloopFwdSm90ILi2EN4cute5tupleIJNS5_1CILi1EEES8_S8_EEENS6_IJNS7_ILi128EEENS7_ILi96EEENS7_ILi64EEEEEELi256ENS_10bfloat16_tEfNS_4arch4Sm90ELb0ELb1ELb0ELb1ELb0ELb0ELb1ELb1ELb0ELb0ELb0ELb0EEENS1_21CollectiveEpilogueFwdINS6_IJSA_NS7_ILi256EEESB_EEES9_SE_SG_Li256ELb1ELb0ELb0ELb0EEENS1_36VarlenDynamicPersistentTileSchedulerILi128ELi96ELi256ELi32ELb0ELb0ELb1ELb1ELb0ELb1EEEEEEEEEvNT_6ParamsE$_ZZN5flash25CollectiveMainloopFwdSm90ILi2EN4cute5tupleIJNS1_1CILi1EEES4_S4_EEENS2_IJNS3_ILi128EEENS3_ILi96EEENS3_ILi64EEEEEELi256EN7cutlass10bfloat16_tEfNSA_4arch4Sm90ELb0ELb1ELb0ELb1ELb0ELb0ELb1ELb1ELb0ELb0ELb0ELb0EE3mmaINS_16FlashAttnFwdSm90ISE_NS_21CollectiveEpilogueFwdINS2_IJS6_NS3_ILi256EEES7_EEES5_SB_SD_Li256ELb1ELb0ELb0ELb0EEENS_36VarlenDynamicPersistentTileSchedulerILi128ELi96ELi256ELi32ELb0ELb0ELb1ELb1ELb0ELb1EEEE13SharedStorageENS1_6TensorINS1_11ArrayEngineIfLm128EEENS1_6LayoutINS2_IJNS2_IJNS3_ILi2EEEST_NS3_ILi32EEEEEES4_S4_EEENS2_IJNS2_IJS4_ST_NS3_ILi4EEEEEENS3_ILi0EEESZ_EEEEEEENS_7SoftmaxILi2ELi0EEEEEbRKNSE_6ParamsENSA_25PipelineTmaAsyncNoClusterILi2ENSA_16PipelineTmaAsyncILi2EEEEES1B_RNSA_13PipelineStateILj2EEERT0_RT1_iRiRKNS_16SeqlenInfoQKNewKILb1ELb0EEENS2_IJiiiiEEERT_ENKUliT_T0_T1_E_clIZSF_ISO_S12_S14_EbS17_S1B_S1B_S1E_S1G_S1I_iS1J_S1N_S1O_S1Q_EUlRS1R_iE1_NS3_ILb0EEENS3_ILb1EEEEEDaiS1R_S1S_S1T_) ;  /* 0x000001e4000c7944 */ /* 0x000fea0003c00000 */
[----:B------:R-:W-:Y:S05]  /*9590*/  BSYNC B0 ;  /* 0x0000000000007941 */ /* 0x000fea0003800000 */
.L_x_2502:
[C---:B------:R-:W-:Y:S01]  /*95a0*/  ISETP.GT.AND P0, PT, R10.reuse, R191, PT ;  /* 0x000000bf0a00720c */ /* 0x040fe20003f04270 */
[----:B------:R-:W-:-:S12]  /*95b0*/  VIADD R10, R10, 0xffffffff ;  /* 0xffffffff0a0a7836 */ /* 0x000fd80000000000 */
[----:B------:R-:W-:Y:S05]  /*95c0*/  @P0 BRA `(.L_x_2503) ;  /* 0xfffffffc00e00947 */ /* 0x000fea000383ffff */
[----:B------:R-:W-:Y:S05]  /*95d0*/  BSYNC B1 ;  /* 0x0000000000017941 */ /* 0x000fea0003800000 */
.L_x_2501:
[----:B------:R-:W2:Y:S02]  /*95e0*/  LDL R0, [R1+0x70] ;  /* 0x0000700001007983 */ /* 0x000ea40000100800 */
[----:B--2---:R-:W-:-:S07]  /*95f0*/  IMAD.SHL.U32 R0, R0, 0x80, RZ ;  /* 0x0000008000007824 */ /* 0x004fce00078e00ff */
.L_x_2500:
[----:B------:R-:W-:Y:S05]  /*9600*/  BSYNC B2 ;  /* 0x0000000000027941 */ /* 0x000fea0003800000 */
.L_x_2499:
[----:B------:R-:W0:Y:S01]  /*9610*/  LDC R5, c[0x0][0xadc] ;  /* 0x0002b700ff057b82 */ /* 0x000e220000000800 */
[----:B------:R-:W-:-:S06]  /*9620*/  UIADD3 UR4, UR42, 0x80, -UR38 ;  /* 0x000000802a047890 */ /* 0x000fcc000fffe826 */
[----:B------:R-:W-:Y:S01]  /*9630*/  VIADD R0, R0, UR4 ;  /* 0x0000000400007c36 */ /* 0x000fe20008000000 */
[----:B------:R-:W-:-:S03]  /*9640*/  ULDC UR4, c[0x0][0xad4] ;  /* 0x0002b50000047ab9 */ /* 0x000fc60000000800 */
[----:B------:R-:W-:Y:S01]  /*9650*/  VIADD R2, R0, -UR4 ;  /* 0x8000000400027c36 */ /* 0x000fe20008000000 */
[----:B0-----:R-:W-:-:S13]  /*9660*/  ISETP.GE.AND P0, PT, R5, 0x1, PT ;  /* 0x000000010500780c */ /* 0x001fda0003f06270 */
[----:B------:R-:W-:Y:S05]  /*9670*/  @!P0 BRA `(.L_x_2504) ;  /* 0x0000000000448947 */ /* 0x000fea0003800000 */
        /* <DEDUP_REMOVED lines=10> */
.L_x_2506:
[----:B------:R-:W-:-:S13]  /*9720*/  ISETP.NE.AND P0, PT, R5, 0x1, PT ;  /* 0x000000010500780c */ /* 0x000fda0003f05270 */
[----:B------:R-:W0:Y:S02]  /*9730*/  @P0 LDC.64 R6, c[0x0][0xae0] ;  /* 0x0002b800ff060b82 */ /* 0x000e240000000a00 */
[----:B0-----:R-:W-:-:S05]  /*9740*/  @P0 IMAD.HI.U32 R4, R0, R6, RZ ;  /* 0x0000000600040227 */ /* 0x001fca00078e00ff */
[----:B------:R-:W-:-:S07]  /*9750*/  @P0 SHF.R.U32.HI R0, RZ, R7, R4 ;  /* 0x00000007ff000219 */ /* 0x000fce0000011604 */
.L_x_2507:
[----:B------:R-:W-:Y:S05]  /*9760*/  BSYNC B0 ;  /* 0x0000000000007941 */ /* 0x000fea0003800000 */
.L_x_2505:
[----:B------:R-:W-:-:S05]  /*9770*/  IMAD R3, R0, R5, RZ ;  /* 0x0000000500037224 */ /* 0x000fca00078e02ff */
[----:B------:R-:W-:-:S07]  /*9780*/  VIMNMX R2, R2, R3, !PT ;  /* 0x0000000302027248 */ /* 0x000fce0007fe0100 */
.L_x_2504:
[----:B------:R-:W-:-:S04]  /*9790*/  VIADD R2, R2, 0x5f ;  /* 0x0000005f02027836 */ /* 0x000fc80000000000 */
[----:B------:R-:W-:-:S05]  /*97a0*/  IMAD.HI R2, R2, 0x2aaaaaab, RZ ;  /* 0x2aaaaaab02027827 */ /* 0x000fca00078e02ff */
[----:B------:R-:W-:-:S04]  /*97b0*/  SHF.R.U32.HI R3, RZ, 0x1f, R2 ;  /* 0x0000001fff037819 */ /* 0x000fc80000011602 */
[----:B------:R-:W-:-:S04]  /*97c0*/  LEA.HI.SX32 R2, R2, R3, 0x1c ;  /* 0x0000000302027211 */ /* 0x000fc800078fe2ff */
[----:B------:R-:W-:-:S04]  /*97d0*/  VIMNMX R2, R2, UR43, !PT ;  /* 0x0000002b02027c48 */ /* 0x000fc8000ffe0100 */
[----:B------:R-:W-:-:S13]  /*97e0*/  ISETP.GE.AND P0, PT, R10, R2, PT ;  /* 0x000000020a00720c */ /* 0x000fda0003f06270 */
[----:B------:R-:W-:Y:S05]  /*97f0*/  @!P0 BRA `(.L_x_2508) ;  /* 0x0000009400e88947 */ /* 0x000fea0003800000 */
.L_x_2525:
[----:B0-----:R-:W2:Y:S04]  /*9800*/  LD.E R3, desc[UR54][R22.64+0x210] ;  /* 0x0002103616037980 */ /* 0x001ea8000c101900 */
[----:B-1----:R-:W3:Y:S01]  /*9810*/  LD.E R0, desc[UR54][R22.64+0x218] ;  /* 0x0002183616007980 */ /* 0x002ee2000c101900 */
        /* <DEDUP_REMOVED lines=17> */
[----:B-1----:R-:W-:Y:S01]  /*9930*/  @!P1 IMAD.MOV.U32 R3, RZ, RZ, RZ ;  /* 0x000000ffff039224 */ /* 0x002fe200078e00ff */
[----:B--2---:R-:W-:-:S04]  /*9940*/  LOP3.LUT R0, R0, 0x1, RZ, 0xfc, !PT ;  /* 0x0000000100007812 */ /* 0x004fc800078efcff */
[----:B------:R-:W-:-:S13]  /*9950*/  ISETP.NE.AND P2, PT, R0, 0x3, PT ;  /* 0x000000030000780c */ /* 0x000fda0003f45270 */
[----:B0-----:R-:W-:Y:S05]  /*9960*/  @!P2 BRA `(.L_x_2510) ;  /* 0x000000000004a947 */ /* 0x001fea0003800000 */
[----:B------:R-:W-:Y:S01]  /*9970*/  BPT.TRAP 0x1 ;  /* 0x000000040000795c */ /* 0x000fe20000300000 */
.L_x_2510:
[----:B------:R-:W-:Y:S05]  /*9980*/  BSYNC B0 ;  /* 0x0000000000007941 */ /* 0x000fea0003800000 */
.L_x_2509:
[----:B------:R-:W2:Y:S01]  /*9990*/  LD.E.64 R4, desc[UR54][R72.64+0x8] ;  /* 0x0000083648047980 */ /* 0x000ea2000c101b00 */
[----:B-----5:R-:W-:Y:S02]  /*99a0*/  SHF.L.U32 R8, R9, 0x1f, RZ ;  /* 0x0000001f09087819 */ /* 0x020fe400000006ff */
[----:B--2---:R-:W-:-:S05]  /*99b0*/  MOV R4, R4 ;  /* 0x0000000400047202 */ /* 0x004fca0000000f00 */
[----:B------:R-:W-:-:S04]  /*99c0*/  IMAD R3, R3, 0x8, R4 ;  /* 0x0000000803037824 */ /* 0x000fc800078e0204 */
[----:B------:R0:W1:Y:S01]  /*99d0*/  SYNCS.PHASECHK.TRANS64.TRYWAIT P1, [R3+URZ], R8 ;  /* 0x00000008030075a7 */ /* 0x000062000802017f */
[----:B------:R-:W2:Y:S04]  /*99e0*/  LD.E R4, desc[UR54][R72.64+0x1c] ;  /* 0x00001c3648047980 */ /* 0x000ea8000c101900 */
[----:B------:R0:W5:Y:S04]  /*99f0*/  LD.E R0, desc[UR54][R22.64+0x210] ;  /* 0x0002103616007980 */ /* 0x000168000c101900 */
[----:B------:R0:W5:Y:S01]  /*9a00*/  LD.E R6, desc[UR54][R22.64+0x214] ;  /* 0x0002143616067980 */ /* 0x000162000c101900 */
[----:B------:R-:W-:Y:S01]  /*9a10*/  BSSY B0, `(.L_x_2511) ;  /* 0x0000005000007945 */ /* 0x000fe20003800000 */
[----:B--2---:R-:W-:-:S04]  /*9a20*/  LOP3.LUT R4, R4, 0x1, RZ, 0xfc, !PT ;  /* 0x0000000104047812 */ /* 0x004fc800078efcff */
[----:B------:R-:W-:-:S13]  /*9a30*/  ISETP.NE.AND P2, PT, R4, 0x3, PT ;  /* 0x000000030400780c */ /* 0x000fda0003f45270 */
[----:B01----:R-:W-:Y:S05]  /*9a40*/  @!P2 BRA `(.L_x_2512) ;  /* 0x000000000004a947 */ /* 0x003fea0003800000 */
[----:B------:R-:W-:Y:S01]  /*9a50*/  BPT.TRAP 0x1 ;  /* 0x000000040000795c */ /* 0x000fe20000300000 */
.L_x_2512:
[----:B------:R-:W-:Y:S05]  /*9a60*/  BSYNC B0 ;  /* 0x0000000000007941 */ /* 0x000fea0003800000 */
.L_x_2511:
[----:B------:R-:W-:Y:S04]  /*9a70*/  BSSY B0, `(.L_x_2513) ;  /* 0x0000008000007945 */ /* 0x000fe80003800000 */
[----:B------:R-:W-:Y:S05]  /*9a80*/  @P1 BRA `(.L_x_2514) ;  /* 0x0000000000181947 */ /* 0x000fea0003800000 */
[----:B------:R-:W2:Y:S01]  /*9a90*/  LD.E.64 R4, desc[UR54][R72.64+0x8] ;  /* 0x0000083648047980 */ /* 0x000ea2000c101b00 */
[----:B-----5:R-:W-:Y:S02]  /*9aa0*/  SHF.L.U32 R3, R6, 0x1f, RZ ;  /* 0x0000001f06037819 */ /* 0x020fe400000006ff */
[----:B--2---:R-:W-:-:S05]  /*9ab0*/  MOV R5, R4 ;  /* 0x0000000400057202 */ /* 0x004fca0000000f00 */
[----:B------:R-:W-:-:S04]  /*9ac0*/  IMAD R0, R0, 0x8, R5 ;  /* 0x0000000800007824 */ /* 0x000fc800078e0205 */
[----:B------:R-:W0:Y:S02]  /*9ad0*/  SYNCS.PHASECHK.TRANS64.TRYWAIT P1, [R0+URZ], R3 ;  /* 0x00000003000075a7 */ /* 0x000e24000802017f */
[----:B0-----:R-:W-:Y:S05]  /*9ae0*/  @!P1 BRA `(.L_x_2515) ;  /* 0x000001cc00549947 */ /* 0x001fea0003800000 */
.L_x_2514:
[----:B------:R-:W-:Y:S05]  /*9af0*/  BSYNC B0 ;  /* 0x0000000000007941 */ /* 0x000fea0003800000 */
.L_x_2513:
        /* <DEDUP_REMOVED lines=14> */
[----:B0-----:R-:W-:Y:S01]  /*9be0*/  IMAD.MOV.U32 R0, RZ, RZ, 0x1 ;  /* 0x00000001ff007424 */ /* 0x001fe200078e00ff */
        /* <DEDUP_REMOVED lines=42> */
[----:B0-----:R-:W-:Y:S05]  /*9e90*/  @!P2 BRA `(.L_x_2517) ;  /* 0x000000000004a947 */ /* 0x001fea0003800000 */
[----:B------:R-:W-:Y:S01]  /*9ea0*/  BPT.TRAP 0x1 ;  /* 0x000000040000795c */ /* 0x000fe20000300000 */
.L_x_2517:
[----:B------:R-:W-:Y:S05]  /*9eb0*/  BSYNC B0 ;  /* 0x0000000000007941 */ /* 0x000fea0003800000 */
.L_x_2516:
[----:B------:R-:W2:Y:S01]  /*9ec0*/  LDL.64 R6, [R1+0x40] ;  /* 0x0000400001067983 */ /* 0x000ea20000100a00 */
[----:B-----5:R-:W-:Y:S02]  /*9ed0*/  SHF.L.U32 R8, R5, 0x1f, RZ ;  /* 0x0000001f05087819 */ /* 0x020fe400000006ff */
[----:B--2---:R-:W-:-:S05]  /*9ee0*/  MOV R6, R6 ;  /* 0x0000000600067202 */ /* 0x004fca0000000f00 */
[----:B------:R-:W-:-:S04]  /*9ef0*/  IMAD R3, R3, 0x8, R6 ;  /* 0x0000000803037824 */ /* 0x000fc800078e0206 */
[----:B------:R0:W1:Y:S01]  /*9f00*/  SYNCS.PHASECHK.TRANS64.TRYWAIT P1, [R3+URZ], R8 ;  /* 0x00000008030075a7 */ /* 0x000062000802017f */
[----:B------:R0:W5:Y:S04]  /*9f10*/  LD.E R4, desc[UR54][R22.64+0x210] ;  /* 0x0002103616047980 */ /* 0x000168000c101900 */
[----:B------:R0:W5:Y:S01]  /*9f20*/  LD.E R5, desc[UR54][R22.64+0x214] ;  /* 0x0002143616057980 */ /* 0x000162000c101900 */
[----:B------:R-:W-:Y:S04]  /*9f30*/  BSSY B0, `(.L_x_2518) ;  /* 0x0000003000007945 */ /* 0x000fe80003800000 */
[----:B------:R-:W-:Y:S05]  /*9f40*/  @!P2 BRA `(.L_x_2519) ;  /* 0x000000000004a947 */ /* 0x000fea0003800000 */
[----:B------:R-:W-:Y:S01]  /*9f50*/  BPT.TRAP 0x1 ;  /* 0x000000040000795c */ /* 0x000fe20000300000 */
.L_x_2519:
[----:B------:R-:W-:Y:S05]  /*9f60*/  BSYNC B0 ;  /* 0x0000000000007941 */ /* 0x000fea0003800000 */
.L_x_2518:
[----:B------:R-:W-:Y:S04]  /*9f70*/  BSSY B0, `(.L_x_2520) ;  /* 0x0000006000007945 */ /* 0x000fe80003800000 */
[----:B-1----:R-:W-:Y:S05]  /*9f80*/  @P1 BRA `(.L_x_2521) ;  /* 0x0000000000101947 */ /* 0x002fea0003800000 */
[----:B-----5:R-:W-:Y:S01]  /*9f90*/  IMAD R4, R4, 0x8, R6 ;  /* 0x0000000804047824 */ /* 0x020fe200078e0206 */
[----:B------:R-:W-:-:S04]  /*9fa0*/  SHF.L.U32 R5, R5, 0x1f, RZ ;  /* 0x0000001f05057819 */ /* 0x000fc800000006ff */
[----:B------:R-:W1:Y:S02]  /*9fb0*/  SYNCS.PHASECHK.TRANS64.TRYWAIT P1, [R4+URZ], R5 ;  /* 0x00000005040075a7 */ /* 0x000e64000802017f */
[----:B-1----:R-:W-:Y:S05]  /*9fc0*/  @!P1 BRA `(.L_x_2522) ;  /* 0x000001c800309947 */ /* 0x002fea0003800000 */
.L_x_2521:
[----:B------:R-:W-:Y:S05]  /*9fd0*/  BSYNC B0 ;  /* 0x0000000000007941 */ /* 0x000fea0003800000 */
.L_x_2520:
[----:B------:R-:W2:Y:S04]  /*9fe0*/  LD.E R11, desc[UR54][R22.64+0x210] ;  /* 0x00021036160b7980 */ /* 0x000ea8000c101900 */
[----:B------:R-:W2:Y:S04]  /*9ff0*/  LDL.64 R6, [R1+0x118] ;  /* 0x0001180001067983 */ /* 0x000ea80000100a00 */
[----:B0-----:R-:W3:Y:S04]  /*a000*/  LDL R3, [R1+0x90] ;  /* 0x0000900001037983 */ /* 0x001ee80000100800 */
[----:B-1---5:R-:W4:Y:S04]  /*a010*/  LDL.64 R4, [R1+0x110] ;  /* 0x0001100001047983 */ /* 0x022f280000100a00 */
[----:B------:R-:W4:Y:S04]  /*a020*/  LDL.64 R8, [R1+0x110] ;  /* 0x0001100001087983 */ /* 0x000f280000100a00 */
[----:B------:R-:W4:Y:S04]  /*a030*/  LDL.64 R12, [R1+0x110] ;  /* 0x00011000010c7983 */ /* 0x000f280000100a00 */
[----:B------:R-:W4:Y:S01]  /*a040*/  LDL.64 R14, [R1+0x110] ;  /* 0x00011000010e7983 */ /* 0x000f220000100a00 */
[----:B------:R-:W-:Y:S05]  /*a050*/  WARPSYNC.ALL ;  /* 0x0000000000007948 */ /* 0x000fea0003800000 */
[----:B------:R-:W-:Y:S01]  /*a060*/  WARPGROUP.ARRIVE ;  /* 0x00000000000079c5 */ /* 0x000fe20000000000 */
[----:B------:R-:W4:Y:S01]  /*a070*/  LDL.64 R20, [R1+0x110] ;  /* 0x0001100001147983 */ /* 0x000f220000100a00 */
[----:B--2---:R-:W-:Y:S01]  /*a080*/  IMAD R6, R11, 0xc00, R6 ;  /* 0x00000c000b067824 */ /* 0x004fe200078e0206 */
[----:B------:R-:W-:-:S02]  /*a090*/  R2UR UR7, R7 ;  /* 0x00000000070772ca */ /* 0x000fc400000e0000 */
[----:B---3--:R-:W-:Y:S02]  /*a0a0*/  ISETP.NE.U32.AND P1, PT, R3, RZ, PT ;  /* 0x000000ff0300720c */ /* 0x008fe40003f25070 */
[----:B------:R-:W-:Y:S02]  /*a0b0*/  R2UR UR6, R6 ;  /* 0x00000000060672ca */ /* 0x000fe400000e0000 */
[----:B----4-:R-:W-:Y:S02]  /*a0c0*/  R2UR UR4, R4 ;  /* 0x00000000040472ca */ /* 0x010fe400000e0000 */
        /* <DEDUP_REMOVED lines=160> */
[----:B------:R-:W0:Y:S01]  /*aad0*/  S2R R19, SR_TID.X ;  /* 0x0000000000137919 */ /* 0x000e220000002100 */
[----:B------:R-:W-:Y:S04]  /*aae0*/  STL [R1+0x90], R0 ;  /* 0x0000900001007387 */ /* 0x000fe80000100800 */
[----:B------:R-:W-:Y:S01]  /*aaf0*/  STL [R1+0x90], R0 ;  /* 0x0000900001007387 */ /* 0x000fe20000100800 */
[----:B------:R-:W-:-:S02]  /*ab00*/  WARPGROUP.DEPBAR.LE gsb0, 0x0 ;  /* 0x00008000000079c5 */ /* 0x000fc40000010000 */
[----:B------:R-:W-:-:S06]  /*ab10*/  WARPGROUP.ARRIVE ;  /* 0x00000000000079c5 */ /* 0x000fcc0000000000 */
[----:B------:R-:W-:Y:S01]  /*ab20*/  HGMMA.64x96x16.F32.BF16 R24, gdesc[UR4], R24, gsb0 ;  /* 0x01600000041879f0 */ /* 0x000fe20008001818 */
[----:B------:R-:W-:Y:S01]  /*ab30*/  STL [R1+0x90], R0 ;  /* 0x0000900001007387 */ /* 0x000fe20000100800 */
[----:B0-----:R-:W-:-:S03]  /*ab40*/  LOP3.LUT P2, RZ, R19, 0x7f, RZ, 0xc0, !PT ;  /* 0x0000007f13ff7812 */ /* 0x001fc6000784c0ff */
        /* <DEDUP_REMOVED lines=21> */
[----:B------:R-:W2:Y:S04]  /*aca0*/  LDL.64 R74, [R1+0x430] ;  /* 0x00043000014a7983 */ /* 0x000ea80000100a00 */
[----:B------:R-:W3:Y:S04]  /*acb0*/  LDL R72, [R1+0x450] ;  /* 0x0004500001487983 */ /* 0x000ee80000100800 */
[----:B------:R-:W4:Y:S01]  /*acc0*/  LDL.64 R14, [R1+0x440] ;  /* 0x00044000010e7983 */ /* 0x000f220000100a00 */
[----:B--2---:R-:W-:-:S04]  /*acd0*/  FMNMX.FTZ R4, R24, R74, !PT ;  /* 0x0000004a18047209 */ /* 0x004fc80007810000 */
[----:B-1----:R-:W-:-:S04]  /*ace0*/  FMNMX.FTZ R3, R25, R4, !PT ;  /* 0x0000000419037209 */ /* 0x002fc80007810000 */
        /* <DEDUP_REMOVED lines=49> */
[----:B-1----:R-:W-:-:S03]  /*b000*/  FMNMX.FTZ R6, R7, R8, !PT ;  /* 0x0000000807067209 */ /* 0x002fc60007810000 */
[----:B------:R-:W-:Y:S04]  /*b010*/  STL.64 [R1+0x430], R4 ;  /* 0x0004300401007387 */ /* 0x000fe80000100a00 */
[----:B------:R-:W2:Y:S04]  /*b020*/  LDL R7, [R1+0x434] ;  /* 0x0004340001077983 */ /* 0x000ea80000100800 */
[----:B------:R-:W-:Y:S04]  /*b030*/  STL [R1+0x430], R6 ;  /* 0x0004300601007387 */ /* 0x000fe80000100800 */
[----:B------:R-:W3:Y:S04]  /*b040*/  LDL R77, [R1+0x430] ;  /* 0x00043000014d7983 */ /* 0x000ee80000100800 */
[----:B--2---:R-:W1:Y:S01]  /*b050*/  SHFL.BFLY PT, R4, R7, 0x2, 0x1f ;  /* 0x0c401f0007047f89 */ /* 0x004e6200000e0000 */
[----:B---3--:R-:W-:Y:S01]  /*b060*/  FADD.FTZ R3, R74, -R77 ;  /* 0x8000004d4a037221 */ /* 0x008fe20000010000 */
[----:B------:R-:W-:-:S04]  /*b070*/  FMUL.FTZ R77, R72, R77 ;  /* 0x0000004d484d7220 */ /* 0x000fc80000410000 */
[----:B------:R-:W-:Y:S01]  /*b080*/  FFMA.FTZ R152, R24, R72, -R77 ;  /* 0x0000004818987223 */ /* 0x000fe2000001084d */
[----:B-1----:R-:W-:-:S05]  /*b090*/  FMNMX.FTZ R5, R4, R7, !PT ;  /* 0x0000000704057209 */ /* 0x002fca0007810000 */
[----:B------:R-:W1:Y:S01]  /*b0a0*/  SHFL.BFLY PT, R24, R5, 0x1, 0x1f ;  /* 0x0c201f0005187f89 */ /* 0x000e6200000e0000 */
[-C--:B------:R-:W-:Y:S01]  /*b0b0*/  FMUL.FTZ R73, R3, R72.reuse ;  /* 0x0000004803497220 */ /* 0x080fe20000410000 */
[-CC-:B------:R-:W-:Y:S01]  /*b0c0*/  FFMA.FTZ R3, R25, R72.reuse, -R77.reuse ;  /* 0x0000004819037223 */ /* 0x180fe2000001084d */
[-CC-:B------:R-:W-:Y:S01]  /*b0d0*/  FFMA.FTZ R12, R44, R72.reuse, -R77.reuse ;  /* 0x000000482c0c7223 */ /* 0x180fe2000001084d */
[----:B------:R-:W-:Y:S01]  /*b0e0*/  MUFU.EX2 R152, R152 ;  /* 0x0000009800987308 */ /* 0x000fe20000000800 */
[----:B------:R-:W-:Y:S01]  /*b0f0*/  FFMA.FTZ R154, R28, R72, -R77 ;  /* 0x000000481c9a7223 */ /* 0x000fe2000001084d */
[----:B-1----:R-:W-:-:S05]  /*b100*/  FMNMX.FTZ R24, R5, R24, !PT ;  /* 0x0000001805187209 */ /* 0x002fca0007810000 */
[----:B------:R-:W-:Y:S01]  /*b110*/  FADD.FTZ R75, R75, -R24 ;  /* 0x800000184b4b7221 */ /* 0x000fe20000010000 */
[----:B------:R-:W-:-:S03]  /*b120*/  FMUL.FTZ R25, R24, R72 ;  /* 0x0000004818197220 */ /* 0x000fc60000410000 */
[----:B------:R-:W-:Y:S01]  /*b130*/  FMUL.FTZ R44, R72, R75 ;  /* 0x0000004b482c7220 */ /* 0x000fe20000410000 */
[-CC-:B------:R-:W-:Y:S01]  /*b140*/  FFMA.FTZ R153, R26, R72.reuse, -R25.reuse ;  /* 0x000000481a997223 */ /* 0x180fe20000010819 */
[-CC-:B------:R-:W-:Y:S01]  /*b150*/  FFMA.FTZ R187, R27, R72.reuse, -R25.reuse ;  /* 0x000000481bbb7223 */ /* 0x180fe20000010819 */
[----:B------:R-:W-:Y:S01]  /*b160*/  MUFU.EX2 R73, R73 ;  /* 0x0000004900497308 */ /* 0x000fe20000000800 */
[-CC-:B------:R-:W-:Y:S01]  /*b170*/  FFMA.FTZ R185, R30, R72.reuse, -R25.reuse ;  /* 0x000000481eb97223 */ /* 0x180fe20000010819 */
[----:B------:R-:W-:-:S06]  /*b180*/  FFMA.FTZ R188, R31, R72, -R25 ;  /* 0x000000481fbc7223 */ /* 0x000fcc0000010819 */
[----:B------:R-:W-:Y:S01]  /*b190*/  MUFU.EX2 R44, R44 ;  /* 0x0000002c002c7308 */ /* 0x000fe20000000800 */
[----:B------:R-:W-:-:S07]  /*b1a0*/  FFMA.FTZ R155, R29, R72, -R77 ;  /* 0x000000481d9b7223 */ /* 0x000fce000001084d */
[----:B------:R-:W4:Y:S01]  /*b1b0*/  MUFU.EX2 R153, R153 ;  /* 0x0000009900997308 */ /* 0x000f220000000800 */
[----:B------:R-:W-:-:S07]  /*b1c0*/  FFMA.FTZ R181, R34, R72, -R25 ;  /* 0x0000004822b57223 */ /* 0x000fce0000010819 */
[----:B------:R-:W1:Y:S01]  /*b1d0*/  MUFU.EX2 R187, R187 ;  /* 0x000000bb00bb7308 */ /* 0x000e620000000800 */
[----:B------:R-:W-:-:S07]  /*b1e0*/  FFMA.FTZ R19, R32, R72, -R77 ;  /* 0x0000004820137223 */ /* 0x000fce000001084d */
[----:B------:R-:W2:Y:S01]  /*b1f0*/  MUFU.EX2 R3, R3 ;  /* 0x0000000300037308 */ /* 0x000ea20000000800 */
[----:B------:R-:W-:-:S07]  /*b200*/  FFMA.FTZ R183, R35, R72, -R25 ;  /* 0x0000004823b77223 */ /* 0x000fce0000010819 */
[----:B------:R-:W3:Y:S01]  /*b210*/  MUFU.EX2 R185, R185 ;  /* 0x000000b900b97308 */ /* 0x000ee20000000800 */
[----:B------:R-:W-:-:S07]  /*b220*/  FFMA.FTZ R163, R33, R72, -R77 ;  /* 0x0000004821a37223 */ /* 0x000fce000001084d */
[----:B------:R-:W0:Y:S01]  /*b230*/  MUFU.EX2 R154, R154 ;  /* 0x0000009a009a7308 */ /* 0x000e220000000800 */
[----:B----4-:R-:W-:Y:S01]  /*b240*/  FFMA.FTZ R26, R15, R44, R153 ;  /* 0x0000002c0f1a7223 */ /* 0x010fe20000010099 */
[----:B------:R-:W-:-:S06]  /*b250*/  FFMA.FTZ R182, R38, R72, -R25 ;  /* 0x0000004826b67223 */ /* 0x000fcc0000010819 */
[----:B------:R-:W4:Y:S01]  /*b260*/  MUFU.EX2 R188, R188 ;  /* 0x000000bc00bc7308 */ /* 0x000f220000000800 */
[----:B------:R-:W-:Y:S01]  /*b270*/  FFMA.FTZ R14, R73, R14, R152 ;  /* 0x0000000e490e7223 */ /* 0x000fe20000010098 */
[----:B------:R-:W-:-:S06]  /*b280*/  FFMA.FTZ R13, R36, R72, -R77 ;  /* 0x00000048240d7223 */ /* 0x000fcc000001084d */
[----:B------:R-:W4:Y:S01]  /*b290*/  MUFU.EX2 R155, R155 ;  /* 0x0000009b009b7308 */ /* 0x000f220000000800 */
[----:B-1----:R-:W-:Y:S01]  /*b2a0*/  FADD.FTZ R26, R187, R26 ;  /* 0x0000001abb1a7221 */ /* 0x002fe20000010000 */
[----:B------:R-:W-:-:S06]  /*b2b0*/  FFMA.FTZ R184, R39, R72, -R25 ;  /* 0x0000004827b87223 */ /* 0x000fcc0000010819 */
[----:B------:R-:W1:Y:S01]  /*b2c0*/  MUFU.EX2 R181, R181 ;  /* 0x000000b500b57308 */ /* 0x000e620000000800 */
[----:B--2---:R-:W-:Y:S01]  /*b2d0*/  FADD.FTZ R15, R3, R14 ;  /* 0x0000000e030f7221 */ /* 0x004fe20000010000 */
[----:B------:R-:W-:-:S06]  /*b2e0*/  FFMA.FTZ R162, R37, R72, -R77 ;  /* 0x0000004825a27223 */ /* 0x000fcc000001084d */
[----:B------:R-:W2:Y:S01]  /*b2f0*/  MUFU.EX2 R19, R19 ;  /* 0x0000001300137308 */ /* 0x000ea20000000800 */
[----:B---3--:R-:W-:Y:S01]  /*b300*/  FADD.FTZ R27, R185, R26 ;  /* 0x0000001ab91b7221 */ /* 0x008fe20000010000 */
[----:B------:R-:W-:-:S06]  /*b310*/  FFMA.FTZ R177, R42, R72, -R25 ;  /* 0x000000482ab17223 */ /* 0x000fcc0000010819 */
[----:B------:R-:W3:Y:S01]  /*b320*/  MUFU.EX2 R183, R183 ;  /* 0x000000b700b77308 */ /* 0x000ee20000000800 */
[----:B0-----:R-:W-:Y:S01]  /*b330*/  FADD.FTZ R14, R154, R15 ;  /* 0x0000000f9a0e7221 */ /* 0x001fe20000010000 */
[----:B------:R-:W-:-:S06]  /*b340*/  FFMA.FTZ R11, R40, R72, -R77 ;  /* 0x00000048280b7223 */ /* 0x000fcc000001084d */
[----:B------:R-:W0:Y:S01]  /*b350*/  MUFU.EX2 R163, R163 ;  /* 0x000000a300a37308 */ /* 0x000e220000000800 */
[----:B----4-:R-:W-:Y:S01]  /*b360*/  FADD.FTZ R26, R188, R27 ;  /* 0x0000001bbc1a7221 */ /* 0x010fe20000010000 */
[----:B------:R-:W-:-:S06]  /*b370*/  FFMA.FTZ R179, R43, R72, -R25 ;  /* 0x000000482bb37223 */ /* 0x000fcc0000010819 */
[----:B------:R-:W4:Y:S01]  /*b380*/  MUFU.EX2 R182, R182 ;  /* 0x000000b600b67308 */ /* 0x000f220000000800 */
[----:B------:R-:W-:Y:S01]  /*b390*/  FADD.FTZ R14, R155, R14 ;  /* 0x0000000e9b0e7221 */ /* 0x000fe20000010000 */
[----:B------:R-:W-:-:S06]  /*b3a0*/  FFMA.FTZ R160, R41, R72, -R77 ;  /* 0x0000004829a07223 */ /* 0x000fcc000001084d */
[----:B------:R-:W4:Y:S01]  /*b3b0*/  MUFU.EX2 R13, R13 ;  /* 0x0000000d000d7308 */ /* 0x000f220000000800 */
[----:B-1----:R-:W-:Y:S01]  /*b3c0*/  FADD.FTZ R26, R181, R26 ;  /* 0x0000001ab51a7221 */ /* 0x002fe20000010000 */
[----:B------:R-:W-:-:S06]  /*b3d0*/  FFMA.FTZ R178, R46, R72, -R25 ;  /* 0x000000482eb27223 */ /* 0x000fcc0000010819 */
[----:B------:R-:W1:Y:S01]  /*b3e0*/  MUFU.EX2 R184, R184 ;  /* 0x000000b800b87308 */ /* 0x000e620000000800 */
[----:B--2---:R-:W-:-:S07]  /*b3f0*/  FADD.FTZ R14, R19, R14 ;  /* 0x0000000e130e7221 */ /* 0x004fce0000010000 */
        /* <DEDUP_REMOVED lines=20> */
[----:B0-----:R-:W-:-:S06]  /*b540*/  FADD.FTZ R15, R11, R14 ;  /* 0x0000000e0b0f7221 */ /* 0x001fcc0000010000 */
[----:B------:R-:W0:Y:S01]  /*b550*/  MUFU.EX2 R180, R180 ;  /* 0x000000b400b47308 */ /* 0x000e220000000800 */
[-C--:B------:R-:W-:Y:S01]  /*b560*/  FFMA.FTZ R9, R52, R72.reuse, -R77 ;  /* 0x0000004834097223 */ /* 0x080fe2000001084d */
[----:B------:R-:W-:-:S06]  /*b570*/  FFMA.FTZ R166, R54, R72, -R25 ;  /* 0x0000004836a67223 */ /* 0x000fcc0000010819 */
[----:B------:R-:W3:Y:S01]  /*b580*/  MUFU.EX2 R161, R161 ;  /* 0x000000a100a17308 */ /* 0x000ee20000000800 */
[----:B----4-:R-:W-:Y:S01]  /*b590*/  FADD.FTZ R27, R179, R26 ;  /* 0x0000001ab31b7221 */ /* 0x010fe20000010000 */
[----:B------:R-:W-:-:S06]  /*b5a0*/  FADD.FTZ R15, R160, R15 ;  /* 0x0000000fa00f7221 */ /* 0x000fcc0000010000 */
[----:B------:R-:W4:Y:S01]  /*b5b0*/  MUFU.EX2 R164, R164 ;  /* 0x000000a400a47308 */ /* 0x000f220000000800 */
[-C--:B------:R-:W-:Y:S01]  /*b5c0*/  FFMA.FTZ R159, R53, R72.reuse, -R77 ;  /* 0x00000048359f7223 */ /* 0x080fe2000001084d */
[----:B------:R-:W-:-:S06]  /*b5d0*/  FFMA.FTZ R172, R55, R72, -R25 ;  /* 0x0000004837ac7223 */ /* 0x000fcc0000010819 */
[----:B------:R-:W4:Y:S01]  /*b5e0*/  MUFU.EX2 R8, R8 ;  /* 0x0000000800087308 */ /* 0x000f220000000800 */
[----:B-1----:R-:W-:Y:S01]  /*b5f0*/  FADD.FTZ R27, R178, R27 ;  /* 0x0000001bb21b7221 */ /* 0x002fe20000010000 */
[----:B--2---:R-:W-:-:S06]  /*b600*/  FADD.FTZ R14, R12, R15 ;  /* 0x0000000f0c0e7221 */ /* 0x004fcc0000010000 */
[----:B------:R-:W1:Y:S01]  /*b610*/  MUFU.EX2 R171, R171 ;  /* 0x000000ab00ab7308 */ /* 0x000e620000000800 */
[-C--:B------:R-:W-:Y:S01]  /*b620*/  FFMA.FTZ R6, R56, R72.reuse, -R77 ;  /* 0x0000004838067223 */ /* 0x080fe2000001084d */
[----:B------:R-:W-:-:S06]  /*b630*/  FFMA.FTZ R167, R58, R72, -R25 ;  /* 0x000000483aa77223 */ /* 0x000fcc0000010819 */
[----:B------:R-:W2:Y:S01]  /*b640*/  MUFU.EX2 R158, R158 ;  /* 0x0000009e009e7308 */ /* 0x000ea20000000800 */
[----:B0-----:R-:W-:Y:S01]  /*b650*/  FADD.FTZ R27, R180, R27 ;  /* 0x0000001bb41b7221 */ /* 0x001fe20000010000 */
[----:B---3--:R-:W-:-:S06]  /*b660*/  FADD.FTZ R15, R161, R14 ;  /* 0x0000000ea10f7221 */ /* 0x008fcc0000010000 */
[----:B------:R-:W-:Y:S01]  /*b670*/  MUFU.EX2 R9, R9 ;  /* 0x0000000900097308 */ /* 0x000fe20000000800 */
[-C--:B------:R-:W-:Y:S01]  /*b680*/  FFMA.FTZ R156, R57, R72.reuse, -R77 ;  /* 0x00000048399c7223 */ /* 0x080fe2000001084d */
[----:B------:R-:W-:-:S06]  /*b690*/  FFMA.FTZ R173, R59, R72, -R25 ;  /* 0x000000483bad7223 */ /* 0x000fcc0000010819 */
[----:B------:R-:W0:Y:S01]  /*b6a0*/  MUFU.EX2 R166, R166 ;  /* 0x000000a600a67308 */ /* 0x000e220000000800 */
[----:B----4-:R-:W-:Y:S01]  /*b6b0*/  FADD.FTZ R14, R164, R27 ;  /* 0x0000001ba40e7221 */ /* 0x010fe20000010000 */
[----:B------:R-:W-:-:S06]  /*b6c0*/  FADD.FTZ R15, R8, R15 ;  /* 0x0000000f080f7221 */ /* 0x000fcc0000010000 */
[----:B------:R-:W-:Y:S01]  /*b6d0*/  MUFU.EX2 R159, R159 ;  /* 0x0000009f009f7308 */ /* 0x000fe20000000800 */
[-C--:B------:R-:W-:Y:S01]  /*b6e0*/  FFMA.FTZ R7, R60, R72.reuse, -R77 ;  /* 0x000000483c077223 */ /* 0x080fe2000001084d */
[----:B------:R-:W-:-:S06]  /*b6f0*/  FFMA.FTZ R168, R62, R72, -R25 ;  /* 0x000000483ea87223 */ /* 0x000fcc0000010819 */
[----:B------:R-:W3:Y:S01]  /*b700*/  MUFU.EX2 R172, R172 ;  /* 0x000000ac00ac7308 */ /* 0x000ee20000000800 */
[----:B-1----:R-:W-:Y:S01]  /*b710*/  FADD.FTZ R27, R171, R14 ;  /* 0x0000000eab1b7221 */ /* 0x002fe20000010000 */
[----:B--2---:R-:W-:-:S06]  /*b720*/  FADD.FTZ R14, R158, R15 ;  /* 0x0000000f9e0e7221 */ /* 0x004fcc0000010000 */
[----:B------:R-:W-:Y:S01]  /*b730*/  MUFU.EX2 R6, R6 ;  /* 0x0000000600067308 */ /* 0x000fe20000000800 */
[-C--:B------:R-:W-:Y:S01]  /*b740*/  FFMA.FTZ R157, R61, R72.reuse, -R77 ;  /* 0x000000483d9d7223 */ /* 0x080fe2000001084d */
[----:B------:R-:W-:-:S06]  /*b750*/  FFMA.FTZ R174, R63, R72, -R25 ;  /* 0x000000483fae7223 */ /* 0x000fcc0000010819 */
[----:B------:R-:W1:Y:S01]  /*b760*/  MUFU.EX2 R167, R167 ;  /* 0x000000a700a77308 */ /* 0x000e620000000800 */
[----:B0-----:R-:W-:Y:S01]  /*b770*/  FADD.FTZ R27, R166, R27 ;  /* 0x0000001ba61b7221 */ /* 0x001fe20000010000 */
[----:B------:R-:W-:-:S06]  /*b780*/  FADD.FTZ R14, R9, R14 ;  /* 0x0000000e090e7221 */ /* 0x000fcc0000010000 */
[----:B------:R-:W-:Y:S01]  /*b790*/  MUFU.EX2 R156, R156 ;  /* 0x0000009c009c7308 */ /* 0x000fe20000000800 */
[-C--:B------:R-:W-:Y:S01]  /*b7a0*/  FFMA.FTZ R4, R64, R72.reuse, -R77 ;  /* 0x0000004840047223 */ /* 0x080fe2000001084d */
[----:B------:R-:W-:-:S06]  /*b7b0*/  FFMA.FTZ R169, R66, R72, -R25 ;  /* 0x0000004842a97223 */ /* 0x000fcc0000010819 */
[----:B------:R-:W0:Y:S01]  /*b7c0*/  MUFU.EX2 R173, R173 ;  /* 0x000000ad00ad7308 */ /* 0x000e220000000800 */
[----:B---3--:R-:W-:Y:S01]  /*b7d0*/  FADD.FTZ R26, R172, R27 ;  /* 0x0000001bac1a7221 */ /* 0x008fe20000010000 */
[----:B------:R-:W-:-:S06]  /*b7e0*/  FADD.FTZ R15, R159, R14 ;  /* 0x0000000e9f0f7221 */ /* 0x000fcc0000010000 */
[----:B------:R-:W-:Y:S01]  /*b7f0*/  MUFU.EX2 R7, R7 ;  /* 0x0000000700077308 */ /* 0x000fe20000000800 */
[-C--:B------:R-:W-:Y:S01]  /*b800*/  FFMA.FTZ R21, R65, R72.reuse, -R77 ;  /* 0x0000004841157223 */ /* 0x080fe2000001084d */
[----:B------:R-:W-:-:S06]  /*b810*/  FFMA.FTZ R175, R67, R72, -R25 ;  /* 0x0000004843af7223 */ /* 0x000fcc0000010819 */
[----:B------:R-:W2:Y:S01]  /*b820*/  MUFU.EX2 R168, R168 ;  /* 0x000000a800a87308 */ /* 0x000ea20000000800 */
[----:B-1----:R-:W-:Y:S01]  /*b830*/  FADD.FTZ R26, R167, R26 ;  /* 0x0000001aa71a7221 */ /* 0x002fe20000010000 */
[----:B------:R-:W-:-:S06]  /*b840*/  FADD.FTZ R15, R6, R15 ;  /* 0x0000000f060f7221 */ /* 0x000fcc0000010000 */
[----:B------:R-:W-:Y:S01]  /*b850*/  MUFU.EX2 R157, R157 ;  /* 0x0000009d009d7308 */ /* 0x000fe20000000800 */
[----:B------:R-:W-:-:S07]  /*b860*/  FFMA.FTZ R170, R70, R72, -R25 ;  /* 0x0000004846aa7223 */ /* 0x000fce0000010819 */
[----:B------:R-:W1:Y:S01]  /*b870*/  MUFU.EX2 R174, R174 ;  /* 0x000000ae00ae7308 */ /* 0x000e620000000800 */
[----:B------:R-:W-:Y:S01]  /*b880*/  FFMA.FTZ R68, R68, R72, -R77 ;  /* 0x0000004844447223 */ /* 0x000fe2000001084d */
[----:B0-----:R-:W-:Y:S01]  /*b890*/  FADD.FTZ R27, R173, R26 ;  /* 0x0000001aad1b7221 */ /* 0x001fe20000010000 */
[----:B------:R-:W-:-:S05]  /*b8a0*/  FADD.FTZ R14, R156, R15 ;  /* 0x0000000f9c0e7221 */ /* 0x000fca0000010000 */
[----:B------:R-:W-:Y:S01]  /*b8b0*/  MUFU.EX2 R4, R4 ;  /* 0x0000000400047308 */ /* 0x000fe20000000800 */
[-C--:B------:R-:W-:Y:S01]  /*b8c0*/  FFMA.FTZ R20, R69, R72.reuse, -R77 ;  /* 0x0000004845147223 */ /* 0x080fe2000001084d */
[----:B------:R-:W-:-:S06]  /*b8d0*/  FFMA.FTZ R176, R71, R72, -R25 ;  /* 0x0000004847b07223 */ /* 0x000fcc0000010819 */
[----:B------:R-:W0:Y:S01]  /*b8e0*/  MUFU.EX2 R169, R169 ;  /* 0x000000a900a97308 */ /* 0x000e220000000800 */
[----:B--2---:R-:W-:Y:S01]  /*b8f0*/  FADD.FTZ R27, R168, R27 ;  /* 0x0000001ba81b7221 */ /* 0x004fe20000010000 */
[----:B------:R-:W-:-:S06]  /*b900*/  FADD.FTZ R14, R7, R14 ;  /* 0x0000000e070e7221 */ /* 0x000fcc0000010000 */
[----:B------:R-:W-:Y:S08]  /*b910*/  MUFU.EX2 R21, R21 ;  /* 0x0000001500157308 */ /* 0x000ff00000000800 */
[----:B------:R-:W2:Y:S01]  /*b920*/  MUFU.EX2 R175, R175 ;  /* 0x000000af00af7308 */ /* 0x000ea20000000800 */
[----:B-1----:R-:W-:Y:S01]  /*b930*/  FADD.FTZ R26, R174, R27 ;  /* 0x0000001bae1a7221 */ /* 0x002fe20000010000 */
[----:B------:R-:W-:-:S06]  /*b940*/  FADD.FTZ R15, R157, R14 ;  /* 0x0000000e9d0f7221 */ /* 0x000fcc0000010000 */
[----:B------:R-:W-:Y:S08]  /*b950*/  MUFU.EX2 R5, R68 ;  /* 0x0000004400057308 */ /* 0x000ff00000000800 */
[----:B------:R-:W1:Y:S01]  /*b960*/  MUFU.EX2 R170, R170 ;  /* 0x000000aa00aa7308 */ /* 0x000e620000000800 */
[----:B0-----:R-:W-:Y:S01]  /*b970*/  FADD.FTZ R26, R169, R26 ;  /* 0x0000001aa91a7221 */ /* 0x001fe20000010000 */
[----:B------:R-:W-:-:S06]  /*b980*/  FADD.FTZ R14, R4, R15 ;  /* 0x0000000f040e7221 */ /* 0x000fcc0000010000 */
[----:B------:R-:W0:Y:S08]  /*b990*/  MUFU.EX2 R20, R20 ;  /* 0x0000001400147308 */ /* 0x000e300000000800 */
[----:B------:R-:W3:Y:S01]  /*b9a0*/  MUFU.EX2 R176, R176 ;  /* 0x000000b000b07308 */ /* 0x000ee20000000800 */
[----:B--2---:R-:W-:Y:S01]  /*b9b0*/  FADD.FTZ R15, R175, R26 ;  /* 0x0000001aaf0f7221 */ /* 0x004fe20000010000 */
[----:B------:R-:W-:-:S03]  /*b9c0*/  FADD.FTZ R14, R21, R14 ;  /* 0x0000000e150e7221 */ /* 0x000fc60000010000 */
[----:B-1----:R-:W-:Y:S01]  /*b9d0*/  FADD.FTZ R15, R170, R15 ;  /* 0x0000000faa0f7221 */ /* 0x002fe20000010000 */
[----:B------:R-:W-:-:S04]  /*b9e0*/  FADD.FTZ R25, R5, R14 ;  /* 0x0000000e05197221 */ /* 0x000fc80000010000 */
[----:B0-----:R-:W-:Y:S01]  /*b9f0*/  FADD.FTZ R14, R20, R25 ;  /* 0x00000019140e7221 */ /* 0x001fe20000010000 */
[----:B------:R0:W-:Y:S01]  /*ba00*/  STL [R1+0x434], R24 ;  /* 0x0004341801007387 */ /* 0x0001e20000100800 */
[----:B---3--:R-:W-:-:S05]  /*ba10*/  FADD.FTZ R15, R176, R15 ;  /* 0x0000000fb00f7221 */ /* 0x008fca0000010000 */
[----:B------:R1:W-:Y:S04]  /*ba20*/  STL.64 [R1+0x440], R14 ;  /* 0x0004400e01007387 */ /* 0x0003e80000100a00 */
[----:B------:R-:W2:Y:S04]  /*ba30*/  LD.E R25, desc[UR54][R22.64+0x41c] ;  /* 0x00041c3616197980 */ /* 0x000ea8000c101900 */
        /* <DEDUP_REMOVED lines=8> */
[----:B0-----:R-:W4:Y:S04]  /*bac0*/  LD.E R24, desc[UR54][R22.64+0x254] ;  /* 0x0002543616187980 */ /* 0x001f28000c101900 */
        /* <DEDUP_REMOVED lines=117> */
[----:B------:R-:W4:Y:S01]  /*c220*/  LD.E R27, desc[UR54][R22.64+0x418] ;  /* 0x00041836161b7980 */ /* 0x000f22000c101900 */
[----:B--2---:R-:W-:Y:S01]  /*c230*/  FMUL.FTZ R217, R44, R25 ;  /* 0x000000192cd97220 */ /* 0x004fe20000410000 */
[C---:B---3--:R-:W-:Y:S01]  /*c240*/  FMUL.FTZ R215, R73.reuse, R40 ;  /* 0x0000002849d77220 */ /* 0x048fe20000410000 */
[C---:B----4-:R-:W-:Y:S01]  /*c250*/  FMUL.FTZ R25, R73.reuse, R26 ;  /* 0x0000001a49197220 */ /* 0x050fe20000410000 */
[C---:B------:R-:W-:Y:S01]  /*c260*/  FMUL.FTZ R189, R73.reuse, R28 ;  /* 0x0000001c49bd7220 */ /* 0x040fe20000410000 */
[C---:B------:R-:W-:Y:S01]  /*c270*/  FMUL.FTZ R191, R73.reuse, R30 ;  /* 0x0000001e49bf7220 */ /* 0x040fe20000410000 */
[----:B------:R0:W-:Y:S01]  /*c280*/  ST.E desc[UR54][R22.64+0x41c], R217 ;  /* 0x00041cd916007985 */ /* 0x0001e2000c101936 */
[C---:B------:R-:W-:Y:S01]  /*c290*/  FMUL.FTZ R201, R73.reuse, R32 ;  /* 0x0000002049c97220 */ /* 0x040fe20000410000 */
[C---:B------:R-:W-:Y:S01]  /*c2a0*/  FMUL.FTZ R203, R73.reuse, R34 ;  /* 0x0000002249cb7220 */ /* 0x040fe20000410000 */
[C---:B------:R-:W-:Y:S01]  /*c2b0*/  FMUL.FTZ R213, R73.reuse, R36 ;  /* 0x0000002449d57220 */ /* 0x040fe20000410000 */
[----:B------:R1:W-:Y:S01]  /*c2c0*/  ST.E desc[UR54][R22.64+0x414], R215 ;  /* 0x000414d716007985 */ /* 0x0003e2000c101936 */
[----:B------:R-:W-:-:S03]  /*c2d0*/  FMUL.FTZ R227, R73, R146 ;  /* 0x0000009249e37220 */ /* 0x000fc60000410000 */
[----:B------:R2:W-:Y:S04]  /*c2e0*/  ST.E desc[UR54][R22.64+0x220], R25 ;  /* 0x0002201916007985 */ /* 0x0005e8000c101936 */
[----:B------:R3:W-:Y:S01]  /*c2f0*/  ST.E desc[UR54][R22.64+0x224], R189 ;  /* 0x000224bd16007985 */ /* 0x0007e2000c101936 */
[----:B0-----:R-:W-:-:S03]  /*c300*/  FMUL.FTZ R217, R73, R150 ;  /* 0x0000009649d97220 */ /* 0x001fc60000410000 */
[----:B------:R0:W-:Y:S01]  /*c310*/  ST.E desc[UR54][R22.64+0x230], R191 ;  /* 0x000230bf16007985 */ /* 0x0001e2000c101936 */
[C---:B-1----:R-:W-:Y:S01]  /*c320*/  FMUL.FTZ R215, R73.reuse, R38 ;  /* 0x0000002649d77220 */ /* 0x042fe20000410000 */
[C---:B--2---:R-:W-:Y:S01]  /*c330*/  FMUL.FTZ R25, R73.reuse, R24 ;  /* 0x0000001849197220 */ /* 0x044fe20000410000 */
[C---:B---3--:R-:W-:Y:S01]  /*c340*/  FMUL.FTZ R189, R73.reuse, R148 ;  /* 0x0000009449bd7220 */ /* 0x048fe20000410000 */
[C---:B0-----:R-:W-:Y:S01]  /*c350*/  FMUL.FTZ R191, R73.reuse, R144 ;  /* 0x0000009049bf7220 */ /* 0x041fe20000410000 */
[----:B------:R0:W-:Y:S01]  /*c360*/  ST.E desc[UR54][R22.64+0x234], R201 ;  /* 0x000234c916007985 */ /* 0x0001e2000c101936 */
[----:B------:R-:W-:-:S03]  /*c370*/  FMUL.FTZ R229, R73, R136 ;  /* 0x0000008849e57220 */ /* 0x000fc60000410000 */
[----:B------:R1:W-:Y:S04]  /*c380*/  ST.E desc[UR54][R22.64+0x240], R203 ;  /* 0x000240cb16007985 */ /* 0x0003e8000c101936 */
[----:B------:R2:W-:Y:S04]  /*c390*/  ST.E desc[UR54][R22.64+0x244], R213 ;  /* 0x000244d516007985 */ /* 0x0005e8000c101936 */
[----:B------:R3:W-:Y:S01]  /*c3a0*/  ST.E desc[UR54][R22.64+0x250], R215 ;  /* 0x000250d716007985 */ /* 0x0007e2000c101936 */
[----:B0-----:R-:W-:-:S03]  /*c3b0*/  FMUL.FTZ R201, R73, R142 ;  /* 0x0000008e49c97220 */ /* 0x001fc60000410000 */
[----:B------:R0:W-:Y:S01]  /*c3c0*/  ST.E desc[UR54][R22.64+0x254], R25 ;  /* 0x0002541916007985 */ /* 0x0001e2000c101936 */
[----:B-1----:R-:W-:-:S03]  /*c3d0*/  FMUL.FTZ R203, R73, R140 ;  /* 0x0000008c49cb7220 */ /* 0x002fc60000410000 */
[----:B------:R1:W-:Y:S01]  /*c3e0*/  ST.E desc[UR54][R22.64+0x260], R189 ;  /* 0x000260bd16007985 */ /* 0x0003e2000c101936 */
[----:B--2---:R-:W-:-:S03]  /*c3f0*/  FMUL.FTZ R213, R73, R138 ;  /* 0x0000008a49d57220 */ /* 0x004fc60000410000 */
[----:B------:R2:W-:Y:S01]  /*c400*/  ST.E desc[UR54][R22.64+0x264], R217 ;  /* 0x000264d916007985 */ /* 0x0005e2000c101936 */
[----:B---3--:R-:W-:-:S03]  /*c410*/  FMUL.FTZ R215, R73, R132 ;  /* 0x0000008449d77220 */ /* 0x008fc60000410000 */
[----:B------:R3:W-:Y:S01]  /*c420*/  ST.E desc[UR54][R22.64+0x270], R227 ;  /* 0x000270e316007985 */ /* 0x0007e2000c101936 */
[----:B0-----:R-:W-:-:S03]  /*c430*/  FMUL.FTZ R25, R73, R134 ;  /* 0x0000008649197220 */ /* 0x001fc60000410000 */
[----:B------:R0:W-:Y:S01]  /*c440*/  ST.E desc[UR54][R22.64+0x274], R191 ;  /* 0x000274bf16007985 */ /* 0x0001e2000c101936 */
[C---:B-1----:R-:W-:Y:S01]  /*c450*/  FMUL.FTZ R189, R73.reuse, R126 ;  /* 0x0000007e49bd7220 */ /* 0x042fe20000410000 */
[C---:B--2---:R-:W-:Y:S01]  /*c460*/  FMUL.FTZ R217, R73.reuse, R130 ;  /* 0x0000008249d97220 */ /* 0x044fe20000410000 */
[C---:B---3--:R-:W-:Y:S01]  /*c470*/  FMUL.FTZ R227, R73.reuse, R128 ;  /* 0x0000008049e37220 */ /* 0x048fe20000410000 */
[C---:B0-----:R-:W-:Y:S01]  /*c480*/  FMUL.FTZ R191, R73.reuse, R124 ;  /* 0x0000007c49bf7220 */ /* 0x041fe20000410000 */
[----:B------:R0:W-:Y:S04]  /*c490*/  ST.E desc[UR54][R22.64+0x280], R201 ;  /* 0x000280c916007985 */ /* 0x0001e8000c101936 */
        /* <DEDUP_REMOVED lines=13> */
[----:B-1----:R-:W-:-:S03]  /*c570*/  FMUL.FTZ R189, R73, R106 ;  /* 0x0000006a49bd7220 */ /* 0x002fc60000410000 */
[----:B------:R1:W-:Y:S01]  /*c580*/  ST.E desc[UR54][R22.64+0x2c4], R191 ;  /* 0x0002c4bf16007985 */ /* 0x0003e2000c101936 */
[C---:B--2---:R-:W-:Y:S01]  /*c590*/  FMUL.FTZ R215, R73.reuse, R112 ;  /* 0x0000007049d77220 */ /* 0x044fe20000410000 */
[C---:B---3--:R-:W-:Y:S01]  /*c5a0*/  FMUL.FTZ R217, R73.reuse, R110 ;  /* 0x0000006e49d97220 */ /* 0x048fe20000410000 */
[C---:B0-----:R-:W-:Y:S01]  /*c5b0*/  FMUL.FTZ R227, R73.reuse, R108 ;  /* 0x0000006c49e37220 */ /* 0x041fe20000410000 */
[C---:B-1----:R-:W-:Y:S01]  /*c5c0*/  FMUL.FTZ R191, R73.reuse, R104 ;  /* 0x0000006849bf7220 */ /* 0x042fe20000410000 */
        /* <DEDUP_REMOVED lines=39> */
[----:B-1----:R-:W-:Y:S01]  /*c840*/  FMUL.FTZ R191, R73, R64 ;  /* 0x0000004049bf7220 */ /* 0x002fe20000410000 */
[----:B------:R0:W-:Y:S01]  /*c850*/  ST.E desc[UR54][R22.64+0x370], R201 ;  /* 0x000370c916007985 */ /* 0x0001e2000c101936 */
[C---:B------:R-:W-:Y:S01]  /*c860*/  FMUL.FTZ R151, R44.reuse, R151 ;  /* 0x000000972c977220 */ /* 0x040fe20000410000 */
        /* <DEDUP_REMOVED lines=8> */
[C---:B0-----:R-:W-:Y:S01]  /*c8f0*/  FMUL.FTZ R201, R73.reuse, R56 ;  /* 0x0000003849c97220 */ /* 0x041fe20000410000 */
        /* <DEDUP_REMOVED lines=9> */
[C---:B------:R-:W-:Y:S02]  /*c990*/  FMUL.FTZ R127, R44.reuse, R127 ;  /* 0x0000007f2c7f7220 */ /* 0x040fe40000410000 */
[----:B------:R3:W-:Y:S01]  /*c9a0*/  ST.E desc[UR54][R22.64+0x3a4], R217 ;  /* 0x0003a4d916007985 */ /* 0x0007e2000c101936 */
[----:B0-----:R-:W-:Y:S01]  /*c9b0*/  FMUL.FTZ R25, R73, R54 ;  /* 0x0000003649197220 */ /* 0x001fe20000410000 */
[----:B------:R-:W-:-:S02]  /*c9c0*/  FMUL.FTZ R133, R44, R133 ;  /* 0x000000852c857220 */ /* 0x000fc40000410000 */
[----:B------:R0:W-:Y:S01]  /*c9d0*/  ST.E desc[UR54][R22.64+0x3b0], R227 ;  /* 0x0003b0e316007985 */ /* 0x0001e2000c101936 */
[C---:B-1----:R-:W-:Y:S01]  /*c9e0*/  FMUL.FTZ R189, R73.reuse, R46 ;  /* 0x0000002e49bd7220 */ /* 0x042fe20000410000 */
[C---:B------:R-:W-:Y:S02]  /*c9f0*/  FMUL.FTZ R131, R44.reuse, R131 ;  /* 0x000000832c837220 */ /* 0x040fe40000410000 */
[----:B------:R1:W-:Y:S01]  /*ca00*/  ST.E desc[UR54][R22.64+0x3b4], R191 ;  /* 0x0003b4bf16007985 */ /* 0x0003e2000c101936 */
[C---:B--2---:R-:W-:Y:S01]  /*ca10*/  FMUL.FTZ R215, R73.reuse, R52 ;  /* 0x0000003449d77220 */ /* 0x044fe20000410000 */
[C---:B------:R-:W-:Y:S01]  /*ca20*/  FMUL.FTZ R129, R44.reuse, R129 ;  /* 0x000000812c817220 */ /* 0x040fe20000410000 */
[C---:B------:R-:W-:Y:S01]  /*ca30*/  FMUL.FTZ R125, R44.reuse, R125 ;  /* 0x0000007d2c7d7220 */ /* 0x040fe20000410000 */
[C---:B---3--:R-:W-:Y:S01]  /*ca40*/  FMUL.FTZ R217, R73.reuse, R50 ;  /* 0x0000003249d97220 */ /* 0x048fe20000410000 */
[C---:B------:R-:W-:Y:S01]  /*ca50*/  FMUL.FTZ R117, R44.reuse, R117 ;  /* 0x000000752c757220 */ /* 0x040fe20000410000 */
[C---:B------:R-:W-:Y:S01]  /*ca60*/  FMUL.FTZ R123, R44.reuse, R123 ;  /* 0x0000007b2c7b7220 */ /* 0x040fe20000410000 */
[C---:B------:R-:W-:Y:S01]  /*ca70*/  FMUL.FTZ R121, R44.reuse, R121 ;  /* 0x000000792c797220 */ /* 0x040fe20000410000 */
[C---:B0-----:R-:W-:Y:S01]  /*ca80*/  FMUL.FTZ R227, R73.reuse, R48 ;  /* 0x0000003049e37220 */ /* 0x041fe20000410000 */
[C---:B------:R-:W-:Y:S01]  /*ca90*/  FMUL.FTZ R119, R44.reuse, R119 ;  /* 0x000000772c777220 */ /* 0x040fe20000410000 */
[C---:B------:R-:W-:Y:S01]  /*caa0*/  FMUL.FTZ R115, R44.reuse, R115 ;  /* 0x000000732c737220 */ /* 0x040fe20000410000 */
[C---:B------:R-:W-:Y:S01]  /*cab0*/  FMUL.FTZ R107, R44.reuse, R107 ;  /* 0x0000006b2c6b7220 */ /* 0x040fe20000410000 */
[C---:B-1----:R-:W-:Y:S01]  /*cac0*/  FMUL.FTZ R191, R73.reuse, R42 ;  /* 0x0000002a49bf7220 */ /* 0x042fe20000410000 */
        /* <DEDUP_REMOVED lines=119> */
[----:B0-----:R-:W4:Y:S04]  /*d240*/  LD.E R25, desc[UR54][R22.64+0x220] ;  /* 0x0002203616197980 */ /* 0x001f28000c101900 */
[----:B-1----:R-:W4:Y:S04]  /*d250*/  LD.E R35, desc[UR54][R22.64+0x224] ;  /* 0x0002243616237980 */ /* 0x002f28000c101900 */
[----:B--2---:R-:W2:Y:S04]  /*d260*/  LD.E R37, desc[UR54][R22.64+0x228] ;  /* 0x0002283616257980 */ /* 0x004ea8000c101900 */
[----:B------:R-:W2:Y:S04]  /*d270*/  LD.E R39, desc[UR54][R22.64+0x22c] ;  /* 0x00022c3616277980 */ /* 0x000ea8000c101900 */
[----:B------:R-:W2:Y:S04]  /*d280*/  LD.E R41, desc[UR54][R22.64+0x230] ;  /* 0x0002303616297980 */ /* 0x000ea8000c101900 */
        /* <DEDUP_REMOVED lines=126> */
[----:B------:R-:W-:Y:S04]  /*da70*/  ST.E desc[UR54][R22.64+0x22c], R39 ;  /* 0x00022c2716007985 */ /* 0x000fe8000c101936 */
[----:B------:R-:W-:Y:S04]  /*da80*/  ST.E desc[UR54][R22.64+0x230], R41 ;  /* 0x0002302916007985 */ /* 0x000fe8000c101936 */
[----:B---3--:R-:W-:Y:S04]  /*da90*/  ST.E desc[UR54][R22.64+0x234], R33 ;  /* 0x0002342116007985 */ /* 0x008fe8000c101936 */
        /* <DEDUP_REMOVED lines=122> */
[----:B0-----:R-:W4:Y:S04]  /*e240*/  LD.E R189, desc[UR54][R22.64+0x210] ;  /* 0x0002103616bd7980 */ /* 0x001f28000c101900 */
[----:B-1----:R-:W4:Y:S04]  /*e250*/  LD.E.64 R14, desc[UR54][R22.64+0xa8] ;  /* 0x0000a836160e7980 */ /* 0x002f28000c101b00 */
[----:B------:R-:W4:Y:S04]  /*e260*/  LDL R190, [R1+0x88] ;  /* 0x0000880001be7983 */ /* 0x000f280000100800 */
[----:B--2---:R-:W2:Y:S04]  /*e270*/  LD.E R24, desc[UR54][R22.64+0x220] ;  /* 0x0002203616187980 */ /* 0x004ea8000c101900 */
[----:B------:R-:W2:Y:S04]  /*e280*/  LD.E R25, desc[UR54][R22.64+0x224] ;  /* 0x0002243616197980 */ /* 0x000ea8000c101900 */
[----:B---3--:R-:W2:Y:S04]  /*e290*/  LD.E R26, desc[UR54][R22.64+0x228] ;  /* 0x00022836161a7980 */ /* 0x008ea8000c101900 */
[----:B------:R-:W2:Y:S04]  /*e2a0*/  LD.E R27, desc[UR54][R22.64+0x22c] ;  /* 0x00022c36161b7980 */ /* 0x000ea8000c101900 */
[----:B----4-:R-:W2:Y:S04]  /*e2b0*/  LD.E R28, desc[UR54][R22.64+0x230] ;  /* 0x00023036161c7980 */ /* 0x010ea8000c101900 */
        /* <DEDUP_REMOVED lines=132> */
[----:B--2---:R-:W-:-:S06]  /*eb00*/  WARPGROUP.ARRIVE ;  /* 0x00000000000079c5 */ /* 0x004fcc0000000000 */
        /* <DEDUP_REMOVED lines=138> */
[----:B0-----:R-:W-:-:S06]  /*f3b0*/  WARPGROUP.ARRIVE ;  /* 0x00000000000079c5 */ /* 0x001fcc0000000000 */
        /* <DEDUP_REMOVED lines=281> */
[----:B------:R-:W-:Y:S02]  /*10550*/  VIADD R8, R14, 0x200 ;  /* 0x000002000e087836 */ /* 0x000fe40000000000 */
[----:B------:R-:W-:-:S03]  /*10560*/  IMAD.MOV.U32 R9, RZ, RZ, R15 ;  /* 0x000000ffff097224 */ /* 0x000fc600078e000f */
        /* <DEDUP_REMOVED lines=667> */
[----:B0-----:R-:W2:Y:S04]  /*12f20*/  LDL.64 R4, [R1+0x68] ;  /* 0x0000680001047983 */ /* 0x001ea80000100a00 */
[----:B------:R-:W3:Y:S01]  /*12f30*/  LD.E R0, desc[UR54][R22.64+0x210] ;  /* 0x0002103616007980 */ /* 0x000ee2000c101900 */
[----:B--2---:R-:W-:-:S05]  /*12f40*/  MOV R3, R4 ;  /* 0x0000000400037202 */ /* 0x004fca0000000f00 */
[----:B---3--:R-:W-:-:S05]  /*12f50*/  IMAD R0, R0, 0x8, R3 ;  /* 0x0000000800007824 */ /* 0x008fca00078e0203 */
[----:B------:R-:W-:-:S04]  /*12f60*/  PRMT R0, RZ, 0x654, R0 ;  /* 0x00000654ff007816 */ /* 0x000fc80000000000 */
[----:B------:R1:W-:Y:S03]  /*12f70*/  SYNCS.ARRIVE.TRANS64.RED.A1T0 RZ, [R0+URZ], RZ ;  /* 0x000000ff00ff79a7 */ /* 0x0003e6000810043f */
.L_x_2524:
[----:B------:R-:W-:Y:S05]  /*12f80*/  BSYNC B0 ;  /* 0x0000000000007941 */ /* 0x000fea0003800000 */
.L_x_2523:
[----:B------:R-:W-:Y:S05]  /*12f90*/  @P0 BRA `(.L_x_2525) ;  /* 0xffffff6800180947 */ /* 0x000fea000383ffff */
.L_x_2508:
[----:B------:R-:W-:-:S13]  /*12fa0*/  ISETP.GE.AND P0, PT, R10, UR43, PT ;  /* 0x0000002b0a007c0c */ /* 0x000fda000bf06270 */
[----:B------:R-:W-:Y:S05]  /*12fb0*/  @!P0 BRA `(.L_x_2526) ;  /* 0x000000a800d48947 */ /* 0x000fea0003800000 */
[----:B0-----:R0:W5:Y:S02]  /*12fc0*/  LDL.64 R2, [R1+0x170] ;  /* 0x0001700001027983 */ /* 0x0011640000100a00 */
.L_x_2557:
[----:B-----5:R-:W2:Y:S04]  /*12fd0*/  LD.E R5, desc[UR54][R2.64] ;  /* 0x0000003602057980 */ /* 0x020ea8000c101900 */
[----:B01----:R-:W3:Y:S01]  /*12fe0*/  LD.E R0, desc[UR54][R2.64+0x8] ;  /* 0x0000083602007980 */ /* 0x003ee2000c101900 */
        /* <DEDUP_REMOVED lines=12> */
[----:B------:R-:W-:Y:S05]  /*130b0*/  YIELD ;  /* 0x0000000000007946 */ /* 0x000fea0003800000 */
[----:B------:R-:W-:Y:S01]  /*130c0*/  BSSY B0, `(.L_x_2527) ;  /* 0x0000006000007945 */ /* 0x000fe20003800000 */
[----:B---3--:R-:W-:Y:S01]  /*130d0*/  @!P0 IMAD.MOV.U32 R5, RZ, RZ, RZ ;  /* 0x000000ffff058224 */ /* 0x008fe200078e00ff */
[----:B--2---:R-:W-:-:S04]  /*130e0*/  LOP3.LUT R0, R0, 0x1, RZ, 0xfc, !PT ;  /* 0x0000000100007812 */ /* 0x004fc800078efcff */
[----:B------:R-:W-:-:S13]  /*130f0*/  ISETP.NE.AND P1, PT, R0, 0x3, PT ;  /* 0x000000030000780c */ /* 0x000fda0003f25270 */
[----:B-1----:R-:W-:Y:S05]  /*13100*/  @!P1 BRA `(.L_x_2528) ;  /* 0x0000000000049947 */ /* 0x002fea0003800000 */
[----:B------:R-:W-:Y:S01]  /*13110*/  BPT.TRAP 0x1 ;  /* 0x000000040000795c */ /* 0x000fe20000300000 */
.L_x_2528:
[----:B------:R-:W-:Y:S05]  /*13120*/  BSYNC B0 ;  /* 0x0000000000007941 */ /* 0x000fea0003800000 */
.L_x_2527:
        /* <DEDUP_REMOVED lines=13> */
.L_x_2530:
[----:B------:R-:W-:Y:S05]  /*13200*/  BSYNC B0 ;  /* 0x0000000000007941 */ /* 0x000fea0003800000 */
.L_x_2529:
        /* <DEDUP_REMOVED lines=8> */
.L_x_2532:
[----:B------:R-:W-:Y:S05]  /*13290*/  BSYNC B0 ;  /* 0x0000000000007941 */ /* 0x000fea0003800000 */
.L_x_2531:
[----:B------:R-:W2:Y:S04]  /*132a0*/  LD.E R5, desc[UR54][R2.64] ;  /* 0x0000003602057980 */ /* 0x000ea8000c101900 */
[----:B------:R-:W2:Y:S01]  /*132b0*/  LDL.64 R8, [R1+0xa0] ;  /* 0x0000a00001087983 */ /* 0x000ea20000100a00 */
[----:B------:R-:W-:Y:S05]  /*132c0*/  WARPSYNC.ALL ;  /* 0x0000000000007948 */ /* 0x000fea0003800000 */
[----:B------:R-:W3:Y:S04]  /*132d0*/  LDL.64 R20, [R1+0x98] ;  /* 0x0000980001147983 */ /* 0x000ee80000100a00 */
[----:B-1---5:R-:W4:Y:S04]  /*132e0*/  LDL.64 R6, [R1+0x98] ;  /* 0x0000980001067983 */ /* 0x022f280000100a00 */
        /* <DEDUP_REMOVED lines=54> */
.L_x_2535:
[----:B------:R-:W-:Y:S05]  /*13650*/  BSYNC B0 ;  /* 0x0000000000007941 */ /* 0x000fea0003800000 */
.L_x_2534:
        /* <DEDUP_REMOVED lines=10> */
.L_x_2537:
[----:B------:R-:W-:Y:S05]  /*13700*/  BSYNC B0 ;  /* 0x0000000000007941 */ /* 0x000fea0003800000 */
.L_x_2536:
[----:B------:R-:W-:Y:S04]  /*13710*/  BSSY B0, `(.L_x_2538) ;  /* 0x0000006000007945 */ /* 0x000fe80003800000 */
[----:B--2---:R-:W-:Y:S05]  /*13720*/  @P0 BRA `(.L_x_2539) ;  /* 0x0000000000100947 */ /* 0x004fea0003800000 */
[----:B-----5:R-:W-:Y:S01]  /*13730*/  IMAD R4, R4, 0x8, R7 ;  /* 0x0000000804047824 */ /* 0x020fe200078e0207 */
[----:B-1----:R-:W-:-:S04]  /*13740*/  SHF.L.U32 R5, R6, 0x1f, RZ ;  /* 0x0000001f06057819 */ /* 0x002fc800000006ff */
[----:B------:R-:W1:Y:S02]  /*13750*/  SYNCS.PHASECHK.TRANS64.TRYWAIT P0, [R4+URZ], R5 ;  /* 0x00000005040075a7 */ /* 0x000e64000800017f */
[----:B-1----:R-:W-:Y:S05]  /*13760*/  @!P0 BRA `(.L_x_2540) ;  /* 0x0000013000708947 */ /* 0x002fea0003800000 */
.L_x_2539:
[----:B------:R-:W-:Y:S05]  /*13770*/  BSYNC B0 ;  /* 0x0000000000007941 */ /* 0x000fea0003800000 */
.L_x_2538:
        /* <DEDUP_REMOVED lines=263> */
.L_x_2546:
[----:B------:R-:W-:Y:S05]  /*147f0*/  BSYNC B2 ;  /* 0x0000000000027941 */ /* 0x000fea0003800000 */
.L_x_2545:
[----:B------:R-:W-:Y:S01]  /*14800*/  LOP3.LUT R9, RZ, R9, RZ, 0x33, !PT ;  /* 0x00000009ff097212 */ /* 0x000fe200078e33ff */
[----:B------:R-:W-:Y:S06]  /*14810*/  BRA `(.L_x_2547) ;  /* 0x0000000000187947 */ /* 0x000fec0003800000 */
.L_x_2544:
[----:B------:R-:W-:-:S13]  /*14820*/  ISETP.NE.AND P0, PT, R12, 0x1, PT ;  /* 0x000000010c00780c */ /* 0x000fda0003f05270 */
[----:B------:R-:W-:Y:S05]  /*14830*/  @!P0 BRA `(.L_x_2547) ;  /* 0x0000000000108947 */ /* 0x000fea0003800000 */
[----:B------:R-:W2:Y:S04]  /*14840*/  LDL R6, [R13+0x1c] ;  /* 0x00001c000d067983 */ /* 0x000ea80000100800 */
[----:B------:R-:W3:Y:S01]  /*14850*/  LDL R14, [R13+0x20] ;  /* 0x000020000d0e7983 */ /* 0x000ee20000100800 */
[----:B--2---:R-:W-:-:S05]  /*14860*/  IMAD.HI.U32 R9, R9, R6, RZ ;  /* 0x0000000609097227 */ /* 0x004fca00078e00ff */
[----:B---3--:R-:W-:-:S07]  /*14870*/  SHF.R.U32.HI R9, RZ, R14, R9 ;  /* 0x0000000eff097219 */ /* 0x008fce0000011609 */
.L_x_2547:
[----:B------:R-:W-:Y:S05]  /*14880*/  BSYNC B1 ;  /* 0x0000000000017941 */ /* 0x000fea0003800000 */
.L_x_2543:
[----:B------:R-:W-:-:S05]  /*14890*/  IMAD R9, R12, R9, R21 ;  /* 0x000000090c097224 */ /* 0x000fca00078e0215 */
[----:B------:R-:W-:Y:S02]  /*148a0*/  VIMNMX R4, R4, R9, !PT ;  /* 0x0000000904047248 */ /* 0x000fe40007fe0100 */
[----:B------:R-:W-:-:S07]  /*148b0*/  VIADDMNMX R5, R9, R12, R5, PT ;  /* 0x0000000c09057246 */ /* 0x000fce0003800105 */
.L_x_2542:
[----:B------:R-:W-:Y:S05]  /*148c0*/  BSYNC B0 ;  /* 0x0000000000007941 */ /* 0x000fea0003800000 */
.L_x_2541:
        /* <DEDUP_REMOVED lines=132> */
.L_x_2553:
[----:B------:R-:W-:Y:S05]  /*15110*/  BSYNC B2 ;  /* 0x0000000000027941 */ /* 0x000fea0003800000 */
.L_x_2552:
[----:B------:R-:W-:Y:S01]  /*15120*/  LOP3.LUT R7, RZ, R7, RZ, 0x33, !PT ;  /* 0x00000007ff077212 */ /* 0x000fe200078e33ff */
[----:B------:R-:W-:Y:S06]  /*15130*/  BRA `(.L_x_2554) ;  /* 0x0000000000187947 */ /* 0x000fec0003800000 */
.L_x_2551:
[----:B------:R-:W-:-:S13]  /*15140*/  ISETP.NE.AND P6, PT, R12, 0x1, PT ;  /* 0x000000010c00780c */ /* 0x000fda0003fc5270 */
[----:B------:R-:W-:Y:S05]  /*15150*/  @!P6 BRA `(.L_x_2554) ;  /* 0x000000000010e947 */ /* 0x000fea0003800000 */
[----:B------:R-:W2:Y:S04]  /*15160*/  LDL R4, [R13+0x1c] ;  /* 0x00001c000d047983 */ /* 0x000ea80000100800 */
[----:B------:R-:W3:Y:S01]  /*15170*/  LDL R8, [R13+0x20] ;  /* 0x000020000d087983 */ /* 0x000ee20000100800 */
[----:B--2---:R-:W-:-:S05]  /*15180*/  IMAD.HI.U32 R7, R7, R4, RZ ;  /* 0x0000000407077227 */ /* 0x004fca00078e00ff */
[----:B---3--:R-:W-:-:S07]  /*15190*/  SHF.R.U32.HI R7, RZ, R8, R7 ;  /* 0x00000008ff077219 */ /* 0x008fce0000011607 */
.L_x_2554:
[----:B------:R-:W-:Y:S05]  /*151a0*/  BSYNC B1 ;  /* 0x0000000000017941 */ /* 0x000fea0003800000 */
.L_x_2550:
[----:B------:R-:W-:-:S05]  /*151b0*/  IMAD R7, R12, R7, R21 ;  /* 0x000000070c077224 */ /* 0x000fca00078e0215 */
[----:B------:R-:W-:Y:S02]  /*151c0*/  VIADDMNMX R5, R7, R12, R5, PT ;  /* 0x0000000c07057246 */ /* 0x000fe40003800105 */
[----:B------:R-:W-:-:S07]  /*151d0*/  VIMNMX R6, R6, R7, !PT ;  /* 0x0000000706067248 */ /* 0x000fce0007fe0100 */
.L_x_2549:
[----:B------:R-:W-:Y:S05]  /*151e0*/  BSYNC B0 ;  /* 0x0000000000007941 */ /* 0x000fea0003800000 */
.L_x_2548:
        /* <DEDUP_REMOVED lines=137> */
[----:B------:R-:W-:Y:S02]  /*15a80*/  ISETP.LT.OR P0, PT, R5, 0x5a, P0 ;  /* 0x0000005a0500780c */ /* 0x000fe40000701670 */
[----:B------:R-:W-:Y:S02]  /*15a90*/  FSEL R70, R70, -INF , !P5 ;  /* 0xff80000046467808 */ /* 0x000fe40006800000 */
[----:B------:R-:W-:Y:S02]  /*15aa0*/  FMNMX.FTZ R5, R67, R4, !PT ;  /* 0x0000000443057209 */ /* 0x000fe40007810000 */
[----:B------:R-:W-:-:S02]  /*15ab0*/  FSEL R71, R71, -INF , !P0 ;  /* 0xff80000047477808 */ /* 0x000fc40004000000 */
[----:B------:R-:W-:-:S04]  /*15ac0*/  FMNMX.FTZ R4, R70, R5, !PT ;  /* 0x0000000546047209 */ /* 0x000fc80007810000 */
[----:B------:R-:W-:Y:S02]  /*15ad0*/  FMNMX.FTZ R9, R71, R4, !PT ;  /* 0x0000000447097209 */ /* 0x000fe40007810000 */
[----:B-1----:R-:W-:Y:S01]  /*15ae0*/  FMNMX.FTZ R6, R11, R12, !PT ;  /* 0x0000000c0b067209 */ /* 0x002fe20007810000 */
[----:B------:R-:W3:Y:S04]  /*15af0*/  LDL.64 R4, [R1+0x440] ;  /* 0x0004400001047983 */ /* 0x000ee80000100a00 */
        /* <DEDUP_REMOVED lines=29> */
[-C--:B------:R-:W-:Y:S01]  /*15cd0*/  FFMA.FTZ R154, R154, R26.reuse, -R11 ;  /* 0x0000001a9a9a7223 */ /* 0x080fe2000001080b */
[----:B------:R-:W-:-:S05]  /*15ce0*/  FFMA.FTZ R155, R30, R26, -R9 ;  /* 0x0000001a1e9b7223 */ /* 0x000fca0000010809 */
[----:B------:R-:W3:Y:S08]  /*15cf0*/  MUFU.EX2 R32, R15 ;  /* 0x0000000f00207308 */ /* 0x000ef00000000800 */
[----:B------:R-:W-:Y:S08]  /*15d00*/  MUFU.EX2 R202, R202 ;  /* 0x000000ca00ca7308 */ /* 0x000ff00000000800 */
[----:B------:R-:W1:Y:S01]  /*15d10*/  MUFU.EX2 R31, R25 ;  /* 0x00000019001f7308 */ /* 0x000e620000000800 */
[----:B------:R-:W-:-:S07]  /*15d20*/  FFMA.FTZ R190, R84, R26, -R11 ;  /* 0x0000001a54be7223 */ /* 0x000fce000001080b */
[----:B------:R-:W2:Y:S01]  /*15d30*/  MUFU.EX2 R152, R152 ;  /* 0x0000009800987308 */ /* 0x000ea20000000800 */
[----:B------:R-:W-:-:S07]  /*15d40*/  FFMA.FTZ R185, R34, R26, -R9 ;  /* 0x0000001a22b97223 */ /* 0x000fce0000010809 */
[----:B------:R-:W4:Y:S01]  /*15d50*/  MUFU.EX2 R189, R189 ;  /* 0x000000bd00bd7308 */ /* 0x000f220000000800 */
[----:B------:R-:W-:-:S07]  /*15d60*/  FFMA.FTZ R187, R82, R26, -R11 ;  /* 0x0000001a52bb7223 */ /* 0x000fce000001080b */
[----:B------:R-:W5:Y:S01]  /*15d70*/  MUFU.EX2 R154, R154 ;  /* 0x0000009a009a7308 */ /* 0x000f620000000800 */
[----:B------:R-:W-:-:S07]  /*15d80*/  FFMA.FTZ R188, R35, R26, -R9 ;  /* 0x0000001a23bc7223 */ /* 0x000fce0000010809 */
[----:B------:R-:W0:Y:S01]  /*15d90*/  MUFU.EX2 R155, R155 ;  /* 0x0000009b009b7308 */ /* 0x000e220000000800 */
[----:B---3--:R-:W-:Y:S01]  /*15da0*/  FFMA.FTZ R15, R32, R4, R7 ;  /* 0x00000004200f7223 */ /* 0x008fe20000010007 */
[----:B------:R-:W-:Y:S01]  /*15db0*/  FFMA.FTZ R183, R80, R26, -R11 ;  /* 0x0000001a50b77223 */ /* 0x000fe2000001080b */
[----:B-1----:R-:W-:-:S05]  /*15dc0*/  FFMA.FTZ R4, R5, R31, R202 ;  /* 0x0000001f05047223 */ /* 0x002fca00000100ca */
[----:B------:R-:W1:Y:S01]  /*15dd0*/  MUFU.EX2 R194, R194 ;  /* 0x000000c200c27308 */ /* 0x000e620000000800 */
[----:B------:R-:W-:Y:S01]  /*15de0*/  FFMA.FTZ R181, R38, R26, -R9 ;  /* 0x0000001a26b57223 */ /* 0x000fe20000010809 */
[----:B--2---:R-:W-:-:S06]  /*15df0*/  FADD.FTZ R15, R152, R15 ;  /* 0x0000000f980f7221 */ /* 0x004fcc0000010000 */
[----:B------:R-:W2:Y:S01]  /*15e00*/  MUFU.EX2 R190, R190 ;  /* 0x000000be00be7308 */ /* 0x000ea20000000800 */
[----:B------:R-:W-:Y:S01]  /*15e10*/  FFMA.FTZ R184, R78, R26, -R11 ;  /* 0x0000001a4eb87223 */ /* 0x000fe2000001080b */
[----:B----4-:R-:W-:-:S06]  /*15e20*/  FADD.FTZ R4, R189, R4 ;  /* 0x00000004bd047221 */ /* 0x010fcc0000010000 */
[----:B------:R-:W3:Y:S01]  /*15e30*/  MUFU.EX2 R185, R185 ;  /* 0x000000b900b97308 */ /* 0x000ee20000000800 */
[----:B------:R-:W-:Y:S01]  /*15e40*/  FFMA.FTZ R182, R39, R26, -R9 ;  /* 0x0000001a27b67223 */ /* 0x000fe20000010809 */
[----:B-----5:R-:W-:-:S06]  /*15e50*/  FADD.FTZ R8, R154, R15 ;  /* 0x0000000f9a087221 */ /* 0x020fcc0000010000 */
[----:B------:R-:W4:Y:S01]  /*15e60*/  MUFU.EX2 R187, R187 ;  /* 0x000000bb00bb7308 */ /* 0x000f220000000800 */
[----:B------:R-:W-:Y:S01]  /*15e70*/  FFMA.FTZ R179, R76, R26, -R11 ;  /* 0x0000001a4cb37223 */ /* 0x000fe2000001080b */
[----:B0-----:R-:W-:-:S06]  /*15e80*/  FADD.FTZ R5, R155, R4 ;  /* 0x000000049b057221 */ /* 0x001fcc0000010000 */
[----:B------:R-:W0:Y:S01]  /*15e90*/  MUFU.EX2 R188, R188 ;  /* 0x000000bc00bc7308 */ /* 0x000e220000000800 */
[----:B------:R-:W-:Y:S01]  /*15ea0*/  FFMA.FTZ R177, R42, R26, -R9 ;  /* 0x0000001a2ab17223 */ /* 0x000fe20000010809 */
[----:B------:R-:W-:-:S06]  /*15eb0*/  FADD.FTZ R15, R153, R8 ;  /* 0x00000008990f7221 */ /* 0x000fcc0000010000 */
[----:B------:R-:W5:Y:S01]  /*15ec0*/  MUFU.EX2 R183, R183 ;  /* 0x000000b700b77308 */ /* 0x000f620000000800 */
[----:B------:R-:W-:Y:S01]  /*15ed0*/  FFMA.FTZ R180, R74, R26, -R11 ;  /* 0x0000001a4ab47223 */ /* 0x000fe2000001080b */
[----:B-1----:R-:W-:-:S06]  /*15ee0*/  FADD.FTZ R4, R194, R5 ;  /* 0x00000005c2047221 */ /* 0x002fcc0000010000 */
[----:B------:R-:W1:Y:S01]  /*15ef0*/  MUFU.EX2 R181, R181 ;  /* 0x000000b500b57308 */ /* 0x000e620000000800 */
[----:B------:R-:W-:Y:S01]  /*15f00*/  FFMA.FTZ R178, R43, R26, -R9 ;  /* 0x0000001a2bb27223 */ /* 0x000fe20000010809 */
[----:B--2---:R-:W-:-:S06]  /*15f10*/  FADD.FTZ R8, R190, R15 ;  /* 0x0000000fbe087221 */ /* 0x004fcc0000010000 */
[----:B------:R-:W2:Y:S01]  /*15f20*/  MUFU.EX2 R184, R184 ;  /* 0x000000b800b87308 */ /* 0x000ea20000000800 */
[----:B------:R-:W-:Y:S01]  /*15f30*/  FFMA.FTZ R176, R72, R26, -R11 ;  /* 0x0000001a48b07223 */ /* 0x000fe2000001080b */
[----:B---3--:R-:W-:-:S06]  /*15f40*/  FADD.FTZ R5, R185, R4 ;  /* 0x00000004b9057221 */ /* 0x008fcc0000010000 */
[----:B------:R-:W3:Y:S01]  /*15f50*/  MUFU.EX2 R182, R182 ;  /* 0x000000b600b67308 */ /* 0x000ee20000000800 */
[----:B------:R-:W-:Y:S01]  /*15f60*/  FFMA.FTZ R173, R46, R26, -R9 ;  /* 0x0000001a2ead7223 */ /* 0x000fe20000010809 */
[----:B----4-:R-:W-:-:S06]  /*15f70*/  FADD.FTZ R8, R187, R8 ;  /* 0x00000008bb087221 */ /* 0x010fcc0000010000 */
[----:B------:R-:W4:Y:S01]  /*15f80*/  MUFU.EX2 R179, R179 ;  /* 0x000000b300b37308 */ /* 0x000f220000000800 */
[----:B------:R-:W-:Y:S01]  /*15f90*/  FFMA.FTZ R175, R44, R26, -R11 ;  /* 0x0000001a2caf7223 */ /* 0x000fe2000001080b */
[----:B0-----:R-:W-:-:S06]  /*15fa0*/  FADD.FTZ R4, R188, R5 ;  /* 0x00000005bc047221 */ /* 0x001fcc0000010000 */
[----:B------:R-:W0:Y:S01]  /*15fb0*/  MUFU.EX2 R177, R177 ;  /* 0x000000b100b17308 */ /* 0x000e220000000800 */
[----:B------:R-:W-:Y:S01]  /*15fc0*/  FFMA.FTZ R174, R47, R26, -R9 ;  /* 0x0000001a2fae7223 */ /* 0x000fe20000010809 */
[----:B-----5:R-:W-:-:S06]  /*15fd0*/  FADD.FTZ R5, R183, R8 ;  /* 0x00000008b7057221 */ /* 0x020fcc0000010000 */
        /* <DEDUP_REMOVED lines=31> */
[----:B0-----:R-:W-:Y:S01]  /*161d0*/  FADD.FTZ R4, R174, R5 ;  /* 0x00000005ae047221 */ /* 0x001fe20000010000 */
[----:B------:R-:W-:-:S06]  /*161e0*/  FFMA.FTZ R164, R59, R26, -R9 ;  /* 0x0000001a3ba47223 */ /* 0x000fcc0000010809 */
[----:B------:R-:W0:Y:S01]  /*161f0*/  MUFU.EX2 R171, R171 ;  /* 0x000000ab00ab7308 */ /* 0x000e220000000800 */
[----:B-----5:R-:W-:Y:S01]  /*16200*/  FADD.FTZ R8, R170, R15 ;  /* 0x0000000faa087221 */ /* 0x020fe20000010000 */
[----:B------:R-:W-:-:S06]  /*16210*/  FFMA.FTZ R21, R60, R26, -R11 ;  /* 0x0000001a3c157223 */ /* 0x000fcc000001080b */
[----:B------:R-:W5:Y:S01]  /*16220*/  MUFU.EX2 R166, R166 ;  /* 0x000000a600a67308 */ /* 0x000f620000000800 */
        /* <DEDUP_REMOVED lines=28> */
[----:B0-----:R-:W-:-:S06]  /*163f0*/  FADD.FTZ R4, R164, R5 ;  /* 0x00000005a4047221 */ /* 0x001fcc0000010000 */
[----:B------:R-:W0:Y:S01]  /*16400*/  MUFU.EX2 R13, R13 ;  /* 0x0000000d000d7308 */ /* 0x000e220000000800 */
[-C--:B------:R-:W-:Y:S01]  /*16410*/  FFMA.FTZ R11, R28, R26.reuse, -R11 ;  /* 0x0000001a1c0b7223 */ /* 0x080fe2000001080b */
[----:B------:R-:W-:-:S06]  /*16420*/  FFMA.FTZ R20, R71, R26, -R9 ;  /* 0x0000001a47147223 */ /* 0x000fcc0000010809 */
[----:B------:R-:W4:Y:S01]  /*16430*/  MUFU.EX2 R19, R19 ;  /* 0x0000001300137308 */ /* 0x000f220000000800 */
[----:B-----5:R-:W-:Y:S01]  /*16440*/  FADD.FTZ R5, R21, R8 ;  /* 0x0000000815057221 */ /* 0x020fe20000010000 */
[----:B-1----:R-:W-:-:S06]  /*16450*/  FADD.FTZ R9, R159, R4 ;  /* 0x000000049f097221 */ /* 0x002fcc0000010000 */
[----:B------:R-:W1:Y:S08]  /*16460*/  MUFU.EX2 R14, R14 ;  /* 0x0000000e000e7308 */ /* 0x000e700000000800 */
[----:B------:R-:W5:Y:S01]  /*16470*/  MUFU.EX2 R156, R156 ;  /* 0x0000009c009c7308 */ /* 0x000f620000000800 */
[----:B--2---:R-:W-:Y:S01]  /*16480*/  FADD.FTZ R4, R158, R5 ;  /* 0x000000059e047221 */ /* 0x004fe20000010000 */
[----:B---3--:R-:W-:-:S06]  /*16490*/  FADD.FTZ R8, R162, R9 ;  /* 0x00000009a2087221 */ /* 0x008fcc0000010000 */
[----:B------:R-:W2:Y:S08]  /*164a0*/  MUFU.EX2 R12, R12 ;  /* 0x0000000c000c7308 */ /* 0x000eb00000000800 */
[----:B------:R-:W3:Y:S01]  /*164b0*/  MUFU.EX2 R15, R15 ;  /* 0x0000000f000f7308 */ /* 0x000ee20000000800 */
[----:B0-----:R-:W-:Y:S01]  /*164c0*/  FADD.FTZ R5, R13, R4 ;  /* 0x000000040d057221 */ /* 0x001fe20000010000 */
[----:B----4-:R-:W-:-:S06]  /*164d0*/  FADD.FTZ R9, R19, R8 ;  /* 0x0000000813097221 */ /* 0x010fcc0000010000 */
[----:B------:R-:W0:Y:S08]  /*164e0*/  MUFU.EX2 R11, R11 ;  /* 0x0000000b000b7308 */ /* 0x000e300000000800 */
[----:B------:R-:W4:Y:S01]  /*164f0*/  MUFU.EX2 R20, R20 ;  /* 0x0000001400147308 */ /* 0x000f220000000800 */
[----:B-1----:R-:W-:Y:S01]  /*16500*/  FADD.FTZ R5, R14, R5 ;  /* 0x000000050e057221 */ /* 0x002fe20000010000 */
[----:B-----5:R-:W-:-:S03]  /*16510*/  FADD.FTZ R4, R156, R9 ;  /* 0x000000099c047221 */ /* 0x020fc60000010000 */
[----:B--2---:R-:W-:Y:S01]  /*16520*/  FADD.FTZ R8, R12, R5 ;  /* 0x000000050c087221 */ /* 0x004fe20000010000 */
[----:B---3--:R-:W-:-:S03]  /*16530*/  FADD.FTZ R5, R15, R4 ;  /* 0x000000040f057221 */ /* 0x008fc60000010000 */
[----:B0-----:R-:W-:Y:S01]  /*16540*/  FADD.FTZ R4, R11, R8 ;  /* 0x000000080b047221 */ /* 0x001fe20000010000 */
[----:B------:R0:W-:Y:S01]  /*16550*/  STL [R1+0x434], R6 ;  /* 0x0004340601007387 */ /* 0x0001e20000100800 */
[----:B----4-:R-:W-:-:S05]  /*16560*/  FADD.FTZ R5, R20, R5 ;  /* 0x0000000514057221 */ /* 0x010fca0000010000 */
[----:B------:R1:W-:Y:S04]  /*16570*/  STL.64 [R1+0x440], R4 ;  /* 0x0004400401007387 */ /* 0x0003e80000100a00 */
[----:B------:R-:W2:Y:S04]  /*16580*/  LD.E R29, desc[UR54][R22.64+0x414] ;  /* 0x00041436161d7980 */ /* 0x000ea8000c101900 */
[----:B------:R-:W3:Y:S04]  /*16590*/  LD.E R8, desc[UR54][R22.64+0x220] ;  /* 0x0002203616087980 */ /* 0x000ee8000c101900 */
[----:B------:R-:W4:Y:S04]  /*165a0*/  LD.E R9, desc[UR54][R22.64+0x224] ;  /* 0x0002243616097980 */ /* 0x000f28000c101900 */
[----:B------:R-:W5:Y:S04]  /*165b0*/  LD.E R25, desc[UR54][R22.64+0x234] ;  /* 0x0002343616197980 */ /* 0x000f68000c101900 */
[----:B------:R-:W5:Y:S04]  /*165c0*/  LD.E R27, desc[UR54][R22.64+0x244] ;  /* 0x00024436161b7980 */ /* 0x000f68000c101900 */
[----:B0-----:R-:W5:Y:S04]  /*165d0*/  LD.E R6, desc[UR54][R22.64+0x254] ;  /* 0x0002543616067980 */ /* 0x001f68000c101900 */
        /* <DEDUP_REMOVED lines=122> */
[C---:B--2---:R-:W-:Y:S01]  /*16d80*/  FMUL.FTZ R141, R32.reuse, R29 ;  /* 0x0000001d208d7220 */ /* 0x044fe20000410000 */
[C---:B---3--:R-:W-:Y:S01]  /*16d90*/  FMUL.FTZ R29, R32.reuse, R8 ;  /* 0x00000008201d7220 */ /* 0x048fe20000410000 */
[C---:B----4-:R-:W-:Y:S01]  /*16da0*/  FMUL.FTZ R9, R32.reuse, R9 ;  /* 0x0000000920097220 */ /* 0x050fe20000410000 */
[C---:B-----5:R-:W-:Y:S01]  /*16db0*/  FMUL.FTZ R25, R32.reuse, R25 ;  /* 0x0000001920197220 */ /* 0x060fe20000410000 */
        /* <DEDUP_REMOVED lines=10> */
[C---:B0-----:R-:W-:Y:S01]  /*16e60*/  FMUL.FTZ R29, R32.reuse, R6 ;  /* 0x00000006201d7220 */ /* 0x041fe20000410000 */
[C---:B-1----:R-:W-:Y:S01]  /*16e70*/  FMUL.FTZ R9, R31.reuse, R216 ;  /* 0x000000d81f097220 */ /* 0x042fe20000410000 */
[C---:B--2---:R-:W-:Y:S01]  /*16e80*/  FMUL.FTZ R25, R31.reuse, R214 ;  /* 0x000000d61f197220 */ /* 0x044fe20000410000 */
[----:B---3--:R-:W-:Y:S02]  /*16e90*/  FMUL.FTZ R27, R31, R212 ;  /* 0x000000d41f1b7220 */ /* 0x008fe40000410000 */
        /* <DEDUP_REMOVED lines=99> */
[----:B------:R0:W-:Y:S01]  /*174d0*/  ST.E desc[UR54][R22.64+0x378], R33 ;  /* 0x0003782116007985 */ /* 0x0001e2000c101936 */
[----:B------:R-:W-:Y:S01]  /*174e0*/  FMUL.FTZ R147, R31, R30 ;  /* 0x0000001e1f937220 */ /* 0x000fe20000410000 */
        /* <DEDUP_REMOVED lines=29> */
[----:B------:R2:W-:Y:S01]  /*176c0*/  ST.E desc[UR54][R22.64+0x414], R141 ;  /* 0x0004148d16007985 */ /* 0x0005e2000c101936 */
[C---:B---3--:R-:W-:Y:S01]  /*176d0*/  FMUL.FTZ R9, R31.reuse, R4 ;  /* 0x000000041f097220 */ /* 0x048fe20000410000 */
[C---:B------:R-:W-:Y:S01]  /*176e0*/  FMUL.FTZ R119, R32.reuse, R119 ;  /* 0x0000007720777220 */ /* 0x040fe20000410000 */
[C---:B------:R-:W-:Y:S01]  /*176f0*/  FMUL.FTZ R117, R32.reuse, R117 ;  /* 0x0000007520757220 */ /* 0x040fe20000410000 */
[C---:B0-----:R-:W-:Y:S01]  /*17700*/  FMUL.FTZ R25, R31.reuse, R38 ;  /* 0x000000261f197220 */ /* 0x041fe20000410000 */
        /* <DEDUP_REMOVED lines=97> */
[----:B------:R-:W-:Y:S04]  /*17d20*/  ST.E desc[UR54][R22.64+0x3ec], R41 ;  /* 0x0003ec2916007985 */ /* 0x000fe8000c101936 */
[----:B------:R4:W-:Y:S04]  /*17d30*/  ST.E desc[UR54][R22.64+0x3f8], R5 ;  /* 0x0003f80516007985 */ /* 0x0009e8000c101936 */
[----:B------:R-:W-:Y:S04]  /*17d40*/  ST.E desc[UR54][R22.64+0x3fc], R9 ;  /* 0x0003fc0916007985 */ /* 0x000fe8000c101936 */
[----:B------:R5:W-:Y:S04]  /*17d50*/  ST.E desc[UR54][R22.64+0x408], R25 ;  /* 0x0004081916007985 */ /* 0x000be8000c101936 */
[----:B------:R5:W-:Y:S04]  /*17d60*/  ST.E desc[UR54][R22.64+0x40c], R27 ;  /* 0x00040c1b16007985 */ /* 0x000be8000c101936 */
[----:B------:R5:W-:Y:S01]  /*17d70*/  ST.E desc[UR54][R22.64+0x418], R31 ;  /* 0x0004181f16007985 */ /* 0x000be2000c101936 */
[----:B------:R1:W-:Y:S06]  /*17d80*/  BAR.SYNC.DEFER_BLOCKING R205, 0x100 ;  /* 0x000400cd0000751d */ /* 0x0003ec0000010000 */
[----:B0-----:R-:W5:Y:S04]  /*17d90*/  LD.E R29, desc[UR54][R22.64+0x220] ;  /* 0x00022036161d7980 */ /* 0x001f68000c101900 */
[----:B------:R-:W5:Y:S04]  /*17da0*/  LD.E R33, desc[UR54][R22.64+0x224] ;  /* 0x0002243616217980 */ /* 0x000f68000c101900 */
[----:B-1----:R-:W5:Y:S04]  /*17db0*/  LD.E R35, desc[UR54][R22.64+0x228] ;  /* 0x0002283616237980 */ /* 0x002f68000c101900 */
[----:B--2---:R-:W2:Y:S04]  /*17dc0*/  LD.E R37, desc[UR54][R22.64+0x22c] ;  /* 0x00022c3616257980 */ /* 0x004ea8000c101900 */
[----:B---3--:R-:W3:Y:S04]  /*17dd0*/  LD.E R39, desc[UR54][R22.64+0x230] ;  /* 0x0002303616277980 */ /* 0x008ee8000c101900 */
[----:B----4-:R-:W4:Y:S04]  /*17de0*/  LD.E R5, desc[UR54][R22.64+0x234] ;  /* 0x0002343616057980 */ /* 0x010f28000c101900 */
[----:B------:R-:W4:Y:S04]  /*17df0*/  LD.E R41, desc[UR54][R22.64+0x238] ;  /* 0x0002383616297980 */ /* 0x000f28000c101900 */
        /* <DEDUP_REMOVED lines=123> */
[----:B------:R-:W-:Y:S04]  /*185b0*/  ST.E desc[UR54][R22.64+0x224], R33 ;  /* 0x0002242116007985 */ /* 0x000fe8000c101936 */
[----:B------:R-:W-:Y:S04]  /*185c0*/  ST.E desc[UR54][R22.64+0x228], R35 ;  /* 0x0002282316007985 */ /* 0x000fe8000c101936 */
[----:B--2---:R-:W-:Y:S04]  /*185d0*/  ST.E desc[UR54][R22.64+0x22c], R37 ;  /* 0x00022c2516007985 */ /* 0x004fe8000c101936 */
[----:B---3--:R-:W-:Y:S04]  /*185e0*/  ST.E desc[UR54][R22.64+0x230], R39 ;  /* 0x0002302716007985 */ /* 0x008fe8000c101936 */
[----:B----4-:R-:W-:Y:S04]  /*185f0*/  ST.E desc[UR54][R22.64+0x234], R5 ;  /* 0x0002340516007985 */ /* 0x010fe8000c101936 */
[----:B------:R-:W-:Y:S04]  /*18600*/  ST.E desc[UR54][R22.64+0x238], R41 ;  /* 0x0002382916007985 */ /* 0x000fe8000c101936 */
        /* <DEDUP_REMOVED lines=121> */
[----:B0-----:R-:W5:Y:S04]  /*18da0*/  LD.E.64 R4, desc[UR54][R22.64+0xa8] ;  /* 0x0000a83616047980 */ /* 0x001f68000c101b00 */
[----:B-1----:R-:W5:Y:S04]  /*18db0*/  LDL R6, [R1+0x88] ;  /* 0x0000880001067983 */ /* 0x002f680000100800 */
        /* <DEDUP_REMOVED lines=976> */
[----:B0-----:R-:W5:Y:S04]  /*1cac0*/  LD.E R25, desc[UR54][R22.64+0x240] ;  /* 0x0002403616197980 */ /* 0x001f68000c101900 */
        /* <DEDUP_REMOVED lines=249> */
[----:B0-----:R-:W-:Y:S05]  /*1da60*/  @P6 BRA `(.L_x_2556) ;  /* 0x0000000000186947 */ /* 0x001fea0003800000 */
[----:B------:R-:W2:Y:S04]  /*1da70*/  LDL.64 R4, [R1+0x68] ;  /* 0x0000680001047983 */ /* 0x000ea80000100a00 */
[----:B------:R-:W3:Y:S01]  /*1da80*/  LD.E R0, desc[UR54][R2.64] ;  /* 0x0000003602007980 */ /* 0x000ee2000c101900 */
[----:B--2---:R-:W-:-:S05]  /*1da90*/  MOV R5, R4 ;  /* 0x0000000400057202 */ /* 0x004fca0000000f00 */
[----:B---3--:R-:W-:-:S05]  /*1daa0*/  IMAD R0, R0, 0x8, R5 ;  /* 0x0000000800007824 */ /* 0x008fca00078e0205 */
[----:B------:R-:W-:-:S04]  /*1dab0*/  PRMT R0, RZ, 0x654, R0 ;  /* 0x00000654ff007816 */ /* 0x000fc80000000000 */
[----:B------:R0:W-:Y:S03]  /*1dac0*/  SYNCS.ARRIVE.TRANS64.RED.A1T0 RZ, [R0+URZ], RZ ;  /* 0x000000ff00ff79a7 */ /* 0x0001e6000810043f */
.L_x_2556:
[----:B------:R-:W-:Y:S05]  /*1dad0*/  BSYNC B0 ;  /* 0x0000000000007941 */ /* 0x000fea0003800000 */
.L_x_2555:
[C---:B------:R-:W-:Y:S01]  /*1dae0*/  ISETP.GT.AND P0, PT, R10.reuse, UR43, PT ;  /* 0x0000002b0a007c0c */ /* 0x040fe2000bf04270 */
[----:B------:R-:W-:-:S12]  /*1daf0*/  VIADD R10, R10, 0xffffffff ;  /* 0xffffffff0a0a7836 */ /* 0x000fd80000000000 */
[----:B------:R-:W-:Y:S05]  /*1db00*/  @P0 BRA `(.L_x_2557) ;  /* 0xffffff5400300947 */ /* 0x000fea000383ffff */
.L_x_2526:
[----:B------:R-:W-:Y:S05]  /*1db10*/  WARPSYNC.ALL ;  /* 0x0000000000007948 */ /* 0x000fea0003800000 */
[----:B0-----:R-:W1:Y:S04]  /*1db20*/  LDL R5, [R1+0x440] ;  /* 0x0004400001057983 */ /* 0x001e680000100800 */
[----:B------:R-:W2:Y:S04]  /*1db30*/  LDL R4, [R1+0x444] ;  /* 0x0004440001047983 */ /* 0x000ea80000100800 */
[----:B------:R-:W3:Y:S04]  /*1db40*/  LDL R136, [R1+0x210] ;  /* 0x0002100001887983 */ /* 0x000ee80000100800 */
[----:B------:R-:W4:Y:S04]  /*1db50*/  LDL.64 R6, [R1+0x240] ;  /* 0x0002400001067983 */ /* 0x000f280000100a00 */
        /* <DEDUP_REMOVED lines=61> */
[----:B-1----:R-:W0:Y:S02]  /*1df30*/  SHFL.BFLY PT, R0, R5, 0x2, 0x1f ;  /* 0x0c401f0005007f89 */ /* 0x002e2400000e0000 */
[----:B0-----:R-:W-:-:S05]  /*1df40*/  FADD.FTZ R0, R5, R0 ;  /* 0x0000000005007221 */ /* 0x001fca0000010000 */
[----:B------:R-:W0:Y:S02]  /*1df50*/  SHFL.BFLY PT, R3, R0, 0x1, 0x1f ;  /* 0x0c201f0000037f89 */ /* 0x000e2400000e0000 */
[----:B0-----:R-:W-:Y:S01]  /*1df60*/  FADD.FTZ R2, R0, R3 ;  /* 0x0000000300027221 */ /* 0x001fe20000010000 */
[----:B---3--:R-:W-:Y:S01]  /*1df70*/  VIADD R136, R136, 0x1 ;  /* 0x0000000188887836 */ /* 0x008fe20000000000 */
[----:B------:R-:W3:Y:S04]  /*1df80*/  LDL R0, [R1+0x21c] ;  /* 0x00021c0001007983 */ /* 0x000ee80000100800 */
[----:B------:R-:W-:Y:S04]  /*1df90*/  STL [R1+0x440], R2 ;  /* 0x0004400201007387 */ /* 0x000fe80000100800 */
[----:B------:R-:W4:Y:S04]  /*1dfa0*/  LDL R148, [R1+0x440] ;  /* 0x0004400001947983 */ /* 0x000f280000100800 */
[----:B--2---:R-:W0:Y:S02]  /*1dfb0*/  SHFL.BFLY PT, R3, R4, 0x2, 0x1f ;  /* 0x0c401f0004037f89 */ /* 0x004e2400000e0000 */
[----:B0-----:R-:W-:Y:S01]  /*1dfc0*/  FADD.FTZ R8, R3, R4 ;  /* 0x0000000403087221 */ /* 0x001fe20000010000 */
[----:B------:R-:W-:Y:S01]  /*1dfd0*/  ISETP.NE.AND P2, PT, R136, 0x2, PT ;  /* 0x000000028800780c */ /* 0x000fe20003f45270 */
[----:B------:R-:W2:Y:S04]  /*1dfe0*/  LDL.64 R4, [R1+0x230] ;  /* 0x0002300001047983 */ /* 0x000ea80000100a00 */
[----:B------:R-:W0:Y:S08]  /*1dff0*/  SHFL.BFLY PT, R3, R8, 0x1, 0x1f ;  /* 0x0c201f0008037f89 */ /* 0x000e3000000e0000 */
[----:B------:R-:W5:Y:S01]  /*1e000*/  @!P2 LDL R19, [R1+0x214] ;  /* 0x000214000113a983 */ /* 0x000f620000100800 */
[----:B0-----:R-:W-:-:S03]  /*1e010*/  FADD.FTZ R140, R8, R3 ;  /* 0x00000003088c7221 */ /* 0x001fc60000010000 */
[----:B------:R-:W5:Y:S02]  /*1e020*/  LDL.64 R2, [R1+0x220] ;  /* 0x0002200001027983 */ /* 0x000f640000100a00 */
[----:B------:R-:W-:Y:S02]  /*1e030*/  FSETP.NE.FTZ.AND P1, PT, R140, RZ, PT ;  /* 0x000000ff8c00720b */ /* 0x000fe40003f35000 */
[----:B------:R-:W5:Y:S11]  /*1e040*/  LDL.64 R8, [R1+0x250] ;  /* 0x0002500001087983 */ /* 0x000f760000100a00 */
[----:B------:R-:W5:Y:S04]  /*1e050*/  @P1 LDL R143, [R1+0x450] ;  /* 0x00045000018f1983 */ /* 0x000f680000100800 */
[----:B------:R-:W5:Y:S01]  /*1e060*/  @P1 LDL R145, [R1+0x434] ;  /* 0x0004340001911983 */ /* 0x000f620000100800 */
[----:B------:R-:W-:-:S02]  /*1e070*/  IMAD.MOV.U32 R138, RZ, RZ, RZ ;  /* 0x000000ffff8a7224 */ /* 0x000fc400078e00ff */
[----:B------:R-:W-:Y:S01]  /*1e080*/  IMAD.MOV.U32 R142, RZ, RZ, -0x800000 ;  /* 0xff800000ff8e7424 */ /* 0x000fe200078e00ff */
[----:B------:R0:W-:Y:S08]  /*1e090*/  BAR.ARV R204, 0x100 ;  /* 0x000400cc0000751d */ /* 0x0001f00000002000 */
[----:B------:R-:W-:Y:S06]  /*1e0a0*/  BAR.ARV 0x8, 0x120 ;  /* 0x0204800000007b1d */ /* 0x000fec0000002000 */
[----:B----4-:R-:W-:-:S13]  /*1e0b0*/  FSETP.NE.FTZ.AND P0, PT, R148, RZ, PT ;  /* 0x000000ff9400720b */ /* 0x010fda0003f15000 */
[----:B------:R-:W4:Y:S04]  /*1e0c0*/  @P0 LDL R139, [R1+0x450] ;  /* 0x00045000018b0983 */ /* 0x000f280000100800 */
[----:B------:R-:W4:Y:S01]  /*1e0d0*/  @P0 LDL R144, [R1+0x430] ;  /* 0x0004300001900983 */ /* 0x000f220000100800 */
[----:B------:R-:W1:Y:S08]  /*1e0e0*/  @P0 MUFU.LG2 R141, R148 ;  /* 0x00000094008d0308 */ /* 0x000e700000000c00 */
[----:B------:R-:W2:Y:S01]  /*1e0f0*/  @P0 MUFU.RCP R138, R148 ;  /* 0x00000094008a0308 */ /* 0x000ea20000001000 */
[----:B-1----:R-:W-:-:S07]  /*1e100*/  @P0 FMUL.FTZ R146, R141, 0.69314718246459960938 ;  /* 0x3f3172188d920820 */ /* 0x002fce0000410000 */
[----:B------:R-:W1:Y:S01]  /*1e110*/  @P1 MUFU.LG2 R147, R140 ;  /* 0x0000008c00931308 */ /* 0x000e620000000c00 */
[----:B---3--:R-:W-:Y:S02]  /*1e120*/  VIADD R0, R0, 0x1 ;  /* 0x0000000100007836 */ /* 0x008fe40000000000 */
[-C--:B--2---:R-:W-:Y:S01]  /*1e130*/  FMUL.FTZ R5, R5, R138.reuse ;  /* 0x0000008a05057220 */ /* 0x084fe20000410000 */
[-C--:B------:R-:W-:Y:S01]  /*1e140*/  FMUL.FTZ R4, R4, R138.reuse ;  /* 0x0000008a04047220 */ /* 0x080fe20000410000 */
[-C--:B------:R-:W-:Y:S01]  /*1e150*/  FMUL.FTZ R7, R7, R138.reuse ;  /* 0x0000008a07077220 */ /* 0x080fe20000410000 */
[-C--:B------:R-:W-:Y:S01]  /*1e160*/  FMUL.FTZ R6, R6, R138.reuse ;  /* 0x0000008a06067220 */ /* 0x080fe20000410000 */
[-C--:B-----5:R-:W-:Y:S01]  /*1e170*/  FMUL.FTZ R11, R11, R138.reuse ;  /* 0x0000008a0b0b7220 */ /* 0x0a0fe20000410000 */
[-C--:B------:R-:W-:Y:S01]  /*1e180*/  FMUL.FTZ R10, R10, R138.reuse ;  /* 0x0000008a0a0a7220 */ /* 0x080fe20000410000 */
[----:B------:R-:W-:Y:S01]  /*1e190*/  STL.64 [R1+0x230], R4 ;  /* 0x0002300401007387 */ /* 0x000fe20000100a00 */
        /* <DEDUP_REMOVED lines=61> */
[----:B------:R-:W-:Y:S01]  /*1e570*/  @!P2 LOP3.LUT R4, R19, 0x1, RZ, 0x3c, !PT ;  /* 0x000000011304a812 */ /* 0x000fe200078e3cff */
[----:B------:R0:W-:Y:S04]  /*1e580*/  STL [R1+0x444], R140 ;  /* 0x0004448c01007387 */ /* 0x0001e80000100800 */
        /* <DEDUP_REMOVED lines=32> */
[----:B------:R0:W-:Y:S04]  /*1e790*/  @!P2 STL [R1+0x214], R4 ;  /* 0x000214040100a387 */ /* 0x0001e80000100800 */
[----:B------:R0:W-:Y:S04]  /*1e7a0*/  STL [R1+0x21c], R0 ;  /* 0x00021c0001007387 */ /* 0x0001e80000100800 */
[----:B------:R0:W-:Y:S01]  /*1e7b0*/  @!P2 STL [R1+0x210], RZ ;  /* 0x000210ff0100a387 */ /* 0x0001e20000100800 */
[----:B----4-:R-:W-:-:S04]  /*1e7c0*/  @P0 FMUL.FTZ R139, R139, 0.69314718246459960938 ;  /* 0x3f3172188b8b0820 */ /* 0x010fc80000410000 */
[----:B------:R-:W-:Y:S01]  /*1e7d0*/  @P0 FFMA.FTZ R142, R139, R144, R146 ;  /* 0x000000908b8e0223 */ /* 0x000fe20000010092 */
[----:B------:R-:W-:-:S06]  /*1e7e0*/  IMAD.MOV.U32 R139, RZ, RZ, RZ ;  /* 0x000000ffff8b7224 */ /* 0x000fcc00078e00ff */
[----:B------:R-:W1:Y:S01]  /*1e7f0*/  @P1 MUFU.RCP R139, R140 ;  /* 0x0000008c008b1308 */ /* 0x000e620000001000 */
[----:B------:R-:W-:Y:S01]  /*1e800*/  @P1 FMUL.FTZ R146, R143, 0.69314718246459960938 ;  /* 0x3f3172188f921820 */ /* 0x000fe20000410000 */
[----:B------:R-:W-:-:S03]  /*1e810*/  IMAD.MOV.U32 R144, RZ, RZ, -0x800000 ;  /* 0xff800000ff907424 */ /* 0x000fc600078e00ff */
[----:B------:R-:W-:Y:S01]  /*1e820*/  @P1 FFMA.FTZ R144, R146, R145, R147 ;  /* 0x0000009192901223 */ /* 0x000fe20000010093 */
[----:B------:R0:W-:Y:S04]  /*1e830*/  STL [R1+0x440], R142 ;  /* 0x0004408e01007387 */ /* 0x0001e80000100800 */
[----:B------:R0:W-:Y:S01]  /*1e840*/  STL [R1+0x444], R144 ;  /* 0x0004449001007387 */ /* 0x0001e20000100800 */
        /* <DEDUP_REMOVED lines=95> */
[----:B------:R0:W-:Y:S01]  /*1ee40*/  STL.64 [R1+0x418], R134 ;  /* 0x0004188601007387 */ /* 0x0001e20000100a00 */
[----:B------:R-:W-:-:S13]  /*1ee50*/  PLOP3.LUT P0, PT, PT, PT, PT, 0x8, 0x0 ;  /* 0x000000000000781c */ /* 0x000fda0003f0e170 */
.L_x_2461:
[----:B------:R-:W1:Y:S08]  /*1ee60*/  S2UR UR4, SR_CgaCtaId ;  /* 0x00000000000479c3 */ /* 0x000e700000008800 */
[----:B------:R-:W-:Y:S06]  /*1ee70*/  BAR.SYNC.DEFER_BLOCKING 0x5, 0x120 ;  /* 0x0144800000007b1d */ /* 0x000fec0000010000 */
[----:B------:R-:W-:Y:S01]  /*1ee80*/  UMOV UR44, 0x400 ;  /* 0x00000400002c7882 */ /* 0x000fe20000000000 */
[----:B------:R-:W-:Y:S01]  /*1ee90*/  BSSY B0, `(.L_x_2558) ;  /* 0x0000275000007945 */ /* 0x000fe20003800000 */
[----:B-1----:R-:W-:-:S09]  /*1eea0*/  ULEA UR44, UR4, UR44, 0x18 ;  /* 0x0000002c042c7291 */ /* 0x002fd2000f8ec03f */
[----:B0--3--:R-:W0:Y:S02]  /*1eeb0*/  LDS.128 R4, [UR44+0x324d0] ;  /* 0x0324d02cff047984 */ /* 0x009e240008000c00 */
[----:B0-----:R-:W-:Y:S02]  /*1eec0*/  R2UR UR5, R5 ;  /* 0x00000000050572ca */ /* 0x001fe400000e0000 */
[----:B------:R-:W-:Y:S02]  /*1eed0*/  R2UR UR7, R6 ;  /* 0x00000000060772ca */ /* 0x000fe400000e0000 */
[----:B------:R-:W-:Y:S01]  /*1eee0*/  R2UR UR6, R7 ;  /* 0x00000000070672ca */ /* 0x000fe200000e0000 */
[----:B------:R-:W-:Y:S06]  /*1eef0*/  BAR.ARV 0x4, 0x120 ;  /* 0x0104800000007b1d */ /* 0x000fec0000002000 */
[----:B------:R-:W-:Y:S08]  /*1ef00*/  @P0 BRA `(.L_x_2559) ;  /* 0x0000001800a40947 */ /* 0x000ff00003800000 */
[----:B------:R-:W2:Y:S04]  /*1ef10*/  LDL.128 R136, [R1+0x220] ;  /* 0x0002200001887983 */ /* 0x000ea80000100c00 */
[----:B------:R-:W3:Y:S04]  /*1ef20*/  LDL.128 R8, [R1+0x240] ;  /* 0x0002400001087983 */ /* 0x000ee80000100c00 */
[----:B------:R-:W4:Y:S04]  /*1ef30*/  LDL.128 R4, [R1+0x230] ;  /* 0x0002300001047983 */ /* 0x000f280000100c00 */
[----:B------:R-:W5:Y:S04]  /*1ef40*/  LDL.128 R24, [R1+0x260] ;  /* 0x0002600001187983 */ /* 0x000f680000100c00 */
        /* <DEDUP_REMOVED lines=10> */
[----:B------:R-:W5:Y:S04]  /*1eff0*/  LDL R21, [R1+0x478] ;  /* 0x0004780001157983 */ /* 0x000f680000100800 */
        /* <DEDUP_REMOVED lines=19> */
[----:B------:R-:W5:Y:S01]  /*1f130*/  LDL.128 R132, [R1+0x410] ;  /* 0x0004100001847983 */ /* 0x000f620000100c00 */
[----:B------:R-:W-:Y:S01]  /*1f140*/  LOP3.LUT R3, R196, 0x380, RZ, 0xc0, !PT ;  /* 0x00000380c4037812 */ /* 0x000fe200078ec0ff */
[----:B------:R-:W-:Y:S01]  /*1f150*/  ULDC.64 UR8, c[0x0][0xce0] ;  /* 0x0003380000087ab9 */ /* 0x000fe20000000a00 */
[----:B------:R-:W-:-:S02]  /*1f160*/  ULDC.64 UR10, c[0x0][0xcd8] ;  /* 0x00033600000a7ab9 */ /* 0x000fc40000000a00 */
[----:B------:R-:W-:-:S04]  /*1f170*/  SHF.R.U64 R3, R3, 0x3, RZ ;  /* 0x0000000303037819 */ /* 0x000fc800000012ff */
[----:B------:R-:W-:Y:S01]  /*1f180*/  LOP3.LUT R2, R3, R196, RZ, 0x3c, !PT ;  /* 0x000000c403027212 */ /* 0x000fe200078e3cff */
[----:B------:R-:W-:-:S05]  /*1f190*/  IMAD.MOV.U32 R3, RZ, RZ, R197 ;  /* 0x000000ffff037224 */ /* 0x000fca00078e00c5 */
[----:B------:R-:W-:Y:S01]  /*1f1a0*/  MOV R0, R2 ;  /* 0x0000000200007202 */ /* 0x000fe20000000f00 */
[----:B------:R-:W-:-:S04]  /*1f1b0*/  UISETP.NE.U32.AND UP1, UPT, UR8, URZ, UPT ;  /* 0x0000003f0800728c */ /* 0x000fc8000bf25070 */
[----:B------:R-:W-:-:S03]  /*1f1c0*/  UISETP.NE.AND.EX UP1, UPT, UR9, URZ, UPT, UP1 ;  /* 0x0000003f0900728c */ /* 0x000fc6000bf25310 */
[----:B------:R-:W-:Y:S02]  /*1f1d0*/  ULDC.64 UR8, c[0x0][0xcd8] ;  /* 0x0003360000087ab9 */ /* 0x000fe40000000a00 */
[----:B------:R-:W-:-:S04]  /*1f1e0*/  UISETP.NE.U32.AND UP0, UPT, UR8, URZ, UPT ;  /* 0x0000003f0800728c */ /* 0x000fc8000bf05070 */
[----:B------:R-:W-:Y:S01]  /*1f1f0*/  UISETP.NE.AND.EX UP0, UPT, UR9, URZ, UPT, UP0 ;  /* 0x0000003f0900728c */ /* 0x000fe2000bf05300 */
[----:B------:R-:W-:Y:S02]  /*1f200*/  PLOP3.LUT P2, PT, PT, PT, UP1, 0x80, 0x0 ;  /* 0x000000000000781c */ /* 0x000fe40003f4f018 */
[----:B------:R-:W-:Y:S01]  /*1f210*/  @UP1 ULDC.64 UR8, c[0x0][0xce0] ;  /* 0x0003380000081ab9 */ /* 0x000fe20000000a00 */
[----:B------:R-:W-:Y:S02]  /*1f220*/  UIMAD.WIDE UR10, UR41, 0x4, UR10 ;  /* 0x00000004290a78a5 */ /* 0x000fe4000f8e020a */
[----:B------:R-:W-:Y:S01]  /*1f230*/  PLOP3.LUT P1, PT, PT, PT, UP0, 0x80, 0x0 ;  /* 0x000000000000781c */ /* 0x000fe20003f2f008 */
[----:B------:R-:W-:-:S03]  /*1f240*/  @UP1 UIMAD.WIDE UR8, UR41, 0x4, UR8 ;  /* 0x00000004290818a5 */ /* 0x000fc6000f8e0208 */
[----:B------:R-:W-:Y:S02]  /*1f250*/  IMAD.U32 R2, RZ, RZ, UR10 ;  /* 0x0000000aff027e24 */ /* 0x000fe4000f8e00ff */
[----:B------:R-:W-:Y:S01]  /*1f260*/  IMAD.U32 R3, RZ, RZ, UR11 ;  /* 0x0000000bff037e24 */ /* 0x000fe2000f8e00ff */
[----:B--2---:R-:W-:Y:S02]  /*1f270*/  F2FP.BF16.F32.PACK_AB R136, R137, R136 ;  /* 0x000000888988723e */ /* 0x004fe400000010ff */
[----:B------:R-:W-:Y:S02]  /*1f280*/  F2FP.BF16.F32.PACK_AB R137, R139, R138 ;  /* 0x0000008a8b89723e */ /* 0x000fe400000010ff */
[----:B---3--:R-:W-:Y:S02]  /*1f290*/  F2FP.BF16.F32.PACK_AB R8, R9, R8 ;  /* 0x000000080908723e */ /* 0x008fe400000010ff */
[----:B------:R-:W-:Y:S02]  /*1f2a0*/  F2FP.BF16.F32.PACK_AB R9, R11, R10 ;  /* 0x0000000a0b09723e */ /* 0x000fe400000010ff */
[----:B----4-:R-:W-:-:S02]  /*1f2b0*/  F2FP.BF16.F32.PACK_AB R138, R5, R4 ;  /* 0x00000004058a723e */ /* 0x010fc400000010ff */
[----:B------:R-:W-:Y:S01]  /*1f2c0*/  F2FP.BF16.F32.PACK_AB R139, R7, R6 ;  /* 0x00000006078b723e */ /* 0x000fe200000010ff */
[----:B------:R-:W-:Y:S01]  /*1f2d0*/  BAR.SYNC.DEFER_BLOCKING 0x1, 0x100 ;  /* 0x0044000000007b1d */ /* 0x000fe20000010000 */
[----:B-----5:R-:W-:Y:S02]  /*1f2e0*/  F2FP.BF16.F32.PACK_AB R24, R25, R24 ;  /* 0x000000181918723e */ /* 0x020fe400000010ff */
        /* <DEDUP_REMOVED lines=11> */
[----:B------:R-:W-:Y:S01]  /*1f3a0*/  F2FP.BF16.F32.PACK_AB R48, R49, R48 ;  /* 0x000000303130723e */ /* 0x000fe200000010ff */
[----:B------:R0:W-:Y:S01]  /*1f3b0*/  STSM.16.M88.4 [R0], R136 ;  /* 0x0000008800007844 */ /* 0x0001e20000000200 */
        /* <DEDUP_REMOVED lines=9> */
[----:B------:R1:W-:Y:S01]  /*1f450*/  STSM.16.M88.4 [R21], R8 ;  /* 0x0000000815007844 */ /* 0x0003e20000000200 */
        /* <DEDUP_REMOVED lines=10> */
[----:B------:R-:W-:-:S03]  /*1f500*/  F2FP.BF16.F32.PACK_AB R74, R77, R76 ;  /* 0x0000004c4d4a723e */ /* 0x000fc600000010ff */
[----:B------:R1:W-:Y:S01]  /*1f510*/  STSM.16.M88.4 [R237], R40 ;  /* 0x00000028ed007844 */ /* 0x0003e20000000200 */
[----:B------:R-:W-:Y:S02]  /*1f520*/  F2FP.BF16.F32.PACK_AB R75, R79, R78 ;  /* 0x0000004e4f4b723e */ /* 0x000fe400000010ff */
[----:B------:R-:W-:Y:S01]  /*1f530*/  F2FP.BF16.F32.PACK_AB R88, R89, R88 ;  /* 0x000000585958723e */ /* 0x000fe200000010ff */
[----:B------:R1:W-:Y:S01]  /*1f540*/  STSM.16.M88.4 [R236], R48 ;  /* 0x00000030ec007844 */ /* 0x0003e20000000200 */
        /* <DEDUP_REMOVED lines=27> */
[----:B------:R-:W-:Y:S01]  /*1f700*/  F2FP.BF16.F32.PACK_AB R123, R127, R126 ;  /* 0x0000007e7f7b723e */ /* 0x000fe200000010ff */
[----:B------:R1:W-:Y:S01]  /*1f710*/  STSM.16.M88.4 [R225], R96 ;  /* 0x00000060e1007844 */ /* 0x0003e20000000200 */
[----:B------:R-:W-:-:S02]  /*1f720*/  F2FP.BF16.F32.PACK_AB R130, R133, R132 ;  /* 0x000000848582723e */ /* 0x000fc400000010ff */
[----:B------:R-:W-:Y:S01]  /*1f730*/  F2FP.BF16.F32.PACK_AB R131, R135, R134 ;  /* 0x000000868783723e */ /* 0x000fe200000010ff */
[----:B------:R1:W-:Y:S04]  /*1f740*/  STSM.16.M88.4 [R224], R104 ;  /* 0x00000068e0007844 */ /* 0x0003e80000000200 */
[----:B------:R1:W-:Y:S04]  /*1f750*/  STSM.16.M88.4 [R223], R112 ;  /* 0x00000070df007844 */ /* 0x0003e80000000200 */
[----:B------:R1:W-:Y:S04]  /*1f760*/  STSM.16.M88.4 [R222], R120 ;  /* 0x00000078de007844 */ /* 0x0003e80000000200 */
[----:B------:R1:W-:Y:S01]  /*1f770*/  STSM.16.M88.4 [R221], R128 ;  /* 0x00000080dd007844 */ /* 0x0003e20000000200 */
[----:B------:R-:W-:Y:S01]  /*1f780*/  BAR.SYNC.DEFER_BLOCKING 0x1, 0x100 ;  /* 0x0044000000007b1d */ /* 0x000fe20000010000 */
[----:B------:R-:W-:-:S02]  /*1f790*/  IMAD.U32 R4, RZ, RZ, UR8 ;  /* 0x00000008ff047e24 */ /* 0x000fc4000f8e00ff */
[----:B------:R-:W-:-:S05]  /*1f7a0*/  IMAD.U32 R5, RZ, RZ, UR9 ;  /* 0x00000009ff057e24 */ /* 0x000fca000f8e00ff */
[----:B------:R-:W2:Y:S04]  /*1f7b0*/  @P2 LDG.E R4, desc[UR54][R4.64] ;  /* 0x0000003604042981 */ /* 0x000ea8000c1e1900 */
[----:B0-----:R-:W3:Y:S01]  /*1f7c0*/  @P1 LDG.E R0, desc[UR54][R2.64] ;  /* 0x0000003602001981 */ /* 0x001ee2000c1e1900 */
[----:B------:R-:W-:Y:S01]  /*1f7d0*/  IMAD.U32 R7, RZ, RZ, UR40 ;  /* 0x00000028ff077e24 */ /* 0x000fe2000f8e00ff */
[----:B------:R-:W-:Y:S01]  /*1f7e0*/  ULDC UR12, c[0x0][0xb88] ;  /* 0x0002e200000c7ab9 */ /* 0x000fe20000000800 */
[----:B------:R-:W-:Y:S02]  /*1f7f0*/  UMOV UR4, URZ ;  /* 0x0000003f00047c82 */ /* 0x000fe40008000000 */
[----:B------:R-:W-:Y:S01]  /*1f800*/  IMAD R7, R7, 0x80, R198 ;  /* 0x0000008007077824 */ /* 0x000fe200078e02c6 */
[----:B------:R-:W-:-:S03]  /*1f810*/  LOP3.LUT P0, RZ, R206, 0x3, RZ, 0xc0, !PT ;  /* 0x00000003ceff7812 */ /* 0x000fc6000780c0ff */
[----:B------:R-:W-:Y:S01]  /*1f820*/  VIADD R6, R7, 0x8 ;  /* 0x0000000807067836 */ /* 0x000fe20000000000 */
[----:B--2---:R-:W-:Y:S02]  /*1f830*/  @P2 R2UR UR12, R4 ;  /* 0x00000000040c22ca */ /* 0x004fe400000e0000 */
[----:B---3--:R-:W-:Y:S01]  /*1f840*/  @P1 R2UR UR4, R0 ;  /* 0x00000000000412ca */ /* 0x008fe200000e0000 */
[----:B-1----:R-:W-:-:S14]  /*1f850*/  @P2 BRA `(.L_x_2560) ;  /* 0x0000000000182947 */ /* 0x002fdc0003800000 */
[----:B------:R-:W-:Y:S05]  /*1f860*/  @!P1 BRA `(.L_x_2560) ;  /* 0x0000000000149947 */ /* 0x000fea0003800000 */
[----:B------:R-:W2:Y:S04]  /*1f870*/  LDG.E R4, desc[UR54][R2.64] ;  /* 0x0000003602047981 */ /* 0x000ea8000c1e1900 */
[----:B------:R-:W3:Y:S01]  /*1f880*/  LDG.E R0, desc[UR54][R2.64+0x4] ;  /* 0x0000043602007981 */ /* 0x000ee2000c1e1900 */
[----:B--2---:R-:W-:Y:S02]  /*1f890*/  R2UR UR8, R4 ;  /* 0x00000000040872ca */ /* 0x004fe400000e0000 */
[----:B---3--:R-:W-:-:S13]  /*1f8a0*/  R2UR UR12, R0 ;  /* 0x00000000000c72ca */ /* 0x008fda00000e0000 */
[----:B------:R-:W-:-:S12]  /*1f8b0*/  UIADD3 UR12, -UR8, UR12, URZ ;  /* 0x0000000c080c7290 */ /* 0x000fd8000fffe13f */
.L_x_2560:
[----:B------:R-:W-:Y:S01]  /*1f8c0*/  ISETP.GE.OR P1, PT, R7, UR12, P0 ;  /* 0x0000000c07007c0c */ /* 0x000fe20008726670 */
[----:B------:R-:W-:Y:S01]  /*1f8d0*/  USHF.R.S32.HI UR11, URZ, 0x1f, UR4 ;  /* 0x0000001f3f0b7899 */ /* 0x000fe20008011404 */
[----:B------:R-:W-:Y:S01]  /*1f8e0*/  ISETP.GE.OR P0, PT, R6, UR12, P0 ;  /* 0x0000000c06007c0c */ /* 0x000fe20008706670 */
[----:B------:R-:W-:Y:S01]  /*1f8f0*/  USHF.R.S32.HI UR16, URZ, 0x1f, UR39 ;  /* 0x0000001f3f107899 */ /* 0x000fe20008011427 */
[----:B------:R-:W-:-:S09]  /*1f900*/  ULDC.64 UR14, c[0x0][0xc70] ;  /* 0x00031c00000e7ab9 */ /* 0x000fd20000000a00 */
[----:B------:R-:W2:Y:S04]  /*1f910*/  @!P1 LDL R3, [R1+0x440] ;  /* 0x0004400001039983 */ /* 0x000ea80000100800 */
[----:B------:R-:W3:Y:S01]  /*1f920*/  @!P0 LDL R2, [R1+0x444] ;  /* 0x0004440001028983 */ /* 0x000ee20000100800 */
[----:B------:R-:W-:Y:S01]  /*1f930*/  UMOV UR10, UR4 ;  /* 0x00000004000a7c82 */ /* 0x000fe20008000000 */
[----:B------:R-:W-:Y:S01]  /*1f940*/  UIMAD UR13, UR16, UR14, URZ ;  /* 0x0000000e100d72a4 */ /* 0x000fe2000f8e023f */
[----:B------:R-:W-:Y:S01]  /*1f950*/  IMAD R0, R192, 0x40, R186 ;  /* 0x00000040c0007824 */ /* 0x000fe200078e02ba */
[----:B------:R-:W-:Y:S01]  /*1f960*/  UIMAD.WIDE.U32 UR8, UR39, UR14, UR10 ;  /* 0x0000000e270872a5 */ /* 0x000fe2000f8e000a */
[----:B------:R-:W-:Y:S01]  /*1f970*/  IMAD.MOV.U32 R5, RZ, RZ, 0x2 ;  /* 0x00000002ff057424 */ /* 0x000fe200078e00ff */
[----:B------:R-:W-:-:S02]  /*1f980*/  USHF.R.S32.HI UR10, URZ, 0x1f, UR41 ;  /* 0x0000001f3f0a7899 */ /* 0x000fc40008011429 */
[----:B------:R-:W-:Y:S01]  /*1f990*/  UIMAD UR13, UR39, UR15, UR13 ;  /* 0x0000000f270d72a4 */ /* 0x000fe2000f8e020d */
[----:B------:R-:W-:Y:S01]  /*1f9a0*/  IMAD.WIDE R4, R0, R5, UR36 ;  /* 0x0000002400047e25 */ /* 0x000fe2000f8e0205 */
[----:B------:R-:W-:Y:S01]  /*1f9b0*/  USEL UR17, UR10, URZ, !UP0 ;  /* 0x0000003f0a117287 */ /* 0x000fe2000c000000 */
[----:B------:R-:W-:Y:S01]  /*1f9c0*/  SHF.R.S32.HI R0, RZ, 0x1f, R7 ;  /* 0x0000001fff007819 */ /* 0x000fe20000011407 */
[----:B------:R-:W-:Y:S01]  /*1f9d0*/  ULDC.64 UR14, c[0x0][0xc78] ;  /* 0x00031e00000e7ab9 */ /* 0x000fe20000000a00 */
[----:B------:R-:W-:Y:S01]  /*1f9e0*/  USEL UR18, UR41, URZ, !UP0 ;  /* 0x0000003f29127287 */ /* 0x000fe2000c000000 */
[C---:B------:R-:W-:Y:S01]  /*1f9f0*/  IADD3 R9, P5, R4.reuse, 0x1000, RZ ;  /* 0x0000100004097810 */ /* 0x040fe20007fbe0ff */
[----:B------:R-:W-:Y:S01]  /*1fa00*/  UIMAD UR10, UR17, UR14, URZ ;  /* 0x0000000e110a72a4 */ /* 0x000fe2000f8e023f */
[C---:B------:R-:W-:Y:S01]  /*1fa10*/  IADD3 R13, P2, R4.reuse, 0x2000, RZ ;  /* 0x00002000040d7810 */ /* 0x040fe20007f5e0ff */
[----:B------:R-:W-:Y:S01]  /*1fa20*/  UIADD3 UR9, UR9, UR13, URZ ;  /* 0x0000000d09097290 */ /* 0x000fe2000fffe03f */
[C---:B------:R-:W-:Y:S01]  /*1fa30*/  IADD3 R25, P4, R4.reuse, 0x3000, RZ ;  /* 0x0000300004197810 */ /* 0x040fe20007f9e0ff */
[----:B------:R-:W-:Y:S01]  /*1fa40*/  UIMAD UR10, UR18, UR15, UR10 ;  /* 0x0000000f120a72a4 */ /* 0x000fe2000f8e020a */
[----:B------:R-:W-:Y:S01]  /*1fa50*/  IADD3 R33, P6, R4, 0x5000, RZ ;  /* 0x0000500004217810 */ /* 0x000fe20007fde0ff */
[----:B------:R-:W-:Y:S01]  /*1fa60*/  UIMAD.WIDE.U32 UR8, UR18, UR14, UR8 ;  /* 0x0000000e120872a5 */ /* 0x000fe2000f8e0008 */
[----:B------:R-:W-:-:S02]  /*1fa70*/  LOP3.LUT R8, R9, 0x380, RZ, 0xc0, !PT ;  /* 0x0000038009087812 */ /* 0x000fc400078ec0ff */
[----:B------:R-:W-:Y:S01]  /*1fa80*/  LOP3.LUT R12, R13, 0x380, RZ, 0xc0, !PT ;  /* 0x000003800d0c7812 */ /* 0x000fe200078ec0ff */
[----:B------:R-:W-:Y:S01]  /*1fa90*/  IMAD.U32 R11, RZ, RZ, UR10 ;  /* 0x0000000aff0b7e24 */ /* 0x000fe2000f8e00ff */
[----:B------:R-:W-:Y:S01]  /*1faa0*/  LOP3.LUT R24, R25, 0x380, RZ, 0xc0, !PT ;  /* 0x0000038019187812 */ /* 0x000fe200078ec0ff */
[----:B------:R-:W-:Y:S01]  /*1fab0*/  ULDC.64 UR14, c[0x0][0xba0] ;  /* 0x0002e800000e7ab9 */ /* 0x000fe20000000a00 */
[----:B------:R-:W-:Y:S02]  /*1fac0*/  IADD3 R6, P3, R7, UR8, RZ ;  /* 0x0000000807067c10 */ /* 0x000fe4000ff7e0ff */
[----:B------:R-:W-:Y:S02]  /*1fad0*/  LOP3.LUT R32, R33, 0x380, RZ, 0xc0, !PT ;  /* 0x0000038021207812 */ /* 0x000fe400078ec0ff */
[----:B------:R-:W-:Y:S01]  /*1fae0*/  IADD3.X R7, R0, UR9, R11, P3, !PT ;  /* 0x0000000900077c10 */ /* 0x000fe20009ffe40b */
[----:B------:R-:W-:Y:S01]  /*1faf0*/  ULDC.64 UR8, c[0x0][0xc40] ;  /* 0x0003100000087ab9 */ /* 0x000fe20000000a00 */
[----:B------:R-:W-:-:S02]  /*1fb00*/  SHF.R.U64 R8, R8, 0x3, RZ ;  /* 0x0000000308087819 */ /* 0x000fc400000012ff */
[----:B------:R-:W-:Y:S02]  /*1fb10*/  LEA R20, P3, R6, UR8, 0x2 ;  /* 0x0000000806147c11 */ /* 0x000fe4000f8610ff */
[----:B------:R-:W-:Y:S02]  /*1fb20*/  SHF.R.U64 R12, R12, 0x3, RZ ;  /* 0x000000030c0c7819 */ /* 0x000fe400000012ff */
[----:B------:R-:W-:Y:S02]  /*1fb30*/  LEA.HI.X R21, R6, UR9, R7, 0x2, P3 ;  /* 0x0000000906157c11 */ /* 0x000fe400098f1407 */
[----:B------:R-:W-:Y:S02]  /*1fb40*/  IADD3 R29, P3, R4, 0x4000, RZ ;  /* 0x00004000041d7810 */ /* 0x000fe40007f7e0ff */
[----:B------:R-:W-:Y:S02]  /*1fb50*/  SHF.R.U64 R24, R24, 0x3, RZ ;  /* 0x0000000318187819 */ /* 0x000fe400000012ff */
[----:B------:R-:W-:-:S02]  /*1fb60*/  LOP3.LUT R28, R29, 0x380, RZ, 0xc0, !PT ;  /* 0x000003801d1c7812 */ /* 0x000fc400078ec0ff */
        /* <DEDUP_REMOVED lines=15> */
[C---:B------:R-:W-:Y:S02]  /*1fc60*/  IADD3 R49, P3, R4.reuse, 0x9000, RZ ;  /* 0x0000900004317810 */ /* 0x040fe40007f7e0ff */
[----:B------:R-:W-:Y:S02]  /*1fc70*/  IADD3 R53, P6, R4, 0xa000, RZ ;  /* 0x0000a00004357810 */ /* 0x000fe40007fde0ff */
[----:B------:R-:W-:Y:S02]  /*1fc80*/  LOP3.LUT R36, R37, 0x380, RZ, 0xc0, !PT ;  /* 0x0000038025247812 */ /* 0x000fe400078ec0ff */
[----:B------:R-:W-:-:S02]  /*1fc90*/  LOP3.LUT R40, R41, 0x380, RZ, 0xc0, !PT ;  /* 0x0000038029287812 */ /* 0x000fc400078ec0ff */
[----:B------:R-:W-:Y:S02]  /*1fca0*/  LOP3.LUT R44, R45, 0x380, RZ, 0xc0, !PT ;  /* 0x000003802d2c7812 */ /* 0x000fe400078ec0ff */
[----:B------:R-:W-:Y:S02]  /*1fcb0*/  LOP3.LUT R48, R49, 0x380, RZ, 0xc0, !PT ;  /* 0x0000038031307812 */ /* 0x000fe400078ec0ff */
[----:B------:R-:W-:Y:S02]  /*1fcc0*/  LOP3.LUT R52, R53, 0x380, RZ, 0xc0, !PT ;  /* 0x0000038035347812 */ /* 0x000fe400078ec0ff */
[----:B------:R-:W-:Y:S02]  /*1fcd0*/  SHF.R.U64 R36, R36, 0x3, RZ ;  /* 0x0000000324247819 */ /* 0x000fe400000012ff */
        /* <DEDUP_REMOVED lines=21> */
[----:B------:R-:W-:Y:S01]  /*1fe30*/  LOP3.LUT R11, R4, 0x380, RZ, 0xc0, !PT ;  /* 0x00000380040b7812 */ /* 0x000fe200078ec0ff */
[----:B------:R-:W-:Y:S01]  /*1fe40*/  UIMAD UR8, UR11, UR14, URZ ;  /* 0x0000000e0b0872a4 */ /* 0x000fe2000f8e023f */
[----:B------:R-:W-:Y:S01]  /*1fe50*/  LOP3.LUT R64, R65, 0x380, RZ, 0xc0, !PT ;  /* 0x0000038041407812 */ /* 0x000fe200078ec0ff */
[----:B------:R-:W-:Y:S01]  /*1fe60*/  IMAD.X R73, RZ, RZ, R5, P6 ;  /* 0x000000ffff497224 */ /* 0x000fe200030e0605 */
[----:B------:R-:W-:Y:S01]  /*1fe70*/  LOP3.LUT R68, R69, 0x380, RZ, 0xc0, !PT ;  /* 0x0000038045447812 */ /* 0x000fe200078ec0ff */
[----:B------:R-:W-:Y:S01]  /*1fe80*/  ULDC.64 UR10, c[0x0][0xbe0] ;  /* 0x0002f800000a7ab9 */ /* 0x000fe20000000a00 */
[----:B------:R-:W-:Y:S02]  /*1fe90*/  LOP3.LUT R0, R7, 0x380, RZ, 0xc0, !PT ;  /* 0x0000038007007812 */ /* 0x000fe400078ec0ff */
[----:B------:R-:W-:Y:S02]  /*1fea0*/  SHF.R.U64 R56, R56, 0x3, RZ ;  /* 0x0000000338387819 */ /* 0x000fe400000012ff */
[----:B------:R-:W-:-:S02]  /*1feb0*/  SHF.R.U64 R60, R60, 0x3, RZ ;  /* 0x000000033c3c7819 */ /* 0x000fc400000012ff */
[----:B------:R-:W-:Y:S02]  /*1fec0*/  SHF.R.U64 R64, R64, 0x3, RZ ;  /* 0x0000000340407819 */ /* 0x000fe400000012ff */
        /* <DEDUP_REMOVED lines=11> */
[----:B------:R-:W-:-:S02]  /*1ff80*/  LOP3.LUT R4, R11, R4, RZ, 0x3c, !PT ;  /* 0x000000040b047212 */ /* 0x000fc400078e3cff */
[----:B------:R-:W-:Y:S02]  /*1ff90*/  LOP3.LUT R72, R0, R7, RZ, 0x3c, !PT ;  /* 0x0000000700487212 */ /* 0x000fe400078e3cff */
[----:B------:R-:W-:Y:S01]  /*1ffa0*/  SHF.R.S32.HI R187, RZ, 0x1f, R186 ;  /* 0x0000001fffbb7819 */ /* 0x000fe200000114ba */
[----:B------:R-:W-:Y:S01]  /*1ffb0*/  UIMAD UR8, UR4, UR15, UR8 ;  /* 0x0000000f040872a4 */ /* 0x000fe2000f8e0208 */
[----:B------:R-:W-:Y:S01]  /*1ffc0*/  IMAD.U32 R19, RZ, RZ, UR10 ;  /* 0x0000000aff137e24 */ /* 0x000fe2000f8e00ff */
[----:B------:R-:W-:Y:S01]  /*1ffd0*/  UIMAD UR12, UR40, -0x80, UR12 ;  /* 0xffffff80280c78a4 */ /* 0x000fe2000f8e020c */
[----:B------:R-:W-:-:S05]  /*1ffe0*/  VIADD R0, R192, 0x20 ;  /* 0x00000020c0007836 */ /* 0x000fca0000000000 */
[----:B------:R-:W-:Y:S02]  /*1fff0*/  ISETP.GE.AND P3, PT, R192, UR12, PT ;  /* 0x0000000cc0007c0c */ /* 0x000fe4000bf66270 */
[----:B------:R-:W-:Y:S01]  /*20000*/  SHF.R.S32.HI R193, RZ, 0x1f, R192 ;  /* 0x0000001fffc17819 */ /* 0x000fe200000114c0 */
[----:B------:R-:W-:Y:S01]  /*20010*/  BSSY B1, `(.L_x_2561) ;  /* 0x0000047000017945 */ /* 0x000fe20003800000 */
[----:B--2---:R0:W-:Y:S04]  /*20020*/  @!P1 STG.E desc[UR54][R20.64], R3 ;  /* 0x0000000314009986 */ /* 0x0041e8000c101936 */
[----:B---3--:R1:W-:Y:S04]  /*20030*/  @!P0 STG.E desc[UR54][R20.64+0x20], R2 ;  /* 0x0000200214008986 */ /* 0x0083e8000c101936 */
[----:B------:R-:W5:Y:S01]  /*20040*/  LD.E.128 R4, desc[UR54][R4.64] ;  /* 0x0000003604047980 */ /* 0x000f62000c101d00 */
[----:B0-----:R-:W-:-:S03]  /*20050*/  IMAD.U32 R3, RZ, RZ, UR14 ;  /* 0x0000000eff037e24 */ /* 0x001fc6000f8e00ff */
[----:B------:R-:W5:Y:S01]  /*20060*/  LD.E.128 R8, desc[UR54][R8.64] ;  /* 0x0000003608087980 */ /* 0x000f62000c101d00 */
[----:B-1----:R-:W-:-:S03]  /*20070*/  IMAD.WIDE.U32 R2, R3, UR4, R186 ;  /* 0x0000000403027c25 */ /* 0x002fc6000f8e00ba */
[----:B------:R-:W5:Y:S01]  /*20080*/  LD.E.128 R12, desc[UR54][R12.64] ;  /* 0x000000360c0c7980 */ /* 0x000f62000c101d00 */
[----:B------:R-:W-:-:S03]  /*20090*/  UIMAD UR4, UR16, UR10, URZ ;  /* 0x0000000a100472a4 */ /* 0x000fc6000f8e023f */
[----:B------:R-:W5:Y:S01]  /*200a0*/  LD.E.128 R24, desc[UR54][R24.64] ;  /* 0x0000003618187980 */ /* 0x000f62000c101d00 */
[----:B------:R-:W-:-:S03]  /*200b0*/  VIADD R3, R3, UR8 ;  /* 0x0000000803037c36 */ /* 0x000fc60008000000 */
        /* <DEDUP_REMOVED lines=12> */
[----:B------:R-:W-:-:S02]  /*20180*/  UIMAD UR4, UR39, UR11, UR4 ;  /* 0x0000000b270472a4 */ /* 0x000fc4000f8e0204 */
[----:B------:R-:W-:Y:S01]  /*20190*/  IMAD.WIDE.U32 R2, R19, UR39, R2 ;  /* 0x0000002713027c25 */ /* 0x000fe2000f8e0002 */
[----:B------:R-:W-:Y:S01]  /*201a0*/  ISETP.GE.AND P0, PT, R0, UR12, PT ;  /* 0x0000000c00007c0c */ /* 0x000fe2000bf06270 */
[----:B------:R-:W-:Y:S01]  /*201b0*/  @!PT LDS RZ, [RZ] ;  /* 0x00000000fffff984 */ /* 0x000fe20000000800 */
[----:B------:R-:W-:Y:S01]  /*201c0*/  @!PT LDS RZ, [RZ] ;  /* 0x00000000fffff984 */ /* 0x000fe20000000800 */
[----:B------:R-:W-:Y:S01]  /*201d0*/  @!PT LDS RZ, [RZ] ;  /* 0x00000000fffff984 */ /* 0x000fe20000000800 */
[----:B------:R-:W-:Y:S01]  /*201e0*/  @!PT LDS RZ, [RZ] ;  /* 0x00000000fffff984 */ /* 0x000fe20000000800 */
[----:B------:R0:W-:Y:S06]  /*201f0*/  MEMBAR.ALL.CTA ;  /* 0x0000000000007992 */ /* 0x0001ec0000008000 */
[----:B0-----:R-:W0:Y:S01]  /*20200*/  FENCE.VIEW.ASYNC.S ;  /* 0x00000000000073c6 */ /* 0x001e220000000000 */
[----:B------:R-:W-:Y:S01]  /*20210*/  ULDC.64 UR10, c[0x0][0xbe8] ;  /* 0x0002fa00000a7ab9 */ /* 0x000fe20000000a00 */
[C---:B------:R-:W-:Y:S01]  /*20220*/  VIADD R19, R192.reuse, 0x40 ;  /* 0x00000040c0137836 */ /* 0x040fe20000000000 */
[----:B------:R-:W-:Y:S01]  /*20230*/  UIMAD UR8, UR17, UR10, URZ ;  /* 0x0000000a110872a4 */ /* 0x000fe2000f8e023f */
[----:B------:R-:W-:Y:S01]  /*20240*/  VIADD R3, R3, UR4 ;  /* 0x0000000403037c36 */ /* 0x000fe20008000000 */
[----:B------:R-:W-:Y:S01]  /*20250*/  UIADD3 UR4, UR44, 0x32420, URZ ;  /* 0x000324202c047890 */ /* 0x000fe2000fffe03f */
[----:B------:R-:W-:Y:S01]  /*20260*/  IMAD.U32 R77, RZ, RZ, UR10 ;  /* 0x0000000aff4d7e24 */ /* 0x000fe2000f8e00ff */
[----:B------:R-:W-:Y:S01]  /*20270*/  UIMAD UR8, UR18, UR11, UR8 ;  /* 0x0000000b120872a4 */ /* 0x000fe2000f8e0208 */
[----:B------:R-:W-:Y:S01]  /*20280*/  VIADD R0, R192, 0x60 ;  /* 0x00000060c0007836 */ /* 0x000fe20000000000 */
[----:B------:R-:W-:Y:S01]  /*20290*/  UPRMT UR4, URZ, 0x654, UR4 ;  /* 0x000006543f047896 */ /* 0x000fe20008000004 */
[----:B------:R-:W-:Y:S01]  /*202a0*/  IMAD.WIDE.U32 R76, R77, UR18, R2 ;  /* 0x000000124d4c7c25 */ /* 0x000fe2000f8e0002 */
[----:B------:R-:W-:-:S02]  /*202b0*/  ISETP.GE.AND P1, PT, R19, UR12, PT ;  /* 0x0000000c13007c0c */ /* 0x000fc4000bf26270 */
[----:B------:R-:W-:Y:S01]  /*202c0*/  ISETP.GE.AND P2, PT, R0, UR12, PT ;  /* 0x0000000c00007c0c */ /* 0x000fe2000bf46270 */
[----:B------:R-:W-:Y:S02]  /*202d0*/  IMAD.U32 R21, RZ, RZ, UR40 ;  /* 0x00000028ff157e24 */ /* 0x000fe4000f8e00ff */
[----:B------:R-:W-:Y:S02]  /*202e0*/  VIADD R81, R77, UR8 ;  /* 0x000000084d517c36 */ /* 0x000fe40008000000 */
[----:B------:R-:W-:Y:S01]  /*202f0*/  IMAD.WIDE R20, R21, 0x80, R192 ;  /* 0x0000008015147825 */ /* 0x000fe200078e02c0 */
[----:B0-----:R-:W-:Y:S01]  /*20300*/  SYNCS.ARRIVE.TRANS64.RED.A1T0 RZ, [UR4], RZ ;  /* 0x000000ffffff79a7 */ /* 0x001fe20008100404 */
[----:B------:R-:W-:Y:S06]  /*20310*/  @P3 BRA `(.L_x_2562) ;  /* 0x0000000000583947 */ /* 0x000fec0003800000 */
        /* <DEDUP_REMOVED lines=22> */
.L_x_2562:
[----:B------:R-:W-:Y:S05]  /*20480*/  BSYNC B1 ;  /* 0x0000000000017941 */ /* 0x000fea0003800000 */
.L_x_2561:
[----:B------:R-:W-:Y:S04]  /*20490*/  BSSY B1, `(.L_x_2563) ;  /* 0x000001a000017945 */ /* 0x000fe80003800000 */
[----:B------:R-:W-:Y:S05]  /*204a0*/  @P0 BRA `(.L_x_2564) ;  /* 0x0000000000600947 */ /* 0x000fea0003800000 */
[----:B0----5:R-:W-:Y:S01]  /*204b0*/  IADD3 R5, P0, R20, 0x20, RZ ;  /* 0x0000002014057810 */ /* 0x021fe20007f1e0ff */
        /* <DEDUP_REMOVED lines=23> */
.L_x_2564:
[----:B------:R-:W-:Y:S05]  /*20630*/  BSYNC B1 ;  /* 0x0000000000017941 */ /* 0x000fea0003800000 */
.L_x_2563:
[----:B------:R-:W-:Y:S04]  /*20640*/  BSSY B1, `(.L_x_2565) ;  /* 0x000001a000017945 */ /* 0x000fe80003800000 */
[----:B------:R-:W-:Y:S05]  /*20650*/  @P1 BRA `(.L_x_2566) ;  /* 0x0000000000601947 */ /* 0x000fea0003800000 */
[----:B01---5:R-:W-:Y:S01]  /*20660*/  IADD3 R5, P0, R20, 0x40, RZ ;  /* 0x0000004014057810 */ /* 0x023fe20007f1e0ff */
        /* <DEDUP_REMOVED lines=23> */
.L_x_2566:
[----:B------:R-:W-:Y:S05]  /*207e0*/  BSYNC B1 ;  /* 0x0000000000017941 */ /* 0x000fea0003800000 */
.L_x_2565:
[----:B------:R-:W-:Y:S05]  /*207f0*/  @P2 BRA `(.L_x_2567) ;  /* 0x0000000c00782947 */ /* 0x000fea0003800000 */
[----:B012--5:R-:W-:Y:S01]  /*20800*/  IADD3 R5, P0, R20, 0x60, RZ ;  /* 0x0000006014057810 */ /* 0x027fe20007f1e0ff */
        /* <DEDUP_REMOVED lines=25> */
.L_x_2559:
[----:B------:R-:W-:Y:S02]  /*209a0*/  ULDC.64 UR8, c[0x0][0xce0] ;  /* 0x0003380000087ab9 */ /* 0x000fe40000000a00 */
        /* <DEDUP_REMOVED lines=8> */
[----:B------:R-:W-:Y:S02]  /*20a30*/  PLOP3.LUT P1, PT, PT, PT, UP0, 0x80, 0x0 ;  /* 0x000000000000781c */ /* 0x000fe40003f2f008 */
[----:B------:R-:W-:Y:S02]  /*20a40*/  ULDC.64 UR8, c[0x0][0xcd8] ;  /* 0x0003360000087ab9 */ /* 0x000fe40000000a00 */
[----:B------:R-:W-:Y:S01]  /*20a50*/  UIMAD.WIDE UR8, UR41, 0x4, UR8 ;  /* 0x00000004290878a5 */ /* 0x000fe2000f8e0208 */
[----:B------:R-:W-:Y:S02]  /*20a60*/  IMAD.U32 R4, RZ, RZ, UR10 ;  /* 0x0000000aff047e24 */ /* 0x000fe4000f8e00ff */
[----:B------:R-:W-:-:S02]  /*20a70*/  IMAD.U32 R5, RZ, RZ, UR11 ;  /* 0x0000000bff057e24 */ /* 0x000fc4000f8e00ff */
[----:B------:R-:W-:-:S03]  /*20a80*/  IMAD.MOV.U32 R7, RZ, RZ, RZ ;  /* 0x000000ffff077224 */ /* 0x000fc600078e00ff */
[----:B------:R-:W2:Y:S01]  /*20a90*/  @P2 LDG.E R4, desc[UR54][R4.64] ;  /* 0x0000003604042981 */ /* 0x000ea2000c1e1900 */
[----:B------:R-:W-:Y:S02]  /*20aa0*/  IMAD.U32 R2, RZ, RZ, UR8 ;  /* 0x00000008ff027e24 */ /* 0x000fe4000f8e00ff */
[----:B------:R-:W-:-:S05]  /*20ab0*/  IMAD.U32 R3, RZ, RZ, UR9 ;  /* 0x00000009ff037e24 */ /* 0x000fca000f8e00ff */
[----:B------:R0:W5:Y:S01]  /*20ac0*/  @P1 LDG.E R7, desc[UR54][R2.64] ;  /* 0x0000003602071981 */ /* 0x000162000c1e1900 */
[----:B------:R-:W-:Y:S01]  /*20ad0*/  ULDC UR4, c[0x0][0xb88] ;  /* 0x0002e20000047ab9 */ /* 0x000fe20000000800 */
[----:B------:R-:W-:Y:S01]  /*20ae0*/  USHF.R.S32.HI UR10, URZ, 0x1f, UR39 ;  /* 0x0000001f3f0a7899 */ /* 0x000fe20008011427 */
[----:B------:R-:W-:Y:S02]  /*20af0*/  ISETP.GT.AND P0, PT, R195, 0x7f, PT ;  /* 0x0000007fc300780c */ /* 0x000fe40003f04270 */
[----:B--2---:R-:W-:Y:S01]  /*20b00*/  @P2 R2UR UR4, R4 ;  /* 0x00000000040422ca */ /* 0x004fe200000e0000 */
[----:B0-----:R-:W-:-:S14]  /*20b10*/  @P2 BRA `(.L_x_2568) ;  /* 0x0000000000182947 */ /* 0x001fdc0003800000 */
[----:B------:R-:W-:Y:S05]  /*20b20*/  @!P1 BRA `(.L_x_2568) ;  /* 0x0000000000149947 */ /* 0x000fea0003800000 */
[----:B------:R-:W2:Y:S04]  /*20b30*/  LDG.E R4, desc[UR54][R2.64] ;  /* 0x0000003602047981 */ /* 0x000ea8000c1e1900 */
[----:B------:R-:W3:Y:S01]  /*20b40*/  LDG.E R0, desc[UR54][R2.64+0x4] ;  /* 0x0000043602007981 */ /* 0x000ee2000c1e1900 */
[----:B--2---:R-:W-:Y:S02]  /*20b50*/  R2UR UR8, R4 ;  /* 0x00000000040872ca */ /* 0x004fe400000e0000 */
[----:B---3--:R-:W-:-:S13]  /*20b60*/  R2UR UR4, R0 ;  /* 0x00000000000472ca */ /* 0x008fda00000e0000 */
[----:B------:R-:W-:-:S12]  /*20b70*/  UIADD3 UR4, -UR8, UR4, URZ ;  /* 0x0000000408047290 */ /* 0x000fd8000fffe13f */
.L_x_2568:
[----:B------:R-:W-:Y:S01]  /*20b80*/  USHF.R.S32.HI UR8, URZ, 0x1f, UR41 ;  /* 0x0000001f3f087899 */ /* 0x000fe20008011429 */
[----:B------:R-:W-:Y:S01]  /*20b90*/  BSSY B1, `(.L_x_2569) ;  /* 0x000001f000017945 */ /* 0x000fe20003800000 */
[----:B------:R-:W-:Y:S01]  /*20ba0*/  USEL UR12, UR41, URZ, !UP0 ;  /* 0x0000003f290c7287 */ /* 0x000fe2000c000000 */
[----:B------:R-:W-:Y:S01]  /*20bb0*/  SHF.R.S32.HI R187, RZ, 0x1f, R186 ;  /* 0x0000001fffbb7819 */ /* 0x000fe200000114ba */
[----:B------:R-:W-:Y:S01]  /*20bc0*/  USEL UR11, UR8, URZ, !UP0 ;  /* 0x0000003f080b7287 */ /* 0x000fe2000c000000 */
[----:B-----5:R-:W-:Y:S01]  /*20bd0*/  SHF.R.S32.HI R6, RZ, 0x1f, R7 ;  /* 0x0000001fff067819 */ /* 0x020fe20000011407 */
[----:B------:R-:W-:Y:S10]  /*20be0*/  @P0 BRA `(.L_x_2570) ;  /* 0x0000000000640947 */ /* 0x000ff40003800000 */
[----:B------:R-:W0:Y:S01]  /*20bf0*/  S2R R2, SR_TID.X ;  /* 0x0000000000027919 */ /* 0x000e220000002100 */
[----:B------:R-:W-:-:S04]  /*20c00*/  IMAD.U32 R0, RZ, RZ, UR40 ;  /* 0x00000028ff007e24 */ /* 0x000fc8000f8e00ff */
[----:B0-----:R-:W-:-:S04]  /*20c10*/  IMAD R0, R0, 0x80, R2 ;  /* 0x0000008000007824 */ /* 0x001fc800078e0202 */
[----:B------:R-:W-:-:S05]  /*20c20*/  VIADD R0, R0, 0xffffff80 ;  /* 0xffffff8000007836 */ /* 0x000fca0000000000 */
[----:B------:R-:W-:-:S13]  /*20c30*/  ISETP.GE.AND P0, PT, R0, UR4, PT ;  /* 0x0000000400007c0c */ /* 0x000fda000bf06270 */
[----:B------:R-:W-:Y:S05]  /*20c40*/  @P0 BRA `(.L_x_2570) ;  /* 0x00000000004c0947 */ /* 0x000fea0003800000 */
[C---:B------:R-:W-:Y:S01]  /*20c50*/  IADD3 R2, P0, R0.reuse, R7, RZ ;  /* 0x0000000700027210 */ /* 0x040fe20007f1e0ff */
        /* <DEDUP_REMOVED lines=18> */
.L_x_2570:
[----:B------:R-:W-:Y:S05]  /*20d80*/  BSYNC B1 ;  /* 0x0000000000017941 */ /* 0x000fea0003800000 */
.L_x_2569:
[----:B------:R-:W-:Y:S01]  /*20d90*/  ULDC.64 UR8, c[0x0][0xba0] ;  /* 0x0002e80000087ab9 */ /* 0x000fe20000000a00 */
[----:B------:R-:W-:Y:S01]  /*20da0*/  ULDC.64 UR14, c[0x0][0xbe0] ;  /* 0x0002f800000e7ab9 */ /* 0x000fe20000000a00 */
[----:B------:R-:W-:Y:S01]  /*20db0*/  IMAD R0, R6, UR8, RZ ;  /* 0x0000000806007c24 */ /* 0x000fe2000f8e02ff */
[----:B------:R-:W-:Y:S01]  /*20dc0*/  BSSY B1, `(.L_x_2571) ;  /* 0x0000031000017945 */ /* 0x000fe20003800000 */
[----:B0-----:R-:W-:Y:S01]  /*20dd0*/  IMAD.WIDE.U32 R2, R7, UR8, R186 ;  /* 0x0000000807027c25 */ /* 0x001fe2000f8e00ba */
[----:B------:R-:W-:-:S03]  /*20de0*/  UIMAD UR8, UR10, UR14, URZ ;  /* 0x0000000e0a0872a4 */ /* 0x000fc6000f8e023f */
[----:B------:R-:W-:Y:S01]  /*20df0*/  IMAD R7, R7, UR9, R0 ;  /* 0x0000000907077c24 */ /* 0x000fe2000f8e0200 */
[----:B------:R-:W-:Y:S01]  /*20e00*/  UIMAD UR9, UR40, -0x80, UR4 ;  /* 0xffffff80280978a4 */ /* 0x000fe2000f8e0204 */
[----:B------:R-:W-:Y:S01]  /*20e10*/  IMAD.U32 R5, RZ, RZ, UR14 ;  /* 0x0000000eff057e24 */ /* 0x000fe2000f8e00ff */
[----:B------:R-:W-:Y:S01]  /*20e20*/  UIMAD UR8, UR39, UR15, UR8 ;  /* 0x0000000f270872a4 */ /* 0x000fe2000f8e0208 */
[----:B------:R-:W-:Y:S01]  /*20e30*/  IMAD.IADD R3, R3, 0x1, R7 ;  /* 0x0000000103037824 */ /* 0x000fe200078e0207 */
[----:B------:R-:W-:Y:S01]  /*20e40*/  SHF.R.S32.HI R7, RZ, 0x1f, R192 ;  /* 0x0000001fff077819 */ /* 0x000fe200000114c0 */
[----:B------:R-:W-:Y:S01]  /*20e50*/  ULDC.64 UR14, c[0x0][0xbe8] ;  /* 0x0002fa00000e7ab9 */ /* 0x000fe20000000a00 */
[----:B------:R-:W-:Y:S01]  /*20e60*/  ISETP.GE.AND P2, PT, R192, UR9, PT ;  /* 0x00000009c0007c0c */ /* 0x000fe2000bf46270 */
[----:B------:R-:W-:Y:S01]  /*20e70*/  IMAD.WIDE.U32 R2, R5, UR39, R2 ;  /* 0x0000002705027c25 */ /* 0x000fe2000f8e0002 */
[----:B------:R-:W-:-:S03]  /*20e80*/  UIMAD UR4, UR11, UR14, URZ ;  /* 0x0000000e0b0472a4 */ /* 0x000fc6000f8e023f */
[----:B------:R-:W-:Y:S01]  /*20e90*/  VIADD R4, R192, 0x40 ;  /* 0x00000040c0047836 */ /* 0x000fe20000000000 */
[----:B------:R-:W-:Y:S01]  /*20ea0*/  UIMAD UR4, UR12, UR15, UR4 ;  /* 0x0000000f0c0472a4 */ /* 0x000fe2000f8e0204 */
[----:B------:R-:W-:Y:S02]  /*20eb0*/  VIADD R3, R3, UR8 ;  /* 0x0000000803037c36 */ /* 0x000fe40008000000 */
[----:B------:R-:W-:Y:S01]  /*20ec0*/  IMAD.U32 R5, RZ, RZ, UR14 ;  /* 0x0000000eff057e24 */ /* 0x000fe2000f8e00ff */
[----:B------:R-:W-:Y:S01]  /*20ed0*/  ISETP.GE.AND P0, PT, R4, UR9, PT ;  /* 0x0000000904007c0c */ /* 0x000fe2000bf06270 */
[----:B------:R-:W-:Y:S02]  /*20ee0*/  VIADD R0, R192, 0x20 ;  /* 0x00000020c0007836 */ /* 0x000fe40000000000 */
[----:B------:R-:W-:-:S03]  /*20ef0*/  IMAD.WIDE.U32 R4, R5, UR12, R2 ;  /* 0x0000000c05047c25 */ /* 0x000fc6000f8e0002 */
[----:B------:R-:W-:Y:S01]  /*20f00*/  ISETP.GE.AND P1, PT, R0, UR9, PT ;  /* 0x0000000900007c0c */ /* 0x000fe2000bf26270 */
[----:B------:R-:W-:Y:S02]  /*20f10*/  IMAD.U32 R9, RZ, RZ, UR40 ;  /* 0x00000028ff097e24 */ /* 0x000fe4000f8e00ff */
        /* <DEDUP_REMOVED lines=27> */
.L_x_2572:
[----:B------:R-:W-:Y:S05]  /*210d0*/  BSYNC B1 ;  /* 0x0000000000017941 */ /* 0x000fea0003800000 */
.L_x_2571:
[----:B------:R-:W-:Y:S01]  /*210e0*/  BSSY B1, `(.L_x_2573) ;  /* 0x000001b000017945 */ /* 0x000fe20003800000 */
[----:B------:R-:W-:-:S03]  /*210f0*/  ISETP.GE.AND P2, PT, R10, UR9, PT ;  /* 0x000000090a007c0c */ /* 0x000fc6000bf46270 */
[----:B------:R-:W-:Y:S10]  /*21100*/  @P1 BRA `(.L_x_2574) ;  /* 0x0000000000601947 */ /* 0x000ff40003800000 */
[----:B0-----:R-:W-:Y:S01]  /*21110*/  IADD3 R9, P1, R6, 0x20, RZ ;  /* 0x0000002006097810 */ /* 0x001fe20007f3e0ff */
        /* <DEDUP_REMOVED lines=23> */
.L_x_2574:
[----:B------:R-:W-:Y:S05]  /*21290*/  BSYNC B1 ;  /* 0x0000000000017941 */ /* 0x000fea0003800000 */
.L_x_2573:
[----:B------:R-:W-:Y:S04]  /*212a0*/  BSSY B1, `(.L_x_2575) ;  /* 0x000001a000017945 */ /* 0x000fe80003800000 */
[----:B------:R-:W-:Y:S05]  /*212b0*/  @P0 BRA `(.L_x_2576) ;  /* 0x0000000000600947 */ /* 0x000fea0003800000 */
[----:B01----:R-:W-:Y:S01]  /*212c0*/  IADD3 R9, P0, R6, 0x40, RZ ;  /* 0x0000004006097810 */ /* 0x003fe20007f1e0ff */
        /* <DEDUP_REMOVED lines=23> */
.L_x_2576:
[----:B------:R-:W-:Y:S05]  /*21440*/  BSYNC B1 ;  /* 0x0000000000017941 */ /* 0x000fea0003800000 */
.L_x_2575:
        /* <DEDUP_REMOVED lines=25> */
.L_x_2567:
[----:B------:R-:W-:Y:S05]  /*215e0*/  BSYNC B0 ;  /* 0x0000000000007941 */ /* 0x000fea0003800000 */
.L_x_2558:
[----:B------:R-:W-:Y:S02]  /*215f0*/  ULDC UR4, c[0x0][0xd14] ;  /* 0x0003450000047ab9 */ /* 0x000fe40000000800 */
[----:B------:R-:W-:-:S06]  /*21600*/  UISETP.GE.AND UP0, UPT, UR6, UR4, UPT ;  /* 0x000000040600728c */ /* 0x000fcc000bf06270 */
[----:B------:R-:W-:-:S13]  /*21610*/  PLOP3.LUT P0, PT, PT, PT, UP0, 0x80, 0x0 ;  /* 0x000000000000781c */ /* 0x000fda0003f0f008 */
[----:B------:R-:W-:Y:S05]  /*21620*/  @!P0 BRA `(.L_x_2577) ;  /* 0xfffffdfc00d08947 */ /* 0x000fea000383ffff */
[----:B------:R-:W-:Y:S05]  /*21630*/  EXIT ;  /* 0x000000000000794d */ /* 0x000fea0003800000 */
.L_x_2450:
[----:B------:R-:W-:-:S08]  /*21640*/  NOP ;  /* 0x0000000000007918 */ /* 0x000fd00000000000 */
[----:B----4-:R-:W0:-:S00]  /*21650*/  USETMAXREG.DEALLOC.CTAPOOL 0x18 ;  /* 0x00000018000079c8 */ /* 0x010e0000080e0500 */
[----:B0-----:R-:W-:-:S06]  /*21660*/  LOP3.LUT R0, R0, 0x3, RZ, 0xc0, !PT ;  /* 0x0000000300007812 */ /* 0x001fcc00078ec0ff */
[----:B------:R-:W0:Y:S02]  /*21670*/  SHFL.IDX PT, R0, R0, RZ, 0x1f ;  /* 0x00001fff00007589 */ /* 0x000e2400000e0000 */
[----:B0-----:R-:W-:-:S13]  /*21680*/  ISETP.NE.AND P0, PT, R0, RZ, PT ;  /* 0x000000ff0000720c */ /* 0x001fda0003f05270 */
[----:B------:R-:W-:Y:S05]  /*21690*/  @P0 EXIT ;  /* 0x000000000000094d */ /* 0x000fea0003800000 */
[----:B------:R-:W2:Y:S01]  /*216a0*/  LDL.LU R6, [R1+0x460] ;  /* 0x0004600001067983 */ /* 0x000ea20000300800 */
[----:B------:R-:W-:Y:S01]  /*216b0*/  ULDC UR5, c[0x0][0xd14] ;  /* 0x0003450000057ab9 */ /* 0x000fe20000000800 */
[----:B------:R-:W0:Y:S01]  /*216c0*/  S2R R2, SR_TID.X ;  /* 0x0000000000027919 */ /* 0x000e220000002100 */
[----:B------:R-:W-:Y:S01]  /*216d0*/  CS2R R16, SRZ ;  /* 0x0000000000107805 */ /* 0x000fe2000001ff00 */
[----:B------:R-:W1:Y:S01]  /*216e0*/  S2UR UR6, SR_CTAID.X ;  /* 0x00000000000679c3 */ /* 0x000e620000002500 */
[----:B------:R-:W-:Y:S01]  /*216f0*/  ULDC UR4, c[0x0][0xd10] ;  /* 0x0003440000047ab9 */ /* 0x000fe20000000800 */
[----:B0-----:R-:W-:-:S04]  /*21700*/  LOP3.LUT R7, R2, 0x1f, RZ, 0xc0, !PT ;  /* 0x0000001f02077812 */ /* 0x001fc800078ec0ff */
[----:B------:R-:W-:Y:S02]  /*21710*/  ISETP.NE.AND P0, PT, R7, 0x1f, PT ;  /* 0x0000001f0700780c */ /* 0x000fe40003f05270 */
[----:B--2---:R-:W-:-:S11]  /*21720*/  LOP3.LUT R6, R6, 0xffffffdf, RZ, 0xc0, !PT ;  /* 0xffffffdf06067812 */ /* 0x004fd600078ec0ff */
[----:B------:R-:W-:Y:S02]  /*21730*/  @P0 LOP3.LUT R6, R6, 0x20, RZ, 0xfc, !PT ;  /* 0x0000002006060812 */ /* 0x000fe400078efcff */
[----:B------:R-:W-:-:S13]  /*21740*/  ISETP.GE.OR P0, PT, R7, UR5, !P0 ;  /* 0x0000000507007c0c */ /* 0x000fda000c706670 */
[----:B------:R-:W0:Y:S02]  /*21750*/  @!P0 LDC.64 R2, c[0x0][0xd58] ;  /* 0x00035600ff028b82 */ /* 0x000e240000000a00 */
[----:B0-----:R-:W-:-:S05]  /*21760*/  @!P0 IMAD.WIDE.U32 R2, R7, 0x4, R2 ;  /* 0x0000000407028825 */ /* 0x001fca00078e0002 */
[----:B------:R-:W2:Y:S01]  /*21770*/  @!P0 LDG.E R17, desc[UR54][R2.64] ;  /* 0x0000003602118981 */ /* 0x000ea2000c1e1900 */
[C---:B------:R-:W-:Y:S02]  /*21780*/  ISETP.NE.AND P1, PT, R7.reuse, RZ, PT ;  /* 0x000000ff0700720c */ /* 0x040fe40003f25270 */
[----:B------:R-:W-:Y:S02]  /*21790*/  ISETP.GE.U32.AND P0, PT, R7, 0x2, PT ;  /* 0x000000020700780c */ /* 0x000fe40003f06070 */
[----:B------:R-:W-:-:S09]  /*217a0*/  LOP3.LUT R6, R6, 0xfffffffe, RZ, 0xc0, !PT ;  /* 0xfffffffe06067812 */ /* 0x000fd200078ec0ff */
[----:B------:R-:W-:-:S04]  /*217b0*/  @P1 LOP3.LUT R6, R6, 0x1, RZ, 0xfc, !PT ;  /* 0x0000000106061812 */ /* 0x000fc800078efcff */
[----:B------:R-:W-:-:S04]  /*217c0*/  LOP3.LUT R6, R6, 0xffffffef, RZ, 0xc0, !PT ;  /* 0xffffffef06067812 */ /* 0x000fc800078ec0ff */
[----:B------:R-:W-:-:S04]  /*217d0*/  @P0 LOP3.LUT R6, R6, 0x10, RZ, 0xfc, !PT ;  /* 0x0000001006060812 */ /* 0x000fc800078efcff */
[----:B------:R-:W-:Y:S01]  /*217e0*/  LOP3.LUT R6, R6, 0xfffffff7, RZ, 0xc0, !PT ;  /* 0xfffffff706067812 */ /* 0x000fe200078ec0ff */
[----:B------:R-:W-:Y:S01]  /*217f0*/  IMAD.MOV.U32 R19, RZ, RZ, RZ ;  /* 0x000000ffff137224 */ /* 0x000fe200078e00ff */
[----:B--2---:R-:W0:Y:S02]  /*21800*/  SHFL.UP PT, R0, R17, 0x1, RZ ;  /* 0x0420000011007989 */ /* 0x004e2400000e00ff */
[----:B0-----:R-:W-:-:S05]  /*21810*/  SEL R0, R0, RZ, P1 ;  /* 0x000000ff00007207 */ /* 0x001fca0000800000 */
[----:B------:R-:W-:-:S05]  /*21820*/  IMAD.IADD R0, R17, 0x1, R0 ;  /* 0x0000000111007824 */ /* 0x000fca00078e0200 */
[----:B------:R-:W0:Y:S02]  /*21830*/  SHFL.UP PT, R4, R0, 0x2, RZ ;  /* 0x0440000000047989 */ /* 0x000e2400000e00ff */
[----:B0-----:R-:W-:-:S05]  /*21840*/  SEL R5, R4, RZ, P0 ;  /* 0x000000ff04057207 */ /* 0x001fca0000000000 */
[----:B------:R-:W-:-:S05]  /*21850*/  IMAD.IADD R5, R0, 0x1, R5 ;  /* 0x0000000100057824 */ /* 0x000fca00078e0205 */
[----:B------:R-:W0:Y:S01]  /*21860*/  SHFL.UP PT, R4, R5, 0x4, RZ ;  /* 0x0480000005047989 */ /* 0x000e2200000e00ff */
[----:B------:R-:W-:-:S04]  /*21870*/  ISETP.GE.U32.AND P0, PT, R7, 0x4, PT ;  /* 0x000000040700780c */ /* 0x000fc80003f06070 */
[----:B0-----:R-:W-:-:S05]  /*21880*/  SEL R4, R4, RZ, P0 ;  /* 0x000000ff04047207 */ /* 0x001fca0000000000 */
[----:B------:R-:W-:-:S05]  /*21890*/  IMAD.IADD R4, R5, 0x1, R4 ;  /* 0x0000000105047824 */ /* 0x000fca00078e0204 */
[----:B------:R-:W0:Y:S01]  /*218a0*/  SHFL.UP PT, R2, R4, 0x8, RZ ;  /* 0x0500000004027989 */ /* 0x000e2200000e00ff */
[----:B------:R-:W-:Y:S02]  /*218b0*/  @P0 LOP3.LUT R6, R6, 0x8, RZ, 0xfc, !PT ;  /* 0x0000000806060812 */ /* 0x000fe400078efcff */
[----:B------:R-:W-:-:S04]  /*218c0*/  ISETP.GE.U32.AND P0, PT, R7, 0x8, PT ;  /* 0x000000080700780c */ /* 0x000fc80003f06070 */
[----:B0-----:R-:W-:-:S05]  /*218d0*/  SEL R3, R2, RZ, P0 ;  /* 0x000000ff02037207 */ /* 0x001fca0000000000 */
[----:B------:R-:W-:-:S05]  /*218e0*/  IMAD.IADD R3, R4, 0x1, R3 ;  /* 0x0000000104037824 */ /* 0x000fca00078e0203 */
[----:B------:R-:W0:Y:S01]  /*218f0*/  SHFL.UP PT, R0, R3, 0x10, RZ ;  /* 0x0600000003007989 */ /* 0x000e2200000e00ff */
[----:B------:R-:W-:-:S04]  /*21900*/  LOP3.LUT R6, R6, 0xfffffffb, RZ, 0xc0, !PT ;  /* 0xfffffffb06067812 */ /* 0x000fc800078ec0ff */
[----:B------:R-:W-:Y:S02]  /*21910*/  @P0 LOP3.LUT R6, R6, 0x4, RZ, 0xfc, !PT ;  /* 0x0000000406060812 */ /* 0x000fe400078efcff */
[----:B------:R-:W-:-:S04]  /*21920*/  ISETP.GE.U32.AND P0, PT, R7, 0x10, PT ;  /* 0x000000100700780c */ /* 0x000fc80003f06070 */
[----:B0-----:R-:W-:-:S05]  /*21930*/  SEL R0, R0, RZ, P0 ;  /* 0x000000ff00007207 */ /* 0x001fca0000000000 */
[----:B------:R-:W-:-:S05]  /*21940*/  IMAD.IADD R0, R3, 0x1, R0 ;  /* 0x0000000103007824 */ /* 0x000fca00078e0200 */
[----:B------:R-:W0:Y:S01]  /*21950*/  SHFL.IDX PT, R2, R0, 0x1f, 0x1f ;  /* 0x03e01f0000027f89 */ /* 0x000e2200000e0000 */
[----:B------:R-:W-:-:S04]  /*21960*/  LOP3.LUT R6, R6, 0xfffffffd, RZ, 0xc0, !PT ;  /* 0xfffffffd06067812 */ /* 0x000fc800078ec0ff */
[----:B------:R-:W-:-:S05]  /*21970*/  @P0 LOP3.LUT R6, R6, 0x2, RZ, 0xfc, !PT ;  /* 0x0000000206060812 */ /* 0x000fca00078efcff */
[----:B------:R2:W-:Y:S01]  /*21980*/  STL [R1+0x460], R6 ;  /* 0x0004600601007387 */ /* 0x0005e20000100800 */
[----:B0-----:R-:W-:-:S05]  /*21990*/  IMAD R4, R2, UR4, RZ ;  /* 0x0000000402047c24 */ /* 0x001fca000f8e02ff */
[----:B-1----:R-:W-:Y:S01]  /*219a0*/  ISETP.GT.AND P0, PT, R4, UR6, PT ;  /* 0x0000000604007c0c */ /* 0x002fe2000bf04270 */
[----:B------:R-:W-:-:S12]  /*219b0*/  IMAD.MOV.U32 R5, RZ, RZ, R4 ;  /* 0x000000ffff057224 */ /* 0x000fd800078e0004 */
[----:B--2---:R-:W-:Y:S05]  /*219c0*/  @P0 BRA `(.L_x_2578) ;  /* 0x0000000000bc0947 */ /* 0x004fea0003800000 */
[----:B------:R-:W-:Y:S01]  /*219d0*/  IMAD.MOV.U32 R4, RZ, RZ, R5 ;  /* 0x000000ffff047224 */ /* 0x000fe200078e0005 */
[----:B------:R-:W-:Y:S01]  /*219e0*/  ULDC UR5, c[0x0][0xd14] ;  /* 0x0003450000057ab9 */ /* 0x000fe20000000800 */
[----:B------:R-:W-:Y:S01]  /*219f0*/  IMAD.MOV.U32 R19, RZ, RZ, RZ ;  /* 0x000000ffff137224 */ /* 0x000fe200078e00ff */
[----:B------:R-:W-:Y:S01]  /*21a00*/  ULDC UR7, c[0x0][0xd14] ;  /* 0x0003450000077ab9 */ /* 0x000fe20000000800 */
[----:B------:R-:W-:-:S05]  /*21a10*/  ULDC UR4, c[0x0][0xd10] ;  /* 0x0003440000047ab9 */ /* 0x000fca0000000800 */
.L_x_2582:
        /* <DEDUP_REMOVED lines=16> */
.L_x_2581:
[----:B------:R-:W-:Y:S05]  /*21b20*/  BSYNC B0 ;  /* 0x0000000000007941 */ /* 0x000fea0003800000 */
.L_x_2580:
[----:B-----5:R-:W1:Y:S01]  /*21b30*/  SHFL.UP PT, R0, R17, 0x1, RZ ;  /* 0x0420000011007989 */ /* 0x020e6200000e00ff */
[C---:B------:R-:W-:Y:S02]  /*21b40*/  ISETP.NE.AND P0, PT, R6.reuse, RZ, PT ;  /* 0x000000ff0600720c */ /* 0x040fe40003f05270 */
[----:B------:R-:W-:Y:S02]  /*21b50*/  ISETP.GE.U32.AND P1, PT, R6, 0x2, PT ;  /* 0x000000020600780c */ /* 0x000fe40003f26070 */
[----:B-1----:R-:W-:Y:S02]  /*21b60*/  SEL R0, R0, RZ, P0 ;  /* 0x000000ff00007207 */ /* 0x002fe40000000000 */
[----:B------:R-:W-:-:S03]  /*21b70*/  ISETP.GE.U32.AND P0, PT, R6, 0x4, PT ;  /* 0x000000040600780c */ /* 0x000fc60003f06070 */
[----:B------:R-:W-:-:S05]  /*21b80*/  IMAD.IADD R0, R17, 0x1, R0 ;  /* 0x0000000111007824 */ /* 0x000fca00078e0200 */
[----:B0-----:R-:W0:Y:S02]  /*21b90*/  SHFL.UP PT, R2, R0, 0x2, RZ ;  /* 0x0440000000027989 */ /* 0x001e2400000e00ff */
        /* <DEDUP_REMOVED lines=18> */
.L_x_2578:
[----:B------:R-:W-:-:S04]  /*21cc0*/  IMAD.IADD R5, R4, 0x1, -R5 ;  /* 0x0000000104057824 */ /* 0x000fc800078e0a05 */
[----:B------:R-:W-:-:S05]  /*21cd0*/  IMAD R2, R0, UR4, R5 ;  /* 0x0000000400027c24 */ /* 0x000fca000f8e0205 */
[----:B------:R-:W-:Y:S02]  /*21ce0*/  ISETP.GT.AND P0, PT, R2, UR6, PT ;  /* 0x0000000602007c0c */ /* 0x000fe4000bf04270 */
[----:B------:R-:W0:Y:S11]  /*21cf0*/  LDC.64 R2, c[0x0][0xd68] ;  /* 0x00035a00ff027b82 */ /* 0x000e360000000a00 */
        /* <DEDUP_REMOVED lines=16> */
.L_x_2583:
        /* <DEDUP_REMOVED lines=24> */
[----:B------:R-:W-:Y:S02]  /*21f80*/  IMAD R5, R6, R2, R5 ;  /* 0x0000000206057224 */ /* 0x000fe400078e0205 */
[----:B------:R-:W-:Y:S01]  /*21f90*/  IMAD.MOV.U32 R2, RZ, RZ, RZ ;  /* 0x000000ffff027224 */ /* 0x000fe200078e00ff */
[----:B------:R-:W-:-:S04]  /*21fa0*/  VIADDMNMX R8, R3, UR4, R8, PT ;  /* 0x0000000403087c46 */ /* 0x000fc8000b800108 */
[-C--:B------:R-:W-:Y:S02]  /*21fb0*/  IABS R4, R8.reuse ;  /* 0x0000000800047213 */ /* 0x080fe40000000000 */
[----:B------:R-:W-:Y:S02]  /*21fc0*/  IABS R6, R8 ;  /* 0x0000000800067213 */ /* 0x000fe40000000000 */
[----:B------:R-:W1:Y:S08]  /*21fd0*/  I2F.RP R7, R4 ;  /* 0x0000000400077306 */ /* 0x000e700000209400 */
[----:B-1----:R-:W1:Y:S02]  /*21fe0*/  MUFU.RCP R7, R7 ;  /* 0x0000000700077308 */ /* 0x002e640000001000 */
[----:B-1----:R-:W-:Y:S01]  /*21ff0*/  VIADD R3, R7, 0xffffffe ;  /* 0x0ffffffe07037836 */ /* 0x002fe20000000000 */
[----:B------:R-:W-:-:S05]  /*22000*/  IABS R7, R5 ;  /* 0x0000000500077213 */ /* 0x000fca0000000000 */
[----:B------:R-:W1:Y:S02]  /*22010*/  F2I.FTZ.U32.TRUNC.NTZ R3, R3 ;  /* 0x0000000300037305 */ /* 0x000e64000021f000 */
[----:B-1----:R-:W-:-:S04]  /*22020*/  IMAD.MOV R9, RZ, RZ, -R3 ;  /* 0x000000ffff097224 */ /* 0x002fc800078e0a03 */
[----:B------:R-:W-:-:S04]  /*22030*/  IMAD R9, R9, R4, RZ ;  /* 0x0000000409097224 */ /* 0x000fc800078e02ff */
[----:B------:R-:W-:-:S04]  /*22040*/  IMAD.HI.U32 R2, R3, R9, R2 ;  /* 0x0000000903027227 */ /* 0x000fc800078e0002 */
[----:B------:R-:W-:Y:S02]  /*22050*/  IMAD.MOV R3, RZ, RZ, -R6 ;  /* 0x000000ffff037224 */ /* 0x000fe400078e0a06 */
[----:B------:R-:W-:-:S04]  /*22060*/  IMAD.HI.U32 R2, R2, R7, RZ ;  /* 0x0000000702027227 */ /* 0x000fc800078e00ff */
[----:B------:R-:W-:-:S05]  /*22070*/  IMAD R3, R2, R3, R7 ;  /* 0x0000000302037224 */ /* 0x000fca00078e0207 */
[----:B------:R-:W-:-:S13]  /*22080*/  ISETP.GT.U32.AND P0, PT, R4, R3, PT ;  /* 0x000000030400720c */ /* 0x000fda0003f04070 */
[----:B------:R-:W-:Y:S02]  /*22090*/  @!P0 IMAD.IADD R3, R3, 0x1, -R4 ;  /* 0x0000000103038824 */ /* 0x000fe400078e0a04 */
[----:B------:R-:W-:-:S03]  /*220a0*/  @!P0 VIADD R2, R2, 0x1 ;  /* 0x0000000102028836 */ /* 0x000fc60000000000 */
[----:B------:R-:W-:Y:S02]  /*220b0*/  ISETP.GE.U32.AND P0, PT, R3, R4, PT ;  /* 0x000000040300720c */ /* 0x000fe40003f06070 */
[C---:B------:R-:W-:Y:S01]  /*220c0*/  LOP3.LUT R3, R5.reuse, R8, RZ, 0x3c, !PT ;  /* 0x0000000805037212 */ /* 0x040fe200078e3cff */
[----:B------:R-:W-:-:S10]  /*220d0*/  IMAD.IADD R5, R5, 0x1, R0 ;  /* 0x0000000105057824 */ /* 0x000fd400078e0200 */
        /* <DEDUP_REMOVED lines=10> */
.L_x_2579:
[----:B------:R-:W-:Y:S02]  /*22180*/  IMAD.MOV.U32 R17, RZ, RZ, RZ ;  /* 0x000000ffff117224 */ /* 0x000fe400078e00ff */
[----:B------:R-:W-:Y:S02]  /*22190*/  IMAD.U32 R16, RZ, RZ, UR6 ;  /* 0x00000006ff107e24 */ /* 0x000fe4000f8e00ff */
[----:B------:R-:W-:-:S07]  /*221a0*/  IMAD.MOV.U32 R18, RZ, RZ, RZ ;  /* 0x000000ffff127224 */ /* 0x000fce00078e00ff */
.L_x_2584:
[----:B------:R-:W1:Y:S01]  /*221b0*/  S2R R0, SR_TID.X ;  /* 0x0000000000007919 */ /* 0x000e620000002100 */
[----:B------:R-:W-:Y:S01]  /*221c0*/  UMOV UR50, URZ ;  /* 0x0000003f00327c82 */ /* 0x000fe20008000000 */
[----:B------:R-:W-:Y:S01]  /*221d0*/  STL [R1+0x460], RZ ;  /* 0x000460ff01007387 */ /* 0x000fe20000100800 */
        /* <DEDUP_REMOVED lines=9> */
[----:B------:R1:W-:Y:S07]  /*22270*/  STL [R1+0x464], R0 ;  /* 0x0004640001007387 */ /* 0x0003ee0000100800 */
[----:B------:R-:W-:Y:S05]  /*22280*/  @P0 BRA `(.L_x_2585) ;  /* 0x0000004000280947 */ /* 0x000fea0003800000 */
[----:B-1----:R-:W-:Y:S01]  /*22290*/  IMAD.MOV.U32 R0, RZ, RZ, 0x1 ;  /* 0x00000001ff007424 */ /* 0x002fe200078e00ff */
[----:B------:R1:W-:Y:S01]  /*222a0*/  STL [R1+0x460], RZ ;  /* 0x000460ff01007387 */ /* 0x0003e20000100800 */
[----:B------:R-:W-:Y:S01]  /*222b0*/  ULDC UR49, c[0x0][0xc] ;  /* 0x0000030000317ab9 */ /* 0x000fe20000000800 */
[----:B------:R-:W-:Y:S01]  /*222c0*/  ULDC.64 UR52, c[0x0][0x198] ;  /* 0x0000660000347ab9 */ /* 0x000fe20000000a00 */
[----:B------:R-:W-:Y:S01]  /*222d0*/  UMOV UR50, URZ ;  /* 0x0000003f00327c82 */ /* 0x000fe20008000000 */
[----:B------:R1:W-:Y:S04]  /*222e0*/  STL [R1+0x464], R0 ;  /* 0x0004640001007387 */ /* 0x0003e80000100800 */
.L_x_2659:
[----:B------:R-:W-:Y:S05]  /*222f0*/  YIELD ;  /* 0x0000000000007946 */ /* 0x000fea0003800000 */
[----:B------:R-:W-:Y:S01]  /*22300*/  ULDC.64 UR4, c[0x0][0xb20] ;  /* 0x0002c80000047ab9 */ /* 0x000fe20000000a00 */
[----:B-1----:R-:W-:Y:S01]  /*22310*/  IMAD.MOV.U32 R0, RZ, RZ, RZ ;  /* 0x000000ffff007224 */ /* 0x002fe200078e00ff */
[----:B------:R-:W-:Y:S01]  /*22320*/  ISETP.NE.U32.AND P0, PT, RZ, UR4, PT ;  /* 0x00000004ff007c0c */ /* 0x000fe2000bf05070 */
[----:B------:R-:W-:Y:S01]  /*22330*/  IMAD.MOV.U32 R4, RZ, RZ, RZ ;  /* 0x000000ffff047224 */ /* 0x000fe200078e00ff */
        /* <DEDUP_REMOVED lines=13> */
[----:B------:R-:W-:Y:S02]  /*22410*/  ULDC UR4, c[0x0][0x288] ;  /* 0x0000a20000047ab9 */ /* 0x000fe40000000800 */
[----:B------:R-:W-:Y:S01]  /*22420*/  IMAD.U32 R6, RZ, RZ, UR4 ;  /* 0x00000004ff067e24 */ /* 0x000fe2000f8e00ff */
[----:B------:R-:W-:Y:S01]  /*22430*/  ISETP.NE.AND.EX P1, PT, RZ, UR5, PT, P1 ;  /* 0x00000005ff007c0c */ /* 0x000fe2000bf25310 */
[----:B------:R-:W-:Y:S02]  /*22440*/  ULDC.64 UR4, c[0x0][0x3f8] ;  /* 0x0000fe0000047ab9 */ /* 0x000fe40000000a00 */
[----:B------:R-:W-:-:S03]  /*22450*/  UISETP.NE.U32.AND UP0, UPT, UR4, URZ, UPT ;  /* 0x0000003f0400728c */ /* 0x000fc6000bf05070 */
[----:B------:R-:W-:Y:S01]  /*22460*/  ULDC UR4, c[0x0][0x404] ;  /* 0x0001010000047ab9 */ /* 0x000fe20000000800 */
[----:B------:R-:W-:-:S03]  /*22470*/  UISETP.NE.AND.EX UP0, UPT, UR5, URZ, UPT, UP0 ;  /* 0x0000003f0500728c */ /* 0x000fc6000bf05300 */
[----:B------:R-:W-:Y:S01]  /*22480*/  ULDC UR5, c[0x0][0x2e0] ;  /* 0x0000b80000057ab9 */ /* 0x000fe20000000800 */
[----:B------:R-:W-:Y:S01]  /*22490*/  USEL UR4, UR4, 0x1, UP0 ;  /* 0x0000000104047887 */ /* 0x000fe20008000000 */
[----:B------:R-:W-:-:S03]  /*224a0*/  ISETP.NE.U32.AND P0, PT, RZ, UR6, PT ;  /* 0x00000006ff007c0c */ /* 0x000fc6000bf05070 */
[----:B------:R-:W-:Y:S01]  /*224b0*/  UIMAD UR4, UR4, UR5, URZ ;  /* 0x00000005040472a4 */ /* 0x000fe2000f8e023f */
[----:B------:R-:W-:Y:S01]  /*224c0*/  ISETP.NE.AND.EX P0, PT, RZ, UR7, PT, P0 ;  /* 0x00000007ff007c0c */ /* 0x000fe2000bf05300 */
[----:B--2---:R1:W-:Y:S02]  /*224d0*/  STL [R1+0x47c], R4 ;  /* 0x00047c0401007387 */ /* 0x0043e40000100800 */
[----:B-1----:R-:W1:Y:S02]  /*224e0*/  @P1 LDC.64 R4, c[0x0][0xb10] ;  /* 0x0002c400ff041b82 */ /* 0x002e640000000a00 */
[----:B-1----:R-:W-:-:S05]  /*224f0*/  @P1 IMAD.WIDE R4, R19, 0x4, R4 ;  /* 0x0000000413041825 */ /* 0x002fca00078e0204 */
[----:B------:R1:W5:Y:S02]  /*22500*/  @P1 LDG.E R6, desc[UR54][R4.64] ;  /* 0x0000003604061981 */ /* 0x000364000c1e1900 */
[----:B-1----:R-:W-:Y:S01]  /*22510*/  IMAD.U32 R4, RZ, RZ, UR4 ;  /* 0x00000004ff047e24 */ /* 0x002fe2000f8e00ff */
[----:B------:R-:W-:Y:S06]  /*22520*/  @P1 BRA `(.L_x_2586) ;  /* 0x0000000000101947 */ /* 0x000fec0003800000 */
[----:B------:R-:W-:Y:S05]  /*22530*/  @!P2 BRA `(.L_x_2586) ;  /* 0x00000000000ca947 */ /* 0x000fea0003800000 */
[----:B------:R-:W2:Y:S04]  /*22540*/  LDG.E R5, desc[UR54][R2.64] ;  /* 0x0000003602057981 */ /* 0x000ea8000c1e1900 */
[----:B-----5:R-:W2:Y:S02]  /*22550*/  LDG.E R6, desc[UR54][R2.64+0x4] ;  /* 0x0000043602067981 */ /* 0x020ea4000c1e1900 */
[----:B--2---:R-:W-:-:S07]  /*22560*/  IMAD.IADD R6, R6, 0x1, -R5 ;  /* 0x0000000106067824 */ /* 0x004fce00078e0a05 */
.L_x_2586:
        /* <DEDUP_REMOVED lines=14> */
.L_x_2587:
[----:B------:R-:W-:Y:S05]  /*22650*/  @!P0 BRA `(.L_x_2588) ;  /* 0x00000000000c8947 */ /* 0x000fea0003800000 */
[----:B-1----:R-:W2:Y:S04]  /*22660*/  LDG.E R5, desc[UR54][R2.64] ;  /* 0x0000003602057981 */ /* 0x002ea8000c1e1900 */
[----:B------:R-:W2:Y:S02]  /*22670*/  LDG.E R4, desc[UR54][R2.64+0x4] ;  /* 0x0000043602047981 */ /* 0x000ea4000c1e1900 */
[----:B--2---:R-:W-:-:S07]  /*22680*/  IMAD.IADD R4, R4, 0x1, -R5 ;  /* 0x0000000104047824 */ /* 0x004fce00078e0a05 */
.L_x_2588:
        /* <DEDUP_REMOVED lines=9> */
[----:B------:R-:W-:-:S11]  /*22720*/  VIADD R0, R9, 0xffffffff ;  /* 0xffffffff09007836 */ /* 0x000fd60000000000 */
[----:B------:R-:W-:Y:S05]  /*22730*/  @P1 BRA `(.L_x_2591) ;  /* 0x00000000001c1947 */ /* 0x000fea0003800000 */
[----:B------:R-:W-:Y:S01]  /*22740*/  ISETP.NE.AND P1, PT, R3, 0x1, PT ;  /* 0x000000010300780c */ /* 0x000fe20003f25270 */
[----:B------:R-:W-:-:S12]  /*22750*/  IMAD.MOV R9, RZ, RZ, -R9 ;  /* 0x000000ffff097224 */ /* 0x000fd800078e0a09 */
[----:B-1----:R-:W1:Y:S02]  /*22760*/  @P1 LDC.64 R4, c[0x0][0xae0] ;  /* 0x0002b800ff041b82 */ /* 0x002e640000000a00 */
[----:B-1----:R-:W-:-:S05]  /*22770*/  @P1 IMAD.HI.U32 R4, R9, R4, RZ ;  /* 0x0000000409041227 */ /* 0x002fca00078e00ff */
[----:B------:R-:W-:-:S04]  /*22780*/  @P1 SHF.R.U32.HI R9, RZ, R5, R4 ;  /* 0x00000005ff091219 */ /* 0x000fc80000011604 */
[----:B------:R-:W-:Y:S01]  /*22790*/  LOP3.LUT R0, RZ, R9, RZ, 0x33, !PT ;  /* 0x00000009ff007212 */ /* 0x000fe200078e33ff */
[----:B------:R-:W-:Y:S06]  /*227a0*/  BRA `(.L_x_2592) ;  /* 0x0000000000107947 */ /* 0x000fec0003800000 */
.L_x_2591:
[----:B------:R-:W-:-:S13]  /*227b0*/  ISETP.NE.AND P1, PT, R3, 0x1, PT ;  /* 0x000000010300780c */ /* 0x000fda0003f25270 */
[----:B-1----:R-:W1:Y:S02]  /*227c0*/  @P1 LDC.64 R4, c[0x0][0xae0] ;  /* 0x0002b800ff041b82 */ /* 0x002e640000000a00 */
[----:B-1----:R-:W-:-:S05]  /*227d0*/  @P1 IMAD.HI.U32 R4, R0, R4, RZ ;  /* 0x0000000400041227 */ /* 0x002fca00078e00ff */
[----:B------:R-:W-:-:S07]  /*227e0*/  @P1 SHF.R.U32.HI R0, RZ, R5, R4 ;  /* 0x00000005ff001219 */ /* 0x000fce0000011604 */
.L_x_2592:
[----:B------:R-:W-:Y:S05]  /*227f0*/  BSYNC B0 ;  /* 0x0000000000007941 */ /* 0x000fea0003800000 */
.L_x_2590:
[----:B------:R-:W-:-:S05]  /*22800*/  IMAD R5, R0, R3, R3 ;  /* 0x0000000300057224 */ /* 0x000fca00078e0203 */
[----:B------:R-:W-:-:S07]  /*22810*/  VIMNMX R2, R2, R5, PT ;  /* 0x0000000502027248 */ /* 0x000fce0003fe0100 */
.L_x_2589:
[----:B------:R-:W-:Y:S01]  /*22820*/  VIADD R2, R2, 0x5f ;  /* 0x0000005f02027836 */ /* 0x000fe20000000000 */
[----:B------:R-:W-:Y:S01]  /*22830*/  ULDC UR4, c[0x0][0xad4] ;  /* 0x0002b50000047ab9 */ /* 0x000fe20000000800 */
[----:B------:R-:W-:Y:S02]  /*22840*/  VIADD R0, R7, 0x5f ;  /* 0x0000005f07007836 */ /* 0x000fe40000000000 */
[----:B------:R-:W-:-:S04]  /*22850*/  IMAD.HI R2, R2, 0x2aaaaaab, RZ ;  /* 0x2aaaaaab02027827 */ /* 0x000fc800078e02ff */
[----:B------:R-:W-:Y:S01]  /*22860*/  IMAD.HI R0, R0, 0x2aaaaaab, RZ ;  /* 0x2aaaaaab00007827 */ /* 0x000fe200078e02ff */
[----:B-1----:R-:W-:-:S03]  /*22870*/  SHF.R.U32.HI R5, RZ, 0x1f, R2 ;  /* 0x0000001fff057819 */ /* 0x002fc60000011602 */
[----:B------:R-:W-:Y:S01]  /*22880*/  IMAD R6, R17, 0x80, -R6 ;  /* 0x0000008011067824 */ /* 0x000fe200078e0a06 */
[----:B------:R-:W-:Y:S02]  /*22890*/  LEA.HI.SX32 R2, R2, R5, 0x1c ;  /* 0x0000000502027211 */ /* 0x000fe400078fe2ff */
[----:B------:R-:W-:Y:S01]  /*228a0*/  SHF.R.U32.HI R5, RZ, 0x1f, R0 ;  /* 0x0000001fff057819 */ /* 0x000fe20000011600 */
[----:B------:R-:W-:-:S03]  /*228b0*/  IMAD.IADD R6, R7, 0x1, R6 ;  /* 0x0000000107067824 */ /* 0x000fc600078e0206 */
        /* <DEDUP_REMOVED lines=15> */
.L_x_2595:
[----:B------:R-:W-:-:S13]  /*229b0*/  ISETP.NE.AND P0, PT, R3, 0x1, PT ;  /* 0x000000010300780c */ /* 0x000fda0003f05270 */
[----:B------:R-:W2:Y:S02]  /*229c0*/  @P0 LDC.64 R4, c[0x0][0xae0] ;  /* 0x0002b800ff040b82 */ /* 0x000ea40000000a00 */
[----:B--2---:R-:W-:-:S05]  /*229d0*/  @P0 IMAD.HI.U32 R4, R6, R4, RZ ;  /* 0x0000000406040227 */ /* 0x004fca00078e00ff */
[----:B------:R-:W-:-:S07]  /*229e0*/  @P0 SHF.R.U32.HI R6, RZ, R5, R4 ;  /* 0x00000005ff060219 */ /* 0x000fce0000011604 */
.L_x_2596:
[----:B------:R-:W-:Y:S05]  /*229f0*/  BSYNC B0 ;  /* 0x0000000000007941 */ /* 0x000fea0003800000 */
.L_x_2594:
[----:B------:R-:W-:-:S05]  /*22a00*/  IMAD R3, R6, R3, RZ ;  /* 0x0000000306037224 */ /* 0x000fca00078e02ff */
[----:B------:R-:W-:-:S07]  /*22a10*/  VIMNMX R0, R0, R3, !PT ;  /* 0x0000000300007248 */ /* 0x000fce0007fe0100 */
.L_x_2593:
        /* <DEDUP_REMOVED lines=25> */
.L_x_2598:
        /* <DEDUP_REMOVED lines=14> */
[----:B------:R-:W-:Y:S02]  /*22c90*/  IMAD.U32 R6, RZ, RZ, UR8 ;  /* 0x00000008ff067e24 */ /* 0x000fe4000f8e00ff */
[----:B------:R-:W-:-:S02]  /*22ca0*/  IMAD.U32 R7, RZ, RZ, UR9 ;  /* 0x00000009ff077e24 */ /* 0x000fc4000f8e00ff */
[----:B------:R-:W-:Y:S02]  /*22cb0*/  IMAD.U32 R10, RZ, RZ, UR4 ;  /* 0x00000004ff0a7e24 */ /* 0x000fe4000f8e00ff */
[----:B0-----:R-:W-:Y:S02]  /*22cc0*/  IMAD.U32 R11, RZ, RZ, UR5 ;  /* 0x00000005ff0b7e24 */ /* 0x001fe4000f8e00ff */
[----:B-1----:R-:W-:Y:S02]  /*22cd0*/  IMAD.MOV.U32 R8, RZ, RZ, 0x70 ;  /* 0x00000070ff087424 */ /* 0x002fe400078e00ff */
[----:B------:R-:W-:Y:S02]  /*22ce0*/  IMAD.MOV.U32 R12, RZ, RZ, 0x1 ;  /* 0x00000001ff0c7424 */ /* 0x000fe400078e00ff */
[----:B------:R-:W-:-:S07]  /*22cf0*/  IMAD.MOV.U32 R13, RZ, RZ, RZ ;  /* 0x000000ffff0d7224 */ /* 0x000fce00078e00ff */
[----:B------:R-:W-:-:S07]  /*22d00*/  LEPC R20, `(.L_x_2600) ;  /* 0x000000001014794e */ /* 0x000fce0000000000 */
[----:B--2---:R-:W-:Y:S05]  /*22d10*/  CALL.ABS.NOINC R2 ;  /* 0x0000000002007343 */ /* 0x004fea0003c00000 */
.L_x_2600:
        /* <DEDUP_REMOVED lines=11> */
[----:B------:R-:W-:Y:S02]  /*22dd0*/  IMAD.U32 R6, RZ, RZ, UR8 ;  /* 0x00000008ff067e24 */ /* 0x000fe4000f8e00ff */
[----:B------:R-:W-:-:S02]  /*22de0*/  IMAD.U32 R7, RZ, RZ, UR9 ;  /* 0x00000009ff077e24 */ /* 0x000fc4000f8e00ff */
[----:B------:R-:W-:Y:S02]  /*22df0*/  IMAD.U32 R10, RZ, RZ, UR4 ;  /* 0x00000004ff0a7e24 */ /* 0x000fe4000f8e00ff */
[----:B0-----:R-:W-:Y:S02]  /*22e00*/  IMAD.U32 R11, RZ, RZ, UR5 ;  /* 0x00000005ff0b7e24 */ /* 0x001fe4000f8e00ff */
[----:B-1----:R-:W-:Y:S02]  /*22e10*/  IMAD.MOV.U32 R8, RZ, RZ, 0x70 ;  /* 0x00000070ff087424 */ /* 0x002fe400078e00ff */
[----:B------:R-:W-:Y:S02]  /*22e20*/  IMAD.MOV.U32 R12, RZ, RZ, 0x1 ;  /* 0x00000001ff0c7424 */ /* 0x000fe400078e00ff */
[----:B--2---:R-:W-:-:S07]  /*22e30*/  IMAD.MOV.U32 R13, RZ, RZ, RZ ;  /* 0x000000ffff0d7224 */ /* 0x004fce00078e00ff */
[----:B------:R-:W-:-:S07]  /*22e40*/  LEPC R20, `(.L_x_2602) ;  /* 0x000000001014794e */ /* 0x000fce0000000000 */
[----:B---3--:R-:W-:Y:S05]  /*22e50*/  CALL.ABS.NOINC R2 ;  /* 0x0000000002007343 */ /* 0x008fea0003c00000 */
.L_x_2602:
        /* <DEDUP_REMOVED lines=16> */
.L_x_2601:
[----:B------:R-:W2:Y:S01]  /*22f60*/  LDL.LU R7, [R1+0x47c] ;  /* 0x00047c0001077983 */ /* 0x000ea20000300800 */
[----:B------:R-:W3:Y:S01]  /*22f70*/  LDC R0, c[0x0][0x428] ;  /* 0x00010a00ff007b82 */ /* 0x000ee20000000800 */
[----:B------:R-:W-:Y:S01]  /*22f80*/  ULDC.64 UR4, c[0x0][0xaf0] ;  /* 0x0002bc0000047ab9 */ /* 0x000fe20000000a00 */
[----:B------:R-:W4:Y:S01]  /*22f90*/  S2R R4, SR_TID.X ;  /* 0x0000000000047919 */ /* 0x000f220000002100 */
[----:B---3--:R-:W-:Y:S01]  /*22fa0*/  ISETP.NE.AND P0, PT, R0, 0x1, PT ;  /* 0x000000010000780c */ /* 0x008fe20003f05270 */
[----:B------:R-:W-:Y:S01]  /*22fb0*/  IMAD.MOV.U32 R0, RZ, RZ, R18 ;  /* 0x000000ffff007224 */ /* 0x000fe200078e0012 */
[----:B----4-:R-:W-:Y:S01]  /*22fc0*/  LOP3.LUT R6, R4, 0x1f, RZ, 0xc0, !PT ;  /* 0x0000001f04067812 */ /* 0x010fe200078ec0ff */
[----:B------:R-:W-:-:S10]  /*22fd0*/  IMAD.MOV.U32 R4, RZ, RZ, R19 ;  /* 0x000000ffff047224 */ /* 0x000fd400078e0013 */
[----:B------:R-:W3:Y:S08]  /*22fe0*/  @P0 LDC R3, c[0x0][0x42c] ;  /* 0x00010b00ff030b82 */ /* 0x000ef00000000800 */
[----:B------:R-:W4:Y:S01]  /*22ff0*/  @P0 LDC R5, c[0x0][0x430] ;  /* 0x00010c00ff050b82 */ /* 0x000f220000000800 */
[----:B---3--:R-:W-:-:S05]  /*23000*/  @P0 IMAD.HI.U32 R2, R18, R3, RZ ;  /* 0x0000000312020227 */ /* 0x008fca00078e00ff */
[----:B----4-:R-:W-:Y:S02]  /*23010*/  @P0 SHF.R.U32.HI R0, RZ, R5, R2 ;  /* 0x00000005ff000219 */ /* 0x010fe40000011602 */
[----:B------:R-:W-:-:S04]  /*23020*/  ISETP.NE.U32.AND P0, PT, RZ, UR4, PT ;  /* 0x00000004ff007c0c */ /* 0x000fc8000bf05070 */
[----:B------:R-:W-:Y:S01]  /*23030*/  ISETP.NE.AND.EX P0, PT, RZ, UR5, PT, P0 ;  /* 0x00000005ff007c0c */ /* 0x000fe2000bf05300 */
[----:B------:R-:W-:-:S12]  /*23040*/  ULDC.64 UR4, c[0x0][0xaf8] ;  /* 0x0002be0000047ab9 */ /* 0x000fd80000000a00 */
[----:B------:R-:W3:Y:S01]  /*23050*/  @P0 LDC.64 R2, c[0x0][0xaf0] ;  /* 0x0002bc00ff020b82 */ /* 0x000ee20000000a00 */
[----:B------:R-:W-:-:S04]  /*23060*/  ISETP.NE.AND P6, PT, R6, RZ, PT ;  /* 0x000000ff0600720c */ /* 0x000fc80003fc5270 */
[----:B------:R-:W-:-:S09]  /*23070*/  PLOP3.LUT P1, PT, P6, PT, PT, 0x8, 0x0 ;  /* 0x000000000000781c */ /* 0x000fd2000372e170 */
[----:B------:R-:W-:Y:S01]  /*23080*/  VOTEU.ALL UP1, P6 ;  /* 0x00000000003f7886 */ /* 0x000fe20003020000 */
[----:B---3--:R-:W-:-:S05]  /*23090*/  @P0 IMAD.WIDE R2, R19, 0x4, R2 ;  /* 0x0000000413020825 */ /* 0x008fca00078e0202 */
[----:B------:R3:W5:Y:S01]  /*230a0*/  @P0 LDG.E R4, desc[UR54][R2.64] ;  /* 0x0000003602040981 */ /* 0x000762000c1e1900 */
[----:B------:R-:W-:Y:S01]  /*230b0*/  ISETP.NE.U32.AND P0, PT, RZ, UR4, PT ;  /* 0x00000004ff007c0c */ /* 0x000fe2000bf05070 */
[----:B------:R-:W-:-:S03]  /*230c0*/  @!UP1 UIADD3 UR8, UP0, UR52, 0x270, URZ ;  /* 0x0000027034089890 */ /* 0x000fc6000ff1e03f */
[----:B------:R-:W-:Y:S01]  /*230d0*/  ISETP.NE.AND.EX P0, PT, RZ, UR5, PT, P0 ;  /* 0x00000005ff007c0c */ /* 0x000fe2000bf05300 */
[----:B------:R-:W-:-:S03]  /*230e0*/  @!UP1 UIADD3.X UR9, URZ, UR53, URZ, UP0, !UPT ;  /* 0x000000353f099290 */ /* 0x000fc600087fe43f */
[----:B------:R-:W-:Y:S01]  /*230f0*/  SEL R6, R19, RZ, !P0 ;  /* 0x000000ff13067207 */ /* 0x000fe20004000000 */
[----:B------:R-:W-:Y:S01]  /*23100*/  VOTEU.ALL UP0, P6 ;  /* 0x00000000003f7886 */ /* 0x000fe20003000000 */
[----:B--23--:R-:W-:-:S07]  /*23110*/  IMAD R17, R17, 0x80, R7 ;  /* 0x0000008011117824 */ /* 0x00cfce00078e0207 */
.L_x_2603:
        /* <DEDUP_REMOVED lines=9> */
[----:B--2---:R-:W-:Y:S05]  /*231b0*/  @P1 BRA.U.ANY `(.L_x_2603) ;  /* 0xfffffffd00d81947 */ /* 0x004fea000393ffff */
[----:B------:R-:W1:Y:S01]  /*231c0*/  LDL R5, [R1+0x478] ;  /* 0x0004780001057983 */ /* 0x000e620000100800 */
[----:B------:R-:W2:Y:S01]  /*231d0*/  LDC.64 R2, c[0x0][0x3f8] ;  /* 0x0000fe00ff027b82 */ /* 0x000ea20000000a00 */
[----:B------:R-:W-:Y:S02]  /*231e0*/  ULDC.64 UR4, c[0x0][0xb00] ;  /* 0x0002c00000047ab9 */ /* 0x000fe40000000a00 */
[----:B--2---:R-:W-:Y:S01]  /*231f0*/  LOP3.LUT P0, RZ, R2, UR4, RZ, 0xfc, !PT ;  /* 0x0000000402ff7c12 */ /* 0x004fe2000f80fcff */
[----:B------:R-:W-:-:S03]  /*23200*/  UMOV UR4, 0xffffffff ;  /* 0xffffffff00047882 */ /* 0x000fc60000000000 */
[----:B------:R-:W-:-:S04]  /*23210*/  LOP3.LUT P0, RZ, R3, UR5, RZ, 0xfc, P0 ;  /* 0x0000000503ff7c12 */ /* 0x000fc8000800fcff */
[----:B-----5:R-:W-:Y:S01]  /*23220*/  SEL R7, R4, RZ, !P0 ;  /* 0x000000ff04077207 */ /* 0x020fe20004000000 */
[----:B-1----:R-:W-:Y:S01]  /*23230*/  VIADD R8, R5, 0xffffffff ;  /* 0xffffffff05087836 */ /* 0x002fe20000000000 */
[----:B------:R-:W-:Y:S07]  /*23240*/  BRA.DIV UR4, `(.L_x_2604) ;  /* 0x0000003604cc7947 */ /* 0x000fee000b800000 */
.L_x_2675:
[----:B------:R-:W-:Y:S01]  /*23250*/  UMOV UR4, 0xffffffff ;  /* 0xffffffff00047882 */ /* 0x000fe20000000000 */
[----:B------:R-:W-:Y:S02]  /*23260*/  SHF.R.S32.HI R5, RZ, 0x1f, R4 ;  /* 0x0000001fff057819 */ /* 0x000fe40000011404 */
[----:B------:R-:W-:Y:S05]  /*23270*/  BRA.DIV UR4, `(.L_x_2605) ;  /* 0x0000003604f47947 */ /* 0x000fea000b800000 */
[----:B------:R-:W-:-:S13]  /*23280*/  ELECT P6, URZ, PT ;  /* 0x00000000003f782f */ /* 0x000fda00038c0000 */
.L_x_2678:
        /* <DEDUP_REMOVED lines=8> */
[----:B0-----:R-:W0:Y:S02]  /*23310*/  @P0 LDC.64 R10, c[0x0][0x420] ;  /* 0x00010800ff0a0b82 */ /* 0x001e240000000a00 */
[----:B0-----:R-:W-:-:S05]  /*23320*/  @P0 IMAD.HI.U32 R10, R8, R10, RZ ;  /* 0x0000000a080a0227 */ /* 0x001fca00078e00ff */
        /* <DEDUP_REMOVED lines=10> */
[----:B------:R-:W-:-:S05]  /*233d0*/  LEA.HI.X R13, R10, R3, R7, 0x2, P0 ;  /* 0x000000030a0d7211 */ /* 0x000fca00000f1407 */
[----:B------:R1:W5:Y:S02]  /*233e0*/  LDG.E R7, desc[UR54][R12.64] ;  /* 0x000000360c077981 */ /* 0x000364000c1e1900 */
.L_x_2607:
[----:B------:R-:W2:Y:S01]  /*233f0*/  LDL R9, [R1+0x460] ;  /* 0x0004600001097983 */ /* 0x000ea20000100800 */
[----:B0-----:R-:W-:-:S03]  /*23400*/  MOV R11, 0x400 ;  /* 0x00000400000b7802 */ /* 0x001fc60000000f00 */
[----:B------:R-:W3:Y:S01]  /*23410*/  LDL R10, [R1+0x464] ;  /* 0x00046400010a7983 */ /* 0x000ee20000100800 */
[----:B-1----:R-:W0:Y:S02]  /*23420*/  S2R R12, SR_CgaCtaId ;  /* 0x00000000000c7919 */ /* 0x002e240000008800 */
[----:B0-----:R-:W-:-:S05]  /*23430*/  LEA R11, R12, R11, 0x18 ;  /* 0x0000000b0c0b7211 */ /* 0x001fca00078ec0ff */
[----:B--2---:R-:W-:Y:S01]  /*23440*/  IMAD R9, R9, 0x8, R11 ;  /* 0x0000000809097824 */ /* 0x004fe200078e020b */
[----:B---3--:R-:W-:-:S04]  /*23450*/  SHF.L.U32 R10, R10, 0x1f, RZ ;  /* 0x0000001f0a0a7819 */ /* 0x008fc800000006ff */
[----:B------:R-:W0:Y:S02]  /*23460*/  SYNCS.PHASECHK.TRANS64.TRYWAIT P0, [R9+URZ+0x32440], R10 ;  /* 0x0324400a090075a7 */ /* 0x000e24000800017f */
[----:B0-----:R-:W-:Y:S05]  /*23470*/  @!P0 BRA `(.L_x_2608) ;  /* 0x0000003400948947 */ /* 0x001fea0003800000 */
.L_x_2679:
        /* <DEDUP_REMOVED lines=11> */
.L_x_2609:
[----:B------:R-:W2:Y:S01]  /*23530*/  LDL R11, [R1+0x460] ;  /* 0x00046000010b7983 */ /* 0x000ea20000100800 */
        /* <DEDUP_REMOVED lines=21> */
.L_x_2606:
[----:B------:R-:W1:Y:S01]  /*23690*/  S2R R10, SR_CgaCtaId ;  /* 0x00000000000a7919 */ /* 0x000e620000008800 */
[----:B------:R-:W-:Y:S05]  /*236a0*/  WARPSYNC.ALL ;  /* 0x0000000000007948 */ /* 0x000fea0003800000 */
[----:B------:R-:W-:Y:S01]  /*236b0*/  BAR.SYNC.DEFER_BLOCKING 0x8, 0x120 ;  /* 0x0204800000007b1d */ /* 0x000fe20000010000 */
[----:B------:R-:W-:Y:S02]  /*236c0*/  ELECT P0, URZ, PT ;  /* 0x00000000003f782f */ /* 0x000fe40003800000 */
[----:B------:R-:W-:-:S03]  /*236d0*/  MOV R9, 0x400 ;  /* 0x0000040000097802 */ /* 0x000fc60000000f00 */
[----:B------:R-:W-:Y:S01]  /*236e0*/  BSSY B0, `(.L_x_2610) ;  /* 0x0000032000007945 */ /* 0x000fe20003800000 */
[----:B-1----:R-:W-:-:S07]  /*236f0*/  LEA R9, R10, R9, 0x18 ;  /* 0x000000090a097211 */ /* 0x002fce00078ec0ff */
        /* <DEDUP_REMOVED lines=19> */
[----:B-1----:R-:W-:Y:S01]  /*23830*/  IMAD.MOV.U32 R6, RZ, RZ, 0x10000 ;  /* 0x00010000ff067424 */ /* 0x002fe200078e00ff */
        /* <DEDUP_REMOVED lines=27> */
[----:B-1----:R-:W-:Y:S01]  /*239f0*/  NOP ;  /* 0x0000000000007918 */ /* 0x002fe20000000000 */
.L_x_2611:
[----:B------:R-:W-:Y:S05]  /*23a00*/  BSYNC B0 ;  /* 0x0000000000007941 */ /* 0x000fea0003800000 */
.L_x_2610:
[----:B------:R-:W-:-:S04]  /*23a10*/  UIADD3 UR50, UR50, 0x1, URZ ;  /* 0x0000000132327890 */ /* 0x000fc8000fffe03f */
[----:B------:R-:W-:-:S04]  /*23a20*/  ULEA.HI UR4, UR50, UR50, URZ, 0x1 ;  /* 0x0000003232047291 */ /* 0x000fc8000f8f083f */
[----:B------:R-:W-:-:S04]  /*23a30*/  ULOP3.LUT UR4, UR4, 0xfffffffe, URZ, 0xc0, !UPT ;  /* 0xfffffffe04047892 */ /* 0x000fc8000f8ec03f */
[----:B------:R-:W-:-:S06]  /*23a40*/  UIADD3 UR4, UR50, -UR4, URZ ;  /* 0x8000000432047290 */ /* 0x000fcc000fffe03f */
[----:B------:R-:W-:-:S05]  /*23a50*/  IMAD.U32 R6, RZ, RZ, UR4 ;  /* 0x00000004ff067e24 */ /* 0x000fca000f8e00ff */
[----:B------:R-:W-:-:S04]  /*23a60*/  SHF.L.U32 R6, R6, 0x1f, RZ ;  /* 0x0000001f06067819 */ /* 0x000fc800000006ff */
[----:B------:R-:W1:Y:S02]  /*23a70*/  SYNCS.PHASECHK.TRANS64.TRYWAIT P0, [R9+URZ+0x32420], R6 ;  /* 0x03242006090075a7 */ /* 0x000e64000800017f */
[----:B-1----:R-:W-:Y:S05]  /*23a80*/  @!P0 BRA `(.L_x_2612) ;  /* 0x0000003000248947 */ /* 0x002fea0003800000 */
.L_x_2680:
[----:B------:R-:W-:Y:S01]  /*23a90*/  ULDC.64 UR46, c[0x0][0x3f8] ;  /* 0x0000fe00002e7ab9 */ /* 0x000fe20000000a00 */
[----:B------:R-:W-:Y:S01]  /*23aa0*/  ULDC.64 UR38, c[0x0][0x408] ;  /* 0x0001020000267ab9 */ /* 0x000fe20000000a00 */
[----:B------:R-:W-:Y:S04]  /*23ab0*/  BSSY B0, `(.L_x_2613) ;  /* 0x000003b000007945 */ /* 0x000fe80003800000 */
[----:B------:R-:W-:Y:S05]  /*23ac0*/  @!P6 BRA `(.L_x_2614) ;  /* 0x0000000000e4e947 */ /* 0x000fea0003800000 */
[----:B-1----:R-:W2:Y:S01]  /*23ad0*/  LDL R9, [R1+0x460] ;  /* 0x0004600001097983 */ /* 0x002ea20000100800 */
[----:B0-----:R-:W-:-:S03]  /*23ae0*/  MOV R11, 0x400 ;  /* 0x00000400000b7802 */ /* 0x001fc60000000f00 */
[----:B------:R-:W3:Y:S01]  /*23af0*/  LDL R10, [R1+0x464] ;  /* 0x00046400010a7983 */ /* 0x000ee20000100800 */
[----:B------:R-:W0:Y:S02]  /*23b00*/  S2R R12, SR_CgaCtaId ;  /* 0x00000000000c7919 */ /* 0x000e240000008800 */
[----:B0-----:R-:W-:-:S05]  /*23b10*/  LEA R11, R12, R11, 0x18 ;  /* 0x0000000b0c0b7211 */ /* 0x001fca00078ec0ff */
[----:B--2---:R-:W-:Y:S01]  /*23b20*/  IMAD R9, R9, 0x8, R11 ;  /* 0x0000000809097824 */ /* 0x004fe200078e020b */
[----:B---3--:R-:W-:-:S04]  /*23b30*/  SHF.L.U32 R6, R10, 0x1f, RZ ;  /* 0x0000001f0a067819 */ /* 0x008fc800000006ff */
[----:B------:R-:W0:Y:S02]  /*23b40*/  SYNCS.PHASECHK.TRANS64.TRYWAIT P0, [R9+URZ+0x32460], R6 ;  /* 0x03246006090075a7 */ /* 0x000e24000800017f */
[----:B0-----:R-:W-:Y:S05]  /*23b50*/  @!P0 BRA `(.L_x_2615) ;  /* 0x0000003000108947 */ /* 0x001fea0003800000 */
.L_x_2681:
        /* <DEDUP_REMOVED lines=11> */
.L_x_2616:
[----:B0-----:R-:W2:Y:S01]  /*23c10*/  LDL R6, [R1+0x460] ;  /* 0x0004600001067983 */ /* 0x001ea20000100800 */
[----:B------:R-:W-:-:S03]  /*23c20*/  MOV R11, 0x400 ;  /* 0x00000400000b7802 */ /* 0x000fc60000000f00 */
[----:B------:R-:W3:Y:S01]  /*23c30*/  LDL R10, [R1+0x468] ;  /* 0x00046800010a7983 */ /* 0x000ee20000100800 */
[----:B------:R-:W0:Y:S01]  /*23c40*/  S2R R12, SR_CgaCtaId ;  /* 0x00000000000c7919 */ /* 0x000e220000008800 */
[----:B------:R-:W-:Y:S02]  /*23c50*/  R2UR UR11, R8 ;  /* 0x00000000080b72ca */ /* 0x000fe400000e0000 */
[----:B------:R-:W-:Y:S01]  /*23c60*/  R2UR UR9, R9 ;  /* 0x00000000090972ca */ /* 0x000fe200000e0000 */
[----:B------:R-:W-:Y:S01]  /*23c70*/  UIADD3 UR4, UP0, UR52, 0x470, URZ ;  /* 0x0000047034047890 */ /* 0x000fe2000ff1e03f */
[----:B------:R-:W-:Y:S02]  /*23c80*/  R2UR UR12, R0 ;  /* 0x00000000000c72ca */ /* 0x000fe400000e0000 */
[----:B------:R-:W-:Y:S02]  /*23c90*/  R2UR UR13, R7 ;  /* 0x00000000070d72ca */ /* 0x000fe400000e0000 */
        /* <DEDUP_REMOVED lines=28> */
.L_x_2614:
[----:B------:R-:W-:Y:S05]  /*23e60*/  BSYNC B0 ;  /* 0x0000000000007941 */ /* 0x000fea0003800000 */
.L_x_2613:
        /* <DEDUP_REMOVED lines=14> */
[----:B0-----:R-:W2:Y:S04]  /*23f50*/  LDL.LU R11, [R1+0x460] ;  /* 0x00046000010b7983 */ /* 0x001ea80000300800 */
[----:B------:R-:W3:Y:S01]  /*23f60*/  LDL.LU R13, [R1+0x464] ;  /* 0x00046400010d7983 */ /* 0x000ee20000300800 */
[----:B------:R-:W-:Y:S01]  /*23f70*/  BSSY B2, `(.L_x_2621) ;  /* 0x0000070000027945 */ /* 0x000fe20003800000 */
[----:B--2---:R-:W-:-:S05]  /*23f80*/  VIADD R6, R11, 0x1 ;  /* 0x000000010b067836 */ /* 0x004fca0000000000 */
[----:B------:R-:W-:-:S04]  /*23f90*/  ISETP.NE.AND P0, PT, R6, 0x2, PT ;  /* 0x000000020600780c */ /* 0x000fc80003f05270 */
[----:B------:R-:W-:Y:S02]  /*23fa0*/  SEL R9, RZ, 0x1, P0 ;  /* 0x00000001ff097807 */ /* 0x000fe40000000000 */
[----:B------:R-:W-:Y:S02]  /*23fb0*/  SEL R14, R6, RZ, P0 ;  /* 0x000000ff060e7207 */ /* 0x000fe40000000000 */
[----:B---3--:R-:W-:-:S03]  /*23fc0*/  LOP3.LUT R13, R13, R9, RZ, 0x3c, !PT ;  /* 0x000000090d0d7212 */ /* 0x008fc600078e3cff */
[----:B------:R0:W-:Y:S04]  /*23fd0*/  STL [R1+0x460], R14 ;  /* 0x0004600e01007387 */ /* 0x0001e80000100800 */
[----:B------:R0:W-:Y:S01]  /*23fe0*/  STL [R1+0x464], R13 ;  /* 0x0004640d01007387 */ /* 0x0001e20000100800 */
        /* <DEDUP_REMOVED lines=22> */
.L_x_2623:
[----:B-1----:R-:W1:Y:S01]  /*24150*/  S2R R3, SR_CgaCtaId ;  /* 0x0000000000037919 */ /* 0x002e620000008800 */
[----:B------:R-:W-:-:S04]  /*24160*/  MOV R2, 0x400 ;  /* 0x0000040000027802 */ /* 0x000fc80000000f00 */
[----:B-1----:R-:W-:Y:S02]  /*24170*/  LEA R2, R3, R2, 0x18 ;  /* 0x0000000203027211 */ /* 0x002fe400078ec0ff */
[----:B------:R-:W-:-:S03]  /*24180*/  SHF.L.U32 R3, R13, 0x1f, RZ ;  /* 0x0000001f0d037819 */ /* 0x000fc600000006ff */
[----:B------:R-:W-:-:S04]  /*24190*/  IMAD R2, R14, 0x8, R2 ;  /* 0x000000080e027824 */ /* 0x000fc800078e0202 */
[----:B------:R-:W1:Y:S02]  /*241a0*/  SYNCS.PHASECHK.TRANS64.TRYWAIT P0, [R2+URZ+0x32440], R3 ;  /* 0x03244003020075a7 */ /* 0x000e64000800017f */
[----:B-1----:R-:W-:Y:S05]  /*241b0*/  @!P0 BRA `(.L_x_2624) ;  /* 0x00000028008c8947 */ /* 0x002fea0003800000 */
.L_x_2682:
        /* <DEDUP_REMOVED lines=11> */
.L_x_2625:
[----:B------:R-:W2:Y:S01]  /*24270*/  LDL R6, [R1+0x460] ;  /* 0x0004600001067983 */ /* 0x000ea20000100800 */
        /* <DEDUP_REMOVED lines=21> */
.L_x_2683:
        /* <DEDUP_REMOVED lines=8> */
.L_x_2627:
[----:B-12---:R-:W2:Y:S01]  /*24450*/  LDL R3, [R1+0x460] ;  /* 0x0004600001037983 */ /* 0x006ea20000100800 */
        /* <DEDUP_REMOVED lines=33> */
.L_x_2622:
[----:B------:R-:W-:Y:S05]  /*24670*/  BSYNC B2 ;  /* 0x0000000000027941 */ /* 0x000fea0003800000 */
.L_x_2621:
[----:B------:R-:W2:Y:S02]  /*24680*/  LDL R2, [R1+0x478] ;  /* 0x0004780001027983 */ /* 0x000ea40000100800 */
[----:B--2---:R-:W-:-:S07]  /*24690*/  VIADD R8, R2, 0xfffffffd ;  /* 0xfffffffd02087836 */ /* 0x004fce0000000000 */
.L_x_2620:
[----:B------:R-:W-:Y:S05]  /*246a0*/  BSYNC B1 ;  /* 0x0000000000017941 */ /* 0x000fea0003800000 */
.L_x_2619:
[----:B------:R-:W2:Y:S01]  /*246b0*/  LDL.LU R2, [R1+0x478] ;  /* 0x0004780001027983 */ /* 0x000ea20000300800 */
[----:B------:R-:W-:Y:S01]  /*246c0*/  VIADD R10, R10, 0xfffffffe ;  /* 0xfffffffe0a0a7836 */ /* 0x000fe20000000000 */
[----:B--2---:R-:W-:-:S04]  /*246d0*/  LOP3.LUT R3, RZ, R2, RZ, 0x33, !PT ;  /* 0x00000002ff037212 */ /* 0x004fc800078e33ff */
[----:B------:R-:W-:-:S13]  /*246e0*/  ISETP.NE.AND P0, PT, R10, R3, PT ;  /* 0x000000030a00720c */ /* 0x000fda0003f05270 */
[----:B------:R-:W-:Y:S05]  /*246f0*/  @!P0 BRA `(.L_x_2618) ;  /* 0x0000000c00948947 */ /* 0x000fea0003800000 */
.L_x_2642:
[----:B------:R-:W2:Y:S04]  /*24700*/  LDL.LU R3, [R1+0x460] ;  /* 0x0004600001037983 */ /* 0x000ea80000300800 */
        /* <DEDUP_REMOVED lines=9> */
[----:B------:R-:W-:Y:S01]  /*247a0*/  ISETP.NE.U32.AND P0, PT, RZ, UR46, PT ;  /* 0x0000002eff007c0c */ /* 0x000fe2000bf05070 */
[----:B------:R-:W-:-:S03]  /*247b0*/  IMAD.MOV.U32 R12, RZ, RZ, R8 ;  /* 0x000000ffff0c7224 */ /* 0x000fc600078e0008 */
[----:B------:R-:W-:-:S13]  /*247c0*/  ISETP.NE.AND.EX P0, PT, RZ, UR47, PT, P0 ;  /* 0x0000002fff007c0c */ /* 0x000fda000bf05300 */
[----:B------:R-:W-:Y:S05]  /*247d0*/  @!P0 BRA `(.L_x_2630) ;  /* 0x0000000000448947 */ /* 0x000fea0003800000 */
[----:B------:R-:W1:Y:S01]  /*247e0*/  LDC R12, c[0x0][0x41c] ;  /* 0x00010700ff0c7b82 */ /* 0x000e620000000800 */
[----:B0-----:R-:W-:Y:S02]  /*247f0*/  IMAD.MOV.U32 R11, RZ, RZ, R8 ;  /* 0x000000ffff0b7224 */ /* 0x001fe400078e0008 */
[----:B------:R-:W-:-:S04]  /*24800*/  IMAD R7, R5, UR38, RZ ;  /* 0x0000002605077c24 */ /* 0x000fc8000f8e02ff */
[----:B------:R-:W-:Y:S01]  /*24810*/  IMAD R7, R4, UR39, R7 ;  /* 0x0000002704077c24 */ /* 0x000fe2000f8e0207 */
[----:B-1----:R-:W-:-:S13]  /*24820*/  ISETP.NE.AND P0, PT, R12, 0x1, PT ;  /* 0x000000010c00780c */ /* 0x002fda0003f05270 */
[----:B------:R-:W0:Y:S02]  /*24830*/  @P0 LDC.64 R2, c[0x0][0x420] ;  /* 0x00010800ff020b82 */ /* 0x000e240000000a00 */
[----:B0-----:R-:W-:-:S05]  /*24840*/  @P0 IMAD.HI.U32 R2, R8, R2, RZ ;  /* 0x0000000208020227 */ /* 0x001fca00078e00ff */
        /* <DEDUP_REMOVED lines=10> */
.L_x_2630:
[----:B------:R-:W2:Y:S01]  /*248f0*/  S2R R3, SR_CgaCtaId ;  /* 0x0000000000037919 */ /* 0x000ea20000008800 */
[----:B------:R-:W-:-:S04]  /*24900*/  MOV R2, 0x400 ;  /* 0x0000040000027802 */ /* 0x000fc80000000f00 */
[----:B--2---:R-:W-:Y:S02]  /*24910*/  LEA R2, R3, R2, 0x18 ;  /* 0x0000000203027211 */ /* 0x004fe400078ec0ff */
[----:B------:R-:W-:-:S03]  /*24920*/  SHF.L.U32 R3, R10, 0x1f, RZ ;  /* 0x0000001f0a037819 */ /* 0x000fc600000006ff */
[----:B------:R-:W-:-:S04]  /*24930*/  IMAD R2, R9, 0x8, R2 ;  /* 0x0000000809027824 */ /* 0x000fc800078e0202 */
[----:B------:R-:W2:Y:S02]  /*24940*/  SYNCS.PHASECHK.TRANS64.TRYWAIT P0, [R2+URZ+0x32440], R3 ;  /* 0x03244003020075a7 */ /* 0x000ea4000800017f */
[----:B--2---:R-:W-:Y:S05]  /*24950*/  @!P0 BRA `(.L_x_2631) ;  /* 0x0000002000cc8947 */ /* 0x004fea0003800000 */
.L_x_2684:
        /* <DEDUP_REMOVED lines=11> */
.L_x_2632:
[----:B0-----:R-:W3:Y:S01]  /*24a10*/  LDL R11, [R1+0x468] ;  /* 0x00046800010b7983 */ /* 0x001ee20000100800 */
[----:B------:R-:W-:Y:S01]  /*24a20*/  MOV R6, 0x400 ;  /* 0x0000040000067802 */ /* 0x000fe20000000f00 */
        /* <DEDUP_REMOVED lines=19> */
.L_x_2685:
        /* <DEDUP_REMOVED lines=8> */
.L_x_2634:
        /* <DEDUP_REMOVED lines=33> */
.L_x_2629:
[----:B------:R-:W-:Y:S05]  /*24df0*/  BSYNC B1 ;  /* 0x0000000000017941 */ /* 0x000fea0003800000 */
.L_x_2628:
[----:B------:R-:W-:Y:S01]  /*24e00*/  VIADD R9, R9, 0x1 ;  /* 0x0000000109097836 */ /* 0x000fe20000000000 */
[----:B------:R-:W-:Y:S04]  /*24e10*/  BSSY B1, `(.L_x_2635) ;  /* 0x000006f000017945 */ /* 0x000fe80003800000 */
[----:B------:R-:W-:-:S04]  /*24e20*/  ISETP.NE.AND P0, PT, R9, 0x2, PT ;  /* 0x000000020900780c */ /* 0x000fc80003f05270 */
[----:B------:R-:W-:Y:S02]  /*24e30*/  SEL R3, RZ, 0x1, P0 ;  /* 0x00000001ff037807 */ /* 0x000fe40000000000 */
[----:B------:R-:W-:Y:S01]  /*24e40*/  SEL R12, R9, RZ, P0 ;  /* 0x000000ff090c7207 */ /* 0x000fe20000000000 */
[----:B------:R-:W-:Y:S01]  /*24e50*/  VIADD R9, R8, 0xffffffff ;  /* 0xffffffff08097836 */ /* 0x000fe20000000000 */
[----:B0-----:R-:W-:-:S03]  /*24e60*/  LOP3.LUT R11, R10, R3, RZ, 0x3c, !PT ;  /* 0x000000030a0b7212 */ /* 0x001fc600078e3cff */
[----:B------:R0:W-:Y:S04]  /*24e70*/  STL [R1+0x460], R12 ;  /* 0x0004600c01007387 */ /* 0x0001e80000100800 */
[----:B------:R0:W-:Y:S01]  /*24e80*/  STL [R1+0x464], R11 ;  /* 0x0004640b01007387 */ /* 0x0001e20000100800 */
[----:B------:R-:W-:Y:S05]  /*24e90*/  @!P6 BRA `(.L_x_2636) ;  /* 0x000000040098e947 */ /* 0x000fea0003800000 */
[----:B------:R-:W-:Y:S01]  /*24ea0*/  ISETP.NE.U32.AND P0, PT, RZ, UR46, PT ;  /* 0x0000002eff007c0c */ /* 0x000fe2000bf05070 */
[----:B------:R-:W-:-:S03]  /*24eb0*/  IMAD.MOV.U32 R10, RZ, RZ, R9 ;  /* 0x000000ffff0a7224 */ /* 0x000fc600078e0009 */
[----:B------:R-:W-:-:S13]  /*24ec0*/  ISETP.NE.AND.EX P0, PT, RZ, UR47, PT, P0 ;  /* 0x0000002fff007c0c */ /* 0x000fda000bf05300 */
[----:B------:R-:W-:Y:S05]  /*24ed0*/  @!P0 BRA `(.L_x_2637) ;  /* 0x0000000000408947 */ /* 0x000fea0003800000 */
[----:B------:R-:W1:Y:S02]  /*24ee0*/  LDC R7, c[0x0][0x41c] ;  /* 0x00010700ff077b82 */ /* 0x000e640000000800 */
        /* <DEDUP_REMOVED lines=15> */
.L_x_2637:
[----:B------:R-:W2:Y:S01]  /*24fe0*/  S2R R3, SR_CgaCtaId ;  /* 0x0000000000037919 */ /* 0x000ea20000008800 */
[----:B------:R-:W-:-:S04]  /*24ff0*/  MOV R2, 0x400 ;  /* 0x0000040000027802 */ /* 0x000fc80000000f00 */
[----:B--2---:R-:W-:Y:S02]  /*25000*/  LEA R2, R3, R2, 0x18 ;  /* 0x0000000203027211 */ /* 0x004fe400078ec0ff */
[----:B------:R-:W-:-:S03]  /*25010*/  SHF.L.U32 R3, R11, 0x1f, RZ ;  /* 0x0000001f0b037819 */ /* 0x000fc600000006ff */
[----:B------:R-:W-:-:S04]  /*25020*/  IMAD R2, R12, 0x8, R2 ;  /* 0x000000080c027824 */ /* 0x000fc800078e0202 */
[----:B------:R-:W2:Y:S02]  /*25030*/  SYNCS.PHASECHK.TRANS64.TRYWAIT P0, [R2+URZ+0x32440], R3 ;  /* 0x03244003020075a7 */ /* 0x000ea4000800017f */
[----:B--2---:R-:W-:Y:S05]  /*25040*/  @!P0 BRA `(.L_x_2638) ;  /* 0x0000001c00388947 */ /* 0x004fea0003800000 */
.L_x_2686:
        /* <DEDUP_REMOVED lines=11> */
.L_x_2639:
[----:B------:R-:W3:Y:S01]  /*25100*/  LDL R6, [R1+0x460] ;  /* 0x0004600001067983 */ /* 0x000ee20000100800 */
        /* <DEDUP_REMOVED lines=19> */
[----:B------:R-:W1:Y:S02]  /*25240*/  SYNCS.PHASECHK.TRANS64.TRYWAIT P1, [R2+URZ+0x32460], R3 ;  /* 0x03246003020075a7 */ /* 0x000e64000802017f */
[----:B01----:R-:W-:Y:S05]  /*25250*/  @!P1 BRA `(.L_x_2640) ;  /* 0x0000001800c89947 */ /* 0x003fea0003800000 */
.L_x_2687:
        /* <DEDUP_REMOVED lines=8> */
.L_x_2641:
[----:B0-2---:R-:W2:Y:S01]  /*252e0*/  LDL R3, [R1+0x460] ;  /* 0x0004600001037983 */ /* 0x005ea20000100800 */
        /* <DEDUP_REMOVED lines=33> */
.L_x_2636:
[----:B------:R-:W-:Y:S05]  /*25500*/  BSYNC B1 ;  /* 0x0000000000017941 */ /* 0x000fea0003800000 */
.L_x_2635:
[----:B------:R-:W2:Y:S01]  /*25510*/  LDL R2, [R1+0x46c] ;  /* 0x00046c0001027983 */ /* 0x000ea20000100800 */
[----:B------:R-:W-:Y:S01]  /*25520*/  VIADD R8, R8, 0xfffffffe ;  /* 0xfffffffe08087836 */ /* 0x000fe20000000000 */
[----:B--2---:R-:W-:-:S13]  /*25530*/  ISETP.GT.AND P0, PT, R9, R2, PT ;  /* 0x000000020900720c */ /* 0x004fda0003f04270 */
[----:B------:R-:W-:Y:S05]  /*25540*/  @P0 BRA `(.L_x_2642) ;  /* 0xfffffff0006c0947 */ /* 0x000fea000383ffff */
.L_x_2618:
[----:B------:R-:W-:Y:S05]  /*25550*/  BSYNC B0 ;  /* 0x0000000000007941 */ /* 0x000fea0003800000 */
.L_x_2617:
[----:B------:R-:W2:Y:S01]  /*25560*/  LDL.LU R3, [R1+0x460] ;  /* 0x0004600001037983 */ /* 0x000ea20000300800 */
[----:B------:R-:W-:Y:S01]  /*25570*/  BSSY B0, `(.L_x_2643) ;  /* 0x0000016000007945 */ /* 0x000fe20003800000 */
[----:B------:R-:W1:Y:S02]  /*25580*/  S2R R2, SR_TID.X ;  /* 0x0000000000027919 */ /* 0x000e640000002100 */
[----:B-1----:R-:W-:-:S04]  /*25590*/  LOP3.LUT R2, R2, 0x1f, RZ, 0xc0, !PT ;  /* 0x0000001f02027812 */ /* 0x002fc800078ec0ff */
[----:B------:R-:W-:Y:S01]  /*255a0*/  ISETP.NE.AND P1, PT, R2, RZ, PT ;  /* 0x000000ff0200720c */ /* 0x000fe20003f25270 */
[----:B--2---:R-:W-:-:S05]  /*255b0*/  VIADD R0, R3, 0x1 ;  /* 0x0000000103007836 */ /* 0x004fca0000000000 */
[----:B------:R-:W-:-:S04]  /*255c0*/  ISETP.NE.AND P0, PT, R0, 0x2, PT ;  /* 0x000000020000780c */ /* 0x000fc80003f05270 */
[----:B------:R-:W-:Y:S02]  /*255d0*/  SEL R2, R0, RZ, P0 ;  /* 0x000000ff00027207 */ /* 0x000fe40000000000 */
[----:B------:R-:W-:-:S03]  /*255e0*/  SEL R0, RZ, 0x1, P0 ;  /* 0x00000001ff007807 */ /* 0x000fc60000000000 */
[----:B------:R1:W-:Y:S01]  /*255f0*/  STL [R1+0x460], R2 ;  /* 0x0004600201007387 */ /* 0x0003e20000100800 */
[----:B------:R-:W-:Y:S05]  /*25600*/  @P1 BRA `(.L_x_2644) ;  /* 0x0000000000301947 */ /* 0x000fea0003800000 */
[----:B------:R-:W2:Y:S01]  /*25610*/  S2R R7, SR_LANEID ;  /* 0x0000000000077919 */ /* 0x000ea20000000000 */
[----:B------:R-:W-:Y:S01]  /*25620*/  VOTEU.ANY UR4, UPT, PT ;  /* 0x0000000000047886 */ /* 0x000fe200038e0100 */
[----:B-1----:R-:W1:Y:S01]  /*25630*/  LDC.64 R2, c[0x0][0xd38] ;  /* 0x00034e00ff027b82 */ /* 0x002e620000000a00 */
[----:B------:R-:W2:Y:S08]  /*25640*/  FLO.U32 R4, UR4 ;  /* 0x0000000400047d00 */ /* 0x000eb000080e0000 */
[----:B------:R-:W1:Y:S01]  /*25650*/  POPC R5, UR4 ;  /* 0x0000000400057d09 */ /* 0x000e620008000000 */
[----:B--2---:R-:W-:-:S13]  /*25660*/  ISETP.EQ.U32.AND P0, PT, R4, R7, PT ;  /* 0x000000070400720c */ /* 0x004fda0003f02070 */
[----:B-1----:R-:W2:Y:S01]  /*25670*/  @P0 ATOMG.E.ADD.STRONG.GPU PT, R3, desc[UR54][R2.64], R5 ;  /* 0x00000005020309a8 */ /* 0x002ea200081ee1f6 */
[----:B------:R-:W1:Y:S02]  /*25680*/  S2R R6, SR_LTMASK ;  /* 0x0000000000067919 */ /* 0x000e640000003900 */
[----:B-1----:R-:W-:-:S04]  /*25690*/  LOP3.LUT R6, R6, UR4, RZ, 0xc0, !PT ;  /* 0x0000000406067c12 */ /* 0x002fc8000f8ec0ff */
[----:B------:R-:W1:Y:S01]  /*256a0*/  POPC R7, R6 ;  /* 0x0000000600077309 */ /* 0x000e620000000000 */
[----:B--2---:R-:W1:Y:S02]  /*256b0*/  SHFL.IDX PT, R4, R3, R4, 0x1f ;  /* 0x00001f0403047589 */ /* 0x004e6400000e0000 */
[----:B-1----:R-:W-:-:S07]  /*256c0*/  IADD3 R16, R4, UR49, R7 ;  /* 0x0000003104107c10 */ /* 0x002fce000fffe007 */
.L_x_2644:
[----:B------:R-:W-:Y:S05]  /*256d0*/  BSYNC B0 ;  /* 0x0000000000007941 */ /* 0x000fea0003800000 */
.L_x_2643:
[----:B-1----:R-:W2:Y:S02]  /*256e0*/  LDL.LU R2, [R1+0x464] ;  /* 0x0004640001027983 */ /* 0x002ea40000300800 */
[----:B--2---:R-:W-:-:S05]  /*256f0*/  LOP3.LUT R2, R2, R0, RZ, 0x3c, !PT ;  /* 0x0000000002027212 */ /* 0x004fca00078e3cff */
[----:B------:R1:W-:Y:S02]  /*25700*/  STL [R1+0x464], R2 ;  /* 0x0004640201007387 */ /* 0x0003e40000100800 */
.L_x_2599:
[----:B------:R-:W-:Y:S05]  /*25710*/  BSYNC B6 ;  /* 0x0000000000067941 */ /* 0x000fea0003800000 */
.L_x_2597:
[----:B------:R-:W-:-:S03]  /*25720*/  UMOV UR4, 0xffffffff ;  /* 0xffffffff00047882 */ /* 0x000fc60000000000 */
[----:B------:R-:W-:Y:S05]  /*25730*/  BRA.DIV UR4, `(.L_x_2645) ;  /* 0x0000001604a47947 */ /* 0x000fea000b800000 */
[----:B------:R2:W3:Y:S04]  /*25740*/  SHFL.IDX PT, R4, R16, RZ, 0x1f ;  /* 0x00001fff10047589 */ /* 0x0004e800000e0000 */
[----:B------:R2:W4:Y:S02]  /*25750*/  SHFL.IDX PT, R6, R16, 0x1, 0x1f ;  /* 0x00201f0010067f89 */ /* 0x00052400000e0000 */
.L_x_2691:
[----:B------:R-:W5:Y:S01]  /*25760*/  S2R R0, SR_TID.X ;  /* 0x0000000000007919 */ /* 0x000f620000002100 */
[----:B------:R-:W-:Y:S01]  /*25770*/  ULDC UR4, c[0x0][0xd14] ;  /* 0x0003450000047ab9 */ /* 0x000fe20000000800 */
[----:B------:R-:W-:Y:S01]  /*25780*/  BSSY B0, `(.L_x_2646) ;  /* 0x000000b000007945 */ /* 0x000fe20003800000 */
[----:B-1----:R-:W-:Y:S01]  /*25790*/  IMAD.MOV.U32 R2, RZ, RZ, RZ ;  /* 0x000000ffff027224 */ /* 0x002fe200078e00ff */
[----:B-----5:R-:W-:Y:S01]  /*257a0*/  LOP3.LUT R8, R0, 0x1f, RZ, 0xc0, !PT ;  /* 0x0000001f00087812 */ /* 0x020fe200078ec0ff */
[----:B------:R-:W-:-:S03]  /*257b0*/  IMAD.U32 R0, RZ, RZ, UR4 ;  /* 0x00000004ff007e24 */ /* 0x000fc6000f8e00ff */
[C---:B------:R-:W-:Y:S01]  /*257c0*/  ISETP.NE.AND P0, PT, R8.reuse, 0x1f, PT ;  /* 0x0000001f0800780c */ /* 0x040fe20003f05270 */
[----:B------:R-:W-:-:S05]  /*257d0*/  IMAD.IADD R5, R8, 0x1, R19 ;  /* 0x0000000108057824 */ /* 0x000fca00078e0213 */
[----:B------:R-:W-:-:S13]  /*257e0*/  ISETP.GE.OR P0, PT, R5, R0, !P0 ;  /* 0x000000000500720c */ /* 0x000fda0004706670 */
[----:B------:R-:W-:Y:S05]  /*257f0*/  @P0 BRA `(.L_x_2647) ;  /* 0x00000000000c0947 */ /* 0x000fea0003800000 */
[----:B------:R-:W1:Y:S02]  /*25800*/  LDC.64 R2, c[0x0][0xd58] ;  /* 0x00035600ff027b82 */ /* 0x000e640000000a00 */
[----:B-1----:R-:W-:-:S06]  /*25810*/  IMAD.WIDE R2, R5, 0x4, R2 ;  /* 0x0000000405027825 */ /* 0x002fcc00078e0202 */
[----:B------:R1:W5:Y:S02]  /*25820*/  LDG.E R2, desc[UR54][R2.64] ;  /* 0x0000003602027981 */ /* 0x000364000c1e1900 */
.L_x_2647:
[----:B------:R-:W-:Y:S05]  /*25830*/  BSYNC B0 ;  /* 0x0000000000007941 */ /* 0x000fea0003800000 */
.L_x_2646:
        /* <DEDUP_REMOVED lines=23> */
.L_x_2699:
[----:B------:R-:W-:Y:S02]  /*259b0*/  ULDC UR4, c[0x0][0xd10] ;  /* 0x0003440000047ab9 */ /* 0x000fe40000000800 */
[----:B------:R-:W-:-:S04]  /*259c0*/  IMAD.U32 R5, RZ, RZ, UR4 ;  /* 0x00000004ff057e24 */ /* 0x000fc8000f8e00ff */
[----:B-1----:R-:W-:-:S04]  /*259d0*/  IMAD R14, R14, R5, RZ ;  /* 0x000000050e0e7224 */ /* 0x002fc800078e02ff */
[----:B----4-:R-:W-:-:S05]  /*259e0*/  IMAD.IADD R7, R6, 0x1, R14 ;  /* 0x0000000106077824 */ /* 0x010fca00078e020e */
[----:B---3--:R-:W-:-:S13]  /*259f0*/  ISETP.GT.AND P0, PT, R7, R4, PT ;  /* 0x000000040700720c */ /* 0x008fda0003f04270 */
[----:B------:R-:W-:Y:S05]  /*25a00*/  @P0 BRA `(.L_x_2649) ;  /* 0x0000000000b40947 */ /* 0x000fea0003800000 */
[----:B------:R-:W1:Y:S02]  /*25a10*/  LDC R0, c[0x0][0xd14] ;  /* 0x00034500ff007b82 */ /* 0x000e640000000800 */
.L_x_2654:
[----:B------:R-:W-:-:S05]  /*25a20*/  VIADD R19, R19, 0x1f ;  /* 0x0000001f13137836 */ /* 0x000fca0000000000 */
[----:B-1----:R-:W-:-:S13]  /*25a30*/  ISETP.GE.AND P0, PT, R19, R0, PT ;  /* 0x000000001300720c */ /* 0x002fda0003f06270 */
[----:B------:R-:W-:Y:S05]  /*25a40*/  @P0 BRA `(.L_x_2650) ;  /* 0x0000000400ec0947 */ /* 0x000fea0003800000 */
[----:B------:R-:W1:Y:S01]  /*25a50*/  S2R R2, SR_TID.X ;  /* 0x0000000000027919 */ /* 0x000e620000002100 */
[----:B------:R-:W-:Y:S01]  /*25a60*/  BSSY B0, `(.L_x_2651) ;  /* 0x000000a000007945 */ /* 0x000fe20003800000 */
[----:B-1----:R-:W-:Y:S01]  /*25a70*/  LOP3.LUT R8, R2, 0x1f, RZ, 0xc0, !PT ;  /* 0x0000001f02087812 */ /* 0x002fe200078ec0ff */
[----:B------:R-:W-:-:S03]  /*25a80*/  IMAD.MOV.U32 R2, RZ, RZ, RZ ;  /* 0x000000ffff027224 */ /* 0x000fc600078e00ff */
[C---:B------:R-:W-:Y:S01]  /*25a90*/  ISETP.NE.AND P1, PT, R8.reuse, 0x1f, PT ;  /* 0x0000001f0800780c */ /* 0x040fe20003f25270 */
[----:B------:R-:W-:-:S05]  /*25aa0*/  IMAD.IADD R5, R8, 0x1, R19 ;  /* 0x0000000108057824 */ /* 0x000fca00078e0213 */
[----:B------:R-:W-:-:S13]  /*25ab0*/  ISETP.GE.OR P0, PT, R5, R0, !P1 ;  /* 0x000000000500720c */ /* 0x000fda0004f06670 */
[----:B------:R-:W-:Y:S05]  /*25ac0*/  @P0 BRA `(.L_x_2652) ;  /* 0x00000000000c0947 */ /* 0x000fea0003800000 */
[----:B0-----:R-:W0:Y:S02]  /*25ad0*/  LDC.64 R2, c[0x0][0xd58] ;  /* 0x00035600ff027b82 */ /* 0x001e240000000a00 */
[----:B0-----:R-:W-:-:S06]  /*25ae0*/  IMAD.WIDE R2, R5, 0x4, R2 ;  /* 0x0000000405027825 */ /* 0x001fcc00078e0202 */
[----:B------:R1:W5:Y:S02]  /*25af0*/  LDG.E R2, desc[UR54][R2.64] ;  /* 0x0000003602027981 */ /* 0x000364000c1e1900 */
.L_x_2652:
[----:B------:R-:W-:Y:S05]  /*25b00*/  BSYNC B0 ;  /* 0x0000000000007941 */ /* 0x000fea0003800000 */
.L_x_2651:
        /* <DEDUP_REMOVED lines=8> */
[----:B------:R-:W3:Y:S02]  /*25b90*/  SHFL.UP PT, R14, R13, 0x2, RZ ;  /* 0x044000000d0e7989 */ /* 0x000ee400000e00ff */
[----:B---3--:R-:W-:Y:S02]  /*25ba0*/  SEL R14, R14, RZ, P1 ;  /* 0x000000ff0e0e7207 */ /* 0x008fe40000800000 */
[----:B------:R-:W-:-:S03]  /*25bb0*/  ISETP.GE.U32.AND P1, PT, R8, 0x8, PT ;  /* 0x000000080800780c */ /* 0x000fc60003f26070 */
[----:B01----:R-:W-:-:S05]  /*25bc0*/  IMAD.IADD R3, R13, 0x1, R14 ;  /* 0x000000010d037824 */ /* 0x003fca00078e020e */
        /* <DEDUP_REMOVED lines=11> */
.L_x_2707:
[----:B------:R-:W-:Y:S02]  /*25c80*/  ULDC UR4, c[0x0][0xd10] ;  /* 0x0003440000047ab9 */ /* 0x000fe40000000800 */
[----:B------:R-:W-:-:S04]  /*25c90*/  IMAD.U32 R5, RZ, RZ, UR4 ;  /* 0x00000004ff057e24 */ /* 0x000fc8000f8e00ff */
[----:B-1----:R-:W-:-:S04]  /*25ca0*/  IMAD R14, R14, R5, RZ ;  /* 0x000000050e0e7224 */ /* 0x002fc800078e02ff */
[----:B------:R-:W-:-:S05]  /*25cb0*/  IMAD.IADD R7, R14, 0x1, R7 ;  /* 0x000000010e077824 */ /* 0x000fca00078e0207 */
[----:B------:R-:W-:-:S13]  /*25cc0*/  ISETP.GT.AND P0, PT, R7, R4, PT ;  /* 0x000000040700720c */ /* 0x000fda0003f04270 */
[----:B------:R-:W-:Y:S05]  /*25cd0*/  @!P0 BRA `(.L_x_2654) ;  /* 0xfffffffc00508947 */ /* 0x000fea000383ffff */
.L_x_2649:
[----:B--2---:R-:W-:Y:S01]  /*25ce0*/  IMAD.IADD R16, R7, 0x1, -R14 ;  /* 0x0000000107107824 */ /* 0x004fe200078e0a0e */
[----:B------:R-:W-:-:S03]  /*25cf0*/  UMOV UR4, 0xffffffff ;  /* 0xffffffff00047882 */ /* 0x000fc60000000000 */
[----:B------:R-:W-:-:S05]  /*25d00*/  IMAD R7, R3, R5, R16 ;  /* 0x0000000503077224 */ /* 0x000fca00078e0210 */
[----:B------:R-:W-:Y:S01]  /*25d10*/  ISETP.GT.AND P6, PT, R7, R4, PT ;  /* 0x000000040700720c */ /* 0x000fe20003fc4270 */
[----:B------:R-:W-:-:S12]  /*25d20*/  BRA.DIV UR4, `(.L_x_2655) ;  /* 0x0000001a04147947 */ /* 0x000fd8000b800000 */
[----:B------:R-:W-:-:S04]  /*25d30*/  VOTE.ANY R7, PT, !P6 ;  /* 0x0000000000077806 */ /* 0x000fc800070e0100 */
[----:B------:R-:W1:Y:S02]  /*25d40*/  POPC R6, R7 ;  /* 0x0000000700067309 */ /* 0x000e640000000000 */
[----:B-1----:R1:W2:Y:S02]  /*25d50*/  SHFL.IDX PT, R17, R2, R6, 0x1f ;  /* 0x00001f0602117589 */ /* 0x0022a400000e0000 */
.L_x_2711:
[----:B------:R-:W-:Y:S01]  /*25d60*/  ISETP.NE.AND P0, PT, R7, RZ, PT ;  /* 0x000000ff0700720c */ /* 0x000fe20003f05270 */
[----:B------:R-:W-:-:S12]  /*25d70*/  IMAD.MOV.U32 R14, RZ, RZ, RZ ;  /* 0x000000ffff0e7224 */ /* 0x000fd800078e00ff */
[----:B------:R-:W-:Y:S05]  /*25d80*/  @!P0 BRA `(.L_x_2656) ;  /* 0x0000000000108947 */ /* 0x000fea0003800000 */
[----:B------:R-:W-:Y:S01]  /*25d90*/  UMOV UR4, 0xffffffff ;  /* 0xffffffff00047882 */ /* 0x000fe20000000000 */
[----:B------:R-:W-:Y:S02]  /*25da0*/  VIADD R12, R6, 0xffffffff ;  /* 0xffffffff060c7836 */ /* 0x000fe40000000000 */
[----:B------:R-:W-:Y:S05]  /*25db0*/  BRA.DIV UR4, `(.L_x_2657) ;  /* 0x0000001a04387947 */ /* 0x000fea000b800000 */
[----:B------:R3:W4:Y:S02]  /*25dc0*/  SHFL.IDX PT, R14, R3, R12, 0x1f ;  /* 0x00001f0c030e7589 */ /* 0x00072400000e0000 */
.L_x_2656:
[----:B01-3--:R-:W0:Y:S01]  /*25dd0*/  LDC.64 R2, c[0x0][0xd68] ;  /* 0x00035a00ff027b82 */ /* 0x00be220000000a00 */
[----:B------:R-:W-:-:S04]  /*25de0*/  IMAD.IADD R19, R6, 0x1, R19 ;  /* 0x0000000106137824 */ /* 0x000fc800078e0213 */
[----:B0-----:R-:W-:-:S05]  /*25df0*/  IMAD.WIDE R2, R19, 0x4, R2 ;  /* 0x0000000413027825 */ /* 0x001fca00078e0202 */
[----:B------:R0:W2:Y:S01]  /*25e00*/  LDG.E R8, desc[UR54][R2.64] ;  /* 0x0000003602087981 */ /* 0x0000a2000c1e1900 */
[----:B----4-:R-:W-:Y:S02]  /*25e10*/  IMAD R16, R14, R5, R16 ;  /* 0x000000050e107224 */ /* 0x010fe400078e0210 */
[----:B0-----:R-:W-:Y:S02]  /*25e20*/  IMAD.MOV.U32 R2, RZ, RZ, RZ ;  /* 0x000000ffff027224 */ /* 0x001fe400078e00ff */
[----:B--2---:R-:W-:-:S05]  /*25e30*/  IMAD R6, R17, R8, RZ ;  /* 0x0000000811067224 */ /* 0x004fca00078e02ff */
[----:B------:R-:W-:-:S04]  /*25e40*/  IABS R7, R6 ;  /* 0x0000000600077213 */ /* 0x000fc80000000000 */
[----:B------:R-:W0:Y:S08]  /*25e50*/  I2F.RP R10, R7 ;  /* 0x00000007000a7306 */ /* 0x000e300000209400 */
[----:B0-----:R-:W0:Y:S02]  /*25e60*/  MUFU.RCP R10, R10 ;  /* 0x0000000a000a7308 */ /* 0x001e240000001000 */
[----:B0-----:R-:W-:-:S06]  /*25e70*/  VIADD R11, R10, 0xffffffe ;  /* 0x0ffffffe0a0b7836 */ /* 0x001fcc0000000000 */
[----:B------:R-:W0:Y:S02]  /*25e80*/  F2I.FTZ.U32.TRUNC.NTZ R3, R11 ;  /* 0x0000000b00037305 */ /* 0x000e24000021f000 */
[----:B0-----:R-:W-:-:S04]  /*25e90*/  IMAD.MOV R12, RZ, RZ, -R3 ;  /* 0x000000ffff0c7224 */ /* 0x001fc800078e0a03 */
[----:B------:R-:W-:-:S04]  /*25ea0*/  IMAD R9, R12, R7, RZ ;  /* 0x000000070c097224 */ /* 0x000fc800078e02ff */
        /* <DEDUP_REMOVED lines=27> */
[----:B0-----:R-:W-:Y:S01]  /*26060*/  VIADD R2, R10, 0xffffffe ;  /* 0x0ffffffe0a027836 */ /* 0x001fe20000000000 */
[----:B------:R-:W-:-:S05]  /*26070*/  IABS R10, R6 ;  /* 0x00000006000a7213 */ /* 0x000fca0000000000 */
[----:B------:R0:W1:Y:S02]  /*26080*/  F2I.FTZ.U32.TRUNC.NTZ R3, R2 ;  /* 0x0000000200037305 */ /* 0x000064000021f000 */
[----:B0-----:R-:W-:Y:S02]  /*26090*/  IMAD.MOV.U32 R2, RZ, RZ, RZ ;  /* 0x000000ffff027224 */ /* 0x001fe400078e00ff */
[----:B-1----:R-:W-:-:S04]  /*260a0*/  IMAD.MOV R7, RZ, RZ, -R3 ;  /* 0x000000ffff077224 */ /* 0x002fc800078e0a03 */
[----:B------:R-:W-:-:S04]  /*260b0*/  IMAD R7, R7, R8, RZ ;  /* 0x0000000807077224 */ /* 0x000fc800078e02ff */
[----:B------:R-:W-:Y:S01]  /*260c0*/  IMAD.HI.U32 R3, R3, R7, R2 ;  /* 0x0000000703037227 */ /* 0x000fe200078e0002 */
[-C--:B------:R-:W-:Y:S02]  /*260d0*/  IABS R7, R5.reuse ;  /* 0x0000000500077213 */ /* 0x080fe40000000000 */
[----:B------:R-:W-:-:S03]  /*260e0*/  LOP3.LUT R2, R6, R5, RZ, 0x3c, !PT ;  /* 0x0000000506027212 */ /* 0x000fc600078e3cff */
[----:B------:R-:W-:Y:S02]  /*260f0*/  IMAD.MOV R7, RZ, RZ, -R7 ;  /* 0x000000ffff077224 */ /* 0x000fe400078e0a07 */
        /* <DEDUP_REMOVED lines=16> */
.L_x_2650:
[----:B------:R-:W-:Y:S01]  /*26200*/  UMOV UR4, URZ ;  /* 0x0000003f00047c82 */ /* 0x000fe20008000000 */
[----:B------:R-:W-:Y:S01]  /*26210*/  UMOV UR5, URZ ;  /* 0x0000003f00057c82 */ /* 0x000fe20008000000 */
[----:B------:R-:W-:Y:S01]  /*26220*/  ULDC UR6, c[0x0][0xd14] ;  /* 0x0003450000067ab9 */ /* 0x000fe20000000800 */
[----:B--2---:R-:W-:Y:S02]  /*26230*/  IMAD.MOV.U32 R16, RZ, RZ, R4 ;  /* 0x000000ffff107224 */ /* 0x004fe400078e0004 */
[----:B------:R-:W-:Y:S02]  /*26240*/  IMAD.U32 R17, RZ, RZ, UR4 ;  /* 0x00000004ff117e24 */ /* 0x000fe4000f8e00ff */
[----:B------:R-:W-:Y:S02]  /*26250*/  IMAD.U32 R18, RZ, RZ, UR5 ;  /* 0x00000005ff127e24 */ /* 0x000fe4000f8e00ff */
[----:B------:R-:W-:-:S07]  /*26260*/  IMAD.U32 R19, RZ, RZ, UR6 ;  /* 0x00000006ff137e24 */ /* 0x000fce000f8e00ff */
.L_x_2658:
[----:B------:R-:W1:Y:S01]  /*26270*/  S2R R2, SR_TID.X ;  /* 0x0000000000027919 */ /* 0x000e620000002100 */
[----:B------:R-:W-:Y:S05]  /*26280*/  WARPSYNC.ALL ;  /* 0x0000000000007948 */ /* 0x000fea0003800000 */
[----:B------:R-:W-:Y:S01]  /*26290*/  BAR.SYNC.DEFER_BLOCKING 0x4, 0x120 ;  /* 0x0104800000007b1d */ /* 0x000fe20000010000 */
[----:B-1----:R-:W-:-:S04]  /*262a0*/  LOP3.LUT R2, R2, 0x1f, RZ, 0xc0, !PT ;  /* 0x0000001f02027812 */ /* 0x002fc800078ec0ff */
        /* <DEDUP_REMOVED lines=8> */
.L_x_2585:
[----:B------:R-:W3:Y:S01]  /*26330*/  S2R R3, SR_CgaCtaId ;  /* 0x0000000000037919 */ /* 0x000ee20000008800 */
[----:B------:R-:W-:Y:S01]  /*26340*/  UIADD3 UR4, UR50, 0x1, URZ ;  /* 0x0000000132047890 */ /* 0x000fe2000fffe03f */
[----:B-1----:R-:W-:-:S03]  /*26350*/  MOV R0, 0x400 ;  /* 0x0000040000007802 */ /* 0x002fc60000000f00 */
[----:B------:R-:W-:-:S04]  /*26360*/  ULEA.HI UR5, UR4, UR4, URZ, 0x1 ;  /* 0x0000000404057291 */ /* 0x000fc8000f8f083f */
[----:B------:R-:W-:-:S04]  /*26370*/  ULOP3.LUT UR5, UR5, 0xfffffffe, URZ, 0xc0, !UPT ;  /* 0xfffffffe05057892 */ /* 0x000fc8000f8ec03f */
[----:B------:R-:W-:Y:S01]  /*26380*/  UIADD3 UR5, UR4, -UR5, URZ ;  /* 0x8000000504057290 */ /* 0x000fe2000fffe03f */
[----:B---3--:R-:W-:-:S05]  /*26390*/  LEA R0, R3, R0, 0x18 ;  /* 0x0000000003007211 */ /* 0x008fca00078ec0ff */
[----:B------:R-:W-:-:S05]  /*263a0*/  IMAD.U32 R3, RZ, RZ, UR5 ;  /* 0x00000005ff037e24 */ /* 0x000fca000f8e00ff */
[----:B------:R-:W-:-:S04]  /*263b0*/  SHF.L.U32 R3, R3, 0x1f, RZ ;  /* 0x0000001f03037819 */ /* 0x000fc800000006ff */
[----:B------:R-:W1:Y:S02]  /*263c0*/  SYNCS.PHASECHK.TRANS64.TRYWAIT P0, [R0+URZ+0x32420], R3 ;  /* 0x03242003000075a7 */ /* 0x000e64000800017f */
[----:B-1----:R-:W-:Y:S05]  /*263d0*/  @!P0 BRA `(.L_x_2660) ;  /* 0x0000001000d48947 */ /* 0x002fea0003800000 */
.L_x_2714:
[----:B------:R-:W-:-:S03]  /*263e0*/  UMOV UR4, 0xffffffff ;  /* 0xffffffff00047882 */ /* 0x000fc60000000000 */
[----:B------:R-:W-:Y:S05]  /*263f0*/  BRA.DIV UR4, `(.L_x_2661) ;  /* 0x0000001204e07947 */ /* 0x000fea000b800000 */
[----:B--2---:R-:W2:Y:S02]  /*26400*/  S2R R2, SR_TID.X ;  /* 0x0000000000027919 */ /* 0x004ea40000002100 */
[----:B--2---:R-:W-:-:S04]  /*26410*/  SHF.R.U32.HI R2, RZ, 0x5, R2 ;  /* 0x00000005ff027819 */ /* 0x004fc80000011602 */
[----:B------:R-:W-:-:S05]  /*26420*/  LOP3.LUT R2, R2, 0x3, RZ, 0xc0, !PT ;  /* 0x0000000302027812 */ /* 0x000fca00078ec0ff */
[----:B------:R2:W3:Y:S02]  /*26430*/  SHFL.IDX PT, R14, R2, RZ, 0x1f ;  /* 0x00001fff020e7589 */ /* 0x0004e400000e0000 */
.L_x_2717:
[----:B---3--:R-:W-:Y:S01]  /*26440*/  ISETP.NE.AND P0, PT, R14, RZ, PT ;  /* 0x000000ff0e00720c */ /* 0x008fe20003f05270 */
[----:B------:R-:W-:-:S12]  /*26450*/  BSSY B0, `(.L_x_2662) ;  /* 0x0000027000007945 */ /* 0x000fd80003800000 */
[----:B------:R-:W-:Y:S05]  /*26460*/  @P0 BRA `(.L_x_2663) ;  /* 0x0000000000940947 */ /* 0x000fea0003800000 */
[----:B------:R-:W-:-:S03]  /*26470*/  UMOV UR4, 0xffffffff ;  /* 0xffffffff00047882 */ /* 0x000fc60000000000 */
[----:B------:R-:W-:Y:S05]  /*26480*/  BRA.DIV UR4, `(.L_x_2664) ;  /* 0x0000001204f07947 */ /* 0x000fea000b800000 */
[----:B------:R-:W-:-:S13]  /*26490*/  ELECT P6, URZ, PT ;  /* 0x00000000003f782f */ /* 0x000fda00038c0000 */
.L_x_2720:
[----:B------:R-:W-:Y:S05]  /*264a0*/  @!P6 BRA `(.L_x_2663) ;  /* 0x000000000084e947 */ /* 0x000fea0003800000 */
[----:B------:R-:W-:-:S06]  /*264b0*/  ULOP3.LUT UR4, UR48, 0x2, URZ, 0xfc, !UPT ;  /* 0x0000000230047892 */ /* 0x000fcc000f8efc3f */
[----:B--2---:R-:W-:-:S05]  /*264c0*/  IMAD.U32 R2, RZ, RZ, UR4 ;  /* 0x00000004ff027e24 */ /* 0x004fca000f8e00ff */
[----:B------:R-:W-:-:S13]  /*264d0*/  ISETP.NE.AND P2, PT, R2, 0x3, PT ;  /* 0x000000030200780c */ /* 0x000fda0003f45270 */
[----:B------:R-:W-:Y:S05]  /*264e0*/  @!P2 BRA `(.L_x_2665) ;  /* 0x000000000004a947 */ /* 0x000fea0003800000 */
[----:B------:R-:W-:Y:S01]  /*264f0*/  BPT.TRAP 0x1 ;  /* 0x000000040000795c */ /* 0x000fe20000300000 */
.L_x_2665:
[----:B-1----:R-:W2:Y:S04]  /*26500*/  LDL R3, [R1+0x460] ;  /* 0x0004600001037983 */ /* 0x002ea80000100800 */
        /* <DEDUP_REMOVED lines=13> */
.L_x_2721:
[----:B------:R-:W2:Y:S02]  /*265e0*/  SYNCS.PHASECHK.TRANS64.TRYWAIT P0, [R7+URZ], R2 ;  /* 0x00000002070075a7 */ /* 0x000ea4000800017f */
[----:B--2---:R-:W-:Y:S05]  /*265f0*/  @!P0 BRA `(.L_x_2667) ;  /* 0x0000001000c88947 */ /* 0x004fea0003800000 */
.L_x_2722:
[----:B------:R-:W-:Y:S05]  /*26600*/  @!P2 BRA `(.L_x_2668) ;  /* 0x000000000004a947 */ /* 0x000fea0003800000 */
[----:B------:R-:W-:Y:S01]  /*26610*/  BPT.TRAP 0x1 ;  /* 0x000000040000795c */ /* 0x000fe20000300000 */
.L_x_2668:
[----:B------:R-:W3:Y:S01]  /*26620*/  LDL.LU R4, [R1+0x460] ;  /* 0x0004600001047983 */ /* 0x000ee20000300800 */
[----:B------:R-:W-:-:S04]  /*26630*/  VIADD R0, R0, 0x32460 ;  /* 0x0003246000007836 */ /* 0x000fc80000000000 */
[----:B---3--:R-:W-:-:S04]  /*26640*/  IMAD R4, R4, 0x8, R0 ;  /* 0x0000000804047824 */ /* 0x008fc800078e0200 */
[----:B------:R-:W3:Y:S02]  /*26650*/  SYNCS.PHASECHK.TRANS64.TRYWAIT P0, [R4+URZ], R5 ;  /* 0x00000005040075a7 */ /* 0x000ee4000800017f */
[----:B---3--:R-:W-:Y:S05]  /*26660*/  @!P0 BRA `(.L_x_2669) ;  /* 0x0000001000c08947 */ /* 0x008fea0003800000 */
.L_x_2723:
[----:B------:R-:W-:-:S07]  /*26670*/  IMAD R3, R3, 0x8, R0 ;  /* 0x0000000803037824 */ /* 0x000fce00078e0200 */
.L_x_2670:
[----:B----4-:R4:W0:Y:S02]  /*26680*/  SYNCS.PHASECHK.TRANS64.TRYWAIT P0, [R3+URZ], R2 ;  /* 0x00000002030075a7 */ /* 0x010824000800017f */
[----:B0-----:R-:W-:Y:S05]  /*26690*/  @!P0 NANOSLEEP.SYNCS 0x989680 ;  /* 0x009896800000895d */ /* 0x001fea0003900000 */
[----:B------:R-:W0:Y:S02]  /*266a0*/  @!P0 SYNCS.PHASECHK.TRANS64 P0, [R3+URZ], R2 ;  /* 0x00000002030085a7 */ /* 0x000e24000800007f */
[----:B0-----:R-:W-:Y:S05]  /*266b0*/  @!P0 BRA `(.L_x_2670) ;  /* 0xfffffffc00f08947 */ /* 0x001fea000383ffff */
.L_x_2663:
[----:B------:R-:W-:Y:S05]  /*266c0*/  BSYNC B0 ;  /* 0x0000000000007941 */ /* 0x000fea0003800000 */
.L_x_2662:
[----:B------:R-:W-:Y:S05]  /*266d0*/  EXIT ;  /* 0x000000000000794d */ /* 0x000fea0003800000 */
.L_x_2464:
[----:B0-----:R-:W-:-:S04]  /*266e0*/  IMAD.U32 R7, RZ, RZ, UR44 ;  /* 0x0000002cff077e24 */ /* 0x001fc8000f8e00ff */
[----:B------:R0:W1:Y:S03]  /*266f0*/  SYNCS.PHASECHK.TRANS64.TRYWAIT P0, [R7+URZ+0x32400], R0 ;  /* 0x03240000070075a7 */ /* 0x000066000800017f */
[----:B-1----:R-:W-:Y:S05]  /*26700*/  @!P0 NANOSLEEP.SYNCS 0x989680 ;  /* 0x009896800000895d */ /* 0x002fea0003900000 */
[----:B------:R-:W1:Y:S02]  /*26710*/  @!P0 SYNCS.PHASECHK.TRANS64 P0, [R7+URZ+0x32400], R0 ;  /* 0x03240000070085a7 */ /* 0x000e64000800007f */
[----:B-1----:R-:W-:Y:S05]  /*26720*/  @!P0 BRA `(.L_x_2464) ;  /* 0xfffffffc00ec8947 */ /* 0x002fea000383ffff */
[----:B------:R-:W-:Y:S05]  /*26730*/  BRA `(.L_x_2671) ;  /* 0xfffffdc000e07947 */ /* 0x000fea000383ffff */
.L_x_2471:
[----:B-1----:R1:W2:Y:S02]  /*26740*/  SYNCS.PHASECHK.TRANS64.TRYWAIT P0, [R24+URZ], R25 ;  /* 0x00000019180075a7 */ /* 0x0022a4000800017f */
[----:B--2---:R-:W-:Y:S05]  /*26750*/  @!P0 NANOSLEEP.SYNCS 0x989680 ;  /* 0x009896800000895d */ /* 0x004fea0003900000 */
[----:B------:R-:W2:Y:S02]  /*26760*/  @!P0 SYNCS.PHASECHK.TRANS64 P0, [R24+URZ], R25 ;  /* 0x00000019180085a7 */ /* 0x000ea4000800007f */
[----:B--2---:R-:W-:Y:S05]  /*26770*/  @!P0 BRA `(.L_x_2471) ;  /* 0xfffffffc00f08947 */ /* 0x004fea000383ffff */
[----:B------:R-:W-:Y:S05]  /*26780*/  BRA `(.L_x_2470) ;  /* 0xfffffdc800047947 */ /* 0x000fea000383ffff */
.L_x_2473:
[----:B0-----:R-:W-:-:S04]  /*26790*/  IMAD.U32 R8, RZ, RZ, UR44 ;  /* 0x0000002cff087e24 */ /* 0x001fc8000f8e00ff */
[----:B------:R0:W1:Y:S03]  /*267a0*/  SYNCS.PHASECHK.TRANS64.TRYWAIT P0, [R8+URZ+0x32410], R7 ;  /* 0x03241007080075a7 */ /* 0x000066000800017f */
[----:B-1----:R-:W-:Y:S05]  /*267b0*/  @!P0 NANOSLEEP.SYNCS 0x989680 ;  /* 0x009896800000895d */ /* 0x002fea0003900000 */
[----:B------:R-:W1:Y:S02]  /*267c0*/  @!P0 SYNCS.PHASECHK.TRANS64 P0, [R8+URZ+0x32410], R7 ;  /* 0x03241007080085a7 */ /* 0x000e64000800007f */
[----:B-1----:R-:W-:Y:S05]  /*267d0*/  @!P0 BRA `(.L_x_2473) ;  /* 0xfffffffc00ec8947 */ /* 0x002fea000383ffff */
[----:B------:R-:W-:Y:S05]  /*267e0*/  BRA `(.L_x_2672) ;  /* 0xfffffdc800d87947 */ /* 0x000fea000383ffff */
.L_x_2480:
[----:B-1----:R1:W2:Y:S02]  /*267f0*/  SYNCS.PHASECHK.TRANS64.TRYWAIT P0, [R8+URZ], R9 ;  /* 0x00000009080075a7 */ /* 0x0022a4000800017f */
[----:B--2---:R-:W-:Y:S05]  /*26800*/  @!P0 NANOSLEEP.SYNCS 0x989680 ;  /* 0x009896800000895d */ /* 0x004fea0003900000 */
[----:B------:R-:W2:Y:S02]  /*26810*/  @!P0 SYNCS.PHASECHK.TRANS64 P0, [R8+URZ], R9 ;  /* 0x00000009080085a7 */ /* 0x000ea4000800007f */
[----:B--2---:R-:W-:Y:S05]  /*26820*/  @!P0 BRA `(.L_x_2480) ;  /* 0xfffffffc00f08947 */ /* 0x004fea000383ffff */
[----:B------:R-:W-:Y:S05]  /*26830*/  BRA `(.L_x_2479) ;  /* 0xfffffdcc001c7947 */ /* 0x000fea000383ffff */
.L_x_2515:
[----:B0-----:R0:W1:Y:S02]  /*26840*/  SYNCS.PHASECHK.TRANS64.TRYWAIT P1, [R0+URZ], R3 ;  /* 0x00000003000075a7 */ /* 0x001064000802017f */
[----:B-1----:R-:W-:Y:S05]  /*26850*/  @!P1 NANOSLEEP.SYNCS 0x989680 ;  /* 0x009896800000995d */ /* 0x002fea0003900000 */
[----:B------:R-:W1:Y:S02]  /*26860*/  @!P1 SYNCS.PHASECHK.TRANS64 P1, [R0+URZ], R3 ;  /* 0x00000003000095a7 */ /* 0x000e64000802007f */
[----:B-1----:R-:W-:Y:S05]  /*26870*/  @!P1 BRA `(.L_x_2515) ;  /* 0xfffffffc00f09947 */ /* 0x002fea000383ffff */
[----:B------:R-:W-:Y:S05]  /*26880*/  BRA `(.L_x_2514) ;  /* 0xfffffe3000987947 */ /* 0x000fea000383ffff */
.L_x_2522:
[----:B-1----:R1:W2:Y:S02]  /*26890*/  SYNCS.PHASECHK.TRANS64.TRYWAIT P1, [R4+URZ], R5 ;  /* 0x00000005040075a7 */ /* 0x0022a4000802017f */
[----:B--2---:R-:W-:Y:S05]  /*268a0*/  @!P1 NANOSLEEP.SYNCS 0x989680 ;  /* 0x009896800000995d */ /* 0x004fea0003900000 */
[----:B------:R-:W2:Y:S02]  /*268b0*/  @!P1 SYNCS.PHASECHK.TRANS64 P1, [R4+URZ], R5 ;  /* 0x00000005040095a7 */ /* 0x000ea4000802007f */
[----:B--2---:R-:W-:Y:S05]  /*268c0*/  @!P1 BRA `(.L_x_2522) ;  /* 0xfffffffc00f09947 */ /* 0x004fea000383ffff */
[----:B------:R-:W-:Y:S05]  /*268d0*/  BRA `(.L_x_2521) ;  /* 0xfffffe3400bc7947 */ /* 0x000fea000383ffff */
.L_x_2533:
[----:B-1----:R1:W2:Y:S02]  /*268e0*/  SYNCS.PHASECHK.TRANS64.TRYWAIT P0, [R0+URZ], R7 ;  /* 0x00000007000075a7 */ /* 0x0022a4000800017f */
[----:B--2---:R-:W-:Y:S05]  /*268f0*/  @!P0 NANOSLEEP.SYNCS 0x989680 ;  /* 0x009896800000895d */ /* 0x004fea0003900000 */
[----:B------:R-:W2:Y:S02]  /*26900*/  @!P0 SYNCS.PHASECHK.TRANS64 P0, [R0+URZ], R7 ;  /* 0x00000007000085a7 */ /* 0x000ea4000800007f */
[----:B--2---:R-:W-:Y:S05]  /*26910*/  @!P0 BRA `(.L_x_2533) ;  /* 0xfffffffc00f08947 */ /* 0x004fea000383ffff */
[----:B------:R-:W-:Y:S05]  /*26920*/  BRA `(.L_x_2532) ;  /* 0xfffffec800587947 */ /* 0x000fea000383ffff */
.L_x_2540:
[----:B-1----:R1:W2:Y:S02]  /*26930*/  SYNCS.PHASECHK.TRANS64.TRYWAIT P0, [R4+URZ], R5 ;  /* 0x00000005040075a7 */ /* 0x0022a4000800017f */
[----:B--2---:R-:W-:Y:S05]  /*26940*/  @!P0 NANOSLEEP.SYNCS 0x989680 ;  /* 0x009896800000895d */ /* 0x004fea0003900000 */
[----:B------:R-:W2:Y:S02]  /*26950*/  @!P0 SYNCS.PHASECHK.TRANS64 P0, [R4+URZ], R5 ;  /* 0x00000005040085a7 */ /* 0x000ea4000800007f */
[----:B--2---:R-:W-:Y:S05]  /*26960*/  @!P0 BRA `(.L_x_2540) ;  /* 0xfffffffc00f08947 */ /* 0x004fea000383ffff */
[----:B------:R-:W-:Y:S05]  /*26970*/  BRA `(.L_x_2539) ;  /* 0xfffffecc007c7947 */ /* 0x000fea000383ffff */
.L_x_2604:
[----:B------:R-:W1:Y:S01]  /*26980*/  S2R R5, SR_TID.X ;  /* 0x0000000000057919 */ /* 0x000e620000002100 */
[----:B------:R-:W-:Y:S01]  /*26990*/  BSSY B0, `(.L_x_2673) ;  /* 0x000000a000007945 */ /* 0x000fe20003800000 */
[----:B------:R-:W-:Y:S02]  /*269a0*/  IMAD.MOV.U32 R12, RZ, RZ, RZ ;  /* 0x000000ffff0c7224 */ /* 0x000fe400078e00ff */
[----:B0-----:R-:W-:Y:S02]  /*269b0*/  IMAD.MOV.U32 R11, RZ, RZ, 0x1f ;  /* 0x0000001fff0b7424 */ /* 0x001fe400078e00ff */
[----:B------:R-:W-:Y:S01]  /*269c0*/  IMAD.MOV.U32 R15, RZ, RZ, -0x1 ;  /* 0xffffffffff0f7424 */ /* 0x000fe200078e00ff */
[----:B-1----:R-:W-:-:S04]  /*269d0*/  SHF.R.U32.HI R5, RZ, 0x5, R5 ;  /* 0x00000005ff057819 */ /* 0x002fc80000011605 */
[----:B------:R-:W-:-:S05]  /*269e0*/  LOP3.LUT R5, R5, 0x3, RZ, 0xc0, !PT ;  /* 0x0000000305057812 */ /* 0x000fca00078ec0ff */
[----:B------:R-:W-:-:S07]  /*269f0*/  IMAD.MOV.U32 R13, RZ, RZ, R5 ;  /* 0x000000ffff0d7224 */ /* 0x000fce00078e0005 */
[----:B------:R-:W-:Y:S05]  /*26a00*/  WARPSYNC.COLLECTIVE R15, `(.L_x_2674) ;  /* 0x000000000f087348 */ /* 0x000fea0003c00000 */
[----:B------:R0:W1:Y:S02]  /*26a10*/  SHFL.IDX P6, R14, R13, R12, R11 ;  /* 0x0000000c0d0e7389 */ /* 0x00006400000c000b */
[----:B01----:R-:W-:Y:S01]  /*26a20*/  ENDCOLLECTIVE ;  /* 0x000000000000791b */ /* 0x003fe20003800000 */
.L_x_2674:
[----:B------:R-:W-:Y:S05]  /*26a30*/  BSYNC B0 ;  /* 0x0000000000007941 */ /* 0x000fea0003800000 */
.L_x_2673:
[----:B------:R-:W-:Y:S05]  /*26a40*/  BRA `(.L_x_2675) ;  /* 0xffffffc800007947 */ /* 0x000fea000383ffff */
.L_x_2605:
[----:B------:R-:W-:Y:S01]  /*26a50*/  BSSY B0, `(.L_x_2676) ;  /* 0x0000006000007945 */ /* 0x000fe20003800000 */
[----:B------:R-:W-:-:S07]  /*26a60*/  IMAD.MOV.U32 R15, RZ, RZ, -0x1 ;  /* 0xffffffffff0f7424 */ /* 0x000fce00078e00ff */
[----:B0-----:R-:W-:Y:S05]  /*26a70*/  WARPSYNC.COLLECTIVE R15, `(.L_x_2677) ;  /* 0x000000000f0c7348 */ /* 0x001fea0003c00000 */
[----:B------:R-:W-:Y:S02]  /*26a80*/  ELECT P6, UR62, PT ;  /* 0x00000000003e782f */ /* 0x000fe400038c0000 */
[----:B------:R-:W-:Y:S01]  /*26a90*/  MOV R14, UR62 ;  /* 0x0000003e000e7c02 */ /* 0x000fe20008000f00 */
[----:B0-----:R-:W-:Y:S10]  /*26aa0*/  ENDCOLLECTIVE ;  /* 0x000000000000791b */ /* 0x001ff40003800000 */
.L_x_2677:
[----:B------:R-:W-:Y:S05]  /*26ab0*/  BSYNC B0 ;  /* 0x0000000000007941 */ /* 0x000fea0003800000 */
.L_x_2676:
[----:B------:R-:W-:Y:S05]  /*26ac0*/  BRA `(.L_x_2678) ;  /* 0xffffffc400f07947 */ /* 0x000fea000383ffff */
.L_x_2608:
[----:B0-----:R0:W1:Y:S02]  /*26ad0*/  SYNCS.PHASECHK.TRANS64.TRYWAIT P0, [R9+URZ+0x32440], R10 ;  /* 0x0324400a090075a7 */ /* 0x001064000800017f */
[----:B-1----:R-:W-:Y:S05]  /*26ae0*/  @!P0 NANOSLEEP.SYNCS 0x989680 ;  /* 0x009896800000895d */ /* 0x002fea0003900000 */
[----:B------:R-:W1:Y:S02]  /*26af0*/  @!P0 SYNCS.PHASECHK.TRANS64 P0, [R9+URZ+0x32440], R10 ;  /* 0x0324400a090085a7 */ /* 0x000e64000800007f */
[----:B-1----:R-:W-:Y:S05]  /*26b00*/  @!P0 BRA `(.L_x_2608) ;  /* 0xfffffffc00f08947 */ /* 0x002fea000383ffff */
[----:B------:R-:W-:Y:S05]  /*26b10*/  BRA `(.L_x_2679) ;  /* 0xffffffc800587947 */ /* 0x000fea000383ffff */
.L_x_2612:
        /* <DEDUP_REMOVED lines=8> */
.L_x_2615:
[----:B0-----:R0:W1:Y:S02]  /*26ba0*/  SYNCS.PHASECHK.TRANS64.TRYWAIT P0, [R9+URZ+0x32460], R6 ;  /* 0x03246006090075a7 */ /* 0x001064000800017f */
[----:B-1----:R-:W-:Y:S05]  /*26bb0*/  @!P0 NANOSLEEP.SYNCS 0x989680 ;  /* 0x009896800000895d */ /* 0x002fea0003900000 */
[----:B------:R-:W1:Y:S02]  /*26bc0*/  @!P0 SYNCS.PHASECHK.TRANS64 P0, [R9+URZ+0x32460], R6 ;  /* 0x03246006090085a7 */ /* 0x000e64000800007f */
[----:B-1----:R-:W-:Y:S05]  /*26bd0*/  @!P0 BRA `(.L_x_2615) ;  /* 0xfffffffc00f08947 */ /* 0x002fea000383ffff */
[----:B------:R-:W-:Y:S05]  /*26be0*/  BRA `(.L_x_2681) ;  /* 0xffffffcc00dc7947 */ /* 0x000fea000383ffff */
.L_x_2624:
[----:B-1----:R1:W2:Y:S02]  /*26bf0*/  SYNCS.PHASECHK.TRANS64.TRYWAIT P0, [R2+URZ+0x32440], R3 ;  /* 0x03244003020075a7 */ /* 0x0022a4000800017f */
[----:B--2---:R-:W-:Y:S05]  /*26c00*/  @!P0 NANOSLEEP.SYNCS 0x989680 ;  /* 0x009896800000895d */ /* 0x004fea0003900000 */
[----:B------:R-:W2:Y:S02]  /*26c10*/  @!P0 SYNCS.PHASECHK.TRANS64 P0, [R2+URZ+0x32440], R3 ;  /* 0x03244003020085a7 */ /* 0x000ea4000800007f */
[----:B--2---:R-:W-:Y:S05]  /*26c20*/  @!P0 BRA `(.L_x_2624) ;  /* 0xfffffffc00f08947 */ /* 0x004fea000383ffff */
[----:B------:R-:W-:Y:S05]  /*26c30*/  BRA `(.L_x_2682) ;  /* 0xffffffd400607947 */ /* 0x000fea000383ffff */
.L_x_2626:
[----:B--2---:R2:W3:Y:S02]  /*26c40*/  SYNCS.PHASECHK.TRANS64.TRYWAIT P0, [R2+URZ+0x32460], R3 ;  /* 0x03246003020075a7 */ /* 0x0044e4000800017f */
[----:B---3--:R-:W-:Y:S05]  /*26c50*/  @!P0 NANOSLEEP.SYNCS 0x989680 ;  /* 0x009896800000895d */ /* 0x008fea0003900000 */
[----:B------:R-:W3:Y:S02]  /*26c60*/  @!P0 SYNCS.PHASECHK.TRANS64 P0, [R2+URZ+0x32460], R3 ;  /* 0x03246003020085a7 */ /* 0x000ee4000800007f */
[----:B---3--:R-:W-:Y:S05]  /*26c70*/  @!P0 BRA `(.L_x_2626) ;  /* 0xfffffffc00f08947 */ /* 0x008fea000383ffff */
[----:B------:R-:W-:Y:S05]  /*26c80*/  BRA `(.L_x_2683) ;  /* 0xffffffd400d07947 */ /* 0x000fea000383ffff */
.L_x_2631:
[----:B--2---:R2:W3:Y:S02]  /*26c90*/  SYNCS.PHASECHK.TRANS64.TRYWAIT P0, [R2+URZ+0x32440], R3 ;  /* 0x03244003020075a7 */ /* 0x0044e4000800017f */
[----:B---3--:R-:W-:Y:S05]  /*26ca0*/  @!P0 NANOSLEEP.SYNCS 0x989680 ;  /* 0x009896800000895d */ /* 0x008fea0003900000 */
[----:B------:R-:W3:Y:S02]  /*26cb0*/  @!P0 SYNCS.PHASECHK.TRANS64 P0, [R2+URZ+0x32440], R3 ;  /* 0x03244003020085a7 */ /* 0x000ee4000800007f */
[----:B---3--:R-:W-:Y:S05]  /*26cc0*/  @!P0 BRA `(.L_x_2631) ;  /* 0xfffffffc00f08947 */ /* 0x008fea000383ffff */
[----:B------:R-:W-:Y:S05]  /*26cd0*/  BRA `(.L_x_2684) ;  /* 0xffffffdc00207947 */ /* 0x000fea000383ffff */
.L_x_2633:
[----:B0-----:R0:W1:Y:S02]  /*26ce0*/  SYNCS.PHASECHK.TRANS64.TRYWAIT P1, [R2+URZ+0x32460], R3 ;  /* 0x03246003020075a7 */ /* 0x001064000802017f */
[----:B-1----:R-:W-:Y:S05]  /*26cf0*/  @!P1 NANOSLEEP.SYNCS 0x989680 ;  /* 0x009896800000995d */ /* 0x002fea0003900000 */
[----:B------:R-:W1:Y:S02]  /*26d00*/  @!P1 SYNCS.PHASECHK.TRANS64 P1, [R2+URZ+0x32460], R3 ;  /* 0x03246003020095a7 */ /* 0x000e64000802007f */
[----:B-1----:R-:W-:Y:S05]  /*26d10*/  @!P1 BRA `(.L_x_2633) ;  /* 0xfffffffc00f09947 */ /* 0x002fea000383ffff */
[----:B------:R-:W-:Y:S05]  /*26d20*/  BRA `(.L_x_2685) ;  /* 0xffffffdc008c7947 */ /* 0x000fea000383ffff */
.L_x_2638:
[----:B--2---:R2:W3:Y:S02]  /*26d30*/  SYNCS.PHASECHK.TRANS64.TRYWAIT P0, [R2+URZ+0x32440], R3 ;  /* 0x03244003020075a7 */ /* 0x0044e4000800017f */
[----:B---3--:R-:W-:Y:S05]  /*26d40*/  @!P0 NANOSLEEP.SYNCS 0x989680 ;  /* 0x009896800000895d */ /* 0x008fea0003900000 */
[----:B------:R-:W3:Y:S02]  /*26d50*/  @!P0 SYNCS.PHASECHK.TRANS64 P0, [R2+URZ+0x32440], R3 ;  /* 0x03244003020085a7 */ /* 0x000ee4000800007f */
[----:B---3--:R-:W-:Y:S05]  /*26d60*/  @!P0 BRA `(.L_x_2638) ;  /* 0xfffffffc00f08947 */ /* 0x008fea000383ffff */
[----:B------:R-:W-:Y:S05]  /*26d70*/  BRA `(.L_x_2686) ;  /* 0xffffffe000b47947 */ /* 0x000fea000383ffff */
.L_x_2640:
[----:B0-----:R0:W1:Y:S02]  /*26d80*/  SYNCS.PHASECHK.TRANS64.TRYWAIT P1, [R2+URZ+0x32460], R3 ;  /* 0x03246003020075a7 */ /* 0x001064000802017f */
[----:B-1----:R-:W-:Y:S05]  /*26d90*/  @!P1 NANOSLEEP.SYNCS 0x989680 ;  /* 0x009896800000995d */ /* 0x002fea0003900000 */
[----:B------:R-:W1:Y:S02]  /*26da0*/  @!P1 SYNCS.PHASECHK.TRANS64 P1, [R2+URZ+0x32460], R3 ;  /* 0x03246003020095a7 */ /* 0x000e64000802007f */
[----:B-1----:R-:W-:Y:S05]  /*26db0*/  @!P1 BRA `(.L_x_2640) ;  /* 0xfffffffc00f09947 */ /* 0x002fea000383ffff */
[----:B------:R-:W-:Y:S05]  /*26dc0*/  BRA `(.L_x_2687) ;  /* 0xffffffe400247947 */ /* 0x000fea000383ffff */
.L_x_2645:
[----:B------:R-:W-:Y:S01]  /*26dd0*/  BSSY B0, `(.L_x_2688) ;  /* 0x0000008000007945 */ /* 0x000fe20003800000 */
[----:B0-----:R-:W-:Y:S02]  /*26de0*/  IMAD.MOV.U32 R13, RZ, RZ, R16 ;  /* 0x000000ffff0d7224 */ /* 0x001fe400078e0010 */
[----:B------:R-:W-:Y:S02]  /*26df0*/  IMAD.MOV.U32 R12, RZ, RZ, RZ ;  /* 0x000000ffff0c7224 */ /* 0x000fe400078e00ff */
[----:B------:R-:W-:Y:S02]  /*26e00*/  IMAD.MOV.U32 R11, RZ, RZ, 0x1f ;  /* 0x0000001fff0b7424 */ /* 0x000fe400078e00ff */
[----:B------:R-:W-:-:S07]  /*26e10*/  IMAD.MOV.U32 R15, RZ, RZ, -0x1 ;  /* 0xffffffffff0f7424 */ /* 0x000fce00078e00ff */
[----:B-1----:R-:W-:Y:S05]  /*26e20*/  WARPSYNC.COLLECTIVE R15, `(.L_x_2689) ;  /* 0x000000000f087348 */ /* 0x002fea0003c00000 */
[----:B------:R0:W2:Y:S02]  /*26e30*/  SHFL.IDX P6, R14, R13, R12, R11 ;  /* 0x0000000c0d0e7389 */ /* 0x0000a400000c000b */
[----:B012---:R-:W-:Y:S01]  /*26e40*/  ENDCOLLECTIVE ;  /* 0x000000000000791b */ /* 0x007fe20003800000 */
.L_x_2689:
[----:B------:R-:W-:Y:S05]  /*26e50*/  BSYNC B0 ;  /* 0x0000000000007941 */ /* 0x000fea0003800000 */
.L_x_2688:
        /* <DEDUP_REMOVED lines=8> */
.L_x_2690:
[----:B------:R-:W-:Y:S01]  /*26ee0*/  IMAD.MOV.U32 R6, RZ, RZ, R14 ;  /* 0x000000ffff067224 */ /* 0x000fe200078e000e */
[----:B------:R-:W-:Y:S06]  /*26ef0*/  BRA `(.L_x_2691) ;  /* 0xffffffe800187947 */ /* 0x000fec000383ffff */
.L_x_2648:
        /* <DEDUP_REMOVED lines=8> */
.L_x_2693:
[----:B------:R-:W-:Y:S05]  /*26f80*/  BSYNC B0 ;  /* 0x0000000000007941 */ /* 0x000fea0003800000 */
.L_x_2692:
        /* <DEDUP_REMOVED lines=10> */
.L_x_2694:
        /* <DEDUP_REMOVED lines=8> */
.L_x_2695:
        /* <DEDUP_REMOVED lines=8> */
.L_x_2696:
        /* <DEDUP_REMOVED lines=8> */
.L_x_2697:
        /* <DEDUP_REMOVED lines=8> */
.L_x_2698:
[----:B------:R-:W-:Y:S05]  /*27230*/  BRA `(.L_x_2699) ;  /* 0xffffffe400dc7947 */ /* 0x000fea000383ffff */
.L_x_2653:
[----:B------:R-:W-:Y:S01]  /*27240*/  BSSY B0, `(.L_x_2700) ;  /* 0x0000008000007945 */ /* 0x000fe20003800000 */
[----:B-----5:R-:W-:Y:S02]  /*27250*/  IMAD.MOV.U32 R13, RZ, RZ, R2 ;  /* 0x000000ffff0d7224 */ /* 0x020fe400078e0002 */
[----:B------:R-:W-:Y:S02]  /*27260*/  IMAD.MOV.U32 R12, RZ, RZ, 0x1 ;  /* 0x00000001ff0c7424 */ /* 0x000fe400078e00ff */
[----:B------:R-:W-:Y:S02]  /*27270*/  IMAD.MOV.U32 R11, RZ, RZ, RZ ;  /* 0x000000ffff0b7224 */ /* 0x000fe400078e00ff */
[----:B------:R-:W-:-:S07]  /*27280*/  IMAD.MOV.U32 R15, RZ, RZ, -0x1 ;  /* 0xffffffffff0f7424 */ /* 0x000fce00078e00ff */
[----:B012---:R-:W-:Y:S05]  /*27290*/  WARPSYNC.COLLECTIVE R15, `(.L_x_2701) ;  /* 0x000000000f087348 */ /* 0x007fea0003c00000 */
[----:B------:R3:W4:Y:S02]  /*272a0*/  SHFL.UP P6, R14, R13, R12, R11 ;  /* 0x0400000c0d0e7389 */ /* 0x00072400000c000b */
[----:B01234-:R-:W-:Y:S01]  /*272b0*/  ENDCOLLECTIVE ;  /* 0x000000000000791b */ /* 0x01ffe20003800000 */
.L_x_2701:
[----:B------:R-:W-:Y:S05]  /*272c0*/  BSYNC B0 ;  /* 0x0000000000007941 */ /* 0x000fea0003800000 */
.L_x_2700:
        /* <DEDUP_REMOVED lines=10> */
.L_x_2702:
        /* <DEDUP_REMOVED lines=8> */
.L_x_2703:
        /* <DEDUP_REMOVED lines=8> */
.L_x_2704:
        /* <DEDUP_REMOVED lines=8> */
.L_x_2705:
        /* <DEDUP_REMOVED lines=8> */
.L_x_2706:
[----:B------:R-:W-:Y:S05]  /*27570*/  BRA `(.L_x_2707) ;  /* 0xffffffe400c07947 */ /* 0x000fea000383ffff */
.L_x_2655:
[----:B------:R-:W-:Y:S01]  /*27580*/  BSSY B0, `(.L_x_2708) ;  /* 0x0000006000007945 */ /* 0x000fe20003800000 */
[----:B------:R-:W-:Y:S01]  /*27590*/  PLOP3.LUT P6, PT, P6, PT, PT, 0x8, 0x0 ;  /* 0x000000000000781c */ /* 0x000fe200037ce170 */
[----:B------:R-:W-:-:S12]  /*275a0*/  IMAD.MOV.U32 R15, RZ, RZ, -0x1 ;  /* 0xffffffffff0f7424 */ /* 0x000fd800078e00ff */
[----:B0-----:R-:W-:Y:S05]  /*275b0*/  WARPSYNC.COLLECTIVE R15, `(.L_x_2709) ;  /* 0x000000000f087348 */ /* 0x001fea0003c00000 */
[----:B------:R-:W-:Y:S01]  /*275c0*/  VOTE.ANY R14, PT, P6 ;  /* 0x00000000000e7806 */ /* 0x000fe200030e0100 */
[----:B0-----:R-:W-:Y:S06]  /*275d0*/  ENDCOLLECTIVE ;  /* 0x000000000000791b */ /* 0x001fec0003800000 */
.L_x_2709:
[----:B------:R-:W-:Y:S05]  /*275e0*/  BSYNC B0 ;  /* 0x0000000000007941 */ /* 0x000fea0003800000 */
.L_x_2708:
        /* <DEDUP_REMOVED lines=9> */
.L_x_2710:
[----:B------:R-:W-:Y:S01]  /*27680*/  IMAD.MOV.U32 R17, RZ, RZ, R14 ;  /* 0x000000ffff117224 */ /* 0x000fe200078e000e */
[----:B------:R-:W-:Y:S06]  /*27690*/  BRA `(.L_x_2711) ;  /* 0xffffffe400b07947 */ /* 0x000fec000383ffff */
.L_x_2657:
[----:B------:R-:W-:Y:S01]  /*276a0*/  BSSY B0, `(.L_x_2712) ;  /* 0x0000007000007945 */ /* 0x000fe20003800000 */
[----:B------:R-:W-:Y:S02]  /*276b0*/  IMAD.MOV.U32 R13, RZ, RZ, R3 ;  /* 0x000000ffff0d7224 */ /* 0x000fe400078e0003 */
[----:B------:R-:W-:Y:S02]  /*276c0*/  IMAD.MOV.U32 R11, RZ, RZ, 0x1f ;  /* 0x0000001fff0b7424 */ /* 0x000fe400078e00ff */
[----:B------:R-:W-:-:S07]  /*276d0*/  IMAD.MOV.U32 R15, RZ, RZ, -0x1 ;  /* 0xffffffffff0f7424 */ /* 0x000fce00078e00ff */
[----:B012---:R-:W-:Y:S05]  /*276e0*/  WARPSYNC.COLLECTIVE R15, `(.L_x_2713) ;  /* 0x000000000f087348 */ /* 0x007fea0003c00000 */
[----:B------:R3:W4:Y:S02]  /*276f0*/  SHFL.IDX P6, R14, R13, R12, R11 ;  /* 0x0000000c0d0e7389 */ /* 0x00072400000c000b */
[----:B01234-:R-:W-:Y:S01]  /*27700*/  ENDCOLLECTIVE ;  /* 0x000000000000791b */ /* 0x01ffe20003800000 */
.L_x_2713:
[----:B------:R-:W-:Y:S05]  /*27710*/  BSYNC B0 ;  /* 0x0000000000007941 */ /* 0x000fea0003800000 */
.L_x_2712:
[----:B------:R-:W-:Y:S05]  /*27720*/  BRA `(.L_x_2656) ;  /* 0xffffffe400a87947 */ /* 0x000fea000383ffff */
.L_x_2660:
[----:B-1----:R1:W3:Y:S02]  /*27730*/  SYNCS.PHASECHK.TRANS64.TRYWAIT P0, [R0+URZ+0x32420], R3 ;  /* 0x03242003000075a7 */ /* 0x0022e4000800017f */
[----:B---3--:R-:W-:Y:S05]  /*27740*/  @!P0 NANOSLEEP.SYNCS 0x989680 ;  /* 0x009896800000895d */ /* 0x008fea0003900000 */
[----:B------:R-:W3:Y:S02]  /*27750*/  @!P0 SYNCS.PHASECHK.TRANS64 P0, [R0+URZ+0x32420], R3 ;  /* 0x03242003000085a7 */ /* 0x000ee4000800007f */
[----:B---3--:R-:W-:Y:S05]  /*27760*/  @!P0 BRA `(.L_x_2660) ;  /* 0xfffffffc00f08947 */ /* 0x008fea000383ffff */
[----:B------:R-:W-:Y:S05]  /*27770*/  BRA `(.L_x_2714) ;  /* 0xffffffec00187947 */ /* 0x000fea000383ffff */
.L_x_2661:
[----:B--2---:R-:W2:Y:S01]  /*27780*/  S2R R2, SR_TID.X ;  /* 0x0000000000027919 */ /* 0x004ea20000002100 */
[----:B------:R-:W-:Y:S01]  /*27790*/  BSSY B0, `(.L_x_2715) ;  /* 0x000000a000007945 */ /* 0x000fe20003800000 */
[----:B------:R-:W-:Y:S02]  /*277a0*/  IMAD.MOV.U32 R12, RZ, RZ, RZ ;  /* 0x000000ffff0c7224 */ /* 0x000fe400078e00ff */
[----:B0-----:R-:W-:Y:S02]  /*277b0*/  IMAD.MOV.U32 R11, RZ, RZ, 0x1f ;  /* 0x0000001fff0b7424 */ /* 0x001fe400078e00ff */
[----:B------:R-:W-:Y:S01]  /*277c0*/  IMAD.MOV.U32 R15, RZ, RZ, -0x1 ;  /* 0xffffffffff0f7424 */ /* 0x000fe200078e00ff */
[----:B--2---:R-:W-:-:S04]  /*277d0*/  SHF.R.U32.HI R2, RZ, 0x5, R2 ;  /* 0x00000005ff027819 */ /* 0x004fc80000011602 */
[----:B------:R-:W-:-:S05]  /*277e0*/  LOP3.LUT R2, R2, 0x3, RZ, 0xc0, !PT ;  /* 0x0000000302027812 */ /* 0x000fca00078ec0ff */
[----:B------:R-:W-:-:S07]  /*277f0*/  IMAD.MOV.U32 R13, RZ, RZ, R2 ;  /* 0x000000ffff0d7224 */ /* 0x000fce00078e0002 */
[----:B-1----:R-:W-:Y:S05]  /*27800*/  WARPSYNC.COLLECTIVE R15, `(.L_x_2716) ;  /* 0x000000000f087348 */ /* 0x002fea0003c00000 */
[----:B------:R0:W2:Y:S02]  /*27810*/  SHFL.IDX P6, R14, R13, R12, R11 ;  /* 0x0000000c0d0e7389 */ /* 0x0000a400000c000b */
[----:B012---:R-:W-:Y:S01]  /*27820*/  ENDCOLLECTIVE ;  /* 0x000000000000791b */ /* 0x007fe20003800000 */
.L_x_2716:
[----:B------:R-:W-:Y:S05]  /*27830*/  BSYNC B0 ;  /* 0x0000000000007941 */ /* 0x000fea0003800000 */
.L_x_2715:
[----:B------:R-:W-:Y:S05]  /*27840*/  BRA `(.L_x_2717) ;  /* 0xffffffe800fc7947 */ /* 0x000fea000383ffff */
.L_x_2664:
[----:B------:R-:W-:Y:S01]  /*27850*/  BSSY B1, `(.L_x_2718) ;  /* 0x0000006000017945 */ /* 0x000fe20003800000 */
[----:B------:R-:W-:-:S07]  /*27860*/  IMAD.MOV.U32 R15, RZ, RZ, -0x1 ;  /* 0xffffffffff0f7424 */ /* 0x000fce00078e00ff */
[----:B012---:R-:W-:Y:S05]  /*27870*/  WARPSYNC.COLLECTIVE R15, `(.L_x_2719) ;  /* 0x000000000f0c7348 */ /* 0x007fea0003c00000 */
[----:B------:R-:W-:Y:S02]  /*27880*/  ELECT P6, UR62, PT ;  /* 0x00000000003e782f */ /* 0x000fe400038c0000 */
[----:B------:R-:W-:Y:S01]  /*27890*/  MOV R14, UR62 ;  /* 0x0000003e000e7c02 */ /* 0x000fe20008000f00 */
[----:B012---:R-:W-:Y:S10]  /*278a0*/  ENDCOLLECTIVE ;  /* 0x000000000000791b */ /* 0x007ff40003800000 */
.L_x_2719:
[----:B------:R-:W-:Y:S05]  /*278b0*/  BSYNC B1 ;  /* 0x0000000000017941 */ /* 0x000fea0003800000 */
.L_x_2718:
[----:B------:R-:W-:Y:S05]  /*278c0*/  BRA `(.L_x_2720) ;  /* 0xffffffe800f47947 */ /* 0x000fea000383ffff */
.L_x_2666:
[----:B-1----:R1:W2:Y:S02]  /*278d0*/  SYNCS.PHASECHK.TRANS64.TRYWAIT P0, [R6+URZ], R5 ;  /* 0x00000005060075a7 */ /* 0x0022a4000800017f */
[----:B--2---:R-:W-:Y:S05]  /*278e0*/  @!P0 NANOSLEEP.SYNCS 0x989680 ;  /* 0x009896800000895d */ /* 0x004fea0003900000 */
[----:B------:R-:W2:Y:S02]  /*278f0*/  @!P0 SYNCS.PHASECHK.TRANS64 P0, [R6+URZ], R5 ;  /* 0x00000005060085a7 */ /* 0x000ea4000800007f */
[----:B--2---:R-:W-:Y:S05]  /*27900*/  @!P0 BRA `(.L_x_2666) ;  /* 0xfffffffc00f08947 */ /* 0x004fea000383ffff */
[----:B------:R-:W-:Y:S05]  /*27910*/  BRA `(.L_x_2721) ;  /* 0xffffffec00307947 */ /* 0x000fea000383ffff */
.L_x_2667:
[----:B--2---:R2:W3:Y:S02]  /*27920*/  SYNCS.PHASECHK.TRANS64.TRYWAIT P0, [R7+URZ], R2 ;  /* 0x00000002070075a7 */ /* 0x0044e4000800017f */
[----:B---3--:R-:W-:Y:S05]  /*27930*/  @!P0 NANOSLEEP.SYNCS 0x989680 ;  /* 0x009896800000895d */ /* 0x008fea0003900000 */
[----:B------:R-:W3:Y:S02]  /*27940*/  @!P0 SYNCS.PHASECHK.TRANS64 P0, [R7+URZ], R2 ;  /* 0x00000002070085a7 */ /* 0x000ee4000800007f */
[----:B---3--:R-:W-:Y:S05]  /*27950*/  @!P0 BRA `(.L_x_2667) ;  /* 0xfffffffc00f08947 */ /* 0x008fea000383ffff */
[----:B------:R-:W-:Y:S05]  /*27960*/  BRA `(.L_x_2722) ;  /* 0xffffffec00247947 */ /* 0x000fea000383ffff */
.L_x_2669:
[----:B---3--:R3:W4:Y:S02]  /*27970*/  SYNCS.PHASECHK.TRANS64.TRYWAIT P0, [R4+URZ], R5 ;  /* 0x00000005040075a7 */ /* 0x008724000800017f */
[----:B----4-:R-:W-:Y:S05]  /*27980*/  @!P0 NANOSLEEP.SYNCS 0x989680 ;  /* 0x009896800000895d */ /* 0x010fea0003900000 */
[----:B------:R-:W4:Y:S02]  /*27990*/  @!P0 SYNCS.PHASECHK.TRANS64 P0, [R4+URZ], R5 ;  /* 0x00000005040085a7 */ /* 0x000f24000800007f */
[----:B----4-:R-:W-:Y:S05]  /*279a0*/  @!P0 BRA `(.L_x_2669) ;  /* 0xfffffffc00f08947 */ /* 0x010fea000383ffff */
[----:B------:R-:W-:Y:S05]  /*279b0*/  BRA `(.L_x_2723) ;  /* 0xffffffec002c7947 */ /* 0x000fea000383ffff */
        .type           $_ZN7cutlass13device_kernelIN5flash11enable_sm90INS1_16FlashAttnFwdSm90INS1_25CollectiveMainloopFwdSm90ILi2EN4cute5tupleIJNS5_1CILi1EEES8_S8_EEENS6_IJNS7_ILi128EEENS7_ILi96EEENS7_ILi64EEEEEELi256ENS_10bfloat16_tEfNS_4arch4Sm90ELb0ELb1ELb0ELb1ELb0ELb0ELb1ELb1ELb0ELb0ELb0ELb0EEENS1_21CollectiveEpilogueFwdINS6_IJSA_NS7_ILi256EEESB_EEES9_SE_SG_Li256ELb1ELb0ELb0ELb0EEENS1_36VarlenDynamicPersistentTileSchedulerILi128ELi96ELi256ELi32ELb0ELb0ELb1ELb1ELb0ELb1EEEEEEEEEvNT_6ParamsE$_ZZN5flash25CollectiveMainloopFwdSm90ILi2EN4cute5tupleIJNS1_1CILi1EEES4_S4_EEENS2_IJNS3_ILi128EEENS3_ILi96EEENS3_ILi64EEEEEELi256EN7cutlass10bfloat16_tEfNSA_4arch4Sm90ELb0ELb1ELb0ELb1ELb0ELb0ELb1ELb1ELb0ELb0ELb0ELb0EE3mmaINS_16FlashAttnFwdSm90ISE_NS_21CollectiveEpilogueFwdINS2_IJS6_NS3_ILi256EEES7_EEES5_SB_SD_Li256ELb1ELb0ELb0ELb0EEENS_36VarlenDynamicPersistentTileSchedulerILi128ELi96ELi256ELi32ELb0ELb0ELb1ELb1ELb0ELb1EEEE13SharedStorageENS1_6TensorINS1_11ArrayEngineIfLm128EEENS1_6LayoutINS2_IJNS2_IJNS3_ILi2EEEST_NS3_ILi32EEEEEES4_S4_EEENS2_IJNS2_IJS4_ST_NS3_ILi4EEEEEENS3_ILi0EEESZ_EEEEEEENS_7SoftmaxILi2ELi0EEEEEbRKNSE_6ParamsENSA_25PipelineTmaAsyncNoClusterILi2ENSA_16PipelineTmaAsyncILi2EEEEES1B_RNSA_13PipelineStateILj2EEERT0_RT1_iRiRKNS_16SeqlenInfoQKNewKILb1ELb0EEENS2_IJiiiiEEERT_ENKUliT_T0_T1_E_clIZSF_ISO_S12_S14_EbS17_S1B_S1B_S1E_S1G_S1I_iS1J_S1N_S1O_S1Q_EUlRS1R_iE1_NS3_ILb0EEENS3_ILb1EEEEEDaiS1R_S1S_S1T_,@function
        .size           $_ZN7cutlass13device_kernelIN5flash11enable_sm90INS1_16FlashAttnFwdSm90INS1_25CollectiveMainloopFwdSm90ILi2EN4cute5tupleIJNS5_1CILi1EEES8_S8_EEENS6_IJNS7_ILi128EEENS7_ILi96EEENS7_ILi64EEEEEELi256ENS_10bfloat16_tEfNS_4arch4Sm90ELb0ELb1ELb0ELb1ELb0ELb0ELb1ELb1ELb0ELb0ELb0ELb0EEENS1_21CollectiveEpilogueFwdINS6_IJSA_NS7_ILi256EEESB_EEES9_SE_SG_Li256ELb1ELb0ELb0ELb0EEENS1_36VarlenDynamicPersistentTileSchedulerILi128ELi96ELi256ELi32ELb0ELb0ELb1ELb1ELb0ELb1EEEEEEEEEvNT_6ParamsE$_ZZN5flash25CollectiveMainloopFwdSm90ILi2EN4cute5tupleIJNS1_1CILi1EEES4_S4_EEENS2_IJNS3_ILi128EEENS3_ILi96EEENS3_ILi64EEEEEELi256EN7cutlass10bfloat16_tEfNSA_4arch4Sm90ELb0ELb1ELb0ELb1ELb0ELb0ELb1ELb1ELb0ELb0ELb0ELb0EE3mmaINS_16FlashAttnFwdSm90ISE_NS_21CollectiveEpilogueFwdINS2_IJS6_NS3_ILi256EEES7_EEES5_SB_SD_Li256ELb1ELb0ELb0ELb0EEENS_36VarlenDynamicPersistentTileSchedulerILi128ELi96ELi256ELi32ELb0ELb0ELb1ELb1ELb0ELb1EEEE13SharedStorageENS1_6TensorINS1_11ArrayEngineIfLm128EEENS1_6LayoutINS2_IJNS2_IJNS3_ILi2EEEST_NS3_ILi32EEEEEES4_S4_EEENS2_IJNS2_IJS4_ST_NS3_ILi4EEEEEENS3_ILi0EEESZ_EEEEEEENS_7SoftmaxILi2ELi0EEEEEbRKNSE_6ParamsENSA_25PipelineTmaAsyncNoClusterILi2ENSA_16PipelineTmaAsyncILi2EEEEES1B_RNSA_13PipelineStateILj2EEERT0_RT1_iRiRKNS_16SeqlenInfoQKNewKILb1ELb0EEENS2_IJiiiiEEERT_ENKUliT_T0_T1_E_clIZSF_ISO_S12_S14_EbS17_S1B_S1B_S1E_S1G_S1I_iS1J_S1N_S1O_S1Q_EUlRS1R_iE1_NS3_ILb0EEENS3_ILb1EEEEEDaiS1R_S1S_S1T_,(.L_x_4725 - $_ZN7cutlass13device_kernelIN5flash11enable_sm90INS1_16FlashAttnFwdSm90INS1_25CollectiveMainloopFwdSm90ILi2EN4cute5tupleIJNS5_1CILi1EEES8_S8_EEENS6_IJNS7_ILi128EEENS7_ILi96EEENS7_ILi64EEEEEELi256ENS_10bfloat16_tEfNS_4arch4Sm90ELb0ELb1ELb0ELb1ELb0ELb0ELb1ELb1ELb0ELb0ELb0ELb0EEENS1_21CollectiveEpilogueFwdINS6_IJSA_NS7_ILi256EEESB_EEES9_SE_SG_Li256ELb1ELb0ELb0ELb0EEENS1_36VarlenDynamicPersistentTileSchedulerILi128ELi96ELi256ELi32ELb0ELb0ELb1ELb1ELb0ELb1EEEEEEEEEvNT_6ParamsE$_ZZN5flash25CollectiveMainloopFwdSm90ILi2EN4cute5tupleIJNS1_1CILi1EEES4_S4_EEENS2_IJNS3_ILi128EEENS3_ILi96EEENS3_ILi64EEEEEELi256EN7cutlass10bfloat16_tEfNSA_4arch4Sm90ELb0ELb1ELb0ELb1ELb0ELb0ELb1ELb1ELb0ELb0ELb0ELb0EE3mmaINS_16FlashAttnFwdSm90ISE_NS_21CollectiveEpilogueFwdINS2_IJS6_NS3_ILi256EEES7_EEES5_SB_SD_Li256ELb1ELb0ELb0ELb0EEENS_36VarlenDynamicPersistentTileSchedulerILi128ELi96ELi256ELi32ELb0ELb0ELb1ELb1ELb0ELb1EEEE13SharedStorageENS1_6TensorINS1_11ArrayEngineIfLm128EEENS1_6LayoutINS2_IJNS2_IJNS3_ILi2EEEST_NS3_ILi32EEEEEES4_S4_EEENS2_IJNS2_IJS4_ST_NS3_ILi4EEEEEENS3_ILi0EEESZ_EEEEEEENS_7SoftmaxILi2ELi0EEEEEbRKNSE_6ParamsENSA_25PipelineTmaAsyncNoClusterILi2ENSA_16PipelineTmaAsyncILi2EEEEES1B_RNSA_13PipelineStateILj2EEERT0_RT1_iRiRKNS_16SeqlenInfoQKNewKILb1ELb0EEENS2_IJiiiiEEERT_ENKUliT_T0_T1_E_clIZSF_ISO_S12_S14_EbS17_S1B_S1B_S1E_S1G_S1I_iS1J_S1N_S1O_S1Q_EUlRS1R_iE1_NS3_ILb0EEENS3_ILb1EEEEEDaiS1R_S1S_S1T_)
$_ZN7cutlass13device_kernelIN5flash11enable_sm90INS1_16FlashAttnFwdSm90INS1_25CollectiveMainloopFwdSm90ILi2EN4cute5tupleIJNS5_1CILi1EEES8_S8_EEENS6_IJNS7_ILi128EEENS7_ILi96EEENS7_ILi64EEEEEELi256ENS_10bfloat16_tEfNS_4arch4Sm90ELb0ELb1ELb0ELb1ELb0ELb0ELb1ELb1ELb0ELb0ELb0ELb0EEENS1_21CollectiveEpilogueFwdINS6_IJSA_NS7_ILi256EEESB_EEES9_SE_SG_Li256ELb1ELb0ELb0ELb0EEENS1_36VarlenDynamicPersistentTileSchedulerILi128ELi96ELi256ELi32ELb0ELb0ELb1ELb1ELb0ELb1EEEEEEEEEvNT_6ParamsE$_ZZN5flash25CollectiveMainloopFwdSm90ILi2EN4cute5tupleIJNS1_1CILi1EEES4_S4_EEENS2_IJNS3_ILi128EEENS3_ILi96EEENS3_ILi64EEEEEELi256EN7cutlass10bfloat16_tEfNSA_4arch4Sm90ELb0ELb1ELb0ELb1ELb0ELb0ELb1ELb1ELb0ELb0ELb0ELb0EE3mmaINS_16FlashAttnFwdSm90ISE_NS_21CollectiveEpilogueFwdINS2_IJS6_NS3_ILi256EEES7_EEES5_SB_SD_Li256ELb1ELb0ELb0ELb0EEENS_36VarlenDynamicPersistentTileSchedulerILi128ELi96ELi256ELi32ELb0ELb0ELb1ELb1ELb0ELb1EEEE13SharedStorageENS1_6TensorINS1_11ArrayEngineIfLm128EEENS1_6LayoutINS2_IJNS2_IJNS3_ILi2EEEST_NS3_ILi32EEEEEES4_S4_EEENS2_IJNS2_IJS4_ST_NS3_ILi4EEEEEENS3_ILi0EEESZ_EEEEEEENS_7SoftmaxILi2ELi0EEEEEbRKNSE_6ParamsENSA_25PipelineTmaAsyncNoClusterILi2ENSA_16PipelineTmaAsyncILi2EEEEES1B_RNSA_13PipelineStateILj2EEERT0_RT1_iRiRKNS_16SeqlenInfoQKNewKILb1ELb0EEENS2_IJiiiiEEERT_ENKUliT_T0_T1_E_clIZSF_ISO_S12_S14_EbS17_S1B_S1B_S1E_S1G_S1I_iS1J_S1N_S1O_S1Q_EUlRS1R_iE1_NS3_ILb0EEENS3_ILb1EEEEEDaiS1R_S1S_S1T_:
[----:B------:R-:W-:Y:S05]  /*279c0*/  YIELD ;  /* 0x0000000000007946 */ /* 0x000fea0003800000 */
[----:B------:R-:W-:Y:S02]  /*279d0*/  ULDC UR4, c[0x0][0x20] ;  /* 0x0000080000047ab9 */ /* 0x000fe40000000800 */
[----:B------:R-:W-:-:S05]  /*279e0*/  VIADD R0, R0, -UR4 ;  /* 0x8000000400007c36 */ /* 0x000fca0008000000 */
[----:B------:R-:W2:Y:S01]  /*279f0*/  LDL.64 R2, [R0] ;  /* 0x0000000000027983 */ /* 0x000ea20000100a00 */
[----:B------:R-:W0:Y:S02]  /*27a00*/  LDC.64 R4, c[0x0][0x208] ;  /* 0x00008200ff047b82 */ /* 0x000e240000000a00 */
[----:B0-----:R-:W-:Y:S02]  /*27a10*/  R2UR UR4, R4 ;  /* 0x00000000040472ca */ /* 0x001fe400000e0000 */
        /* <DEDUP_REMOVED lines=35> */
[----:B0-----:R1:W5:Y:S01]  /*27c50*/  LD.E R11, desc[UR6][R6.64+0x4] ;  /* 0x00000406060b7980 */ /* 0x001362000c101900 */
[----:B--2---:R-:W-:-:S04]  /*27c60*/  LOP3.LUT R14, R14, 0x1, RZ, 0xfc, !PT ;  /* 0x000000010e0e7812 */ /* 0x004fc800078efcff */
[----:B------:R-:W-:-:S13]  /*27c70*/  ISETP.NE.AND P0, PT, R14, 0x3, PT ;  /* 0x000000030e00780c */ /* 0x000fda0003f05270 */
[----:B-1----:R-:W-:Y:S05]  /*27c80*/  @!P0 BRA `(.L_x_2725) ;  /* 0x0000000000048947 */ /* 0x002fea0003800000 */
[----:B------:R-:W-:Y:S01]  /*27c90*/  BPT.TRAP 0x1 ;  /* 0x000000040000795c */ /* 0x000fe20000300000 */
.L_x_2725:
[----:B------:R-:W-:Y:S05]  /*27ca0*/  BSYNC B3 ;  /* 0x0000000000037941 */ /* 0x000fea0003800000 */
.L_x_2724:
[----:B------:R-:W-:Y:S02]  /*27cb0*/  R2UR UR4, R4 ;  /* 0x00000000040472ca */ /* 0x000fe400000e0000 */
[----:B------:R-:W-:-:S13]  /*27cc0*/  R2UR UR5, R5 ;  /* 0x00000000050572ca */ /* 0x000fda00000e0000 */
[----:B------:R-:W2:Y:S01]  /*27cd0*/  LD.E.64 R2, desc[UR4][R8.64+0x8] ;  /* 0x0000080408027980 */ /* 0x000ea2000c101b00 */
[----:B-----5:R-:W-:Y:S02]  /*27ce0*/  SHF.L.U32 R13, R11, 0x1f, RZ ;  /* 0x0000001f0b0d7819 */ /* 0x020fe400000006ff */
[----:B--2---:R-:W-:-:S05]  /*27cf0*/  MOV R3, R2 ;  /* 0x0000000200037202 */ /* 0x004fca0000000f00 */
[----:B------:R-:W-:-:S04]  /*27d00*/  IMAD R12, R12, 0x8, R3 ;  /* 0x000000080c0c7824 */ /* 0x000fc800078e0203 */
[----:B------:R0:W1:Y:S01]  /*27d10*/  SYNCS.PHASECHK.TRANS64.TRYWAIT P0, [R12+URZ], R13 ;  /* 0x0000000d0c0075a7 */ /* 0x000062000800017f */
[----:B------:R-:W2:Y:S01]  /*27d20*/  LD.E R11, desc[UR4][R8.64+0x1c] ;  /* 0x00001c04080b7980 */ /* 0x000ea2000c101900 */
[----:B------:R-:W-:Y:S02]  /*27d30*/  R2UR UR6, R4 ;  /* 0x00000000040672ca */ /* 0x000fe400000e0000 */
[----:B------:R-:W-:Y:S01]  /*27d40*/  R2UR UR7, R5 ;  /* 0x00000000050772ca */ /* 0x000fe200000e0000 */
[----:B------:R0:W5:Y:S01]  /*27d50*/  LD.E R2, desc[UR4][R6.64] ;  /* 0x0000000406027980 */ /* 0x000162000c101900 */
[----:B------:R-:W-:Y:S11]  /*27d60*/  BSSY B3, `(.L_x_2726) ;  /* 0x0000006000037945 */ /* 0x000ff60003800000 */
[----:B------:R0:W5:Y:S01]  /*27d70*/  LD.E R3, desc[UR6][R6.64+0x4] ;  /* 0x0000040606037980 */ /* 0x000162000c101900 */
[----:B--2---:R-:W-:-:S04]  /*27d80*/  LOP3.LUT R11, R11, 0x1, RZ, 0xfc, !PT ;  /* 0x000000010b0b7812 */ /* 0x004fc800078efcff */
[----:B------:R-:W-:-:S13]  /*27d90*/  ISETP.NE.AND P1, PT, R11, 0x3, PT ;  /* 0x000000030b00780c */ /* 0x000fda0003f25270 */
[----:B01----:R-:W-:Y:S05]  /*27da0*/  @!P1 BRA `(.L_x_2727) ;  /* 0x0000000000049947 */ /* 0x003fea0003800000 */
[----:B------:R-:W-:Y:S01]  /*27db0*/  BPT.TRAP 0x1 ;  /* 0x000000040000795c */ /* 0x000fe20000300000 */
.L_x_2727:
[----:B------:R-:W-:Y:S05]  /*27dc0*/  BSYNC B3 ;  /* 0x0000000000037941 */ /* 0x000fea0003800000 */
.L_x_2726:
        /* <DEDUP_REMOVED lines=8> */
[----:B------:R-:W0:Y:S02]  /*27e50*/  SYNCS.PHASECHK.TRANS64.TRYWAIT P0, [R2+URZ], R3 ;  /* 0x00000003020075a7 */ /* 0x000e24000800017f */
[----:B0-----:R-:W-:Y:S05]  /*27e60*/  @!P0 BRA `(.L_x_2730) ;  /* 0x000001b000008947 */ /* 0x001fea0003800000 */
.L_x_2729:
[----:B------:R-:W-:Y:S05]  /*27e70*/  BSYNC B3 ;  /* 0x0000000000037941 */ /* 0x000fea0003800000 */
.L_x_2728:
[----:B------:R-:W2:Y:S04]  /*27e80*/  LDL.64 R8, [R0] ;  /* 0x0000000000087983 */ /* 0x000ea80000100a00 */
[----:B------:R-:W3:Y:S01]  /*27e90*/  LDL.64 R6, [R0+0x28] ;  /* 0x0000280000067983 */ /* 0x000ee20000100a00 */
[C---:B------:R-:W-:Y:S02]  /*27ea0*/  R2UR UR6, R4.reuse ;  /* 0x00000000040672ca */ /* 0x040fe400000e0000 */
[C---:B------:R-:W-:Y:S01]  /*27eb0*/  R2UR UR7, R5.reuse ;  /* 0x00000000050772ca */ /* 0x040fe200000e0000 */
[----:B0----5:R-:W4:Y:S01]  /*27ec0*/  LDL.64 R2, [R0+0x20] ;  /* 0x0000200000027983 */ /* 0x021f220000100a00 */
        /* <DEDUP_REMOVED lines=85> */
[----:B0-----:R-:W-:Y:S05]  /*28420*/  @!P0 BRA `(.L_x_2732) ;  /* 0x0000000000048947 */ /* 0x001fea0003800000 */
[----:B------:R-:W-:Y:S01]  /*28430*/  BPT.TRAP 0x1 ;  /* 0x000000040000795c */ /* 0x000fe20000300000 */
.L_x_2732:
[----:B------:R-:W-:Y:S05]  /*28440*/  BSYNC B3 ;  /* 0x0000000000037941 */ /* 0x000fea0003800000 */
.L_x_2731:
        /* <DEDUP_REMOVED lines=17> */
.L_x_2734:
[----:B------:R-:W-:Y:S05]  /*28560*/  BSYNC B3 ;  /* 0x0000000000037941 */ /* 0x000fea0003800000 */
.L_x_2733:
        /* <DEDUP_REMOVED lines=10> */
.L_x_2736:
[----:B------:R-:W-:Y:S05]  /*28610*/  BSYNC B3 ;  /* 0x0000000000037941 */ /* 0x000fea0003800000 */
.L_x_2735:
[----:B------:R-:W2:Y:S04]  /*28620*/  LDL.64 R12, [R0] ;  /* 0x00000000000c7983 */ /* 0x000ea80000100a00 */
[----:B------:R-:W3:Y:S01]  /*28630*/  LDL.64 R6, [R0+0x58] ;  /* 0x0000580000067983 */ /* 0x000ee20000100a00 */
[C---:B------:R-:W-:Y:S02]  /*28640*/  R2UR UR6, R4.reuse ;  /* 0x00000000040672ca */ /* 0x040fe400000e0000 */
[C---:B------:R-:W-:Y:S01]  /*28650*/  R2UR UR7, R5.reuse ;  /* 0x00000000050772ca */ /* 0x040fe200000e0000 */
[----:B------:R-:W4:Y:S01]  /*28660*/  LDL.64 R2, [R0+0x48] ;  /* 0x0000480000027983 */ /* 0x000f220000100a00 */
[C---:B------:R-:W-:Y:S02]  /*28670*/  R2UR UR4, R4.reuse ;  /* 0x00000000040472ca */ /* 0x040fe400000e0000 */
[C---:B------:R-:W-:Y:S01]  /*28680*/  R2UR UR5, R5.reuse ;  /* 0x00000000050572ca */ /* 0x040fe200000e0000 */
[----:B0----5:R-:W4:Y:S08]  /*28690*/  LDL.64 R8, [R0+0x50] ;  /* 0x0000500000087983 */ /* 0x021f300000100a00 */
[----:B--2---:R-:W2:Y:S04]  /*286a0*/  LD.E R11, desc[UR6][R12.64] ;  /* 0x000000060c0b7980 */ /* 0x004ea8000c101900 */
[----:B---3--:R-:W2:Y:S01]  /*286b0*/  LD.E.64 R6, desc[UR4][R6.64] ;  /* 0x0000000406067980 */ /* 0x008ea2000c101b00 */
[----:B------:R-:W-:Y:S05]  /*286c0*/  WARPSYNC.ALL ;  /* 0x0000000000007948 */ /* 0x000fea0003800000 */
[----:B------:R-:W-:Y:S01]  /*286d0*/  R2UR UR6, R4 ;  /* 0x00000000040672ca */ /* 0x000fe200000e0000 */
[----:B------:R-:W3:Y:S01]  /*286e0*/  LDL.LU R19, [R1+0x460] ;  /* 0x0004600001137983 */ /* 0x000ee20000300800 */
[----:B------:R-:W-:-:S02]  /*286f0*/  R2UR UR7, R5 ;  /* 0x00000000050772ca */ /* 0x000fc400000e0000 */
[----:B------:R-:W-:Y:S01]  /*28700*/  R2UR UR4, R4 ;  /* 0x00000000040472ca */ /* 0x000fe200000e0000 */
[----:B------:R-:W3:Y:S01]  /*28710*/  LDL R21, [R1+0x464] ;  /* 0x0004640001157983 */ /* 0x000ee20000100800 */
[----:B------:R-:W-:-:S03]  /*28720*/  R2UR UR5, R5 ;  /* 0x00000000050572ca */ /* 0x000fc600000e0000 */
[----:B------:R-:W3:Y:S06]  /*28730*/  LDL R20, [R1+0x468] ;  /* 0x0004680001147983 */ /* 0x000eec0000100800 */
[----:B----4-:R-:W4:Y:S04]  /*28740*/  LD.E R14, desc[UR6][R2.64] ;  /* 0x00000006020e7980 */ /* 0x010f28000c101900 */
[----:B------:R-:W3:Y:S01]  /*28750*/  LD.E.64 R12, desc[UR4][R8.64] ;  /* 0x00000004080c7980 */ /* 0x000ee2000c101b00 */
[----:B--2---:R-:W-:Y:S01]  /*28760*/  IMAD R6, R11, 0xc00, R6 ;  /* 0x00000c000b067824 */ /* 0x004fe200078e0206 */
[----:B------:R-:W-:Y:S01]  /*28770*/  R2UR UR7, R7 ;  /* 0x00000000070772ca */ /* 0x000fe200000e0000 */
[----:B------:R-:W-:Y:S01]  /*28780*/  WARPGROUP.ARRIVE ;  /* 0x00000000000079c5 */ /* 0x000fe20000000000 */
[----:B------:R-:W-:-:S02]  /*28790*/  R2UR UR8, R4 ;  /* 0x00000000040872ca */ /* 0x000fc400000e0000 */
[----:B------:R-:W-:Y:S02]  /*287a0*/  R2UR UR6, R6 ;  /* 0x00000000060672ca */ /* 0x000fe400000e0000 */
[C---:B------:R-:W-:Y:S02]  /*287b0*/  R2UR UR9, R5.reuse ;  /* 0x00000000050972ca */ /* 0x040fe400000e0000 */
[----:B------:R-:W-:Y:S02]  /*287c0*/  R2UR UR10, R4 ;  /* 0x00000000040a72ca */ /* 0x000fe400000e0000 */
[----:B------:R-:W-:Y:S02]  /*287d0*/  R2UR UR11, R5 ;  /* 0x00000000050b72ca */ /* 0x000fe400000e0000 */
[----:B----4-:R-:W-:Y:S02]  /*287e0*/  ISETP.NE.U32.AND P0, PT, R14, RZ, PT ;  /* 0x000000ff0e00720c */ /* 0x010fe40003f05070 */
[----:B---3--:R-:W-:-:S02]  /*287f0*/  R2UR UR4, R12 ;  /* 0x000000000c0472ca */ /* 0x008fc400000e0000 */
        /* <DEDUP_REMOVED lines=233> */
[----:B------:R-:W0:Y:S01]  /*29690*/  S2R R201, SR_TID.X ;  /* 0x0000000000c97919 */ /* 0x000e220000002100 */
[----:B------:R-:W-:Y:S02]  /*296a0*/  R2UR UR8, R4 ;  /* 0x00000000040872ca */ /* 0x000fe400000e0000 */
[----:B------:R-:W-:Y:S02]  /*296b0*/  R2UR UR6, R12 ;  /* 0x000000000c0672ca */ /* 0x000fe400000e0000 */
[----:B------:R-:W-:Y:S02]  /*296c0*/  R2UR UR7, R13 ;  /* 0x000000000d0772ca */ /* 0x000fe400000e0000 */
[----:B------:R-:W-:Y:S02]  /*296d0*/  R2UR UR9, R5 ;  /* 0x00000000050972ca */ /* 0x000fe400000e0000 */
[----:B------:R-:W-:Y:S02]  /*296e0*/  LOP3.LUT R19, R19, 0xfffbffff, RZ, 0xc0, !PT ;  /* 0xfffbffff13137812 */ /* 0x000fe400078ec0ff */
[----:B0-----:R-:W-:Y:S01]  /*296f0*/  LOP3.LUT P1, RZ, R201, 0x7f, RZ, 0xc0, !PT ;  /* 0x0000007fc9ff7812 */ /* 0x001fe2000782c0ff */
[----:B--2---:R-:W-:-:S02]  /*29700*/  VIADD R6, R8, 0xc06 ;  /* 0x00000c0608067836 */ /* 0x004fc40000000000 */
[----:B------:R-:W-:Y:S01]  /*29710*/  IMAD.MOV.U32 R7, RZ, RZ, R9 ;  /* 0x000000ffff077224 */ /* 0x000fe200078e0009 */
[----:B------:R-:W-:Y:S02]  /*29720*/  SHF.R.U32.HI R11, RZ, 0x7, R201 ;  /* 0x00000007ff0b7819 */ /* 0x000fe400000116c9 */
[----:B------:R-:W-:Y:S02]  /*29730*/  R2UR UR4, R6 ;  /* 0x00000000060472ca */ /* 0x000fe400000e0000 */
[----:B------:R-:W-:-:S05]  /*29740*/  R2UR UR5, R7 ;  /* 0x00000000070572ca */ /* 0x000fca00000e0000 */
[----:B------:R-:W-:-:S08]  /*29750*/  @P1 LOP3.LUT R19, R19, 0x40000, RZ, 0xfc, !PT ;  /* 0x0004000013131812 */ /* 0x000fd000078efcff */
[----:B------:R-:W-:Y:S03]  /*29760*/  HGMMA.64x96x16.F32.BF16 R24, gdesc[UR4], R24, gsb0 ;  /* 0x01600000041879f0 */ /* 0x000fe60008001818 */
[----:B------:R-:W-:Y:S02]  /*29770*/  WARPGROUP.DEPBAR.LE gsb0, 0x0 ;  /* 0x00008000000079c5 */ /* 0x000fe40000010000 */
[----:B------:R-:W-:Y:S04]  /*29780*/  ST.E desc[UR8][R2.64], R194 ;  /* 0x000000c202007985 */ /* 0x000fe8000c101908 */
[----:B------:R-:W2:Y:S04]  /*29790*/  @!P1 LDL.64 R6, [R0+0x18] ;  /* 0x0000180000069983 */ /* 0x000ea80000100a00 */
[----:B------:R-:W3:Y:S01]  /*297a0*/  @!P1 LDL.64 R8, [R0] ;  /* 0x0000000000089983 */ /* 0x000ee20000100a00 */
[----:B------:R-:W-:-:S02]  /*297b0*/  @!P1 R2UR UR4, R4 ;  /* 0x00000000040492ca */ /* 0x000fc400000e0000 */
[C---:B------:R-:W-:Y:S01]  /*297c0*/  @!P1 R2UR UR5, R5.reuse ;  /* 0x00000000050592ca */ /* 0x040fe200000e0000 */
[----:B------:R0:W-:Y:S01]  /*297d0*/  STL [R1+0x460], R19 ;  /* 0x0004601301007387 */ /* 0x0001e20000100800 */
[----:B------:R-:W-:Y:S02]  /*297e0*/  @!P1 R2UR UR6, R4 ;  /* 0x00000000040692ca */ /* 0x000fe400000e0000 */
[----:B------:R-:W-:Y:S02]  /*297f0*/  @!P1 R2UR UR7, R5 ;  /* 0x00000000050792ca */ /* 0x000fe400000e0000 */
[----:B------:R-:W-:-:S05]  /*29800*/  IADD3 R11, -R11, 0xb, RZ ;  /* 0x0000000b0b0b7810 */ /* 0x000fca0007ffe1ff */
[----:B------:R1:W-:Y:S06]  /*29810*/  BAR.ARV R11, 0x100 ;  /* 0x0004000b0000751d */ /* 0x0003ec0000002000 */
[----:B--2---:R-:W2:Y:S04]  /*29820*/  @!P1 LD.E.64 R6, desc[UR4][R6.64+0x30] ;  /* 0x0000300406069980 */ /* 0x004ea8000c101b00 */
[----:B---3--:R-:W3:Y:S01]  /*29830*/  @!P1 LD.E R8, desc[UR6][R8.64] ;  /* 0x0000000608089980 */ /* 0x008ee2000c101900 */
[----:B------:R-:W-:Y:S01]  /*29840*/  R2UR UR4, R4 ;  /* 0x00000000040472ca */ /* 0x000fe200000e0000 */
[----:B0-----:R-:W-:Y:S01]  /*29850*/  IMAD.MOV.U32 R19, RZ, RZ, R165 ;  /* 0x000000ffff137224 */ /* 0x001fe200078e00a5 */
        /* <DEDUP_REMOVED lines=8> */
[----:B------:R-:W-:Y:S02]  /*298e0*/  R2UR UR9, R5 ;  /* 0x00000000050972ca */ /* 0x000fe400000e0000 */
[----:B--2---:R-:W-:-:S05]  /*298f0*/  @!P1 MOV R3, R6 ;  /* 0x0000000600039202 */ /* 0x004fca0000000f00 */
[----:B---3--:R-:W-:-:S05]  /*29900*/  @!P1 IMAD R2, R8, 0x8, R3 ;  /* 0x0000000808029824 */ /* 0x008fca00078e0203 */
[----:B------:R-:W-:-:S04]  /*29910*/  @!P1 PRMT R2, RZ, 0x654, R2 ;  /* 0x00000654ff029816 */ /* 0x000fc80000000002 */
[----:B------:R0:W-:Y:S01]  /*29920*/  @!P1 SYNCS.ARRIVE.TRANS64.RED.A1T0 RZ, [R2+URZ], RZ ;  /* 0x000000ff02ff99a7 */ /* 0x0001e2000810043f */
[----:B------:R-:W2:Y:S01]  /*29930*/  LD.E R12, desc[UR4][R18.64] ;  /* 0x00000004120c7980 */ /* 0x000ea2000c101900 */
[----:B------:R-:W-:Y:S02]  /*29940*/  R2UR UR4, R4 ;  /* 0x00000000040472ca */ /* 0x000fe400000e0000 */
[----:B------:R-:W-:Y:S01]  /*29950*/  R2UR UR5, R5 ;  /* 0x00000000050572ca */ /* 0x000fe200000e0000 */
[----:B------:R-:W-:Y:S01]  /*29960*/  IMAD.MOV.U32 R3, RZ, RZ, R21 ;  /* 0x000000ffff037224 */ /* 0x000fe200078e0015 */
[----:B------:R-:W3:Y:S01]  /*29970*/  LD.E R73, desc[UR12][R18.64+0x18] ;  /* 0x0000180c12497980 */ /* 0x000ee2000c101900 */
[----:B0-----:R-:W-:-:S03]  /*29980*/  IMAD.MOV.U32 R2, RZ, RZ, R20 ;  /* 0x000000ffff027224 */ /* 0x001fc600078e0014 */
[----:B------:R-:W4:Y:S04]  /*29990*/  LD.E R14, desc[UR6][R18.64+0x4] ;  /* 0x00000406120e7980 */ /* 0x000f28000c101900 */
[----:B------:R0:W3:Y:S04]  /*299a0*/  LD.E R72, desc[UR10][R2.64] ;  /* 0x0000000a02487980 */ /* 0x0000e8000c101900 */
[----:B------:R-:W4:Y:S01]  /*299b0*/  LD.E R13, desc[UR4][R18.64+0x8] ;  /* 0x00000804120d7980 */ /* 0x000f22000c101900 */
[C---:B------:R-:W-:Y:S02]  /*299c0*/  R2UR UR4, R4.reuse ;  /* 0x00000000040472ca */ /* 0x040fe400000e0000 */
[----:B------:R-:W-:Y:S01]  /*299d0*/  R2UR UR5, R5 ;  /* 0x00000000050572ca */ /* 0x000fe200000e0000 */
[----:B------:R-:W3:Y:S01]  /*299e0*/  LD.E R20, desc[UR8][R18.64+0xc] ;  /* 0x00000c0812147980 */ /* 0x000ee2000c101900 */
[----:B------:R-:W-:-:S02]  /*299f0*/  R2UR UR10, R4 ;  /* 0x00000000040a72ca */ /* 0x000fc400000e0000 */
[----:B------:R-:W-:-:S09]  /*29a00*/  R2UR UR11, R5 ;  /* 0x00000000050b72ca */ /* 0x000fd200000e0000 */
[----:B------:R-:W3:Y:S04]  /*29a10*/  LD.E R15, desc[UR4][R18.64+0x10] ;  /* 0x00001004120f7980 */ /* 0x000ee8000c101900 */
[----:B------:R-:W3:Y:S01]  /*29a20*/  LD.E R21, desc[UR10][R18.64+0x14] ;  /* 0x0000140a12157980 */ /* 0x000ee2000c101900 */
[----:B------:R-:W-:Y:S01]  /*29a30*/  BSSY B3, `(.L_x_2738) ;  /* 0x0000045000037945 */ /* 0x000fe20003800000 */
[----:B--2---:R-:W-:-:S04]  /*29a40*/  SHF.R.S32.HI R7, RZ, 0x1f, R12 ;  /* 0x0000001fff077819 */ /* 0x004fc8000001140c */
[----:B------:R-:W-:-:S04]  /*29a50*/  LEA.HI R7, R7, R12, RZ, 0x7 ;  /* 0x0000000c07077211 */ /* 0x000fc800078f38ff */
[----:B0-----:R-:W-:-:S05]  /*29a60*/  LOP3.LUT R3, R7, 0xffffff80, RZ, 0xc0, !PT ;  /* 0xffffff8007037812 */ /* 0x001fca00078ec0ff */
[----:B------:R-:W-:-:S05]  /*29a70*/  IMAD.IADD R3, R12, 0x1, -R3 ;  /* 0x000000010c037824 */ /* 0x000fca00078e0a03 */
[----:B------:R-:W-:-:S04]  /*29a80*/  SHF.R.S32.HI R2, RZ, 0x1f, R3 ;  /* 0x0000001fff027819 */ /* 0x000fc80000011403 */
[----:B------:R-:W-:-:S04]  /*29a90*/  LEA.HI R6, R2, R3, RZ, 0x2 ;  /* 0x0000000302067211 */ /* 0x000fc800078f10ff */
[--C-:B------:R-:W-:Y:S02]  /*29aa0*/  SHF.R.S32.HI R8, RZ, 0x2, R6.reuse ;  /* 0x00000002ff087819 */ /* 0x100fe40000011406 */
[----:B-1----:R-:W-:Y:S02]  /*29ab0*/  SHF.R.S32.HI R11, RZ, 0x1f, R6 ;  /* 0x0000001fff0b7819 */ /* 0x002fe40000011406 */
[----:B------:R-:W-:Y:S02]  /*29ac0*/  LEA.HI R9, R2, R3, RZ, 0x5 ;  /* 0x0000000302097211 */ /* 0x000fe400078f28ff */
[----:B------:R-:W-:Y:S02]  /*29ad0*/  SHF.R.S32.HI R2, RZ, 0x7, R7 ;  /* 0x00000007ff027819 */ /* 0x000fe40000011407 */
[----:B------:R-:W-:Y:S02]  /*29ae0*/  LEA.HI R11, R11, R8, RZ, 0x3 ;  /* 0x000000080b0b7211 */ /* 0x000fe400078f18ff */
[----:B------:R-:W-:-:S02]  /*29af0*/  SHF.R.S32.HI R9, RZ, 0x5, R9 ;  /* 0x00000005ff097819 */ /* 0x000fc40000011409 */
[----:B------:R-:W-:Y:S02]  /*29b00*/  LEA.HI R7, R7, R2, RZ, 0x1 ;  /* 0x0000000207077211 */ /* 0x000fe400078f08ff */
[----:B------:R-:W-:Y:S01]  /*29b10*/  LOP3.LUT R11, R11, 0xfffffff8, RZ, 0xc0, !PT ;  /* 0xfffffff80b0b7812 */ /* 0x000fe200078ec0ff */
[----:B----4-:R-:W-:Y:S01]  /*29b20*/  IMAD R12, R10, -0x60, R13 ;  /* 0xffffffa00a0c7824 */ /* 0x010fe200078e020d */
[----:B------:R-:W-:Y:S01]  /*29b30*/  LOP3.LUT R6, R6, 0x7ffffffc, RZ, 0xc0, !PT ;  /* 0x7ffffffc06067812 */ /* 0x000fe200078ec0ff */
[----:B---3--:R-:W-:Y:S01]  /*29b40*/  IMAD R72, R72, 0x8, R9 ;  /* 0x0000000848487824 */ /* 0x008fe200078e0209 */
        /* <DEDUP_REMOVED lines=34> */
.L_x_2743:
[----:B------:R-:W-:Y:S05]  /*29d70*/  BSYNC B5 ;  /* 0x0000000000057941 */ /* 0x000fea0003800000 */
.L_x_2742:
[----:B------:R-:W-:Y:S01]  /*29d80*/  LOP3.LUT R6, RZ, R6, RZ, 0x33, !PT ;  /* 0x00000006ff067212 */ /* 0x000fe200078e33ff */
[----:B------:R-:W-:Y:S06]  /*29d90*/  BRA `(.L_x_2744) ;  /* 0x0000000000287947 */ /* 0x000fec0003800000 */
.L_x_2741:
        /* <DEDUP_REMOVED lines=10> */
.L_x_2744:
[----:B------:R-:W-:Y:S05]  /*29e40*/  BSYNC B4 ;  /* 0x0000000000047941 */ /* 0x000fea0003800000 */
.L_x_2740:
[----:B------:R-:W-:-:S05]  /*29e50*/  IMAD R6, R73, R6, R20 ;  /* 0x0000000649067224 */ /* 0x000fca00078e0214 */
[----:B------:R-:W-:Y:S02]  /*29e60*/  VIMNMX R3, R3, R6, !PT ;  /* 0x0000000603037248 */ /* 0x000fe40007fe0100 */
[----:B------:R-:W-:-:S07]  /*29e70*/  VIADDMNMX R2, R6, R73, R2, PT ;  /* 0x0000004906027246 */ /* 0x000fce0003800102 */
.L_x_2739:
[----:B------:R-:W-:Y:S05]  /*29e80*/  BSYNC B3 ;  /* 0x0000000000037941 */ /* 0x000fea0003800000 */
.L_x_2738:
        /* <DEDUP_REMOVED lines=136> */
.L_x_2750:
[----:B------:R-:W-:Y:S05]  /*2a710*/  BSYNC B5 ;  /* 0x0000000000057941 */ /* 0x000fea0003800000 */
.L_x_2749:
[----:B------:R-:W-:Y:S01]  /*2a720*/  LOP3.LUT R8, RZ, R8, RZ, 0x33, !PT ;  /* 0x00000008ff087212 */ /* 0x000fe200078e33ff */
[----:B------:R-:W-:Y:S06]  /*2a730*/  BRA `(.L_x_2751) ;  /* 0x0000000000287947 */ /* 0x000fec0003800000 */
.L_x_2748:
        /* <DEDUP_REMOVED lines=10> */
.L_x_2751:
[----:B------:R-:W-:Y:S05]  /*2a7e0*/  BSYNC B4 ;  /* 0x0000000000047941 */ /* 0x000fea0003800000 */
.L_x_2747:
[----:B------:R-:W-:-:S05]  /*2a7f0*/  IMAD R8, R73, R8, R20 ;  /* 0x0000000849087224 */ /* 0x000fca00078e0214 */
[----:B------:R-:W-:Y:S02]  /*2a800*/  VIADDMNMX R12, R8, R73, R12, PT ;  /* 0x00000049080c7246 */ /* 0x000fe4000380010c */
[----:B------:R-:W-:-:S07]  /*2a810*/  VIMNMX R9, R9, R8, !PT ;  /* 0x0000000809097248 */ /* 0x000fce0007fe0100 */
.L_x_2746:
[----:B------:R-:W-:Y:S05]  /*2a820*/  BSYNC B3 ;  /* 0x0000000000037941 */ /* 0x000fea0003800000 */
.L_x_2745:
        /* <DEDUP_REMOVED lines=146> */
[----:B------:R-:W0:Y:S04]  /*2b150*/  SHFL.BFLY PT, R13, R8, 0x2, 0x1f ;  /* 0x0c401f00080d7f89 */ /* 0x000e2800000e0000 */
[----:B------:R-:W-:Y:S04]  /*2b160*/  ST.E.64 desc[UR4][R6.64], R8 ;  /* 0x0000000806007985 */ /* 0x000fe8000c101b04 */
[----:B------:R-:W2:Y:S01]  /*2b170*/  LD.E R21, desc[UR6][R6.64+0x4] ;  /* 0x0000040606157980 */ /* 0x000ea2000c101900 */
[----:B0-----:R-:W-:-:S05]  /*2b180*/  FMNMX.FTZ R13, R8, R13, !PT ;  /* 0x0000000d080d7209 */ /* 0x001fca0007810000 */
[----:B------:R-:W0:Y:S02]  /*2b190*/  SHFL.BFLY PT, R12, R13, 0x1, 0x1f ;  /* 0x0c201f000d0c7f89 */ /* 0x000e2400000e0000 */
[----:B0-----:R-:W-:Y:S02]  /*2b1a0*/  FMNMX.FTZ R15, R13, R12, !PT ;  /* 0x0000000c0d0f7209 */ /* 0x001fe40007810000 */
[----:B------:R-:W5:Y:S04]  /*2b1b0*/  LD.E R12, desc[UR4][R6.64+0x20] ;  /* 0x00002004060c7980 */ /* 0x000f68000c101900 */
[----:B------:R-:W-:Y:S04]  /*2b1c0*/  ST.E desc[UR4][R6.64], R15 ;  /* 0x0000000f06007985 */ /* 0x000fe8000c101904 */
[----:B------:R-:W3:Y:S01]  /*2b1d0*/  LD.E R14, desc[UR6][R6.64] ;  /* 0x00000006060e7980 */ /* 0x000ee2000c101900 */
[----:B------:R-:W-:-:S02]  /*2b1e0*/  R2UR UR8, R4 ;  /* 0x00000000040872ca */ /* 0x000fc400000e0000 */
[----:B------:R-:W-:Y:S01]  /*2b1f0*/  R2UR UR9, R5 ;  /* 0x00000000050972ca */ /* 0x000fe200000e0000 */
[----:B--2---:R-:W0:Y:S02]  /*2b200*/  SHFL.BFLY PT, R8, R21, 0x2, 0x1f ;  /* 0x0c401f0015087f89 */ /* 0x004e2400000e0000 */
[----:B0-----:R-:W-:-:S05]  /*2b210*/  FMNMX.FTZ R9, R8, R21, !PT ;  /* 0x0000001508097209 */ /* 0x001fca0007810000 */
[----:B------:R-:W0:Y:S02]  /*2b220*/  SHFL.BFLY PT, R8, R9, 0x1, 0x1f ;  /* 0x0c201f0009087f89 */ /* 0x000e2400000e0000 */
[----:B0-----:R-:W-:Y:S02]  /*2b230*/  FMNMX.FTZ R13, R9, R8, !PT ;  /* 0x00000008090d7209 */ /* 0x001fe40007810000 */
        /* <DEDUP_REMOVED lines=8> */
[----:B------:R-:W0:Y:S08]  /*2b2c0*/  MUFU.EX2 R8, R8 ;  /* 0x0000000800087308 */ /* 0x000e300000000800 */
[----:B------:R-:W4:Y:S01]  /*2b2d0*/  MUFU.EX2 R9, R12 ;  /* 0x0000000c00097308 */ /* 0x000f220000000800 */
[----:B------:R-:W-:Y:S01]  /*2b2e0*/  ST.E desc[UR4][R6.64+0x4], R13 ;  /* 0x0000040d06007985 */ /* 0x000fe2000c101904 */
[----:B0-----:R-:W-:Y:S01]  /*2b2f0*/  FMUL.FTZ R19, R8, R19 ;  /* 0x0000001308137220 */ /* 0x001fe20000410000 */
[----:B----4-:R-:W-:-:S04]  /*2b300*/  FMUL.FTZ R15, R9, R20 ;  /* 0x00000014090f7220 */ /* 0x010fc80000410000 */
[----:B------:R-:W-:Y:S04]  /*2b310*/  ST.E desc[UR6][R6.64+0x10], R19 ;  /* 0x0000101306007985 */ /* 0x000fe8000c101906 */
[----:B------:R0:W-:Y:S04]  /*2b320*/  ST.E desc[UR8][R6.64+0x14], R15 ;  /* 0x0000140f06007985 */ /* 0x0001e8000c101908 */
[----:B------:R-:W2:Y:S04]  /*2b330*/  LDL.64 R2, [R0+0x70] ;  /* 0x0000700000027983 */ /* 0x000ea80000100a00 */
[----:B--2---:R-:W0:Y:S04]  /*2b340*/  LD.E R14, desc[UR6][R2.64+0x20] ;  /* 0x00002006020e7980 */ /* 0x004e28000c101900 */
[----:B------:R-:W0:Y:S04]  /*2b350*/  LD.E R12, desc[UR4][R2.64] ;  /* 0x00000004020c7980 */ /* 0x000e28000c101900 */
[----:B------:R-:W2:Y:S04]  /*2b360*/  LD.E R21, desc[UR8][R2.64+0x4] ;  /* 0x0000040802157980 */ /* 0x000ea8000c101900 */
[----:B------:R-:W3:Y:S04]  /*2b370*/  LD.E R73, desc[UR4][R2.64+0x10] ;  /* 0x0000100402497980 */ /* 0x000ee8000c101900 */
[----:B------:R-:W4:Y:S01]  /*2b380*/  LD.E R24, desc[UR6][R2.64+0x14] ;  /* 0x0000140602187980 */ /* 0x000f22000c101900 */
[C---:B0-----:R-:W-:Y:S01]  /*2b390*/  FMUL.FTZ R6, R12.reuse, R14 ;  /* 0x0000000e0c067220 */ /* 0x041fe20000410000 */
        /* <DEDUP_REMOVED lines=16> */
[----:B------:R-:W0:Y:S08]  /*2b4a0*/  MUFU.EX2 R203, R203 ;  /* 0x000000cb00cb7308 */ /* 0x000e300000000800 */
[----:B------:R-:W1:Y:S01]  /*2b4b0*/  MUFU.EX2 R212, R212 ;  /* 0x000000d400d47308 */ /* 0x000e620000000800 */
[-C--:B------:R-:W-:Y:S01]  /*2b4c0*/  FFMA.FTZ R34, R34, R14.reuse, -R13 ;  /* 0x0000000e22227223 */ /* 0x080fe2000001080d */
[----:B------:R-:W-:-:S06]  /*2b4d0*/  FFMA.FTZ R156, R33, R14, -R7 ;  /* 0x0000000e219c7223 */ /* 0x000fcc0000010807 */
[----:B------:R-:W2:Y:S01]  /*2b4e0*/  MUFU.EX2 R154, R154 ;  /* 0x0000009a009a7308 */ /* 0x000ea20000000800 */
        /* <DEDUP_REMOVED lines=41> */
[----:B---3--:R-:W-:Y:S01]  /*2b780*/  FADD.FTZ R6, R152, R73 ;  /* 0x0000004998067221 */ /* 0x008fe20000010000 */
[----:B------:R-:W3:Y:S01]  /*2b790*/  MUFU.EX2 R13, R34 ;  /* 0x00000022000d7308 */ /* 0x000ee20000000800 */
[----:B----4-:R-:W-:-:S02]  /*2b7a0*/  FADD.FTZ R7, R153, R24 ;  /* 0x0000001899077221 */ /* 0x010fc40000010000 */
[----:B0-----:R-:W-:Y:S02]  /*2b7b0*/  FADD.FTZ R25, R203, R6 ;  /* 0x00000006cb197221 */ /* 0x001fe40000010000 */
[----:B-1----:R-:W-:-:S03]  /*2b7c0*/  FADD.FTZ R6, R212, R7 ;  /* 0x00000007d4067221 */ /* 0x002fc60000010000 */
[----:B------:R-:W0:Y:S01]  /*2b7d0*/  MUFU.EX2 R156, R156 ;  /* 0x0000009c009c7308 */ /* 0x000e220000000800 */
[----:B--2---:R-:W-:Y:S01]  /*2b7e0*/  FADD.FTZ R24, R154, R25 ;  /* 0x000000199a187221 */ /* 0x004fe20000010000 */
[----:B-----5:R-:W-:-:S06]  /*2b7f0*/  FADD.FTZ R7, R155, R6 ;  /* 0x000000069b077221 */ /* 0x020fcc0000010000 */
[----:B------:R-:W1:Y:S01]  /*2b800*/  MUFU.EX2 R12, R12 ;  /* 0x0000000c000c7308 */ /* 0x000e620000000800 */
[----:B------:R-:W-:Y:S01]  /*2b810*/  FADD.FTZ R24, R213, R24 ;  /* 0x00000018d5187221 */ /* 0x000fe20000010000 */
[----:B------:R-:W-:-:S06]  /*2b820*/  FADD.FTZ R6, R158, R7 ;  /* 0x000000079e067221 */ /* 0x000fcc0000010000 */
[----:B------:R-:W2:Y:S08]  /*2b830*/  MUFU.EX2 R21, R21 ;  /* 0x0000001500157308 */ /* 0x000eb00000000800 */
[----:B------:R-:W4:Y:S01]  /*2b840*/  MUFU.EX2 R160, R160 ;  /* 0x000000a000a07308 */ /* 0x000f220000000800 */
[----:B------:R-:W-:Y:S01]  /*2b850*/  FADD.FTZ R7, R157, R24 ;  /* 0x000000189d077221 */ /* 0x000fe20000010000 */
[----:B---3--:R-:W-:-:S06]  /*2b860*/  FADD.FTZ R25, R13, R6 ;  /* 0x000000060d197221 */ /* 0x008fcc0000010000 */
[----:B------:R-:W3:Y:S08]  /*2b870*/  MUFU.EX2 R14, R37 ;  /* 0x00000025000e7308 */ /* 0x000ef00000000800 */
[----:B------:R-:W5:Y:S01]  /*2b880*/  MUFU.EX2 R159, R159 ;  /* 0x0000009f009f7308 */ /* 0x000f620000000800 */
[----:B0-----:R-:W-:Y:S01]  /*2b890*/  FADD.FTZ R6, R156, R7 ;  /* 0x000000079c067221 */ /* 0x001fe20000010000 */
[----:B-1----:R-:W-:-:S06]  /*2b8a0*/  FADD.FTZ R25, R12, R25 ;  /* 0x000000190c197221 */ /* 0x002fcc0000010000 */
[----:B------:R-:W0:Y:S08]  /*2b8b0*/  MUFU.EX2 R167, R167 ;  /* 0x000000a700a77308 */ /* 0x000e300000000800 */
[----:B------:R-:W1:Y:S01]  /*2b8c0*/  MUFU.EX2 R11, R11 ;  /* 0x0000000b000b7308 */ /* 0x000e620000000800 */
[----:B--2---:R-:W-:Y:S01]  /*2b8d0*/  FADD.FTZ R7, R21, R6 ;  /* 0x0000000615077221 */ /* 0x004fe20000010000 */
[----:B----4-:R-:W-:-:S06]  /*2b8e0*/  FADD.FTZ R6, R160, R25 ;  /* 0x00000019a0067221 */ /* 0x010fcc0000010000 */
[----:B------:R-:W2:Y:S08]  /*2b8f0*/  MUFU.EX2 R166, R166 ;  /* 0x000000a600a67308 */ /* 0x000eb00000000800 */
[----:B------:R-:W4:Y:S01]  /*2b900*/  MUFU.EX2 R170, R170 ;  /* 0x000000aa00aa7308 */ /* 0x000f220000000800 */
[----:B---3--:R-:W-:Y:S01]  /*2b910*/  FADD.FTZ R24, R14, R7 ;  /* 0x000000070e187221 */ /* 0x008fe20000010000 */
[----:B-----5:R-:W-:-:S06]  /*2b920*/  FADD.FTZ R6, R159, R6 ;  /* 0x000000069f067221 */ /* 0x020fcc0000010000 */
        /* <DEDUP_REMOVED lines=55> */
[----:B----4-:R-:W-:-:S03]  /*2bca0*/  FADD.FTZ R25, R163, R24 ;  /* 0x00000018a3197221 */ /* 0x010fc60000010000 */
[----:B---3--:R-:W-:Y:S01]  /*2bcb0*/  FADD.FTZ R6, R188, R7 ;  /* 0x00000007bc067221 */ /* 0x008fe20000010000 */
[----:B-----5:R-:W-:-:S03]  /*2bcc0*/  FADD.FTZ R24, R162, R25 ;  /* 0x00000019a2187221 */ /* 0x020fc60000010000 */
[----:B0-----:R-:W-:Y:S01]  /*2bcd0*/  FADD.FTZ R25, R187, R6 ;  /* 0x00000006bb197221 */ /* 0x001fe20000010000 */
[----:B-1----:R-:W-:-:S04]  /*2bce0*/  FADD.FTZ R27, R161, R24 ;  /* 0x00000018a11b7221 */ /* 0x002fc80000010000 */
[----:B------:R0:W-:Y:S04]  /*2bcf0*/  ST.E desc[UR4][R2.64+0x10], R25 ;  /* 0x0000101902007985 */ /* 0x0001e8000c101904 */
[----:B------:R1:W-:Y:S04]  /*2bd00*/  ST.E desc[UR6][R2.64+0x14], R27 ;  /* 0x0000141b02007985 */ /* 0x0003e8000c101906 */
[----:B------:R-:W0:Y:S01]  /*2bd10*/  LDL.64 R6, [R0+0x80] ;  /* 0x0000800000067983 */ /* 0x000e220000100a00 */
[----:B------:R-:W-:Y:S02]  /*2bd20*/  R2UR UR10, R4 ;  /* 0x00000000040a72ca */ /* 0x000fe400000e0000 */
[----:B------:R-:W-:-:S02]  /*2bd30*/  R2UR UR11, R5 ;  /* 0x00000000050b72ca */ /* 0x000fc400000e0000 */
[C---:B------:R-:W-:Y:S02]  /*2bd40*/  R2UR UR12, R4.reuse ;  /* 0x00000000040c72ca */ /* 0x040fe400000e0000 */
[----:B------:R-:W-:Y:S01]  /*2bd50*/  R2UR UR13, R5 ;  /* 0x00000000050d72ca */ /* 0x000fe200000e0000 */
[----:B0-----:R-:W2:Y:S08]  /*2bd60*/  LD.E R25, desc[UR8][R6.64+0x10] ;  /* 0x0000100806197980 */ /* 0x001eb0000c101900 */
[----:B-1----:R-:W3:Y:S04]  /*2bd70*/  LD.E R3, desc[UR10][R6.64+0x14] ;  /* 0x0000140a06037980 */ /* 0x002ee8000c101900 */
        /* <DEDUP_REMOVED lines=47> */
[----:B--2---:R-:W-:-:S05]  /*2c070*/  FMUL.FTZ R25, R8, R25 ;  /* 0x0000001908197220 */ /* 0x004fca0000410000 */
[----:B------:R0:W-:Y:S04]  /*2c080*/  ST.E desc[UR8][R6.64+0x10], R25 ;  /* 0x0000101906007985 */ /* 0x0001e8000c101908 */
[----:B0-----:R-:W2:Y:S01]  /*2c090*/  LD.E R25, desc[UR6][R6.64+0x154] ;  /* 0x0001540606197980 */ /* 0x001ea2000c101900 */
[C---:B---3--:R-:W-:Y:S01]  /*2c0a0*/  FMUL.FTZ R3, R8.reuse, R3 ;  /* 0x0000000308037220 */ /* 0x048fe20000410000 */
[----:B----4-:R-:W-:-:S04]  /*2c0b0*/  FMUL.FTZ R27, R8, R27 ;  /* 0x0000001b081b7220 */ /* 0x010fc80000410000 */
[----:B------:R0:W-:Y:S04]  /*2c0c0*/  ST.E desc[UR10][R6.64+0x14], R3 ;  /* 0x0000140306007985 */ /* 0x0001e8000c10190a */
[----:B------:R1:W-:Y:S04]  /*2c0d0*/  ST.E desc[UR12][R6.64+0x20], R27 ;  /* 0x0000201b06007985 */ /* 0x0003e8000c10190c */
[----:B0-----:R-:W3:Y:S04]  /*2c0e0*/  LD.E R3, desc[UR18][R6.64+0x150] ;  /* 0x0001501206037980 */ /* 0x001ee8000c101900 */
[----:B-1----:R-:W4:Y:S01]  /*2c0f0*/  LD.E R27, desc[UR6][R6.64+0x160] ;  /* 0x00016006061b7980 */ /* 0x002f22000c101900 */
        /* <DEDUP_REMOVED lines=55> */
[----:B------:R5:W-:Y:S02]  /*2c470*/  ST.E desc[UR4][R6.64+0x1e4], R25 ;  /* 0x0001e41906007985 */ /* 0x000be4000c101904 */
[----:B-----5:R-:W-:Y:S02]  /*2c480*/  FMUL.FTZ R25, R9, R2 ;  /* 0x0000000209197220 */ /* 0x020fe40000410000 */
[----:B------:R-:W2:Y:S01]  /*2c490*/  LD.E R2, desc[UR6][R6.64+0xc] ;  /* 0x00000c0606027980 */ /* 0x000ea2000c101900 */
[C---:B---3--:R-:W-:Y:S01]  /*2c4a0*/  FMUL.FTZ R3, R8.reuse, R3 ;  /* 0x0000000308037220 */ /* 0x048fe20000410000 */
[----:B----4-:R-:W-:-:S04]  /*2c4b0*/  FMUL.FTZ R27, R8, R27 ;  /* 0x0000001b081b7220 */ /* 0x010fc80000410000 */
[----:B------:R0:W-:Y:S04]  /*2c4c0*/  ST.E desc[UR4][R6.64+0x1e0], R3 ;  /* 0x0001e00306007985 */ /* 0x0001e8000c101904 */
[----:B------:R2:W-:Y:S04]  /*2c4d0*/  ST.E desc[UR4][R6.64+0x1f0], R27 ;  /* 0x0001f01b06007985 */ /* 0x0005e8000c101904 */
[----:B0-----:R-:W3:Y:S01]  /*2c4e0*/  LD.E R3, desc[UR6][R6.64+0x1f4] ;  /* 0x0001f40606037980 */ /* 0x001ee2000c101900 */
[----:B--2---:R-:W-:-:S03]  /*2c4f0*/  FMUL.FTZ R27, R9, R2 ;  /* 0x00000002091b7220 */ /* 0x004fc60000410000 */
[----:B------:R-:W2:Y:S01]  /*2c500*/  LD.E R2, desc[UR6][R6.64+0x18] ;  /* 0x0000180606027980 */ /* 0x000ea2000c101900 */
[----:B---3--:R-:W-:-:S05]  /*2c510*/  FMUL.FTZ R3, R8, R3 ;  /* 0x0000000308037220 */ /* 0x008fca0000410000 */
        /* <DEDUP_REMOVED lines=134> */
[----:B------:R-:W0:Y:S02]  /*2cd80*/  LD.E R2, desc[UR6][R6.64+0xa8] ;  /* 0x0000a80606027980 */ /* 0x000e24000c101900 */
[----:B0-----:R-:W-:-:S05]  /*2cd90*/  FMUL.FTZ R3, R9, R2 ;  /* 0x0000000209037220 */ /* 0x001fca0000410000 */
[----:B------:R0:W-:Y:S04]  /*2cda0*/  ST.E desc[UR4][R6.64+0xa8], R3 ;  /* 0x0000a80306007985 */ /* 0x0001e8000c101904 */
[----:B------:R-:W1:Y:S02]  /*2cdb0*/  LD.E R2, desc[UR6][R6.64+0xac] ;  /* 0x0000ac0606027980 */ /* 0x000e64000c101900 */
[----:B-1----:R-:W-:-:S05]  /*2cdc0*/  FMUL.FTZ R25, R9, R2 ;  /* 0x0000000209197220 */ /* 0x002fca0000410000 */
[----:B------:R1:W-:Y:S04]  /*2cdd0*/  ST.E desc[UR4][R6.64+0xac], R25 ;  /* 0x0000ac1906007985 */ /* 0x0003e8000c101904 */
[----:B------:R-:W2:Y:S02]  /*2cde0*/  LD.E R2, desc[UR6][R6.64+0xb8] ;  /* 0x0000b80606027980 */ /* 0x000ea4000c101900 */
        /* <DEDUP_REMOVED lines=115> */
[----:B------:R-:W-:Y:S04]  /*2d520*/  ST.E desc[UR4][R6.64+0x1e8], R25 ;  /* 0x0001e81906007985 */ /* 0x000fe8000c101904 */
[----:B------:R-:W2:Y:S02]  /*2d530*/  LD.E R2, desc[UR6][R6.64+0x1ec] ;  /* 0x0001ec0606027980 */ /* 0x000ea4000c101900 */
[----:B--2---:R-:W-:-:S05]  /*2d540*/  FMUL.FTZ R27, R9, R2 ;  /* 0x00000002091b7220 */ /* 0x004fca0000410000 */
[----:B------:R1:W-:Y:S04]  /*2d550*/  ST.E desc[UR4][R6.64+0x1ec], R27 ;  /* 0x0001ec1b06007985 */ /* 0x0003e8000c101904 */
[----:B------:R-:W2:Y:S02]  /*2d560*/  LD.E R2, desc[UR6][R6.64+0x1f8] ;  /* 0x0001f80606027980 */ /* 0x000ea4000c101900 */
[----:B--2---:R-:W-:-:S05]  /*2d570*/  FMUL.FTZ R29, R9, R2 ;  /* 0x00000002091d7220 */ /* 0x004fca0000410000 */
[----:B------:R-:W-:Y:S04]  /*2d580*/  ST.E desc[UR4][R6.64+0x1f8], R29 ;  /* 0x0001f81d06007985 */ /* 0x000fe8000c101904 */
[----:B------:R-:W2:Y:S01]  /*2d590*/  LD.E R2, desc[UR6][R6.64+0x1fc] ;  /* 0x0001fc0606027980 */ /* 0x000ea2000c101900 */
[----:B------:R-:W-:Y:S01]  /*2d5a0*/  LEA.HI R28, R201, 0x8, RZ, 0x19 ;  /* 0x00000008c91c7811 */ /* 0x000fe200078fc8ff */
[----:B--2---:R-:W-:-:S05]  /*2d5b0*/  FMUL.FTZ R9, R9, R2 ;  /* 0x0000000209097220 */ /* 0x004fca0000410000 */
[----:B------:R2:W-:Y:S04]  /*2d5c0*/  ST.E desc[UR4][R6.64+0x1fc], R9 ;  /* 0x0001fc0906007985 */ /* 0x0005e8000c101904 */
[----:B0-----:R-:W3:Y:S01]  /*2d5d0*/  LDL.64 R2, [R0+0x80] ;  /* 0x0000800000027983 */ /* 0x001ee20000100a00 */
[----:B------:R0:W-:Y:S06]  /*2d5e0*/  BAR.SYNC.DEFER_BLOCKING R28, 0x100 ;  /* 0x0004001c0000751d */ /* 0x0001ec0000010000 */
[----:B-1----:R-:W4:Y:S04]  /*2d5f0*/  LDL.64 R26, [R0] ;  /* 0x00000000001a7983 */ /* 0x002f280000100a00 */
[----:B------:R-:W5:Y:S04]  /*2d600*/  LDL.64 R24, [R0+0x98] ;  /* 0x0000980000187983 */ /* 0x000f680000100a00 */
[----:B--2---:R-:W2:Y:S04]  /*2d610*/  LDL.64 R8, [R0+0x88] ;  /* 0x0000880000087983 */ /* 0x004ea80000100a00 */
[----:B---3--:R-:W3:Y:S04]  /*2d620*/  LD.E R29, desc[UR4][R2.64] ;  /* 0x00000004021d7980 */ /* 0x008ee8000c101900 */
[----:B----4-:R-:W4:Y:S04]  /*2d630*/  LD.E R215, desc[UR6][R26.64] ;  /* 0x000000061ad77980 */ /* 0x010f28000c101900 */
[----:B-----5:R-:W4:Y:S04]  /*2d640*/  LD.E.64 R6, desc[UR4][R24.64] ;  /* 0x0000000418067980 */ /* 0x020f28000c101b00 */
[----:B---3--:R1:W-:Y:S04]  /*2d650*/  ST.E desc[UR8][R2.64], R29 ;  /* 0x0000001d02007985 */ /* 0x0083e8000c101908 */
[----:B------:R-:W3:Y:S04]  /*2d660*/  LD.E R31, desc[UR10][R2.64+0x4] ;  /* 0x0000040a021f7980 */ /* 0x000ee8000c101900 */
[----:B---3--:R3:W-:Y:S04]  /*2d670*/  ST.E desc[UR4][R2.64+0x4], R31 ;  /* 0x0000041f02007985 */ /* 0x0087e8000c101904 */
[----:B------:R-:W5:Y:S04]  /*2d680*/  LD.E R33, desc[UR6][R2.64+0x8] ;  /* 0x0000080602217980 */ /* 0x000f68000c101900 */
[----:B-----5:R-:W-:Y:S04]  /*2d690*/  ST.E desc[UR4][R2.64+0x8], R33 ;  /* 0x0000082102007985 */ /* 0x020fe8000c101904 */
[----:B------:R-:W5:Y:S04]  /*2d6a0*/  LD.E R27, desc[UR6][R2.64+0xc] ;  /* 0x00000c06021b7980 */ /* 0x000f68000c101900 */
[----:B-----5:R5:W-:Y:S04]  /*2d6b0*/  ST.E desc[UR4][R2.64+0xc], R27 ;  /* 0x00000c1b02007985 */ /* 0x020be8000c101904 */
[----:B------:R-:W2:Y:S04]  /*2d6c0*/  LD.E R25, desc[UR6][R2.64+0x10] ;  /* 0x0000100602197980 */ /* 0x000ea8000c101900 */
[----:B--2---:R2:W-:Y:S04]  /*2d6d0*/  ST.E desc[UR4][R2.64+0x10], R25 ;  /* 0x0000101902007985 */ /* 0x0045e8000c101904 */
[----:B-1----:R-:W4:Y:S04]  /*2d6e0*/  LD.E R29, desc[UR6][R2.64+0x14] ;  /* 0x00001406021d7980 */ /* 0x002f28000c101900 */
[----:B----4-:R1:W-:Y:S04]  /*2d6f0*/  ST.E desc[UR4][R2.64+0x14], R29 ;  /* 0x0000141d02007985 */ /* 0x0103e8000c101904 */
[----:B---3--:R-:W3:Y:S04]  /*2d700*/  LD.E R31, desc[UR6][R2.64+0x18] ;  /* 0x00001806021f7980 */ /* 0x008ee8000c101900 */
[----:B---3--:R3:W-:Y:S04]  /*2d710*/  ST.E desc[UR4][R2.64+0x18], R31 ;  /* 0x0000181f02007985 */ /* 0x0087e8000c101904 */
[----:B-----5:R-:W4:Y:S04]  /*2d720*/  LD.E R27, desc[UR6][R2.64+0x1c] ;  /* 0x00001c06021b7980 */ /* 0x020f28000c101900 */
[----:B----4-:R4:W-:Y:S04]  /*2d730*/  ST.E desc[UR4][R2.64+0x1c], R27 ;  /* 0x00001c1b02007985 */ /* 0x0109e8000c101904 */
[----:B--2---:R-:W2:Y:S04]  /*2d740*/  LD.E R25, desc[UR6][R2.64+0x20] ;  /* 0x0000200602197980 */ /* 0x004ea8000c101900 */
[----:B--2---:R2:W-:Y:S04]  /*2d750*/  ST.E desc[UR4][R2.64+0x20], R25 ;  /* 0x0000201902007985 */ /* 0x0045e8000c101904 */
[----:B-1----:R-:W5:Y:S04]  /*2d760*/  LD.E R29, desc[UR6][R2.64+0x24] ;  /* 0x00002406021d7980 */ /* 0x002f68000c101900 */
[----:B-----5:R1:W-:Y:S04]  /*2d770*/  ST.E desc[UR4][R2.64+0x24], R29 ;  /* 0x0000241d02007985 */ /* 0x0203e8000c101904 */
[----:B---3--:R-:W3:Y:S04]  /*2d780*/  LD.E R31, desc[UR6][R2.64+0x28] ;  /* 0x00002806021f7980 */ /* 0x008ee8000c101900 */
[----:B---3--:R3:W-:Y:S04]  /*2d790*/  ST.E desc[UR4][R2.64+0x28], R31 ;  /* 0x0000281f02007985 */ /* 0x0087e8000c101904 */
[----:B----4-:R-:W4:Y:S04]  /*2d7a0*/  LD.E R27, desc[UR6][R2.64+0x2c] ;  /* 0x00002c06021b7980 */ /* 0x010f28000c101900 */
        /* <DEDUP_REMOVED lines=228> */
[----:B-----5:R-:W-:Y:S04]  /*2e5f0*/  ST.E desc[UR4][R2.64+0x1f4], R29 ;  /* 0x0001f41d02007985 */ /* 0x020fe8000c101904 */
[----:B---3--:R-:W3:Y:S04]  /*2e600*/  LD.E R31, desc[UR6][R2.64+0x1f8] ;  /* 0x0001f806021f7980 */ /* 0x008ee8000c101900 */
[----:B---3--:R-:W-:Y:S04]  /*2e610*/  ST.E desc[UR4][R2.64+0x1f8], R31 ;  /* 0x0001f81f02007985 */ /* 0x008fe8000c101904 */
[----:B----4-:R-:W3:Y:S01]  /*2e620*/  LD.E R27, desc[UR6][R2.64+0x1fc] ;  /* 0x0001fc06021b7980 */ /* 0x010ee2000c101900 */
        /* <DEDUP_REMOVED lines=28> */
[----:B------:R-:W-:Y:S02]  /*2e7f0*/  R2UR UR56, R4 ;  /* 0x00000000043872ca */ /* 0x000fe400000e0000 */
[----:B------:R-:W-:Y:S01]  /*2e800*/  R2UR UR57, R5 ;  /* 0x00000000053972ca */ /* 0x000fe200000e0000 */
[----:B---3--:R1:W-:Y:S04]  /*2e810*/  ST.E desc[UR4][R2.64+0x1fc], R27 ;  /* 0x0001fc1b02007985 */ /* 0x0083e8000c101904 */
[----:B------:R-:W3:Y:S04]  /*2e820*/  LD.E R214, desc[UR16][R8.64] ;  /* 0x0000001008d67980 */ /* 0x000ee8000c101900 */
[----:B------:R-:W4:Y:S04]  /*2e830*/  LD.E R24, desc[UR18][R2.64] ;  /* 0x0000001202187980 */ /* 0x000f28000c101900 */
[----:B--2---:R-:W4:Y:S04]  /*2e840*/  LD.E R25, desc[UR20][R2.64+0x4] ;  /* 0x0000041402197980 */ /* 0x004f28000c101900 */
[----:B------:R-:W4:Y:S04]  /*2e850*/  LD.E R26, desc[UR22][R2.64+0x8] ;  /* 0x00000816021a7980 */ /* 0x000f28000c101900 */
[----:B-1----:R-:W4:Y:S04]  /*2e860*/  LD.E R27, desc[UR24][R2.64+0xc] ;  /* 0x00000c18021b7980 */ /* 0x002f28000c101900 */
        /* <DEDUP_REMOVED lines=124> */
[----:B------:R-:W-:Y:S01]  /*2f030*/  IMAD R6, R215, 0xc00, R6 ;  /* 0x00000c00d7067824 */ /* 0x000fe200078e0206 */
[----:B---3--:R-:W-:-:S02]  /*2f040*/  ISETP.NE.U32.AND P0, PT, R214, RZ, PT ;  /* 0x000000ffd600720c */ /* 0x008fc40003f05070 */
        /* <DEDUP_REMOVED lines=27> */
[----:B----4-:R-:W-:-:S06]  /*2f200*/  WARPGROUP.ARRIVE ;  /* 0x00000000000079c5 */ /* 0x010fcc0000000000 */
        /* <DEDUP_REMOVED lines=18> */
[----:B------:R-:W-:Y:S02]  /*2f330*/  R2UR UR6, R4 ;  /* 0x00000000040672ca */ /* 0x000fe400000e0000 */
[----:B------:R-:W-:-:S09]  /*2f340*/  R2UR UR7, R5 ;  /* 0x00000000050772ca */ /* 0x000fd200000e0000 */
        /* <DEDUP_REMOVED lines=356> */
[C---:B------:R-:W-:Y:S01]  /*30990*/  R2UR UR19, R5.reuse ;  /* 0x00000000051372ca */ /* 0x040fe200000e0000 */
[----:B------:R5:W-:Y:S01]  /*309a0*/  ST.E desc[UR24][R2.64+0x1f4], R149 ;  /* 0x0001f49502007985 */ /* 0x000be2000c101918 */
        /* <DEDUP_REMOVED lines=12> */
[C---:B------:R-:W-:Y:S02]  /*30a70*/  R2UR UR52, R4.reuse ;  /* 0x00000000043472ca */ /* 0x040fe400000e0000 */
[----:B------:R-:W-:Y:S01]  /*30a80*/  R2UR UR53, R5 ;  /* 0x00000000053572ca */ /* 0x000fe200000e0000 */
[----:B------:R5:W-:Y:S01]  /*30a90*/  ST.E desc[UR6][R2.64+0x1f8], R150 ;  /* 0x0001f89602007985 */ /* 0x000be2000c101906 */
[----:B------:R-:W-:-:S03]  /*30aa0*/  R2UR UR60, R4 ;  /* 0x00000000043c72ca */ /* 0x000fc600000e0000 */
[----:B------:R5:W-:Y:S01]  /*30ab0*/  ST.E desc[UR8][R2.64+0x1fc], R151 ;  /* 0x0001fc9702007985 */ /* 0x000be2000c101908 */
[----:B------:R-:W-:-:S03]  /*30ac0*/  R2UR UR61, R5 ;  /* 0x00000000053d72ca */ /* 0x000fc600000e0000 */
[----:B------:R-:W-:Y:S01]  /*30ad0*/  ST.E desc[UR16][R8.64], R194 ;  /* 0x000000c208007985 */ /* 0x000fe2000c101910 */
[C---:B------:R-:W-:Y:S02]  /*30ae0*/  R2UR UR58, R4.reuse ;  /* 0x00000000043a72ca */ /* 0x040fe400000e0000 */
[C---:B------:R-:W-:Y:S01]  /*30af0*/  R2UR UR59, R5.reuse ;  /* 0x00000000053b72ca */ /* 0x040fe200000e0000 */
[----:B0-----:R-:W5:Y:S01]  /*30b00*/  LD.E R24, desc[UR18][R2.64] ;  /* 0x0000001202187980 */ /* 0x001f62000c101900 */
[C---:B------:R-:W-:Y:S02]  /*30b10*/  R2UR UR56, R4.reuse ;  /* 0x00000000043872ca */ /* 0x040fe400000e0000 */
[C---:B------:R-:W-:Y:S01]  /*30b20*/  R2UR UR57, R5.reuse ;  /* 0x00000000053972ca */ /* 0x040fe200000e0000 */
[----:B-1----:R-:W5:Y:S01]  /*30b30*/  LD.E R25, desc[UR20][R2.64+0x4] ;  /* 0x0000041402197980 */ /* 0x002f62000c101900 */
[C---:B------:R-:W-:Y:S02]  /*30b40*/  R2UR UR4, R4.reuse ;  /* 0x00000000040472ca */ /* 0x040fe400000e0000 */
[----:B------:R-:W-:Y:S01]  /*30b50*/  R2UR UR5, R5 ;  /* 0x00000000050572ca */ /* 0x000fe200000e0000 */
[----:B--2---:R-:W2:Y:S01]  /*30b60*/  LD.E R26, desc[UR22][R2.64+0x8] ;  /* 0x00000816021a7980 */ /* 0x004ea2000c101900 */
[----:B------:R-:W-:-:S02]  /*30b70*/  R2UR UR6, R4 ;  /* 0x00000000040672ca */ /* 0x000fc400000e0000 */
[C---:B------:R-:W-:Y:S01]  /*30b80*/  R2UR UR7, R5.reuse ;  /* 0x00000000050772ca */ /* 0x040fe200000e0000 */
[----:B---3--:R-:W2:Y:S01]  /*30b90*/  LD.E R27, desc[UR24][R2.64+0xc] ;  /* 0x00000c18021b7980 */ /* 0x008ea2000c101900 */
[C---:B------:R-:W-:Y:S02]  /*30ba0*/  R2UR UR8, R4.reuse ;  /* 0x00000000040872ca */ /* 0x040fe400000e0000 */
[C---:B------:R-:W-:Y:S01]  /*30bb0*/  R2UR UR9, R5.reuse ;  /* 0x00000000050972ca */ /* 0x040fe200000e0000 */
[----:B----4-:R-:W2:Y:S01]  /*30bc0*/  LD.E R28, desc[UR26][R2.64+0x10] ;  /* 0x0000101a021c7980 */ /* 0x010ea2000c101900 */
[C---:B------:R-:W-:Y:S02]  /*30bd0*/  R2UR UR10, R4.reuse ;  /* 0x00000000040a72ca */ /* 0x040fe400000e0000 */
[----:B------:R-:W-:Y:S01]  /*30be0*/  R2UR UR11, R5 ;  /* 0x00000000050b72ca */ /* 0x000fe200000e0000 */
[----:B-----5:R-:W2:Y:S01]  /*30bf0*/  LD.E R29, desc[UR28][R2.64+0x14] ;  /* 0x0000141c021d7980 */ /* 0x020ea2000c101900 */
        /* <DEDUP_REMOVED lines=387> */
[----:B------:R-:W-:Y:S02]  /*32430*/  WARPGROUP.DEPBAR.LE gsb0, 0x0 ;  /* 0x00008000000079c5 */ /* 0x000fe40000010000 */
        /* <DEDUP_REMOVED lines=2713> */
[----:B------:R-:W-:Y:S04]  /*3cdd0*/  ST.E desc[UR6][R2.64+0x1ec], R147 ;  /* 0x0001ec9302007985 */ /* 0x000fe8000c101906 */
[----:B------:R-:W-:Y:S04]  /*3cde0*/  ST.E desc[UR8][R2.64+0x1f0], R148 ;  /* 0x0001f09402007985 */ /* 0x000fe8000c101908 */
[----:B------:R-:W-:Y:S04]  /*3cdf0*/  ST.E desc[UR10][R2.64+0x1f4], R149 ;  /* 0x0001f49502007985 */ /* 0x000fe8000c10190a */
[----:B------:R-:W-:Y:S04]  /*3ce00*/  ST.E desc[UR12][R2.64+0x1f8], R150 ;  /* 0x0001f89602007985 */ /* 0x000fe8000c10190c */
[----:B------:R-:W-:Y:S01]  /*3ce10*/  ST.E desc[UR14][R2.64+0x1fc], R151 ;  /* 0x0001fc9702007985 */ /* 0x000fe2000c10190e */
        /* <DEDUP_REMOVED lines=765> */
[----:B------:R-:W2:Y:S01]  /*3fdf0*/  LD.E R11, desc[UR6][R2.64+0x4] ;  /* 0x00000406020b7980 */ /* 0x000ea2000c101900 */
[C---:B------:R-:W-:Y:S02]  /*3fe00*/  R2UR UR4, R4.reuse ;  /* 0x00000000040472ca */ /* 0x040fe400000e0000 */
        /* <DEDUP_REMOVED lines=10> */
[----:B0-----:R-:W4:Y:S01]  /*3feb0*/  LD.E R9, desc[UR6][R2.64+0xc] ;  /* 0x00000c0602097980 */ /* 0x001f22000c101900 */
[C---:B------:R-:W-:Y:S02]  /*3fec0*/  R2UR UR4, R4.reuse ;  /* 0x00000000040472ca */ /* 0x040fe400000e0000 */
[C---:B------:R-:W-:Y:S02]  /*3fed0*/  R2UR UR5, R5.reuse ;  /* 0x00000000050572ca */ /* 0x040fe400000e0000 */
[----:B------:R-:W-:Y:S02]  /*3fee0*/  R2UR UR6, R4 ;  /* 0x00000000040672ca */ /* 0x000fe400000e0000 */
[----:B------:R-:W-:-:S09]  /*3fef0*/  R2UR UR7, R5 ;  /* 0x00000000050772ca */ /* 0x000fd200000e0000 */
[----:B----4-:R0:W-:Y:S04]  /*3ff00*/  ST.E desc[UR4][R2.64+0xc], R9 ;  /* 0x00000c0902007985 */ /* 0x0101e8000c101904 */
[----:B-1----:R-:W4:Y:S01]  /*3ff10*/  LD.E R7, desc[UR6][R2.64+0x10] ;  /* 0x0000100602077980 */ /* 0x002f22000c101900 */
[C---:B------:R-:W-:Y:S02]  /*3ff20*/  R2UR UR4, R4.reuse ;  /* 0x00000000040472ca */ /* 0x040fe400000e0000 */
[C---:B------:R-:W-:Y:S02]  /*3ff30*/  R2UR UR5, R5.reuse ;  /* 0x00000000050572ca */ /* 0x040fe400000e0000 */
[----:B------:R-:W-:Y:S02]  /*3ff40*/  R2UR UR6, R4 ;  /* 0x00000000040672ca */ /* 0x000fe400000e0000 */
[----:B------:R-:W-:-:S09]  /*3ff50*/  R2UR UR7, R5 ;  /* 0x00000000050772ca */ /* 0x000fd200000e0000 */
[----:B----4-:R1:W-:Y:S04]  /*3ff60*/  ST.E desc[UR4][R2.64+0x10], R7 ;  /* 0x0000100702007985 */ /* 0x0103e8000c101904 */
        /* <DEDUP_REMOVED lines=726> */
[----:B---3--:R-:W2:Y:S01]  /*42cd0*/  LD.E R13, desc[UR6][R2.64+0x1f8] ;  /* 0x0001f806020d7980 */ /* 0x008ea2000c101900 */
[C---:B------:R-:W-:Y:S02]  /*42ce0*/  R2UR UR4, R4.reuse ;  /* 0x00000000040472ca */ /* 0x040fe400000e0000 */
[C---:B------:R-:W-:Y:S02]  /*42cf0*/  R2UR UR5, R5.reuse ;  /* 0x00000000050572ca */ /* 0x040fe400000e0000 */
[----:B------:R-:W-:Y:S02]  /*42d00*/  R2UR UR6, R4 ;  /* 0x00000000040672ca */ /* 0x000fe400000e0000 */
[----:B------:R-:W-:-:S02]  /*42d10*/  R2UR UR7, R5 ;  /* 0x00000000050772ca */ /* 0x000fc400000e0000 */
[----:B------:R-:W-:-:S07]  /*42d20*/  LOP3.LUT P6, RZ, R201, 0x7f, RZ, 0xc0, !PT ;  /* 0x0000007fc9ff7812 */ /* 0x000fce00078cc0ff */
[----:B--2---:R1:W-:Y:S04]  /*42d30*/  ST.E desc[UR4][R2.64+0x1f8], R13 ;  /* 0x0001f80d02007985 */ /* 0x0043e8000c101904 */
[----:B0-----:R-:W2:Y:S01]  /*42d40*/  LD.E R9, desc[UR6][R2.64+0x1fc] ;  /* 0x0001fc0602097980 */ /* 0x001ea2000c101900 */
[----:B------:R-:W-:Y:S02]  /*42d50*/  R2UR UR4, R4 ;  /* 0x00000000040472ca */ /* 0x000fe400000e0000 */
[----:B------:R-:W-:-:S13]  /*42d60*/  R2UR UR5, R5 ;  /* 0x00000000050572ca */ /* 0x000fda00000e0000 */
[----:B--2---:R1:W-:Y:S01]  /*42d70*/  ST.E desc[UR4][R2.64+0x1fc], R9 ;  /* 0x0001fc0902007985 */ /* 0x0043e2000c101904 */
[----:B------:R-:W-:Y:S05]  /*42d80*/  @P6 BRA `(.L_x_2752) ;  /* 0x0000000000306947 */ /* 0x000fea0003800000 */
[----:B-1----:R-:W2:Y:S04]  /*42d90*/  LDL.64 R2, [R0+0x40] ;  /* 0x0000400000027983 */ /* 0x002ea80000100a00 */
        /* <DEDUP_REMOVED lines=11> */
.L_x_2752:
[----:B------:R-:W-:-:S04]  /*42e50*/  IMAD.MOV.U32 R203, RZ, RZ, 0x0 ;  /* 0x00000000ffcb7424 */ /* 0x000fc800078e00ff */
[----:B01----:R-:W-:Y:S05]  /*42e60*/  RET.REL.NODEC R202 `(_ZN7cutlass13device_kernelIN5flash11enable_sm90INS1_16FlashAttnFwdSm90INS1_25CollectiveMainloopFwdSm90ILi2EN4cute5tupleIJNS5_1CILi1EEES8_S8_EEENS6_IJNS7_ILi128EEENS7_ILi96EEENS7_ILi64EEEEEELi256ENS_10bfloat16_tEfNS_4arch4Sm90ELb0ELb1ELb0ELb1ELb0ELb0ELb1ELb1ELb0ELb0ELb0ELb0EEENS1_21CollectiveEpilogueFwdINS6_IJSA_NS7_ILi256EEESB_EEES9_SE_SG_Li256ELb1ELb0ELb0ELb0EEENS1_36VarlenDynamicPersistentTileSchedulerILi128ELi96ELi256ELi32ELb0ELb0ELb1ELb1ELb0ELb1EEEEEEEEEvNT_6ParamsE) ;  /* 0xfffffbd0ca647950 */ /* 0x003fea0003c3ffff */
.L_x_2730:
[----:B0-----:R0:W1:Y:S02]  /*42e70*/  SYNCS.PHASECHK.TRANS64.TRYWAIT P0, [R2+URZ], R3 ;  /* 0x00000003020075a7 */ /* 0x001064000800017f */
[----:B-1----:R-:W-:Y:S05]  /*42e80*/  @!P0 NANOSLEEP.SYNCS 0x989680 ;  /* 0x009896800000895d */ /* 0x002fea0003900000 */
[----:B------:R-:W1:Y:S02]  /*42e90*/  @!P0 SYNCS.PHASECHK.TRANS64 P0, [R2+URZ], R3 ;  /* 0x00000003020085a7 */ /* 0x000e64000800007f */
[----:B-1----:R-:W-:Y:S05]  /*42ea0*/  @!P0 BRA `(.L_x_2730) ;  /* 0xfffffffc00f08947 */ /* 0x002fea000383ffff */
[----:B------:R-:W-:Y:S05]  /*42eb0*/  BRA `(.L_x_2729) ;  /* 0xfffffe4c00ec7947 */ /* 0x000fea000383ffff */
.L_x_2737:
[----:B0-----:R0:W1:Y:S02]  /*42ec0*/  SYNCS.PHASECHK.TRANS64.TRYWAIT P0, [R8+URZ], R9 ;  /* 0x00000009080075a7 */ /* 0x001064000800017f */
[----:B-1----:R-:W-:Y:S05]  /*42ed0*/  @!P0 NANOSLEEP.SYNCS 0x989680 ;  /* 0x009896800000895d */ /* 0x002fea0003900000 */
[----:B------:R-:W1:Y:S02]  /*42ee0*/  @!P0 SYNCS.PHASECHK.TRANS64 P0, [R8+URZ], R9 ;  /* 0x00000009080085a7 */ /* 0x000e64000800007f */
[----:B-1----:R-:W-:Y:S05]  /*42ef0*/  @!P0 BRA `(.L_x_2737) ;  /* 0xfffffffc00f08947 */ /* 0x002fea000383ffff */
[----:B------:R-:W-:Y:S05]  /*42f00*/  BRA `(.L_x_2736) ;  /* 0xfffffe5400c07947 */ /* 0x000fea000383ffff */
.L_x_2753:
        /* <DEDUP_REMOVED lines=15> */
.L_x_4725:


//--------------------- .text._ZN7cutlass13device_kernelIN5flash11enable_sm90INS1_16FlashAttnFwdSm90INS1_25CollectiveMainloopFwdSm90ILi2EN4cute5tupleIJNS5_1CILi1EEES8_S8_EEENS6_IJNS7_ILi128EEENS7_ILi96EEENS7_ILi64EEEEEELi256ENS_10bfloat16_tEfNS_4arch4Sm90ELb0ELb1ELb0ELb1ELb0ELb1ELb1ELb1ELb0ELb0ELb0ELb0EEENS1_21CollectiveEpilogueFwdINS6_IJSA_NS7_ILi256EEESB_EEES9_SE_SG_Li256ELb1ELb0ELb0ELb0EEENS1_36VarlenDynamicPersistentTileSchedulerILi128ELi96ELi256ELi32ELb0ELb0ELb1ELb1ELb0ELb1EEEEEEEEEvNT_6ParamsE --------------------------
	.section	.text._ZN7cutlass13device_kernelIN5flash11enable_sm90INS1_16FlashAttnFwdSm90INS1_25CollectiveMainloopFwdSm90ILi2EN4cute5tupleIJNS5_1CILi1EEES8_S8_EEENS6_IJNS7_ILi128EEENS7_ILi96EEENS7_ILi64EEEEEELi256ENS_10bfloat16_tEfNS_4arch4Sm90ELb0ELb1ELb0ELb1ELb0ELb1ELb1ELb1ELb0ELb0ELb0ELb0EEENS1_21CollectiveEpilogueFwdINS6_IJSA_NS7_ILi256EEESB_EEES9_SE_SG_Li256ELb1ELb0ELb0ELb0EEENS1_36VarlenDynamicPersistentTileSchedulerILi128ELi96ELi256ELi32ELb0ELb0ELb1ELb1ELb0ELb1EEEEEEEEEvNT_6ParamsE,"ax",@progbits
	.align	128
.text._ZN7cutlass13device_kernelIN5flash11enable_sm90INS1_16FlashAttnFwdSm90INS1_25CollectiveMainloopFwdSm90ILi2EN4cute5tupleIJNS5_1CILi1EEES8_S8_EEENS6_IJNS7_ILi128EEENS7_ILi96EEENS7_ILi64EEEEEELi256ENS_10bfloat16_tEfNS_4arch4Sm90ELb0ELb1ELb0ELb1ELb0ELb1ELb1ELb1ELb0ELb0ELb0ELb0EEENS1_21CollectiveEpilogueFwdINS6_IJSA_NS7_ILi256EEESB_EEES9_SE_SG_Li256ELb1ELb0ELb0ELb0EEENS1_36VarlenDynamicPersistentTileSchedulerILi128ELi96ELi256ELi32ELb0ELb0ELb1ELb1ELb0ELb1EEEEEEEEEvNT_6ParamsE:
        .type           _ZN7cutlass13device_kernelIN5flash11enable_sm90INS1_16FlashAttnFwdSm90INS1_25CollectiveMainloopFwdSm90ILi2EN4cute5tupleIJNS5_1CILi1EEES8_S8_EEENS6_IJNS7_ILi128EEENS7_ILi96EEENS7_ILi64EEEEEELi256ENS_10bfloat16_tEfNS_4arch4Sm90ELb0ELb1ELb0ELb1ELb0ELb1ELb1ELb1ELb0ELb0ELb0ELb0EEENS1_21CollectiveEpilogueFwdINS6_IJSA_NS7_ILi256EEESB_EEES9_SE_SG_Li256ELb1ELb0ELb0ELb0EEENS1_36VarlenDynamicPersistentTileSchedulerILi128ELi96ELi256ELi32ELb0ELb0ELb1ELb1ELb0ELb1EEEEEEEEEvNT_6ParamsE,@function
        .size           _ZN7cutlass13device_kernelIN5flash11enable_sm90INS1_16FlashAttnFwdSm90INS1_25CollectiveMainloopFwdSm90ILi2EN4cute5tupleIJNS5_1CILi1EEES8_S8_EEENS6_IJNS7_ILi128EEENS7_ILi96EEENS7_ILi64EEEEEELi256ENS_10bfloat16_tEfNS_4arch4Sm90ELb0ELb1ELb0ELb1ELb0ELb1ELb1ELb1ELb0ELb0ELb0ELb0EEENS1_21CollectiveEpilogueFwdINS6_IJSA_NS7_ILi256EEESB_EEES9_SE_SG_Li256ELb1ELb0ELb0ELb0EEENS1_36VarlenDynamicPersistentTileSchedulerILi128ELi96ELi256ELi32ELb0ELb0ELb1ELb1ELb0ELb1EEEEEEEEEvNT_6ParamsE,(.L_x_4727 - _ZN7cutlass13device_kernelIN5flash11enable_sm90INS1_16FlashAttnFwdSm90INS1_25CollectiveMainloopFwdSm90ILi2EN4cute5tupleIJNS5_1CILi1EEES8_S8_EEENS6_IJNS7_ILi128EEENS7_ILi96EEENS7_ILi64EEEEEELi256ENS_10bfloat16_tEfNS_4arch4Sm90ELb0ELb1ELb0ELb1ELb0ELb1ELb1ELb1ELb0ELb0ELb0ELb0EEENS1_21CollectiveEpilogueFwdINS6_IJSA_NS7_ILi256EEESB_EEES9_SE_SG_Li256ELb1ELb0ELb0ELb0EEENS1_36VarlenDynamicPersistentTileSchedulerILi128ELi96ELi256ELi32ELb0ELb0ELb1ELb1ELb0ELb1EEEEEEEEEvNT_6ParamsE)
        .other          _ZN7cutlass13device_kernelIN5flash11enable_sm90INS1_16FlashAttnFwdSm90INS1_25CollectiveMainloopFwdSm90ILi2EN4cute5tupleIJNS5_1CILi1EEES8_S8_EEENS6_IJNS7_ILi128EEENS7_ILi96EEENS7_ILi64EEEEEELi256ENS_10bfloat16_tEfNS_4arch4Sm90ELb0ELb1ELb0ELb1ELb0ELb1ELb1ELb1ELb0ELb0ELb0ELb0EEENS1_21CollectiveEpilogueFwdINS6_IJSA_NS7_ILi256EEESB_EEES9_SE_SG_Li256ELb1ELb0ELb0ELb0EEENS1_36VarlenDynamicPersistentTileSchedulerILi128ELi96ELi256ELi32ELb0ELb0ELb1ELb1ELb0ELb1EEEEEEEEEvNT_6ParamsE,@"STO_CUDA_ENTRY STV_DEFAULT"
_ZN7cutlass13device_kernelIN5flash11enable_sm90INS1_16FlashAttnFwdSm90INS1_25CollectiveMainloopFwdSm90ILi2EN4cute5tupleIJNS5_1CILi1EEES8_S8_EEENS6_IJNS7_ILi128EEENS7_ILi96EEENS7_ILi64EEEEEELi256ENS_10bfloat16_tEfNS_4arch4Sm90ELb0ELb1ELb0ELb1ELb0ELb1ELb1ELb1ELb0ELb0ELb0ELb0EEENS1_21CollectiveEpilogueFwdINS6_IJSA_NS7_ILi256EEESB_EEES9_SE_SG_Li256ELb1ELb0ELb0ELb0EEENS1_36VarlenDynamicPersistentTileSchedulerILi128ELi96ELi256ELi32ELb0ELb0ELb1ELb1ELb0ELb1EEEEEEEEEvNT_6ParamsE:
[----:B------:R-:W0:Y:S02]  /*0000*/  LDC R1, c[0x0][0x28] ;  /* 0x00000a00ff017b82 */ /* 0x000e240000000800 */
[----:B0-----:R-:W-:-:S05]  /*0010*/  VIADD R1, R1, 0xfffffb70 ;  /* 0xfffffb7001017836 */ /* 0x001fca0000000000 */
[----:B------:R-:W-:Y:S01]  /*0020*/  R2UR UR4, R1 ;  /* 0x00000000010472ca */ /* 0x000fe200000e0000 */
[----:B------:R-:W0:Y:S01]  /*0030*/  S2R R3, SR_TID.X ;  /* 0x0000000000037919 */ /* 0x000e220000002100 */
[----:B------:R-:W-:Y:S01]  /*0040*/  ELECT P0, URZ, PT ;  /* 0x00000000003f782f */ /* 0x000fe20003800000 */
[----:B------:R-:W-:Y:S01]  /*0050*/  BSSY B0, `(.L_x_2754) ;  /* 0x000001e000007945 */ /* 0x000fe20003800000 */
[----:B------:R-:W-:Y:S01]  /*0060*/  ULDC UR49, c[0x0][0x20] ;  /* 0x0000080000317ab9 */ /* 0x000fe20000000800 */
[----:B------:R-:W-:-:S08]  /*0070*/  ULDC UR48, c[0x0][0x24] ;  /* 0x0000090000307ab9 */ /* 0x000fd00000000800 */
[----:B------:R-:W-:-:S04]  /*0080*/  UIADD3 UR49, UP0, UR4, UR49, URZ ;  /* 0x0000003104317290 */ /* 0x000fc8000ff1e03f */
[----:B------:R-:W-:Y:S01]  /*0090*/  UIADD3.X UR48, URZ, UR48, URZ, UP0, !UPT ;  /* 0x000000303f307290 */ /* 0x000fe200087fe43f */
        /* <DEDUP_REMOVED lines=25> */
.L_x_2755:
[----:B------:R-:W-:Y:S05]  /*0230*/  BSYNC B0 ;  /* 0x0000000000007941 */ /* 0x000fea0003800000 */
.L_x_2754:
        /* <DEDUP_REMOVED lines=43> */
.L_x_2756:
        /* <DEDUP_REMOVED lines=22> */
.L_x_2757:
        /* <DEDUP_REMOVED lines=18> */
.L_x_2758:
        /* <DEDUP_REMOVED lines=22> */
.L_x_2759:
        /* <DEDUP_REMOVED lines=22> */
.L_x_2760:
[----:B------:R-:W-:Y:S01]  /*0a30*/  PLOP3.LUT P0, PT, PT, PT, UP0, 0x80, 0x0 ;  /* 0x000000000000781c */ /* 0x000fe20003f0f008 */
[----:B------:R-:W-:Y:S01]  /*0a40*/  UMOV UR50, 0x1 ;  /* 0x0000000100327882 */ /* 0x000fe20000000000 */
[----:B------:R-:W-:Y:S01]  /*0a50*/  NOP ;  /* 0x0000000000007918 */ /* 0x000fe20000000000 */
[----:B------:R-:W-:Y:S01]  /*0a60*/  USEL UR50, UR50, 0x2, !UP0 ;  /* 0x0000000232327887 */ /* 0x000fe2000c000000 */
[----:B------:R-:W-:Y:S01]  /*0a70*/  BSSY B7, `(.L_x_2761) ;  /* 0x00032d2000077945 */ /* 0x000fe20003800000 */
[----:B------:R-:W-:Y:S01]  /*0a80*/  ULDC.64 UR56, c[0x0][0x208] ;  /* 0x0000820000387ab9 */ /* 0x000fe20000000a00 */
[----:B------:R-:W-:Y:S02]  /*0a90*/  IMAD.U32 R18, RZ, RZ, UR49 ;  /* 0x00000031ff127e24 */ /* 0x000fe4000f8e00ff */
[----:B------:R-:W-:Y:S01]  /*0aa0*/  IMAD.U32 R19, RZ, RZ, UR48 ;  /* 0x00000030ff137e24 */ /* 0x000fe2000f8e00ff */
[----:B0123--:R-:W-:Y:S06]  /*0ab0*/  BAR.SYNC.DEFER_BLOCKING 0x0 ;  /* 0x0000000000007b1d */ /* 0x00ffec0000010000 */
[----:B------:R-:W-:Y:S05]  /*0ac0*/  @!P0 BRA `(.L_x_2762) ;  /* 0x000002c800848947 */ /* 0x000fea0003800000 */
.L_x_2763:
[----:B------:R-:W-:-:S08]  /*0ad0*/  NOP ;  /* 0x0000000000007918 */ /* 0x000fd00000000000 */
[----:B------:R-:W0:Y:S02]  /*0ae0*/  USETMAXREG.TRY_ALLOC.CTAPOOL UP0, 0xf0 ;  /* 0x000000f0000079c8 */ /* 0x000e240008000600 */
[----:B0-----:R-:W-:-:S13]  /*0af0*/  PLOP3.LUT P0, PT, PT, PT, UP0, 0x80, 0x0 ;  /* 0x000000000000781c */ /* 0x001fda0003f0f008 */
[----:B------:R-:W-:Y:S05]  /*0b00*/  @!P0 BRA `(.L_x_2763) ;  /* 0xfffffffc00f08947 */ /* 0x000fea000383ffff */
[----:B------:R-:W2:Y:S01]  /*0b10*/  LDL.LU R2, [R1+0x460] ;  /* 0x0004600001027983 */ /* 0x000ea20000300800 */
[----:B------:R-:W0:Y:S01]  /*0b20*/  S2UR UR5, SR_CgaCtaId ;  /* 0x00000000000579c3 */ /* 0x000e220000008800 */
[----:B------:R-:W-:Y:S01]  /*0b30*/  UMOV UR4, 0x400 ;  /* 0x0000040000047882 */ /* 0x000fe20000000000 */
[----:B------:R-:W-:Y:S01]  /*0b40*/  UIADD3 UR44, UP0, UR49, 0x210, URZ ;  /* 0x00000210312c7890 */ /* 0x000fe2000ff1e03f */
[----:B------:R-:W1:Y:S01]  /*0b50*/  S2R R0, SR_TID.X ;  /* 0x0000000000007919 */ /* 0x000e620000002100 */
[----:B------:R-:W-:Y:S02]  /*0b60*/  UIADD3 UR43, UP1, UR49, 0x21c, URZ ;  /* 0x0000021c312b7890 */ /* 0x000fe4000ff3e03f */
[----:B------:R-:W-:Y:S01]  /*0b70*/  UIADD3.X UR42, URZ, UR48, URZ, UP0, !UPT ;  /* 0x000000303f2a7290 */ /* 0x000fe200087fe43f */
[----:B------:R-:W-:Y:S01]  /*0b80*/  STL.64 [R1+0x210], RZ ;  /* 0x000210ff01007387 */ /* 0x000fe20000100a00 */
[----:B------:R-:W-:-:S03]  /*0b90*/  UIADD3.X UR41, URZ, UR48, URZ, UP1, !UPT ;  /* 0x000000303f297290 */ /* 0x000fc60008ffe43f */
[----:B------:R-:W-:Y:S04]  /*0ba0*/  STL [R1+0x218], RZ ;  /* 0x000218ff01007387 */ /* 0x000fe80000100800 */
[----:B------:R-:W-:Y:S01]  /*0bb0*/  STL [R1+0x21c], RZ ;  /* 0x00021cff01007387 */ /* 0x000fe20000100800 */
[----:B0-----:R-:W-:-:S06]  /*0bc0*/  ULEA UR4, UR5, UR4, 0x18 ;  /* 0x0000000405047291 */ /* 0x001fcc000f8ec03f */
[----:B------:R-:W-:Y:S01]  /*0bd0*/  IMAD.U32 R145, RZ, RZ, UR4 ;  /* 0x00000004ff917e24 */ /* 0x000fe2000f8e00ff */
[----:B------:R-:W-:Y:S06]  /*0be0*/  BAR.ARV 0x8, 0x120 ;  /* 0x0204800000007b1d */ /* 0x000fec0000002000 */
[----:B-1----:R-:W-:Y:S01]  /*0bf0*/  SHF.R.U32.HI R9, RZ, 0x7, R0 ;  /* 0x00000007ff097819 */ /* 0x002fe20000011600 */
[----:B------:R-:W-:-:S03]  /*0c00*/  ULDC UR4, c[0x0][0xd14] ;  /* 0x0003450000047ab9 */ /* 0x000fc60000000800 */
[----:B------:R-:W-:-:S13]  /*0c10*/  ISETP.NE.AND P0, PT, R9, 0x1, PT ;  /* 0x000000010900780c */ /* 0x000fda0003f05270 */
[----:B------:R-:W-:Y:S08]  /*0c20*/  @!P0 BAR.ARV 0x9, 0x100 ;  /* 0x0244000000008b1d */ /* 0x000ff00000002000 */
[----:B------:R-:W-:Y:S06]  /*0c30*/  BAR.SYNC.DEFER_BLOCKING 0x5, 0x120 ;  /* 0x0144800000007b1d */ /* 0x000fec0000010000 */
[----:B------:R-:W0:Y:S02]  /*0c40*/  LDS.128 R116, [R145+0x324d0] ;  /* 0x0324d00091747984 */ /* 0x000e240000000c00 */
[----:B------:R-:W-:Y:S06]  /*0c50*/  BAR.ARV 0x4, 0x120 ;  /* 0x0104800000007b1d */ /* 0x000fec0000002000 */
[----:B--2---:R-:W-:-:S04]  /*0c60*/  LOP3.LUT R2, R2, 0xffefffff, RZ, 0xc0, !PT ;  /* 0xffefffff02027812 */ /* 0x004fc800078ec0ff */
[----:B------:R-:W-:Y:S02]  /*0c70*/  @P0 LOP3.LUT R2, R2, 0x100000, RZ, 0xfc, !PT ;  /* 0x0010000002020812 */ /* 0x000fe400078efcff */
[----:B0-----:R-:W-:-:S03]  /*0c80*/  ISETP.GE.AND P0, PT, R119, UR4, PT ;  /* 0x0000000477007c0c */ /* 0x001fc6000bf06270 */
[----:B------:R0:W-:Y:S10]  /*0c90*/  STL [R1+0x460], R2 ;  /* 0x0004600201007387 */ /* 0x0001f40000100800 */
[----:B0-----:R-:W-:Y:S05]  /*0ca0*/  @P0 BRA `(.L_x_2764) ;  /* 0x0000032800b80947 */ /* 0x001fea0003800000 */
[----:B------:R-:W-:Y:S01]  /*0cb0*/  VIADD R211, R0, 0xffffff80 ;  /* 0xffffff8000d37836 */ /* 0x000fe20000000000 */
[C---:B------:R-:W-:Y:S01]  /*0cc0*/  IADD3 R210, -R9.reuse, 0xb, RZ ;  /* 0x0000000b09d27810 */ /* 0x040fe20007ffe1ff */
[----:B------:R-:W-:Y:S02]  /*0cd0*/  VIADD R179, R9, 0x8 ;  /* 0x0000000809b37836 */ /* 0x000fe40000000000 */
[----:B------:R-:W-:Y:S01]  /*0ce0*/  IMAD.MOV.U32 R152, RZ, RZ, RZ ;  /* 0x000000ffff987224 */ /* 0x000fe200078e00ff */
[----:B------:R-:W-:Y:S01]  /*0cf0*/  SHF.R.S32.HI R0, RZ, 0x1f, R211 ;  /* 0x0000001fff007819 */ /* 0x000fe200000114d3 */
[----:B------:R-:W-:-:S03]  /*0d00*/  IMAD.MOV.U32 R157, RZ, RZ, RZ ;  /* 0x000000ffff9d7224 */ /* 0x000fc600078e00ff */
[CC--:B------:R-:W-:Y:S02]  /*0d10*/  LEA.HI R2, R0.reuse, R211.reuse, RZ, 0x7 ;  /* 0x000000d300027211 */ /* 0x0c0fe400078f38ff */
[-C--:B------:R-:W-:Y:S02]  /*0d20*/  LEA.HI R7, R0, R211.reuse, RZ, 0x4 ;  /* 0x000000d300077211 */ /* 0x080fe400078f20ff */
[----:B------:R-:W-:Y:S02]  /*0d30*/  LOP3.LUT R216, R2, 0xffffff80, RZ, 0xc0, !PT ;  /* 0xffffff8002d87812 */ /* 0x000fe400078ec0ff */
[----:B------:R-:W-:Y:S02]  /*0d40*/  SHF.R.S32.HI R217, RZ, 0x7, R2 ;  /* 0x00000007ffd97819 */ /* 0x000fe40000011402 */
[----:B------:R-:W-:Y:S01]  /*0d50*/  LEA.HI R168, R0, R211, RZ, 0x5 ;  /* 0x000000d300a87211 */ /* 0x000fe200078f28ff */
[----:B------:R-:W-:Y:S01]  /*0d60*/  IMAD.IADD R216, R211, 0x1, -R216 ;  /* 0x00000001d3d87824 */ /* 0x000fe200078e0ad8 */
[----:B------:R-:W-:-:S02]  /*0d70*/  LEA.HI R2, R2, R217, RZ, 0x1 ;  /* 0x000000d902027211 */ /* 0x000fc400078f08ff */
[----:B------:R-:W-:Y:S02]  /*0d80*/  SHF.R.S32.HI R10, RZ, 0x4, R7 ;  /* 0x00000004ff0a7819 */ /* 0x000fe40000011407 */
        /* <DEDUP_REMOVED lines=8> */
[----:B------:R-:W-:Y:S02]  /*0e10*/  LEA.HI R6, R6, R5, RZ, 0x3 ;  /* 0x0000000506067211 */ /* 0x000fe400078f18ff */
[C---:B------:R-:W-:Y:S02]  /*0e20*/  LOP3.LUT R8, R7.reuse, 0x3fffff0, RZ, 0xc0, !PT ;  /* 0x03fffff007087812 */ /* 0x040fe400078ec0ff */
[----:B------:R-:W-:Y:S02]  /*0e30*/  LOP3.LUT R6, R6, 0xfffffff8, RZ, 0xc0, !PT ;  /* 0xfffffff806067812 */ /* 0x000fe400078ec0ff */
[----:B------:R-:W-:-:S02]  /*0e40*/  LEA.HI R7, R7, R10, RZ, 0x1 ;  /* 0x0000000a07077211 */ /* 0x000fc400078f08ff */
[----:B------:R-:W-:Y:S01]  /*0e50*/  SHF.R.S32.HI R168, RZ, 0x5, R168 ;  /* 0x00000005ffa87819 */ /* 0x000fe200000114a8 */
[----:B------:R-:W-:Y:S01]  /*0e60*/  IMAD.IADD R6, R5, 0x1, -R6 ;  /* 0x0000000105067824 */ /* 0x000fe200078e0a06 */
[----:B------:R-:W-:Y:S01]  /*0e70*/  LOP3.LUT R7, R7, 0x1ffffffe, RZ, 0xc0, !PT ;  /* 0x1ffffffe07077812 */ /* 0x000fe200078ec0ff */
[----:B------:R-:W-:Y:S02]  /*0e80*/  IMAD.IADD R5, R211, 0x1, -R8 ;  /* 0x00000001d3057824 */ /* 0x000fe400078e0a08 */
[----:B------:R-:W-:Y:S02]  /*0e90*/  IMAD R3, R3, 0x10, R6 ;  /* 0x0000001003037824 */ /* 0x000fe400078e0206 */
[----:B------:R-:W-:Y:S02]  /*0ea0*/  IMAD.IADD R7, R10, 0x1, -R7 ;  /* 0x000000010a077824 */ /* 0x000fe400078e0a07 */
[----:B------:R-:W-:Y:S01]  /*0eb0*/  IMAD R212, R2, 0x40, R3 ;  /* 0x0000004002d47824 */ /* 0x000fe200078e0203 */
[-C--:B------:R-:W-:Y:S01]  /*0ec0*/  LEA.HI R2, R0, R211.reuse, RZ, 0x3 ;  /* 0x000000d300027211 */ /* 0x080fe200078f18ff */
[----:B------:R-:W-:Y:S01]  /*0ed0*/  IMAD R8, R168, 0x10, R5 ;  /* 0x00000010a8087824 */ /* 0x000fe200078e0205 */
[----:B------:R-:W-:-:S02]  /*0ee0*/  LEA.HI R0, R0, R211, RZ, 0x2 ;  /* 0x000000d300007211 */ /* 0x000fc400078f10ff */
[----:B------:R-:W-:Y:S01]  /*0ef0*/  SHF.R.S32.HI R164, RZ, 0x3, R2 ;  /* 0x00000003ffa47819 */ /* 0x000fe20000011402 */
[----:B------:R-:W-:Y:S01]  /*0f00*/  IMAD R7, R8, 0x8, R7 ;  /* 0x0000000808077824 */ /* 0x000fe200078e0207 */
[--C-:B------:R-:W-:Y:S02]  /*0f10*/  SHF.R.S32.HI R153, RZ, 0x2, R0.reuse ;  /* 0x00000002ff997819 */ /* 0x100fe40000011400 */
[----:B------:R-:W-:Y:S01]  /*0f20*/  LOP3.LUT R214, R0, 0xfffffffc, RZ, 0xc0, !PT ;  /* 0xfffffffc00d67812 */ /* 0x000fe200078ec0ff */
[----:B------:R-:W-:Y:S01]  /*0f30*/  IMAD.SHL.U32 R218, R7, 0x8, RZ ;  /* 0x0000000807da7824 */ /* 0x000fe200078e00ff */
[----:B------:R-:W-:Y:S01]  /*0f40*/  LOP3.LUT R2, R2, 0x1ffffff8, RZ, 0xc0, !PT ;  /* 0x1ffffff802027812 */ /* 0x000fe200078ec0ff */
[----:B------:R-:W-:Y:S01]  /*0f50*/  VIADD R156, R153, 0x40 ;  /* 0x00000040999c7836 */ /* 0x000fe20000000000 */
[----:B------:R-:W-:Y:S01]  /*0f60*/  SHF.R.S32.HI R0, RZ, 0x1f, R0 ;  /* 0x0000001fff007819 */ /* 0x000fe20000011400 */
[C---:B------:R-:W-:Y:S01]  /*0f70*/  IMAD.IADD R214, R211.reuse, 0x1, -R214 ;  /* 0x00000001d3d67824 */ /* 0x040fe200078e0ad6 */
[----:B------:R-:W-:Y:S01]  /*0f80*/  SHF.R.S32.HI R166, RZ, 0x1f, R153 ;  /* 0x0000001fffa67819 */ /* 0x000fe20000011499 */
[----:B------:R-:W-:Y:S01]  /*0f90*/  IMAD.SHL.U32 R169, R156, 0x40, RZ ;  /* 0x000000409ca97824 */ /* 0x000fe200078e00ff */
[----:B------:R-:W-:Y:S01]  /*0fa0*/  SHF.R.S32.HI R3, RZ, 0x1f, R156 ;  /* 0x0000001fff037819 */ /* 0x000fe2000001149c */
[----:B------:R-:W-:Y:S01]  /*0fb0*/  IMAD.IADD R2, R211, 0x1, -R2 ;  /* 0x00000001d3027824 */ /* 0x000fe200078e0a02 */
[----:B------:R-:W-:Y:S01]  /*0fc0*/  LEA.HI R0, R0, R153, RZ, 0x3 ;  /* 0x0000009900007211 */ /* 0x000fe200078f18ff */
[----:B------:R-:W-:Y:S01]  /*0fd0*/  IMAD.SHL.U32 R22, R214, 0x8, RZ ;  /* 0x00000008d6167824 */ /* 0x000fe200078e00ff */
[----:B------:R-:W-:Y:S01]  /*0fe0*/  LEA.HI R3, R3, R156, RZ, 0x3 ;  /* 0x0000009c03037211 */ /* 0x000fe200078f18ff */
[----:B------:R-:W-:Y:S01]  /*0ff0*/  IMAD.SHL.U32 R159, R2, 0x8, RZ ;  /* 0x00000008029f7824 */ /* 0x000fe200078e00ff */
[----:B------:R-:W-:Y:S01]  /*1000*/  LOP3.LUT R169, R169, 0x1c0, RZ, 0xc0, !PT ;  /* 0x000001c0a9a97812 */ /* 0x000fe200078ec0ff */
[----:B------:R-:W-:Y:S01]  /*1010*/  IMAD.SHL.U32 R154, R214, 0x4, RZ ;  /* 0x00000004d69a7824 */ /* 0x000fe200078e00ff */
[----:B------:R-:W-:Y:S01]  /*1020*/  LOP3.LUT R0, R0, 0xfffffff8, RZ, 0xc0, !PT ;  /* 0xfffffff800007812 */ /* 0x000fe200078ec0ff */
[----:B------:R-:W-:Y:S01]  /*1030*/  IMAD.SHL.U32 R171, R3, 0x40, RZ ;  /* 0x0000004003ab7824 */ /* 0x000fe200078e00ff */
[----:B------:R-:W-:Y:S01]  /*1040*/  LOP3.LUT R3, R4, 0x7ffffffc, RZ, 0xc0, !PT ;  /* 0x7ffffffc04037812 */ /* 0x000fe200078ec0ff */
[----:B------:R-:W-:Y:S01]  /*1050*/  VIADD R158, R154, 0x10 ;  /* 0x000000109a9e7836 */ /* 0x000fe20000000000 */
[----:B------:R-:W-:Y:S01]  /*1060*/  SHF.R.U32.HI R170, RZ, 0x3, R169 ;  /* 0x00000003ffaa7819 */ /* 0x000fe200000116a9 */
[----:B------:R-:W-:Y:S01]  /*1070*/  IMAD.IADD R183, R153, 0x1, -R0 ;  /* 0x0000000199b77824 */ /* 0x000fe200078e0a00 */
[----:B------:R-:W-:Y:S01]  /*1080*/  LOP3.LUT R2, R169, 0x38, R22, 0xf8, !PT ;  /* 0x00000038a9027812 */ /* 0x000fe200078ef816 */
[----:B------:R-:W-:Y:S01]  /*1090*/  IMAD.IADD R3, R216, 0x1, -R3 ;  /* 0x00000001d8037824 */ /* 0x000fe200078e0a03 */
[----:B------:R-:W-:-:S02]  /*10a0*/  LOP3.LUT R171, R171, 0xfffffe00, RZ, 0xc0, !PT ;  /* 0xfffffe00abab7812 */ /* 0x000fc400078ec0ff */
[----:B------:R-:W-:Y:S01]  /*10b0*/  SHF.R.S32.HI R176, RZ, 0x1f, R156 ;  /* 0x0000001fffb07819 */ /* 0x000fe2000001149c */
[----:B------:R-:W-:Y:S01]  /*10c0*/  IMAD.SHL.U32 R213, R3, 0x2, RZ ;  /* 0x0000000203d57824 */ /* 0x000fe200078e00ff */
[----:B------:R-:W-:Y:S02]  /*10d0*/  LOP3.LUT R2, R171, R2, R170, 0xf6, !PT ;  /* 0x00000002ab027212 */ /* 0x000fe400078ef6aa */
[----:B------:R-:W-:-:S03]  /*10e0*/  SHF.R.S32.HI R23, RZ, 0x1f, R22 ;  /* 0x0000001fff177819 */ /* 0x000fc60000011416 */
[----:B------:R-:W-:-:S07]  /*10f0*/  IMAD R215, R2, 0x2, R145 ;  /* 0x0000000202d77824 */ /* 0x000fce00078e0291 */
.L_x_2986:
[----:B------:R-:W-:Y:S05]  /*1100*/  YIELD ;  /* 0x0000000000007946 */ /* 0x000fea0003800000 */
[----:B------:R-:W-:Y:S01]  /*1110*/  ULDC.64 UR4, c[0x0][0xb20] ;  /* 0x0002c80000047ab9 */ /* 0x000fe20000000a00 */
[----:B0---4-:R-:W0:Y:S01]  /*1120*/  LDC.64 R4, c[0x0][0xb00] ;  /* 0x0002c000ff047b82 */ /* 0x011e220000000a00 */
        /* <DEDUP_REMOVED lines=11> */
[----:B0-2---:R-:W-:-:S06]  /*11e0*/  IMAD.WIDE R8, R119, 0x4, R4 ;  /* 0x0000000477087825 */ /* 0x005fcc00078e0204 */
[----:B------:R-:W0:Y:S01]  /*11f0*/  @P2 LDC.64 R6, c[0x0][0xb10] ;  /* 0x0002c400ff062b82 */ /* 0x000e220000000a00 */
[----:B------:R-:W-:Y:S02]  /*1200*/  ULDC UR4, c[0x0][0x288] ;  /* 0x0000a20000047ab9 */ /* 0x000fe40000000800 */
[----:B------:R-:W-:Y:S01]  /*1210*/  IMAD.U32 R160, RZ, RZ, UR4 ;  /* 0x00000004ffa07e24 */ /* 0x000fe2000f8e00ff */
[----:B------:R-:W-:Y:S02]  /*1220*/  ULDC.64 UR4, c[0x0][0x3f8] ;  /* 0x0000fe0000047ab9 */ /* 0x000fe40000000a00 */
[----:B-----5:R2:W5:Y:S01]  /*1230*/  @P0 LDG.E R17, desc[UR56][R8.64] ;  /* 0x0000003808110981 */ /* 0x020562000c1e1900 */
        /* <DEDUP_REMOVED lines=23> */
.L_x_2765:
        /* <DEDUP_REMOVED lines=11> */
.L_x_2766:
[----:B------:R-:W-:Y:S05]  /*1460*/  @!P0 BRA `(.L_x_2767) ;  /* 0x00000000000c8947 */ /* 0x000fea0003800000 */
[----:B------:R-:W2:Y:S04]  /*1470*/  LDG.E R3, desc[UR56][R8.64] ;  /* 0x0000003808037981 */ /* 0x000ea8000c1e1900 */
[----:B------:R-:W2:Y:S02]  /*1480*/  LDG.E R16, desc[UR56][R8.64+0x4] ;  /* 0x0000043808107981 */ /* 0x000ea4000c1e1900 */
[----:B--2---:R-:W-:-:S07]  /*1490*/  IMAD.IADD R16, R16, 0x1, -R3 ;  /* 0x0000000110107824 */ /* 0x004fce00078e0a03 */
.L_x_2767:
        /* <DEDUP_REMOVED lines=38> */
.L_x_2770:
[----:B------:R-:W-:-:S13]  /*1700*/  ISETP.NE.AND P0, PT, R9, 0x1, PT ;  /* 0x000000010900780c */ /* 0x000fda0003f05270 */
[----:B------:R-:W0:Y:S02]  /*1710*/  @P0 LDC.64 R4, c[0x0][0xae0] ;  /* 0x0002b800ff040b82 */ /* 0x000e240000000a00 */
[----:B0-----:R-:W-:-:S05]  /*1720*/  @P0 IMAD.HI.U32 R4, R2, R4, RZ ;  /* 0x0000000402040227 */ /* 0x001fca00078e00ff */
[----:B------:R-:W-:-:S07]  /*1730*/  @P0 SHF.R.U32.HI R2, RZ, R5, R4 ;  /* 0x00000005ff020219 */ /* 0x000fce0000011604 */
.L_x_2771:
[----:B------:R-:W-:Y:S05]  /*1740*/  BSYNC B0 ;  /* 0x0000000000007941 */ /* 0x000fea0003800000 */
.L_x_2769:
[----:B------:R-:W-:-:S05]  /*1750*/  IMAD R3, R2, R9, R9 ;  /* 0x0000000902037224 */ /* 0x000fca00078e0209 */
[----:B------:R-:W-:-:S07]  /*1760*/  VIMNMX R0, R0, R3, PT ;  /* 0x0000000300007248 */ /* 0x000fce0003fe0100 */
.L_x_2768:
        /* <DEDUP_REMOVED lines=15> */
.L_x_2774:
[----:B------:R-:W-:Y:S01]  /*1860*/  ISETP.NE.AND P0, PT, R9, 0x1, PT ;  /* 0x000000010900780c */ /* 0x000fe20003f05270 */
[----:B------:R-:W-:-:S12]  /*1870*/  IMAD.MOV.U32 R4, RZ, RZ, R35 ;  /* 0x000000ffff047224 */ /* 0x000fd800078e0023 */
[----:B------:R-:W0:Y:S02]  /*1880*/  @P0 LDC.64 R6, c[0x0][0xae0] ;  /* 0x0002b800ff060b82 */ /* 0x000e240000000a00 */
[----:B0-----:R-:W-:-:S05]  /*1890*/  @P0 IMAD.HI.U32 R6, R35, R6, RZ ;  /* 0x0000000623060227 */ /* 0x001fca00078e00ff */
[----:B------:R-:W-:-:S07]  /*18a0*/  @P0 SHF.R.U32.HI R4, RZ, R7, R6 ;  /* 0x00000007ff040219 */ /* 0x000fce0000011606 */
.L_x_2775:
[----:B------:R-:W-:Y:S05]  /*18b0*/  BSYNC B0 ;  /* 0x0000000000007941 */ /* 0x000fea0003800000 */
.L_x_2773:
[----:B------:R-:W-:-:S05]  /*18c0*/  IMAD R3, R4, R9, RZ ;  /* 0x0000000904037224 */ /* 0x000fca00078e02ff */
[----:B------:R-:W-:-:S07]  /*18d0*/  VIMNMX R2, R2, R3, !PT ;  /* 0x0000000302027248 */ /* 0x000fce0007fe0100 */
.L_x_2772:
        /* <DEDUP_REMOVED lines=12> */
[----:B------:R-:W-:-:S03]  /*19a0*/  VIMNMX R0, R3, R36, PT ;  /* 0x0000002403007248 */ /* 0x000fc60003fe0100 */
[----:B------:R-:W-:Y:S01]  /*19b0*/  IMAD.WIDE.U32 R2, R5, -0x55555555, RZ ;  /* 0xaaaaaaab05027825 */ /* 0x000fe200078e00ff */
[----:B------:R-:W-:-:S04]  /*19c0*/  ISETP.GT.AND P0, PT, R0, R5, PT ;  /* 0x000000050000720c */ /* 0x000fc80003f04270 */
[----:B------:R-:W-:-:S05]  /*19d0*/  SHF.R.U32.HI R34, RZ, 0x6, R3 ;  /* 0x00000006ff227819 */ /* 0x000fca0000011603 */
[----:B------:R-:W-:-:S04]  /*19e0*/  IMAD.MOV.U32 R57, RZ, RZ, R34 ;  /* 0x000000ffff397224 */ /* 0x000fc800078e0022 */
        /* <DEDUP_REMOVED lines=27> */
.L_x_2778:
[----:B------:R-:W-:Y:S05]  /*1ba0*/  BSYNC B6 ;  /* 0x0000000000067941 */ /* 0x000fea0003800000 */
.L_x_2777:
        /* <DEDUP_REMOVED lines=20> */
.L_x_2780:
[----:B------:R-:W-:Y:S05]  /*1cf0*/  BSYNC B6 ;  /* 0x0000000000067941 */ /* 0x000fea0003800000 */
.L_x_2779:
        /* <DEDUP_REMOVED lines=8> */
[----:B------:R-:W-:Y:S01]  /*1d80*/  ULDC.64 UR4, c[0x0][0x2f8] ;  /* 0x0000be0000047ab9 */ /* 0x000fe20000000a00 */
[C---:B------:R-:W-:Y:S02]  /*1d90*/  VIADD R93, R22.reuse, 0x20 ;  /* 0x00000020165d7836 */ /* 0x040fe40000000000 */
[----:B------:R-:W3:Y:S08]  /*1da0*/  LDC R31, c[0x0][0x3d4] ;  /* 0x0000f500ff1f7b82 */ /* 0x000ef00000000800 */
[----:B------:R-:W4:Y:S01]  /*1db0*/  @P0 LDC.64 R2, c[0x0][0xaf0] ;  /* 0x0002bc00ff020b82 */ /* 0x000f220000000a00 */
[----:B------:R-:W-:-:S02]  /*1dc0*/  VIADD R92, R22, 0x40 ;  /* 0x00000040165c7836 */ /* 0x000fc40000000000 */
[----:B------:R-:W-:-:S05]  /*1dd0*/  VIADD R90, R22, 0x60 ;  /* 0x00000060165a7836 */ /* 0x000fca0000000000 */
[----:B------:R-:W3:Y:S01]  /*1de0*/  LDC.64 R38, c[0x0][0x3e8] ;  /* 0x0000fa00ff267b82 */ /* 0x000ee20000000a00 */
[C---:B------:R-:W-:Y:S02]  /*1df0*/  VIADD R88, R22.reuse, 0x80 ;  /* 0x0000008016587836 */ /* 0x040fe40000000000 */
[----:B------:R-:W-:-:S05]  /*1e00*/  VIADD R86, R22, 0xa0 ;  /* 0x000000a016567836 */ /* 0x000fca0000000000 */
[----:B------:R-:W3:Y:S01]  /*1e10*/  LDC.64 R52, c[0x0][0x3d8] ;  /* 0x0000f600ff347b82 */ /* 0x000ee20000000a00 */
[----:B----4-:R-:W-:-:S05]  /*1e20*/  @P0 IMAD.WIDE R2, R119, 0x4, R2 ;  /* 0x0000000477020825 */ /* 0x010fca00078e0202 */
[----:B------:R4:W3:Y:S01]  /*1e30*/  @P0 LDG.E R119, desc[UR56][R2.64] ;  /* 0x0000003802770981 */ /* 0x0008e2000c1e1900 */
[----:B0-----:R-:W-:Y:S01]  /*1e40*/  ISETP.NE.AND P0, PT, R0, 0x1, PT ;  /* 0x000000010000780c */ /* 0x001fe20003f05270 */
[-C--:B-1----:R-:W-:Y:S01]  /*1e50*/  IMAD R6, R166, R20.reuse, RZ ;  /* 0x00000014a6067224 */ /* 0x082fe200078e02ff */
[----:B------:R-:W-:Y:S01]  /*1e60*/  SHF.R.S32.HI R41, RZ, 0x1f, R54 ;  /* 0x0000001fff297819 */ /* 0x000fe20000011436 */
[----:B------:R-:W-:Y:S01]  /*1e70*/  VIADD R9, R22, 0xc0 ;  /* 0x000000c016097836 */ /* 0x000fe20000000000 */
[----:B--2---:R-:W-:Y:S01]  /*1e80*/  SHF.R.U32.HI R24, RZ, 0x7, R24 ;  /* 0x00000007ff187819 */ /* 0x004fe20000011618 */
[----:B------:R-:W-:Y:S01]  /*1e90*/  IMAD R6, R153, R21, R6 ;  /* 0x0000001599067224 */ /* 0x000fe200078e0206 */
[----:B------:R-:W-:Y:S01]  /*1ea0*/  SHF.R.S32.HI R155, RZ, 0x1f, R154 ;  /* 0x0000001fff9b7819 */ /* 0x000fe2000001149a */
[-C--:B------:R-:W-:Y:S01]  /*1eb0*/  IMAD R4, R41, R20.reuse, RZ ;  /* 0x0000001429047224 */ /* 0x080fe200078e02ff */
[----:B------:R-:W-:Y:S01]  /*1ec0*/  ISETP.NE.AND P6, PT, R24, 0x1, PT ;  /* 0x000000011800780c */ /* 0x000fe20003fc5270 */
[----:B----4-:R-:W-:Y:S01]  /*1ed0*/  IMAD.WIDE.U32 R2, R54, R20, RZ ;  /* 0x0000001436027225 */ /* 0x010fe200078e00ff */
[----:B------:R-:W-:-:S02]  /*1ee0*/  SHF.L.U64.HI R82, R20, 0x6, R21 ;  /* 0x0000000614527819 */ /* 0x000fc40000010215 */
[----:B---3--:R-:W-:Y:S01]  /*1ef0*/  SHF.L.U64.HI R78, R38, 0x6, R39 ;  /* 0x00000006264e7819 */ /* 0x008fe20000010227 */
[----:B------:R-:W0:Y:S01]  /*1f00*/  @P0 LDC R5, c[0x0][0x42c] ;  /* 0x00010b00ff050b82 */ /* 0x000e220000000800 */
[----:B------:R-:W-:Y:S01]  /*1f10*/  IMAD.SHL.U32 R83, R183, 0x40, RZ ;  /* 0x00000040b7537824 */ /* 0x000fe200078e00ff */
[----:B------:R-:W-:Y:S01]  /*1f20*/  SHF.L.U64.HI R81, R52, 0x6, R53 ;  /* 0x0000000634517819 */ /* 0x000fe20000010235 */
[----:B------:R-:W-:Y:S02]  /*1f30*/  IMAD.MOV.U32 R76, RZ, RZ, 0x20 ;  /* 0x00000020ff4c7424 */ /* 0x000fe400078e00ff */
[----:B------:R-:W-:Y:S01]  /*1f40*/  IMAD.SHL.U32 R80, R20, 0x40, RZ ;  /* 0x0000004014507824 */ /* 0x000fe200078e00ff */
[----:B------:R-:W-:Y:S01]  /*1f50*/  LOP3.LUT R83, R83, 0x1c0, RZ, 0xc0, !PT ;  /* 0x000001c053537812 */ /* 0x000fe200078ec0ff */
[----:B------:R-:W-:Y:S01]  /*1f60*/  IMAD R71, R39, 0x60, RZ ;  /* 0x0000006027477824 */ /* 0x000fe200078e02ff */
[----:B------:R-:W1:Y:S01]  /*1f70*/  @P0 LDC R7, c[0x0][0x430] ;  /* 0x00010c00ff070b82 */ /* 0x000e620000000800 */
[----:B------:R-:W-:Y:S01]  /*1f80*/  IMAD.SHL.U32 R85, R38, 0x40, RZ ;  /* 0x0000004026557824 */ /* 0x000fe200078e00ff */
[----:B------:R-:W-:Y:S01]  /*1f90*/  SHF.R.U32.HI R77, RZ, 0x3, R83 ;  /* 0x00000003ff4d7819 */ /* 0x000fe20000011653 */
[----:B------:R-:W-:-:S02]  /*1fa0*/  IMAD.SHL.U32 R79, R52, 0x40, RZ ;  /* 0x00000040344f7824 */ /* 0x000fc400078e00ff */
[----:B------:R-:W-:Y:S02]  /*1fb0*/  IMAD.U32 R75, RZ, RZ, UR50 ;  /* 0x00000032ff4b7e24 */ /* 0x000fe4000f8e00ff */
[----:B------:R-:W-:-:S03]  /*1fc0*/  IMAD.SHL.U32 R74, R31, 0x2, RZ ;  /* 0x000000021f4a7824 */ /* 0x000fc600078e00ff */
[----:B------:R-:W-:Y:S01]  /*1fd0*/  LOP3.LUT R75, R75, 0x1, RZ, 0xfc, !PT ;  /* 0x000000014b4b7812 */ /* 0x000fe200078efcff */
[----:B0-----:R-:W-:-:S04]  /*1fe0*/  @P0 IMAD.HI.U32 R0, R118, R5, RZ ;  /* 0x0000000576000227 */ /* 0x001fc800078e00ff */
[----:B------:R-:W-:Y:S01]  /*1ff0*/  IMAD R5, R54, R21, R4 ;  /* 0x0000001536057224 */ /* 0x000fe200078e0204 */
[----:B-1----:R-:W-:-:S03]  /*2000*/  @P0 SHF.R.U32.HI R118, RZ, R7, R0 ;  /* 0x00000007ff760219 */ /* 0x002fc60000011600 */
[----:B------:R-:W-:Y:S01]  /*2010*/  IMAD.IADD R3, R3, 0x1, R5 ;  /* 0x0000000103037824 */ /* 0x000fe200078e0205 */
[----:B------:R-:W-:Y:S02]  /*2020*/  ISETP.NE.U32.AND P0, PT, RZ, UR6, PT ;  /* 0x00000006ff007c0c */ /* 0x000fe4000bf05070 */
        /* <DEDUP_REMOVED lines=11> */
[----:B------:R-:W-:-:S04]  /*20e0*/  IMAD R0, R10, UR4, RZ ;  /* 0x000000040a007c24 */ /* 0x000fc8000f8e02ff */
[----:B------:R-:W-:Y:S01]  /*20f0*/  IMAD R91, R17, UR5, R0 ;  /* 0x00000005115b7c24 */ /* 0x000fe2000f8e0200 */
[----:B------:R-:W-:Y:S05]  /*2100*/  @!P6 WARPSYNC.ALL ;  /* 0x000000000000e948 */ /* 0x000fea0003800000 */
[----:B------:R-:W-:Y:S01]  /*2110*/  ULDC UR4, c[0x0][0x310] ;  /* 0x0000c40000047ab9 */ /* 0x000fe20000000800 */
[----:B------:R-:W-:Y:S01]  /*2120*/  IMAD.IADD R91, R3, 0x1, R91 ;  /* 0x00000001035b7824 */ /* 0x000fe200078e025b */
[----:B------:R-:W-:Y:S01]  /*2130*/  @!P6 BAR.SYNC.DEFER_BLOCKING 0x9, 0x100 ;  /* 0x024400000000eb1d */ /* 0x000fe20000010000 */
[----:B------:R-:W-:Y:S02]  /*2140*/  ISETP.GE.AND P1, PT, R93, UR4, PT ;  /* 0x000000045d007c0c */ /* 0x000fe4000bf26270 */
[----:B------:R-:W-:-:S02]  /*2150*/  ISETP.GE.AND P0, PT, R22, UR4, PT ;  /* 0x0000000416007c0c */ /* 0x000fc4000bf06270 */
[----:B------:R-:W-:Y:S01]  /*2160*/  SEL R4, RZ, 0xffffffff, P1 ;  /* 0xffffffffff047807 */ /* 0x000fe20000800000 */
[----:B------:R-:W-:Y:S01]  /*2170*/  ULDC.64 UR6, c[0x0][0x320] ;  /* 0x0000c80000067ab9 */ /* 0x000fe20000000a00 */
[----:B------:R-:W-:Y:S02]  /*2180*/  SEL R0, RZ, 0x1, P0 ;  /* 0x00000001ff007807 */ /* 0x000fe40000000000 */
[----:B------:R-:W-:Y:S01]  /*2190*/  ISETP.GE.AND P0, PT, R92, UR4, PT ;  /* 0x000000045c007c0c */ /* 0x000fe2000bf06270 */
[----:B------:R-:W-:Y:S01]  /*21a0*/  IMAD.SHL.U32 R5, R4, 0x2, RZ ;  /* 0x0000000204057824 */ /* 0x000fe200078e00ff */
[----:B------:R-:W-:Y:S02]  /*21b0*/  ISETP.GE.AND P1, PT, R90, UR4, PT ;  /* 0x000000045a007c0c */ /* 0x000fe4000bf26270 */
[----:B------:R-:W-:Y:S02]  /*21c0*/  SEL R7, RZ, 0x4, P0 ;  /* 0x00000004ff077807 */ /* 0x000fe40000000000 */
[----:B------:R-:W-:Y:S01]  /*21d0*/  LOP3.LUT R0, R5, 0x2, R0, 0xe2, !PT ;  /* 0x0000000205007812 */ /* 0x000fe200078ee200 */
[----:B------:R-:W-:Y:S01]  /*21e0*/  IMAD.WIDE.U32 R4, R153, R20, R22 ;  /* 0x0000001499047225 */ /* 0x000fe200078e0016 */
[----:B------:R-:W-:-:S02]  /*21f0*/  ISETP.GE.AND P0, PT, R88, UR4, PT ;  /* 0x0000000458007c0c */ /* 0x000fc4000bf06270 */
[----:B------:R-:W-:Y:S02]  /*2200*/  IADD3 R89, P2, R2, R4, RZ ;  /* 0x0000000402597210 */ /* 0x000fe40007f5e0ff */
[----:B------:R-:W-:Y:S02]  /*2210*/  SEL R4, RZ, 0x8, P1 ;  /* 0x00000008ff047807 */ /* 0x000fe40000800000 */
[----:B------:R-:W-:Y:S01]  /*2220*/  IADD3.X R87, R91, R5, R6, P2, !PT ;  /* 0x000000055b577210 */ /* 0x000fe200017fe406 */
[----:B------:R-:W-:Y:S01]  /*2230*/  IMAD R5, R8, UR6, RZ ;  /* 0x0000000608057c24 */ /* 0x000fe2000f8e02ff */
[----:B------:R-:W-:Y:S01]  /*2240*/  ISETP.GE.AND P1, PT, R86, UR4, PT ;  /* 0x0000000456007c0c */ /* 0x000fe2000bf26270 */
[----:B------:R-:W-:Y:S01]  /*2250*/  VIADD R8, R22, 0xe0 ;  /* 0x000000e016087836 */ /* 0x000fe20000000000 */
[----:B------:R-:W-:Y:S02]  /*2260*/  LOP3.LUT R0, R4, R0, R7, 0xfe, !PT ;  /* 0x0000000004007212 */ /* 0x000fe400078efe07 */
[----:B------:R-:W-:Y:S01]  /*2270*/  ISETP.GE.AND P2, PT, R9, UR4, PT ;  /* 0x0000000409007c0c */ /* 0x000fe2000bf46270 */
[C---:B------:R-:W-:Y:S01]  /*2280*/  IMAD R9, R118.reuse, UR7, R5 ;  /* 0x0000000776097c24 */ /* 0x040fe2000f8e0205 */
[----:B------:R-:W-:Y:S01]  /*2290*/  SEL R7, RZ, 0x10, P0 ;  /* 0x00000010ff077807 */ /* 0x000fe20000000000 */
[----:B------:R-:W-:Y:S01]  /*22a0*/  IMAD.WIDE.U32 R4, R118, UR6, R22 ;  /* 0x0000000676047c25 */ /* 0x000fe2000f8e0016 */
[----:B------:R-:W-:-:S02]  /*22b0*/  SEL R6, RZ, 0x20, P1 ;  /* 0x00000020ff067807 */ /* 0x000fc40000800000 */
[----:B------:R-:W-:Y:S01]  /*22c0*/  ISETP.GE.AND P3, PT, R8, UR4, PT ;  /* 0x0000000408007c0c */ /* 0x000fe2000bf66270 */
[----:B------:R-:W-:Y:S01]  /*22d0*/  ULDC.64 UR4, c[0x0][0x328] ;  /* 0x0000ca0000047ab9 */ /* 0x000fe20000000a00 */
[----:B------:R-:W-:Y:S01]  /*22e0*/  LOP3.LUT R7, R6, R0, R7, 0xfe, !PT ;  /* 0x0000000006077212 */ /* 0x000fe200078efe07 */
[----:B------:R-:W-:Y:S01]  /*22f0*/  IMAD R6, R10, UR4, RZ ;  /* 0x000000040a067c24 */ /* 0x000fe2000f8e02ff */
[----:B------:R-:W-:Y:S01]  /*2300*/  SEL R0, RZ, 0x40, P2 ;  /* 0x00000040ff007807 */ /* 0x000fe20001000000 */
[----:B------:R-:W-:Y:S01]  /*2310*/  IMAD.IADD R5, R5, 0x1, R9 ;  /* 0x0000000105057824 */ /* 0x000fe200078e0209 */
[----:B------:R-:W-:Y:S01]  /*2320*/  ISETP.GE.AND P0, PT, R22, R31, PT ;  /* 0x0000001f1600720c */ /* 0x000fe20003f06270 */
[----:B------:R-:W-:Y:S01]  /*2330*/  IMAD R59, R17, UR5, R6 ;  /* 0x00000005113b7c24 */ /* 0x000fe2000f8e0206 */
[----:B------:R-:W-:Y:S01]  /*2340*/  LOP3.LUT R13, R7, R0, RZ, 0xfc, !PT ;  /* 0x00000000070d7212 */ /* 0x000fe200078efcff */
[----:B------:R-:W-:Y:S01]  /*2350*/  IMAD.WIDE.U32 R16, R17, UR4, R4 ;  /* 0x0000000411107c25 */ /* 0x000fe2000f8e0004 */
[----:B------:R-:W-:Y:S01]  /*2360*/  SEL R15, R31, RZ, P0 ;  /* 0x000000ff1f0f7207 */ /* 0x000fe20000000000 */
[----:B------:R-:W-:Y:S01]  /*2370*/  ULDC UR4, c[0x0][0x2e4] ;  /* 0x0000b90000047ab9 */ /* 0x000fe20000000800 */
[----:B------:R-:W-:Y:S01]  /*2380*/  LOP3.LUT P1, RZ, R183, 0x4, RZ, 0xc0, !PT ;  /* 0x00000004b7ff7812 */ /* 0x000fe2000782c0ff */
[C---:B------:R-:W-:Y:S01]  /*2390*/  IMAD R4, R166.reuse, R38, RZ ;  /* 0x00000026a6047224 */ /* 0x040fe200078e02ff */
[C---:B------:R-:W-:Y:S01]  /*23a0*/  IADD3 R54, P2, R153.reuse, R54, RZ ;  /* 0x0000003699367210 */ /* 0x040fe20007f5e0ff */
[-C--:B------:R-:W-:Y:S01]  /*23b0*/  IMAD R0, R166, R52.reuse, RZ ;  /* 0x00000034a6007224 */ /* 0x080fe200078e02ff */
[----:B------:R-:W-:Y:S01]  /*23c0*/  SEL R76, R76, 0xffffffe0, !P1 ;  /* 0xffffffe04c4c7807 */ /* 0x000fe20004800000 */
[C---:B------:R-:W-:Y:S01]  /*23d0*/  IMAD R29, R153.reuse, R39, R4 ;  /* 0x00000027991d7224 */ /* 0x040fe200078e0204 */
[----:B------:R-:W-:Y:S01]  /*23e0*/  SEL R58, RZ, 0xffffff80, P3 ;  /* 0xffffff80ff3a7807 */ /* 0x000fe20001800000 */
[----:B------:R-:W-:Y:S01]  /*23f0*/  IMAD.WIDE.U32 R4, R153, R52, R154 ;  /* 0x0000003499047225 */ /* 0x000fe200078e009a */
[----:B------:R-:W-:-:S02]  /*2400*/  ISETP.GE.AND P1, PT, R22, UR4, PT ;  /* 0x0000000416007c0c */ /* 0x000fc4000bf26270 */
[----:B------:R-:W-:Y:S01]  /*2410*/  LOP3.LUT R58, R13, 0x80, R58, 0xc8, !PT ;  /* 0x000000800d3a7812 */ /* 0x000fe200078ec83a */
[C---:B------:R-:W-:Y:S02]  /*2420*/  IMAD R25, R153.reuse, R53, R0 ;  /* 0x0000003599197224 */ /* 0x040fe400078e0200 */
[----:B------:R-:W-:-:S04]  /*2430*/  IMAD.WIDE.U32 R8, R153, R52, R22 ;  /* 0x0000003499087225 */ /* 0x000fc800078e0016 */
[----:B------:R-:W-:Y:S02]  /*2440*/  IMAD.IADD R15, R22, 0x1, R15 ;  /* 0x00000001160f7824 */ /* 0x000fe400078e020f */
[----:B------:R-:W-:Y:S02]  /*2450*/  IMAD.IADD R5, R5, 0x1, R25 ;  /* 0x0000000105057824 */ /* 0x000fe400078e0219 */
[----:B------:R-:W-:Y:S01]  /*2460*/  IMAD.IADD R9, R25, 0x1, R9 ;  /* 0x0000000119097824 */ /* 0x000fe200078e0209 */
[----:B-----5:R-:W-:Y:S01]  /*2470*/  SHF.R.S32.HI R25, RZ, 0x1f, R37 ;  /* 0x0000001fff197819 */ /* 0x020fe20000011425 */
[----:B------:R-:W-:Y:S01]  /*2480*/  IMAD.WIDE.U32 R48, R37, R52, R4 ;  /* 0x0000003425307225 */ /* 0x000fe200078e0004 */
[----:B------:R-:W-:Y:S02]  /*2490*/  SHF.R.S32.HI R0, RZ, 0x1f, R15 ;  /* 0x0000001fff007819 */ /* 0x000fe4000001140f */
[--C-:B------:R-:W-:Y:S01]  /*24a0*/  LOP3.LUT R4, R83, 0x18, R22.reuse, 0xf8, !PT ;  /* 0x0000001853047812 */ /* 0x100fe200078ef816 */
[----:B------:R-:W-:Y:S01]  /*24b0*/  IMAD.WIDE.U32 R10, R153, R38, R22 ;  /* 0x00000026990a7225 */ /* 0x000fe200078e0016 */
[----:B------:R-:W-:-:S02]  /*24c0*/  LEA.HI R0, R0, R15, RZ, 0x3 ;  /* 0x0000000f00007211 */ /* 0x000fc400078f18ff */
[----:B------:R-:W-:Y:S01]  /*24d0*/  LOP3.LUT R73, R4, R77, RZ, 0x3c, !PT ;  /* 0x0000004d04497212 */ /* 0x000fe200078e3cff */
[-C--:B------:R-:W-:Y:S01]  /*24e0*/  IMAD.WIDE.U32 R6, R153, R38.reuse, R154 ;  /* 0x0000002699067225 */ /* 0x080fe200078e009a */
[--C-:B------:R-:W-:Y:S02]  /*24f0*/  LOP3.LUT R5, R169, 0x38, R0.reuse, 0xf8, !PT ;  /* 0x00000038a9057812 */ /* 0x100fe400078ef800 */
[--C-:B------:R-:W-:Y:S01]  /*2500*/  LOP3.LUT R4, R83, 0x38, R0.reuse, 0xf8, !PT ;  /* 0x0000003853047812 */ /* 0x100fe200078ef800 */
[----:B------:R-:W-:Y:S01]  /*2510*/  IMAD R12, R25, R38, RZ ;  /* 0x00000026190c7224 */ /* 0x000fe200078e02ff */
[----:B------:R-:W-:Y:S01]  /*2520*/  SHF.R.S32.HI R62, RZ, 0x3, R0 ;  /* 0x00000003ff3e7819 */ /* 0x000fe20000011400 */
[----:B------:R-:W-:Y:S01]  /*2530*/  IMAD.IADD R7, R7, 0x1, R29 ;  /* 0x0000000107077824 */ /* 0x000fe200078e021d */
[----:B------:R-:W-:Y:S01]  /*2540*/  LOP3.LUT R65, R0, 0xfffffff8, RZ, 0xc0, !PT ;  /* 0xfffffff800417812 */ /* 0x000fe200078ec0ff */
[----:B------:R-:W-:Y:S01]  /*2550*/  IMAD.IADD R11, R29, 0x1, R11 ;  /* 0x000000011d0b7824 */ /* 0x000fe200078e020b */
[----:B------:R-:W-:Y:S01]  /*2560*/  LOP3.LUT R0, R5, R170, RZ, 0x3c, !PT ;  /* 0x000000aa05007212 */ /* 0x000fe200078e3cff */
[----:B------:R-:W-:Y:S01]  /*2570*/  IMAD R67, R37, R39, R12 ;  /* 0x0000002725437224 */ /* 0x000fe200078e020c */
[----:B------:R-:W-:Y:S01]  /*2580*/  LOP3.LUT R63, R4, R77, RZ, 0x3c, !PT ;  /* 0x0000004d043f7212 */ /* 0x000fe200078e3cff */
[----:B------:R-:W-:Y:S01]  /*2590*/  IMAD R12, R25, R52, RZ ;  /* 0x00000034190c7224 */ /* 0x000fe200078e02ff */
[----:B------:R-:W-:Y:S01]  /*25a0*/  SHF.R.S32.HI R60, RZ, 0x1f, R65 ;  /* 0x0000001fff3c7819 */ /* 0x000fe20000011441 */
[----:B------:R-:W-:-:S04]  /*25b0*/  IMAD.WIDE.U32 R24, R37, R38, R6 ;  /* 0x0000002625187225 */ /* 0x000fc800078e0006 */
[----:B------:R-:W-:-:S04]  /*25c0*/  IMAD.WIDE.U32 R32, R37, R38, R10 ;  /* 0x0000002625207225 */ /* 0x000fc800078e000a */
[----:B------:R-:W-:Y:S02]  /*25d0*/  IMAD R15, R21, 0x60, RZ ;  /* 0x00000060150f7824 */ /* 0x000fe400078e02ff */
[----:B------:R-:W-:Y:S02]  /*25e0*/  IMAD R7, R37, R53, R12 ;  /* 0x0000003525077224 */ /* 0x000fe400078e020c */
[----:B------:R-:W-:Y:S02]  /*25f0*/  IMAD R11, R53, 0x60, RZ ;  /* 0x00000060350b7824 */ /* 0x000fe400078e02ff */
[----:B------:R-:W-:-:S04]  /*2600*/  IMAD.WIDE.U32 R50, R37, R52, R8 ;  /* 0x0000003425327225 */ /* 0x000fc800078e0008 */
[----:B------:R-:W-:-:S04]  /*2610*/  IMAD.WIDE.U32 R20, R20, 0x60, RZ ;  /* 0x0000006014147825 */ /* 0x000fc800078e00ff */
[----:B------:R-:W-:-:S04]  /*2620*/  IMAD.WIDE.U32 R38, R38, 0x60, RZ ;  /* 0x0000006026267825 */ /* 0x000fc800078e00ff */
[----:B------:R-:W-:-:S04]  /*2630*/  IMAD.WIDE.U32 R52, R52, 0x60, RZ ;  /* 0x0000006034347825 */ /* 0x000fc800078e00ff */
[----:B------:R-:W-:Y:S02]  /*2640*/  IMAD R73, R168, 0x200, R73 ;  /* 0x00000200a8497824 */ /* 0x000fe400078e0249 */
[----:B------:R-:W-:Y:S01]  /*2650*/  IMAD.X R55, R166, 0x1, R41, P2 ;  /* 0x00000001a6377824 */ /* 0x000fe200010e0629 */
[----:B------:R-:W-:Y:S01]  /*2660*/  ISETP.GE.AND P2, PT, R93, UR4, PT ;  /* 0x000000045d007c0c */ /* 0x000fe2000bf46270 */
[----:B------:R-:W-:Y:S02]  /*2670*/  IMAD.IADD R68, R25, 0x1, R67 ;  /* 0x0000000119447824 */ /* 0x000fe400078e0243 */
[----:B------:R-:W-:Y:S01]  /*2680*/  IMAD.IADD R61, R171, 0x1, R0 ;  /* 0x00000001ab3d7824 */ /* 0x000fe200078e0200 */
[----:B------:R-:W-:Y:S01]  /*2690*/  LOP3.LUT R0, R13, 0x40, RZ, 0xc0, !PT ;  /* 0x000000400d007812 */ /* 0x000fe200078ec0ff */
        /* <DEDUP_REMOVED lines=8> */
[----:B------:R-:W-:-:S07]  /*2720*/  IMAD.IADD R59, R17, 0x1, R59 ;  /* 0x00000001113b7824 */ /* 0x000fce00078e023b */
.L_x_2828:
        /* <DEDUP_REMOVED lines=58> */
[----:B------:R-:W-:Y:S02]  /*2ad0*/  LEA.HI.X R29, R29, UR5, R30, 0x1, P3 ;  /* 0x000000051d1d7c11 */ /* 0x000fe400098f0c1e */
        /* <DEDUP_REMOVED lines=8> */
.L_x_2785:
[----:B------:R-:W-:Y:S05]  /*2b60*/  BSYNC B1 ;  /* 0x0000000000017941 */ /* 0x000fea0003800000 */
.L_x_2784:
        /* <DEDUP_REMOVED lines=28> */
.L_x_2787:
[----:B------:R-:W-:Y:S05]  /*2d30*/  BSYNC B1 ;  /* 0x0000000000017941 */ /* 0x000fea0003800000 */
.L_x_2786:
        /* <DEDUP_REMOVED lines=17> */
[--C-:B------:R-:W-:Y:S01]  /*2e50*/  PRMT R97, R97, 0x5410, R96.reuse ;  /* 0x0000541061617816 */ /* 0x100fe20000000060 */
        /* <DEDUP_REMOVED lines=15> */
.L_x_2788:
[----:B------:R-:W-:Y:S01]  /*2f50*/  IMAD R84, R152, 0x8, R145 ;  /* 0x0000000898547824 */ /* 0x000fe200078e0291 */
[----:B------:R-:W-:Y:S01]  /*2f60*/  SHF.L.U32 R105, R157, 0x1f, RZ ;  /* 0x0000001f9d697819 */ /* 0x000fe200000006ff */
[----:B------:R-:W-:Y:S03]  /*2f70*/  BSSY B1, `(.L_x_2789) ;  /* 0x0000003000017945 */ /* 0x000fe60003800000 */
[----:B------:R-:W0:Y:S02]  /*2f80*/  SYNCS.PHASECHK.TRANS64.TRYWAIT P6, [R84+URZ+0x32490], R105 ;  /* 0x03249069540075a7 */ /* 0x000e2400080c017f */
[----:B0-----:R-:W-:Y:S05]  /*2f90*/  @!P6 BRA `(.L_x_2790) ;  /* 0x000003080004e947 */ /* 0x001fea0003800000 */
.L_x_3104:
[----:B------:R-:W-:Y:S05]  /*2fa0*/  BSYNC B1 ;  /* 0x0000000000017941 */ /* 0x000fea0003800000 */
.L_x_2789:
        /* <DEDUP_REMOVED lines=54> */
.L_x_2796:
[----:B------:R-:W-:Y:S05]  /*3310*/  BSYNC B3 ;  /* 0x0000000000037941 */ /* 0x000fea0003800000 */
.L_x_2795:
[----:B--2---:R1:W-:Y:S02]  /*3320*/  STG.E.128 desc[UR56][R14.64], R4 ;  /* 0x000000040e007986 */ /* 0x0043e4000c101d38 */
.L_x_2794:
[----:B------:R-:W-:Y:S05]  /*3330*/  BSYNC B2 ;  /* 0x0000000000027941 */ /* 0x000fea0003800000 */
.L_x_2793:
[----:B------:R-:W-:Y:S05]  /*3340*/  @P2 BRA `(.L_x_2792) ;  /* 0x0000000000d02947 */ /* 0x000fea0003800000 */
[----:B-1----:R1:W2:Y:S01]  /*3350*/  LDS.128 R4, [R98] ;  /* 0x0000000062047984 */ /* 0x0022a20000000c00 */
        /* <DEDUP_REMOVED lines=49> */
.L_x_2798:
[----:B------:R-:W-:Y:S05]  /*3670*/  BSYNC B2 ;  /* 0x0000000000027941 */ /* 0x000fea0003800000 */
.L_x_2797:
[----:B--2---:R2:W-:Y:S02]  /*3680*/  STG.E.128 desc[UR56][R14.64+0x40], R4 ;  /* 0x000040040e007986 */ /* 0x0045e4000c101d38 */
.L_x_2792:
[----:B------:R-:W-:Y:S05]  /*3690*/  BSYNC B1 ;  /* 0x0000000000017941 */ /* 0x000fea0003800000 */
.L_x_2791:
        /* <DEDUP_REMOVED lines=30> */
[C---:B------:R-:W-:Y:S01]  /*3880*/  FMUL.FTZ R43, R7.reuse, R40 ;  /* 0x00000028072b7220 */ /* 0x040fe20000410000 */
        /* <DEDUP_REMOVED lines=22> */
.L_x_2803:
[----:B------:R-:W-:Y:S05]  /*39f0*/  BSYNC B2 ;  /* 0x0000000000027941 */ /* 0x000fea0003800000 */
.L_x_2802:
[----:B--2---:R3:W-:Y:S02]  /*3a00*/  STG.E.128 desc[UR56][R12.64], R4 ;  /* 0x000000040c007986 */ /* 0x0047e4000c101d38 */
.L_x_2801:
[----:B------:R-:W-:Y:S05]  /*3a10*/  BSYNC B1 ;  /* 0x0000000000017941 */ /* 0x000fea0003800000 */
.L_x_2800:
[----:B------:R-:W-:Y:S05]  /*3a20*/  @P2 BRA `(.L_x_2799) ;  /* 0x00000018008c2947 */ /* 0x000fea0003800000 */
[----:B-123--:R1:W2:Y:S01]  /*3a30*/  LDS.128 R4, [R98+0x2000] ;  /* 0x0020000062047984 */ /* 0x00e2a20000000c00 */
[----:B------:R-:W-:Y:S01]  /*3a40*/  ISETP.GE.AND P4, PT, R158, R99, PT ;  /* 0x000000639e00720c */ /* 0x000fe20003f86270 */
[----:B------:R-:W-:-:S12]  /*3a50*/  BSSY B1, `(.L_x_2804) ;  /* 0x0000030000017945 */ /* 0x000fd80003800000 */
        /* <DEDUP_REMOVED lines=47> */
.L_x_2805:
[----:B------:R-:W-:Y:S05]  /*3d50*/  BSYNC B1 ;  /* 0x0000000000017941 */ /* 0x000fea0003800000 */
.L_x_2804:
[----:B--2---:R4:W-:Y:S01]  /*3d60*/  STG.E.128 desc[UR56][R12.64+0x40], R4 ;  /* 0x000040040c007986 */ /* 0x0049e2000c101d38 */
[----:B------:R-:W-:Y:S05]  /*3d70*/  BRA `(.L_x_2799) ;  /* 0x0000001400b87947 */ /* 0x000fea0003800000 */
.L_x_2783:
        /* <DEDUP_REMOVED lines=72> */
.L_x_2806:
        /* <DEDUP_REMOVED lines=9> */
.L_x_3105:
[----:B------:R-:W-:Y:S05]  /*4290*/  BSYNC B1 ;  /* 0x0000000000017941 */ /* 0x000fea0003800000 */
.L_x_2807:
        /* <DEDUP_REMOVED lines=116> */
.L_x_2812:
[----:B------:R-:W-:Y:S05]  /*49e0*/  BSYNC B2 ;  /* 0x0000000000027941 */ /* 0x000fea0003800000 */
.L_x_2811:
        /* <DEDUP_REMOVED lines=12> */
.L_x_2810:
[----:B------:R-:W-:Y:S05]  /*4ab0*/  BSYNC B1 ;  /* 0x0000000000017941 */ /* 0x000fea0003800000 */
.L_x_2809:
        /* <DEDUP_REMOVED lines=118> */
.L_x_2814:
[----:B------:R-:W-:Y:S05]  /*5220*/  BSYNC B1 ;  /* 0x0000000000017941 */ /* 0x000fea0003800000 */
.L_x_2813:
        /* <DEDUP_REMOVED lines=10> */
.L_x_2782:
[----:B------:R-:W-:-:S13]  /*52d0*/  ISETP.NE.AND P3, PT, R75, 0x3, PT ;  /* 0x000000034b00780c */ /* 0x000fda0003f65270 */
[----:B------:R-:W-:Y:S05]  /*52e0*/  @!P3 BRA `(.L_x_2815) ;  /* 0x000000000004b947 */ /* 0x000fea0003800000 */
[----:B------:R-:W-:Y:S01]  /*52f0*/  BPT.TRAP 0x1 ;  /* 0x000000040000795c */ /* 0x000fe20000300000 */
.L_x_2815:
[----:B------:R-:W-:Y:S01]  /*5300*/  IMAD R84, R152, 0x8, R145 ;  /* 0x0000000898547824 */ /* 0x000fe200078e0291 */
[----:B------:R-:W-:Y:S01]  /*5310*/  SHF.L.U32 R105, R157, 0x1f, RZ ;  /* 0x0000001f9d697819 */ /* 0x000fe200000006ff */
[----:B------:R-:W-:Y:S01]  /*5320*/  IMAD R95, R57, -0x60, R36 ;  /* 0xffffffa0395f7824 */ /* 0x000fe200078e0224 */
[----:B------:R-:W-:Y:S02]  /*5330*/  BSSY B1, `(.L_x_2816) ;  /* 0x0000004000017945 */ /* 0x000fe40003800000 */
[----:B------:R-:W0:Y:S02]  /*5340*/  SYNCS.PHASECHK.TRANS64.TRYWAIT P4, [R84+URZ+0x32490], R105 ;  /* 0x03249069540075a7 */ /* 0x000e24000808017f */
[----:B------:R-:W-:Y:S01]  /*5350*/  VIMNMX R95, R95, 0x60, PT ;  /* 0x000000605f5f7848 */ /* 0x000fe20003fe0100 */
[----:B0-----:R-:W-:Y:S06]  /*5360*/  @!P4 BRA `(.L_x_2817) ;  /* 0x000002e40038c947 */ /* 0x001fec0003800000 */
.L_x_3106:
[----:B------:R-:W-:Y:S05]  /*5370*/  BSYNC B1 ;  /* 0x0000000000017941 */ /* 0x000fea0003800000 */
.L_x_2816:
        /* <DEDUP_REMOVED lines=8> */
.L_x_2819:
[----:B------:R-:W-:Y:S05]  /*5400*/  BSYNC B1 ;  /* 0x0000000000017941 */ /* 0x000fea0003800000 */
.L_x_2818:
[----:B------:R-:W-:Y:S05]  /*5410*/  @P4 BRA `(.L_x_2799) ;  /* 0x0000000000104947 */ /* 0x000fea0003800000 */
[----:B-1----:R-:W1:Y:S04]  /*5420*/  @!P1 LDS.128 R4, [R102+0x2000] ;  /* 0x0020000066049984 */ /* 0x002e680000000c00 */
[----:B------:R-:W2:Y:S04]  /*5430*/  @!P2 LDS.128 R8, [R98+0x2000] ;  /* 0x002000006208a984 */ /* 0x000ea80000000c00 */
[----:B-1----:R1:W-:Y:S04]  /*5440*/  @!P1 STG.E.128 desc[UR56][R12.64], R4 ;  /* 0x000000040c009986 */ /* 0x0023e8000c101d38 */
[----:B--2---:R1:W-:Y:S02]  /*5450*/  @!P2 STG.E.128 desc[UR56][R12.64+0x40], R8 ;  /* 0x000040080c00a986 */ /* 0x0043e4000c101d38 */
.L_x_2799:
[----:B------:R-:W-:Y:S05]  /*5460*/  BSYNC B0 ;  /* 0x0000000000007941 */ /* 0x000fea0003800000 */
.L_x_2781:
        /* <DEDUP_REMOVED lines=17> */
.L_x_2821:
[----:B------:R-:W-:Y:S05]  /*5580*/  BSYNC B0 ;  /* 0x0000000000007941 */ /* 0x000fea0003800000 */
.L_x_2820:
[----:B------:R-:W2:Y:S01]  /*5590*/  SYNCS.PHASECHK.TRANS64.TRYWAIT P3, [R84+URZ+0x324b0], R105 ;  /* 0x0324b069540075a7 */ /* 0x000ea2000806017f */
[----:B------:R-:W-:Y:S01]  /*55a0*/  ULDC UR40, c[0x0][0x310] ;  /* 0x0000c40000287ab9 */ /* 0x000fe20000000800 */
[----:B------:R-:W-:Y:S01]  /*55b0*/  ULDC.64 UR38, c[0x0][0x318] ;  /* 0x0000c60000267ab9 */ /* 0x000fe20000000a00 */
[----:B------:R-:W-:Y:S01]  /*55c0*/  ULDC.64 UR36, c[0x0][0x308] ;  /* 0x0000c20000247ab9 */ /* 0x000fe20000000a00 */
[----:B------:R-:W-:Y:S01]  /*55d0*/  BSSY B0, `(.L_x_2822) ;  /* 0x0000003000007945 */ /* 0x000fe20003800000 */
[----:B------:R-:W-:-:S03]  /*55e0*/  IMAD R5, R152, 0x6000, R73 ;  /* 0x0000600098057824 */ /* 0x000fc600078e0249 */
[----:B--2---:R-:W-:Y:S05]  /*55f0*/  @!P3 BRA `(.L_x_2823) ;  /* 0x000002e000a8b947 */ /* 0x004fea0003800000 */
.L_x_3107:
[----:B------:R-:W-:Y:S05]  /*5600*/  BSYNC B0 ;  /* 0x0000000000007941 */ /* 0x000fea0003800000 */
.L_x_2822:
        /* <DEDUP_REMOVED lines=39> */
.L_x_2825:
[----:B------:R-:W-:Y:S05]  /*5880*/  BSYNC B0 ;  /* 0x0000000000007941 */ /* 0x000fea0003800000 */
.L_x_2824:
        /* <DEDUP_REMOVED lines=37> */
.L_x_2827:
[----:B------:R-:W-:Y:S05]  /*5ae0*/  BSYNC B0 ;  /* 0x0000000000007941 */ /* 0x000fea0003800000 */
.L_x_2826:
        /* <DEDUP_REMOVED lines=22> */
.L_x_2776:
[----:B------:R-:W1:Y:S01]  /*5c50*/  S2R R0, SR_TID.X ;  /* 0x0000000000007919 */ /* 0x000e620000002100 */
[----:B------:R-:W2:Y:S01]  /*5c60*/  LDC R12, c[0x0][0xa80] ;  /* 0x0002a000ff0c7b82 */ /* 0x000ea20000000800 */
[----:B------:R-:W-:Y:S02]  /*5c70*/  IMAD.MOV.U32 R5, RZ, RZ, 0x100 ;  /* 0x00000100ff057424 */ /* 0x000fe400078e00ff */
[----:B------:R-:W-:Y:S01]  /*5c80*/  IMAD.MOV.U32 R6, RZ, RZ, 0x1 ;  /* 0x00000001ff067424 */ /* 0x000fe200078e00ff */
[----:B------:R-:W-:Y:S01]  /*5c90*/  STL [R1+0x70], R117 ;  /* 0x0000707501007387 */ /* 0x000fe20000100800 */
[----:B------:R-:W-:Y:S02]  /*5ca0*/  IMAD.MOV.U32 R7, RZ, RZ, RZ ;  /* 0x000000ffff077224 */ /* 0x000fe400078e00ff */
[----:B------:R-:W-:Y:S01]  /*5cb0*/  IMAD.MOV.U32 R14, RZ, RZ, 0x1 ;  /* 0x00000001ff0e7424 */ /* 0x000fe200078e00ff */
[----:B------:R-:W-:Y:S01]  /*5cc0*/  STL.128 [R1+0x430], RZ ;  /* 0x000430ff01007387 */ /* 0x000fe20000100c00 */
[----:B------:R-:W-:-:S02]  /*5cd0*/  IMAD.MOV.U32 R15, RZ, RZ, RZ ;  /* 0x000000ffff0f7224 */ /* 0x000fc400078e00ff */
[----:B---34-:R-:W-:Y:S01]  /*5ce0*/  IMAD.MOV.U32 R28, RZ, RZ, 0xc000 ;  /* 0x0000c000ff1c7424 */ /* 0x018fe200078e00ff */
[----:B------:R-:W-:Y:S01]  /*5cf0*/  STL.128 [R1+0x440], RZ ;  /* 0x000440ff01007387 */ /* 0x000fe20000100c00 */
[----:B------:R-:W-:Y:S02]  /*5d00*/  IMAD.U32 R29, RZ, RZ, UR50 ;  /* 0x00000032ff1d7e24 */ /* 0x000fe4000f8e00ff */
[----:B------:R-:W-:Y:S01]  /*5d10*/  IMAD.MOV.U32 R31, RZ, RZ, 0x100 ;  /* 0x00000100ff1f7424 */ /* 0x000fe200078e00ff */
[----:B------:R-:W-:Y:S01]  /*5d20*/  STL.64 [R1+0x60], R14 ;  /* 0x0000600e01007387 */ /* 0x000fe20000100a00 */
[----:B------:R-:W-:Y:S02]  /*5d30*/  IMAD.U32 R3, RZ, RZ, UR50 ;  /* 0x00000032ff037e24 */ /* 0x000fe4000f8e00ff */
[----:B------:R-:W-:Y:S01]  /*5d40*/  IMAD.U32 R16, RZ, RZ, UR49 ;  /* 0x00000031ff107e24 */ /* 0x000fe2000f8e00ff */
[----:B------:R-:W-:Y:S01]  /*5d50*/  STL.128 [R1+0x220], RZ ;  /* 0x000220ff01007387 */ /* 0x000fe20000100c00 */
[----:B------:R-:W-:-:S02]  /*5d60*/  IMAD.U32 R26, RZ, RZ, UR49 ;  /* 0x00000031ff1a7e24 */ /* 0x000fc4000f8e00ff */
[----:B------:R-:W-:Y:S01]  /*5d70*/  IMAD.U32 R17, RZ, RZ, UR49 ;  /* 0x00000031ff117e24 */ /* 0x000fe2000f8e00ff */
[----:B--2---:R-:W-:Y:S04]  /*5d80*/  STL [R1+0x450], R12 ;  /* 0x0004500c01007387 */ /* 0x004fe80000100800 */
[----:B------:R-:W-:Y:S01]  /*5d90*/  STL.128 [R1+0x230], RZ ;  /* 0x000230ff01007387 */ /* 0x000fe20000100c00 */
[----:B-1----:R-:W-:-:S03]  /*5da0*/  LOP3.LUT R2, R0, 0x7f, RZ, 0xc0, !PT ;  /* 0x0000007f00027812 */ /* 0x002fc600078ec0ff */
[----:B------:R-:W-:Y:S01]  /*5db0*/  STL.128 [R1+0x240], RZ ;  /* 0x000240ff01007387 */ /* 0x000fe20000100c00 */
[----:B------:R-:W-:Y:S01]  /*5dc0*/  ISETP.NE.AND P1, PT, R2, RZ, PT ;  /* 0x000000ff0200720c */ /* 0x000fe20003f25270 */
[----:B------:R-:W1:Y:S01]  /*5dd0*/  S2R R0, SR_SWINHI ;  /* 0x0000000000007919 */ /* 0x000e620000002f00 */
[----:B------:R-:W-:Y:S02]  /*5de0*/  IMAD.MOV.U32 R2, RZ, RZ, 0x3000 ;  /* 0x00003000ff027424 */ /* 0x000fe400078e00ff */
[----:B------:R-:W-:Y:S01]  /*5df0*/  SEL R4, RZ, 0x1, P1 ;  /* 0x00000001ff047807 */ /* 0x000fe20000800000 */
[----:B------:R-:W-:Y:S04]  /*5e00*/  STL.128 [R1+0x250], RZ ;  /* 0x000250ff01007387 */ /* 0x000fe80000100c00 */
[----:B------:R2:W-:Y:S01]  /*5e10*/  STL.128 [R1+0x20], R4 ;  /* 0x0000200401007387 */ /* 0x0005e20000100c00 */
[----:B------:R-:W-:-:S03]  /*5e20*/  IMAD.MOV.U32 R30, RZ, RZ, R4 ;  /* 0x000000ffff1e7224 */ /* 0x000fc600078e0004 */
[----:B------:R-:W-:Y:S04]  /*5e30*/  STL.128 [R1+0x260], RZ ;  /* 0x000260ff01007387 */ /* 0x000fe80000100c00 */
[----:B------:R-:W-:Y:S04]  /*5e40*/  STL.128 [R1+0x50], R28 ;  /* 0x0000501c01007387 */ /* 0x000fe80000100c00 */
[----:B------:R-:W-:Y:S04]  /*5e50*/  STL.128 [R1+0x270], RZ ;  /* 0x000270ff01007387 */ /* 0x000fe80000100c00 */
[----:B------:R-:W-:Y:S04]  /*5e60*/  STL.128 [R1+0x280], RZ ;  /* 0x000280ff01007387 */ /* 0x000fe80000100c00 */
[----:B------:R-:W-:Y:S01]  /*5e70*/  STL.128 [R1+0x290], RZ ;  /* 0x000290ff01007387 */ /* 0x000fe20000100c00 */
[----:B------:R-:W-:-:S02]  /*5e80*/  MOV R24, R145 ;  /* 0x0000009100187202 */ /* 0x000fc40000000f00 */
[----:B-1----:R-:W-:Y:S01]  /*5e90*/  MOV R25, R0 ;  /* 0x0000000000197202 */ /* 0x002fe20000000f00 */
[----:B------:R-:W-:Y:S01]  /*5ea0*/  STL.128 [R1+0x2a0], RZ ;  /* 0x0002a0ff01007387 */ /* 0x000fe20000100c00 */
[----:B------:R-:W-:-:S03]  /*5eb0*/  IADD3 R0, P3, R24, 0x32450, RZ ;  /* 0x0003245018007810 */ /* 0x000fc60007f7e0ff */
[----:B------:R-:W-:Y:S01]  /*5ec0*/  STL.128 [R1+0x2b0], RZ ;  /* 0x0002b0ff01007387 */ /* 0x000fe20000100c00 */
[C---:B------:R-:W-:Y:S02]  /*5ed0*/  IADD3 R10, P4, R24.reuse, 0x32460, RZ ;  /* 0x00032460180a7810 */ /* 0x040fe40007f9e0ff */
[----:B------:R-:W-:Y:S01]  /*5ee0*/  IADD3 R8, P1, R24, 0x32430, RZ ;  /* 0x0003243018087810 */ /* 0x000fe20007f3e0ff */
[--C-:B--2---:R-:W-:Y:S01]  /*5ef0*/  IMAD.X R5, RZ, RZ, R25.reuse, P3 ;  /* 0x000000ffff057224 */ /* 0x104fe200018e0619 */
[----:B------:R-:W-:Y:S01]  /*5f00*/  STL.128 [R1+0x2c0], RZ ;  /* 0x0002c0ff01007387 */ /* 0x000fe20000100c00 */
[--C-:B------:R-:W-:Y:S01]  /*5f10*/  IMAD.X R7, RZ, RZ, R25.reuse, P4 ;  /* 0x000000ffff077224 */ /* 0x100fe200020e0619 */
[----:B------:R-:W-:Y:S01]  /*5f20*/  IADD3 R26, P3, R26, 0x220, RZ ;  /* 0x000002201a1a7810 */ /* 0x000fe20007f7e0ff */
[----:B------:R-:W-:Y:S01]  /*5f30*/  IMAD.MOV.U32 R4, RZ, RZ, R0 ;  /* 0x000000ffff047224 */ /* 0x000fe200078e0000 */
[----:B------:R-:W-:Y:S01]  /*5f40*/  STL.128 [R1+0x2d0], RZ ;  /* 0x0002d0ff01007387 */ /* 0x000fe20000100c00 */
[----:B------:R-:W-:Y:S01]  /*5f50*/  IMAD.MOV.U32 R6, RZ, RZ, R10 ;  /* 0x000000ffff067224 */ /* 0x000fe200078e000a */
[----:B------:R-:W-:Y:S01]  /*5f60*/  IADD3 R17, P4, R17, 0x38, RZ ;  /* 0x0000003811117810 */ /* 0x000fe20007f9e0ff */
[----:B------:R-:W-:Y:S01]  /*5f70*/  IMAD.X R9, RZ, RZ, R25, P1 ;  /* 0x000000ffff097224 */ /* 0x000fe200008e0619 */
[----:B------:R-:W-:Y:S04]  /*5f80*/  STL.128 [R1+0x2e0], RZ ;  /* 0x0002e0ff01007387 */ /* 0x000fe80000100c00 */
[----:B------:R1:W-:Y:S04]  /*5f90*/  STL.128 [R1+0x40], R4 ;  /* 0x0000400401007387 */ /* 0x0003e80000100c00 */
[----:B------:R-:W-:Y:S04]  /*5fa0*/  STL.64 [R1+0x68], R6 ;  /* 0x0000680601007387 */ /* 0x000fe80000100a00 */
[----:B------:R-:W-:Y:S04]  /*5fb0*/  STL.64 [R1+0x8], R8 ;  /* 0x0000080801007387 */ /* 0x000fe80000100a00 */
[----:B------:R-:W-:Y:S01]  /*5fc0*/  STL.128 [R1+0x2f0], RZ ;  /* 0x0002f0ff01007387 */ /* 0x000fe20000100c00 */
[----:B-1----:R-:W1:Y:S03]  /*5fd0*/  LDC.64 R4, c[0x0][0xad8] ;  /* 0x0002b600ff047b82 */ /* 0x002e660000000a00 */
[----:B------:R-:W-:Y:S04]  /*5fe0*/  STL.128 [R1+0x300], RZ ;  /* 0x000300ff01007387 */ /* 0x000fe80000100c00 */
[----:B------:R-:W-:Y:S04]  /*5ff0*/  STL.128 [R1+0x310], RZ ;  /* 0x000310ff01007387 */ /* 0x000fe80000100c00 */
[----:B------:R-:W-:Y:S04]  /*6000*/  STL.128 [R1+0x320], RZ ;  /* 0x000320ff01007387 */ /* 0x000fe80000100c00 */
[----:B------:R-:W-:Y:S04]  /*6010*/  STL.128 [R1+0x330], RZ ;  /* 0x000330ff01007387 */ /* 0x000fe80000100c00 */
[----:B------:R-:W-:Y:S04]  /*6020*/  STL.128 [R1+0x340], RZ ;  /* 0x000340ff01007387 */ /* 0x000fe80000100c00 */
[----:B------:R-:W-:Y:S01]  /*6030*/  STL.128 [R1+0x350], RZ ;  /* 0x000350ff01007387 */ /* 0x000fe20000100c00 */
[----:B-1----:R-:W-:-:S03]  /*6040*/  ISETP.GE.AND P1, PT, R5, 0x1, PT ;  /* 0x000000010500780c */ /* 0x002fc60003f26270 */
[----:B------:R-:W-:Y:S01]  /*6050*/  STL.128 [R1+0x360], RZ ;  /* 0x000360ff01007387 */ /* 0x000fe20000100c00 */
[----:B------:R-:W-:-:S03]  /*6060*/  IMAD.IADD R0, R27, 0x1, R4 ;  /* 0x000000011b007824 */ /* 0x000fc600078e0204 */
[----:B------:R-:W-:Y:S04]  /*6070*/  STL.128 [R1+0x370], RZ ;  /* 0x000370ff01007387 */ /* 0x000fe80000100c00 */
        /* <DEDUP_REMOVED lines=10> */
[----:B------:R-:W-:Y:S04]  /*6120*/  STL.64 [R1], RZ ;  /* 0x000000ff01007387 */ /* 0x000fe80000100a00 */
[----:B------:R-:W-:Y:S04]  /*6130*/  STL.64 [R1+0x38], RZ ;  /* 0x000038ff01007387 */ /* 0x000fe80000100a00 */
[----:B------:R1:W-:Y:S02]  /*6140*/  STL.64 [R1+0x18], R2 ;  /* 0x0000180201007387 */ /* 0x0003e40000100a00 */
[----:B-1----:R-:W-:-:S05]  /*6150*/  IADD3 R2, P2, R24, 0x32440, RZ ;  /* 0x0003244018027810 */ /* 0x002fca0007f5e0ff */
[----:B------:R-:W-:Y:S01]  /*6160*/  IMAD.X R3, RZ, RZ, R25, P2 ;  /* 0x000000ffff037224 */ /* 0x000fe200010e0619 */
[----:B------:R-:W-:-:S04]  /*6170*/  IADD3 R16, P2, R16, 0x430, RZ ;  /* 0x0000043010107810 */ /* 0x000fc80007f5e0ff */
[----:B------:R-:W-:Y:S04]  /*6180*/  STL.64 [R1+0x10], R2 ;  /* 0x0000100201007387 */ /* 0x000fe80000100a00 */
[----:B------:R1:W-:Y:S02]  /*6190*/  STL.64 [R1+0x30], R2 ;  /* 0x0000300201007387 */ /* 0x0003e40000100a00 */
[----:B-1----:R-:W-:-:S05]  /*61a0*/  IMAD.U32 R2, RZ, RZ, UR49 ;  /* 0x00000031ff027e24 */ /* 0x002fca000f8e00ff */
[----:B------:R-:W-:Y:S01]  /*61b0*/  IADD3 R2, P5, R2, 0x70, RZ ;  /* 0x0000007002027810 */ /* 0x000fe20007fbe0ff */
[----:B------:R-:W-:-:S12]  /*61c0*/  @P0 BRA `(.L_x_2829) ;  /* 0x00000000000c0947 */ /* 0x000fd80003800000 */
[----:B------:R-:W1:Y:S01]  /*61d0*/  FENCE.VIEW.ASYNC.G ;  /* 0x00000000000073c6 */ /* 0x000e620000000100 */
[----:B------:R-:W-:Y:S05]  /*61e0*/  WARPSYNC.ALL ;  /* 0x0000000000007948 */ /* 0x000fea0003800000 */
[----:B-1----:R-:W-:Y:S06]  /*61f0*/  BAR.ARV 0xc, 0x120 ;  /* 0x0304800000007b1d */ /* 0x002fec0000002000 */
.L_x_2829:
[----:B------:R-:W-:Y:S02]  /*6200*/  IMAD.X R31, RZ, RZ, UR48, P2 ;  /* 0x00000030ff1f7e24 */ /* 0x000fe400090e06ff */
[----:B------:R-:W-:Y:S02]  /*6210*/  IMAD.X R33, RZ, RZ, UR48, P3 ;  /* 0x00000030ff217e24 */ /* 0x000fe400098e06ff */
[----:B------:R-:W-:Y:S02]  /*6220*/  IMAD.X R58, RZ, RZ, UR48, P4 ;  /* 0x00000030ff3a7e24 */ /* 0x000fe4000a0e06ff */
[----:B------:R-:W-:Y:S01]  /*6230*/  IMAD.X R73, RZ, RZ, UR48, P5 ;  /* 0x00000030ff497e24 */ /* 0x000fe2000a8e06ff */
        /* <DEDUP_REMOVED lines=12> */
.L_x_2832:
[----:B------:R-:W-:-:S13]  /*6300*/  ISETP.NE.AND P0, PT, R5, 0x1, PT ;  /* 0x000000010500780c */ /* 0x000fda0003f05270 */
[----:B------:R-:W1:Y:S02]  /*6310*/  @P0 LDC.64 R6, c[0x0][0xae0] ;  /* 0x0002b800ff060b82 */ /* 0x000e640000000a00 */
[----:B-1----:R-:W-:-:S05]  /*6320*/  @P0 IMAD.HI.U32 R4, R3, R6, RZ ;  /* 0x0000000603040227 */ /* 0x002fca00078e00ff */
[----:B------:R-:W-:-:S07]  /*6330*/  @P0 SHF.R.U32.HI R3, RZ, R7, R4 ;  /* 0x00000007ff030219 */ /* 0x000fce0000011604 */
.L_x_2833:
[----:B------:R-:W-:Y:S05]  /*6340*/  BSYNC B0 ;  /* 0x0000000000007941 */ /* 0x000fea0003800000 */
.L_x_2831:
[----:B------:R-:W-:-:S05]  /*6350*/  IMAD R3, R3, R5, R5 ;  /* 0x0000000503037224 */ /* 0x000fca00078e0205 */
[----:B------:R-:W-:-:S07]  /*6360*/  VIMNMX R0, R0, R3, PT ;  /* 0x0000000300007248 */ /* 0x000fce0003fe0100 */
.L_x_2830:
        /* <DEDUP_REMOVED lines=18> */
.L_x_2836:
[----:B------:R-:W-:-:S13]  /*6490*/  ISETP.NE.AND P0, PT, R5, 0x1, PT ;  /* 0x000000010500780c */ /* 0x000fda0003f05270 */
[----:B------:R-:W1:Y:S02]  /*64a0*/  @P0 LDC.64 R6, c[0x0][0xae0] ;  /* 0x0002b800ff060b82 */ /* 0x000e640000000a00 */
[----:B-1----:R-:W-:-:S05]  /*64b0*/  @P0 IMAD.HI.U32 R6, R35, R6, RZ ;  /* 0x0000000623060227 */ /* 0x002fca00078e00ff */
[----:B------:R-:W-:-:S07]  /*64c0*/  @P0 SHF.R.U32.HI R35, RZ, R7, R6 ;  /* 0x00000007ff230219 */ /* 0x000fce0000011606 */
.L_x_2837:
[----:B------:R-:W-:Y:S05]  /*64d0*/  BSYNC B0 ;  /* 0x0000000000007941 */ /* 0x000fea0003800000 */
.L_x_2835:
[----:B------:R-:W-:-:S05]  /*64e0*/  IMAD R0, R35, R5, RZ ;  /* 0x0000000523007224 */ /* 0x000fca00078e02ff */
[----:B------:R-:W-:-:S07]  /*64f0*/  VIMNMX R3, R3, R0, !PT ;  /* 0x0000000003037248 */ /* 0x000fce0007fe0100 */
.L_x_2834:
[----:B------:R-:W-:Y:S01]  /*6500*/  IMAD.HI R3, R3, 0x2aaaaaab, RZ ;  /* 0x2aaaaaab03037827 */ /* 0x000fe200078e02ff */
[----:B------:R-:W-:-:S04]  /*6510*/  PLOP3.LUT P0, PT, PT, PT, PT, 0x80, 0x0 ;  /* 0x000000000000781c */ /* 0x000fc80003f0f070 */
[----:B------:R-:W-:-:S04]  /*6520*/  SHF.R.U32.HI R0, RZ, 0x1f, R3 ;  /* 0x0000001fff007819 */ /* 0x000fc80000011603 */
[----:B------:R-:W-:-:S04]  /*6530*/  LEA.HI.SX32 R0, R3, R0, 0x1c ;  /* 0x0000000003007211 */ /* 0x000fc800078fe2ff */
[----:B------:R-:W-:-:S04]  /*6540*/  VIMNMX R167, RZ, R0, !PT ;  /* 0x00000000ffa77248 */ /* 0x000fc80007fe0100 */
[----:B------:R-:W-:-:S13]  /*6550*/  ISETP.GT.AND P1, PT, R181, R167, PT ;  /* 0x000000a7b500720c */ /* 0x000fda0003f24270 */
[----:B------:R-:W-:Y:S05]  /*6560*/  @!P1 BRA `(.L_x_2838) ;  /* 0x0000024000f09947 */ /* 0x000fea0003800000 */
[----:B------:R1:W-:Y:S01]  /*6570*/  STL.64 [R1+0x78], RZ ;  /* 0x000078ff01007387 */ /* 0x0003e20000100a00 */
[----:B------:R-:W-:Y:S01]  /*6580*/  IMAD.U32 R52, RZ, RZ, UR49 ;  /* 0x00000031ff347e24 */ /* 0x000fe2000f8e00ff */
[----:B------:R-:W-:Y:S01]  /*6590*/  UMOV UR4, 0xffffffff ;  /* 0xffffffff00047882 */ /* 0x000fe20000000000 */
[----:B------:R-:W-:Y:S02]  /*65a0*/  IMAD.U32 R54, RZ, RZ, UR49 ;  /* 0x00000031ff367e24 */ /* 0x000fe4000f8e00ff */
[----:B------:R-:W-:Y:S01]  /*65b0*/  IMAD.U32 R48, RZ, RZ, UR49 ;  /* 0x00000031ff307e24 */ /* 0x000fe2000f8e00ff */
[----:B------:R-:W-:Y:S01]  /*65c0*/  IADD3 R52, P1, R52, 0x118, RZ ;  /* 0x0000011834347810 */ /* 0x000fe20007f3e0ff */
        /* <DEDUP_REMOVED lines=10> */
[----:B------:R-:W-:-:S02]  /*6670*/  IMAD.U32 R28, RZ, RZ, UR49 ;  /* 0x00000031ff1c7e24 */ /* 0x000fc4000f8e00ff */
[----:B------:R-:W-:Y:S01]  /*6680*/  IMAD.X R53, RZ, RZ, UR48, P1 ;  /* 0x00000030ff357e24 */ /* 0x000fe200088e06ff */
[----:B------:R-:W-:Y:S01]  /*6690*/  IADD3 R50, P1, R50, 0x88, RZ ;  /* 0x0000008832327810 */ /* 0x000fe20007f3e0ff */
[----:B------:R-:W-:Y:S01]  /*66a0*/  IMAD.X R55, RZ, RZ, UR48, P5 ;  /* 0x00000030ff377e24 */ /* 0x000fe2000a8e06ff */
[----:B------:R-:W-:Y:S01]  /*66b0*/  IADD3 R34, P5, R34, 0x80, RZ ;  /* 0x0000008022227810 */ /* 0x000fe20007fbe0ff */
[----:B------:R-:W-:Y:S01]  /*66c0*/  IMAD.X R49, RZ, RZ, UR48, P4 ;  /* 0x00000030ff317e24 */ /* 0x000fe2000a0e06ff */
[----:B------:R-:W-:Y:S01]  /*66d0*/  IADD3 R28, P4, R28, 0x78, RZ ;  /* 0x000000781c1c7810 */ /* 0x000fe20007f9e0ff */
[----:B------:R-:W-:Y:S02]  /*66e0*/  IMAD.X R60, RZ, RZ, UR48, P0 ;  /* 0x00000030ff3c7e24 */ /* 0x000fe400080e06ff */
[----:B------:R-:W-:Y:S02]  /*66f0*/  IMAD.X R62, RZ, RZ, UR48, P3 ;  /* 0x00000030ff3e7e24 */ /* 0x000fe400098e06ff */
[----:B------:R-:W-:-:S02]  /*6700*/  IMAD.X R57, RZ, RZ, UR48, P2 ;  /* 0x00000030ff397e24 */ /* 0x000fc400090e06ff */
[----:B------:R-:W-:Y:S02]  /*6710*/  IMAD.X R51, RZ, RZ, UR48, P1 ;  /* 0x00000030ff337e24 */ /* 0x000fe400088e06ff */
[----:B------:R-:W-:Y:S02]  /*6720*/  IMAD.X R35, RZ, RZ, UR48, P5 ;  /* 0x00000030ff237e24 */ /* 0x000fe4000a8e06ff */
[----:B------:R-:W-:Y:S01]  /*6730*/  IMAD.X R29, RZ, RZ, UR48, P4 ;  /* 0x00000030ff1d7e24 */ /* 0x000fe2000a0e06ff */
[----:B-1----:R-:W-:Y:S06]  /*6740*/  BRA.DIV UR4, `(.L_x_2839) ;  /* 0x000002d204687947 */ /* 0x002fec000b800000 */
[----:B------:R1:W2:Y:S02]  /*6750*/  SHFL.IDX PT, R14, R217, RZ, 0x1f ;  /* 0x00001fffd90e7589 */ /* 0x0002a400000e0000 */
.L_x_3110:
[----:B--2---:R-:W-:Y:S01]  /*6760*/  LEA.HI R0, R14, R14, RZ, 0x1 ;  /* 0x0000000e0e007211 */ /* 0x004fe200078f08ff */
[C---:B------:R-:W-:Y:S01]  /*6770*/  VIADD R39, R145.reuse, 0x18400 ;  /* 0x0001840091277836 */ /* 0x040fe20000000000 */
[----:B------:R-:W-:Y:S01]  /*6780*/  STL.128 [R1+0xb0], RZ ;  /* 0x0000b0ff01007387 */ /* 0x000fe20000100c00 */
[C---:B------:R-:W-:Y:S01]  /*6790*/  VIADD R8, R145.reuse, 0x400 ;  /* 0x0000040091087836 */ /* 0x040fe20000000000 */
[----:B------:R-:W-:Y:S01]  /*67a0*/  LOP3.LUT R3, R0, 0x7fffe, RZ, 0xc0, !PT ;  /* 0x0007fffe00037812 */ /* 0x000fe200078ec0ff */
[----:B------:R-:W-:Y:S01]  /*67b0*/  IMAD.MOV.U32 R4, RZ, RZ, 0x1 ;  /* 0x00000001ff047424 */ /* 0x000fe200078e00ff */
[----:B------:R-:W-:Y:S01]  /*67c0*/  STL.128 [R1+0xc0], RZ ;  /* 0x0000c0ff01007387 */ /* 0x000fe20000100c00 */
[----:B------:R-:W-:Y:S01]  /*67d0*/  IMAD.MOV.U32 R5, RZ, RZ, RZ ;  /* 0x000000ffff057224 */ /* 0x000fe200078e00ff */
[----:B------:R-:W-:Y:S01]  /*67e0*/  SHF.R.U32.HI R8, RZ, 0x4, R8 ;  /* 0x00000004ff087819 */ /* 0x000fe20000011608 */
[----:B------:R-:W-:Y:S01]  /*67f0*/  IMAD.IADD R0, R14, 0x1, -R3 ;  /* 0x000000010e007824 */ /* 0x000fe200078e0a03 */
[----:B------:R-:W-:Y:S01]  /*6800*/  STL.128 [R1+0xd0], RZ ;  /* 0x0000d0ff01007387 */ /* 0x000fe20000100c00 */
[----:B------:R-:W-:Y:S01]  /*6810*/  VIADD R3, R145, 0x1c400 ;  /* 0x0001c40091037836 */ /* 0x000fe20000000000 */
[----:B------:R-:W-:Y:S01]  /*6820*/  LOP3.LUT R8, R8, 0x3fff, RZ, 0xc0, !PT ;  /* 0x00003fff08087812 */ /* 0x000fe200078ec0ff */
[----:B------:R-:W-:Y:S01]  /*6830*/  IMAD R0, R0, 0x2000, R39 ;  /* 0x0000200000007824 */ /* 0x000fe200078e0227 */
[----:B------:R-:W-:Y:S01]  /*6840*/  STL.128 [R1+0xe0], RZ ;  /* 0x0000e0ff01007387 */ /* 0x000fe20000100c00 */
[----:B------:R-:W-:Y:S01]  /*6850*/  IMAD.MOV.U32 R6, RZ, RZ, 0x1 ;  /* 0x00000001ff067424 */ /* 0x000fe200078e00ff */
[----:B------:R-:W-:Y:S01]  /*6860*/  SHF.R.U32.HI R3, RZ, 0x4, R3 ;  /* 0x00000004ff037819 */ /* 0x000fe20000011603 */
[----:B------:R-:W-:Y:S01]  /*6870*/  VIADD R9, R0, 0xa000 ;  /* 0x0000a00000097836 */ /* 0x000fe20000000000 */
[----:B------:R-:W-:Y:S01]  /*6880*/  SHF.R.U32.HI R0, RZ, 0x4, R0 ;  /* 0x00000004ff007819 */ /* 0x000fe20000011600 */
[----:B------:R-:W-:Y:S01]  /*6890*/  IMAD.MOV.U32 R7, RZ, RZ, RZ ;  /* 0x000000ffff077224 */ /* 0x000fe200078e00ff */
[----:B------:R-:W-:Y:S01]  /*68a0*/  LOP3.LUT R3, R3, 0x3fff, RZ, 0xc0, !PT ;  /* 0x00003fff03037812 */ /* 0x000fe200078ec0ff */
[----:B------:R-:W-:Y:S01]  /*68b0*/  IMAD.MOV.U32 R12, RZ, RZ, 0x1 ;  /* 0x00000001ff0c7424 */ /* 0x000fe200078e00ff */
[----:B------:R-:W-:Y:S01]  /*68c0*/  SHF.R.U32.HI R9, RZ, 0x4, R9 ;  /* 0x00000004ff097819 */ /* 0x000fe20000011609 */
[----:B------:R-:W-:Y:S01]  /*68d0*/  IMAD.MOV.U32 R13, RZ, RZ, RZ ;  /* 0x000000ffff0d7224 */ /* 0x000fe200078e00ff */
[----:B------:R-:W-:Y:S01]  /*68e0*/  LOP3.LUT R3, R3, 0x10000, RZ, 0xfc, !PT ;  /* 0x0001000003037812 */ /* 0x000fe200078efcff */
[----:B------:R2:W-:Y:S01]  /*68f0*/  STL.128 [R1+0x80], R4 ;  /* 0x0000800401007387 */ /* 0x0005e20000100c00 */
[----:B------:R-:W-:Y:S01]  /*6900*/  LOP3.LUT R9, R9, 0x3fff, RZ, 0xc0, !PT ;  /* 0x00003fff09097812 */ /* 0x000fe200078ec0ff */
[----:B------:R-:W-:Y:S01]  /*6910*/  IMAD.MOV.U32 R11, RZ, RZ, 0x40000040 ;  /* 0x40000040ff0b7424 */ /* 0x000fe200078e00ff */
[----:B------:R-:W-:Y:S01]  /*6920*/  LOP3.LUT R0, R0, 0x3fff, RZ, 0xc0, !PT ;  /* 0x00003fff00007812 */ /* 0x000fe200078ec0ff */
[----:B------:R3:W-:Y:S01]  /*6930*/  STL.64 [R1+0x90], R12 ;  /* 0x0000900c01007387 */ /* 0x0007e20000100a00 */
[----:B------:R-:W-:Y:S01]  /*6940*/  LOP3.LUT R10, R8, 0x10000, RZ, 0xfc, !PT ;  /* 0x00010000080a7812 */ /* 0x000fe200078efcff */
[----:B------:R-:W-:Y:S01]  /*6950*/  IMAD.U32 R30, RZ, RZ, UR49 ;  /* 0x00000031ff1e7e24 */ /* 0x000fe2000f8e00ff */
[----:B------:R-:W-:Y:S01]  /*6960*/  LOP3.LUT P0, RZ, R39, 0x1bf, RZ, 0xc0, !PT ;  /* 0x000001bf27ff7812 */ /* 0x000fe2000780c0ff */
[----:B------:R4:W-:Y:S01]  /*6970*/  STL.128 [R1+0xf0], RZ ;  /* 0x0000f0ff01007387 */ /* 0x0009e20000100c00 */
[----:B------:R-:W-:Y:S02]  /*6980*/  BSSY B6, `(.L_x_2840) ;  /* 0x0000020000067945 */ /* 0x000fe40003800000 */
[----:B------:R-:W-:Y:S01]  /*6990*/  IADD3 R30, P1, R30, 0xb0, RZ ;  /* 0x000000b01e1e7810 */ /* 0x000fe20007f3e0ff */
[----:B------:R4:W-:Y:S01]  /*69a0*/  STL.128 [R1+0x100], RZ ;  /* 0x000100ff01007387 */ /* 0x0009e20000100c00 */
[----:B--2---:R-:W-:Y:S01]  /*69b0*/  LOP3.LUT R6, R8, 0x3000000, RZ, 0xfc, !PT ;  /* 0x0300000008067812 */ /* 0x004fe200078efcff */
[----:B------:R-:W-:Y:S01]  /*69c0*/  IMAD.MOV.U32 R4, RZ, RZ, R3 ;  /* 0x000000ffff047224 */ /* 0x000fe200078e0003 */
[----:B------:R-:W-:Y:S01]  /*69d0*/  LOP3.LUT R8, R9, 0x10000, RZ, 0xfc, !PT ;  /* 0x0001000009087812 */ /* 0x000fe200078efcff */
[----:B------:R-:W-:Y:S01]  /*69e0*/  IMAD.MOV.U32 R5, RZ, RZ, 0x40000040 ;  /* 0x40000040ff057424 */ /* 0x000fe200078e00ff */
[----:B---3--:R-:W-:Y:S01]  /*69f0*/  LOP3.LUT R12, R0, 0x10000, RZ, 0xfc, !PT ;  /* 0x00010000000c7812 */ /* 0x008fe200078efcff */
[----:B------:R-:W-:-:S02]  /*6a00*/  IMAD.MOV.U32 R7, RZ, RZ, 0x40000040 ;  /* 0x40000040ff077424 */ /* 0x000fc400078e00ff */
[----:B------:R-:W-:Y:S02]  /*6a10*/  IMAD.MOV.U32 R13, RZ, RZ, 0x40000040 ;  /* 0x40000040ff0d7424 */ /* 0x000fe400078e00ff */
[----:B------:R-:W-:Y:S01]  /*6a20*/  IMAD.MOV.U32 R9, RZ, RZ, 0x40000040 ;  /* 0x40000040ff097424 */ /* 0x000fe200078e00ff */
[----:B------:R4:W-:Y:S01]  /*6a30*/  STL.128 [R1+0xa0], R4 ;  /* 0x0000a00401007387 */ /* 0x0009e20000100c00 */
[----:B------:R-:W-:-:S03]  /*6a40*/  IMAD.X R27, RZ, RZ, UR48, P1 ;  /* 0x00000030ff1b7e24 */ /* 0x000fc600088e06ff */
[----:B------:R4:W-:Y:S04]  /*6a50*/  STL.64 [R1+0x98], R12 ;  /* 0x0000980c01007387 */ /* 0x0009e80000100a00 */
[----:B------:R4:W-:Y:S01]  /*6a60*/  STL.128 [R1+0x110], R8 ;  /* 0x0001100801007387 */ /* 0x0009e20000100c00 */
[----:B------:R-:W-:Y:S05]  /*6a70*/  @!P0 BRA `(.L_x_2841) ;  /* 0x0000000000408947 */ /* 0x000fea0003800000 */
[----:B------:R-:W-:Y:S01]  /*6a80*/  MOV R0, 0x0 ;  /* 0x0000000000007802 */ /* 0x000fe20000000f00 */
[----:B------:R-:W-:Y:S01]  /*6a90*/  ULDC.64 UR4, c[0x4][0x90] ;  /* 0x0100240000047ab9 */ /* 0x000fe20000000a00 */
[----:B------:R-:W-:Y:S01]  /*6aa0*/  ULDC.64 UR6, c[0x4][0x98] ;  /* 0x0100260000067ab9 */ /* 0x000fe20000000a00 */
[----:B----4-:R-:W-:Y:S01]  /*6ab0*/  IMAD.U32 R4, RZ, RZ, UR4 ;  /* 0x00000004ff047e24 */ /* 0x010fe2000f8e00ff */
[----:B------:R2:W3:Y:S01]  /*6ac0*/  LDC.64 R14, c[0x4][R0] ;  /* 0x01000000000e7b82 */ /* 0x0004e20000000a00 */
        /* <DEDUP_REMOVED lines=8> */
[----:B--2---:R-:W-:-:S07]  /*6b50*/  IMAD.MOV.U32 R13, RZ, RZ, RZ ;  /* 0x000000ffff0d7224 */ /* 0x004fce00078e00ff */
[----:B------:R-:W-:-:S07]  /*6b60*/  LEPC R20, `(.L_x_2841) ;  /* 0x000000001014794e */ /* 0x000fce0000000000 */
[----:B01-3-5:R-:W-:Y:S05]  /*6b70*/  CALL.ABS.NOINC R14 ;  /* 0x000000000e007343 */ /* 0x02bfea0003c00000 */
.L_x_2841:
[----:B------:R-:W-:Y:S05]  /*6b80*/  BSYNC B6 ;  /* 0x0000000000067941 */ /* 0x000fea0003800000 */
.L_x_2840:
[----:B------:R-:W2:Y:S01]  /*6b90*/  S2R R20, SR_TID.X ;  /* 0x0000000000147919 */ /* 0x000ea20000002100 */
[----:B----4-:R-:W3:Y:S01]  /*6ba0*/  LDC.64 R6, c[0x0][0xad8] ;  /* 0x0002b600ff067b82 */ /* 0x010ee20000000a00 */
[----:B------:R-:W-:Y:S01]  /*6bb0*/  UIADD3 UR4, UP0, UR49, 0x120, URZ ;  /* 0x0000012031047890 */ /* 0x000fe2000ff1e03f */
[----:B------:R-:W-:Y:S01]  /*6bc0*/  IMAD.MOV.U32 R4, RZ, RZ, RZ ;  /* 0x000000ffff047224 */ /* 0x000fe200078e00ff */
[----:B------:R-:W-:Y:S01]  /*6bd0*/  STL.64 [R1+0x120], R212 ;  /* 0x000120d401007387 */ /* 0x000fe20000100a00 */
[----:B------:R-:W-:Y:S01]  /*6be0*/  IMAD.U32 R72, RZ, RZ, UR49 ;  /* 0x00000031ff487e24 */ /* 0x000fe2000f8e00ff */
[----:B------:R-:W-:Y:S01]  /*6bf0*/  UIADD3.X UR5, URZ, UR48, URZ, UP0, !UPT ;  /* 0x000000303f057290 */ /* 0x000fe200087fe43f */
[----:B------:R-:W-:Y:S01]  /*6c00*/  IMAD.U32 R32, RZ, RZ, UR49 ;  /* 0x00000031ff207e24 */ /* 0x000fe2000f8e00ff */
[----:B------:R-:W-:Y:S01]  /*6c10*/  STL.U8 [R1+0x138], RZ ;  /* 0x000138ff01007387 */ /* 0x000fe20000100000 */
[----:B------:R-:W4:Y:S01]  /*6c20*/  LDC.64 R12, c[0x0][0xae0] ;  /* 0x0002b800ff0c7b82 */ /* 0x000f220000000a00 */
[----:B------:R-:W-:Y:S01]  /*6c30*/  IMAD.U32 R8, RZ, RZ, UR4 ;  /* 0x00000004ff087e24 */ /* 0x000fe2000f8e00ff */
[----:B------:R-:W-:Y:S01]  /*6c40*/  ULDC UR4, c[0x0][0x3d4] ;  /* 0x0000f50000047ab9 */ /* 0x000fe20000000800 */
[----:B------:R-:W-:Y:S01]  /*6c50*/  IMAD.U32 R9, RZ, RZ, UR5 ;  /* 0x00000005ff097e24 */ /* 0x000fe2000f8e00ff */
[----:B------:R-:W-:Y:S01]  /*6c60*/  STL.U8 [R1+0x16c], RZ ;  /* 0x00016cff01007387 */ /* 0x000fe20000100000 */
[----:B------:R-:W-:-:S02]  /*6c70*/  ISETP.LT.AND P0, PT, RZ, UR4, PT ;  /* 0x00000004ff007c0c */ /* 0x000fc4000bf01270 */
[----:B------:R-:W-:Y:S01]  /*6c80*/  IADD3 R72, P2, R72, 0x13c, RZ ;  /* 0x0000013c48487810 */ /* 0x000fe20007f5e0ff */
[----:B------:R-:W0:Y:S01]  /*6c90*/  LDC R162, c[0x0][0xad4] ;  /* 0x0002b500ffa27b82 */ /* 0x000e220000000800 */
[----:B------:R-:W-:Y:S01]  /*6ca0*/  STL.64 [R1+0x128], R8 ;  /* 0x0001280801007387 */ /* 0x000fe20000100a00 */
[----:B------:R-:W-:Y:S02]  /*6cb0*/  IADD3 R32, P4, R32, 0x128, RZ ;  /* 0x0000012820207810 */ /* 0x000fe40007f9e0ff */
[----:B------:R-:W-:Y:S01]  /*6cc0*/  IMAD.X R75, RZ, RZ, UR48, P2 ;  /* 0x00000030ff4b7e24 */ /* 0x000fe200090e06ff */
[----:B------:R1:W-:Y:S02]  /*6cd0*/  STL.64 [R1+0x130], R28 ;  /* 0x0001301c01007387 */ /* 0x0003e40000100a00 */
[----:B------:R-:W-:Y:S01]  /*6ce0*/  IMAD.X R65, RZ, RZ, UR48, P4 ;  /* 0x00000030ff417e24 */ /* 0x000fe2000a0e06ff */
[----:B------:R-:W0:Y:S01]  /*6cf0*/  LDC.64 R10, c[0x0][0x428] ;  /* 0x00010a00ff0a7b82 */ /* 0x000e220000000a00 */
[----:B---3--:R-:W-:-:S02]  /*6d00*/  IMAD.MOV.U32 R163, RZ, RZ, R6 ;  /* 0x000000ffffa37224 */ /* 0x008fc400078e0006 */
[----:B------:R-:W-:Y:S02]  /*6d10*/  IMAD.MOV.U32 R5, RZ, RZ, R7 ;  /* 0x000000ffff057224 */ /* 0x000fe400078e0007 */
[----:B--2---:R-:W-:-:S03]  /*6d20*/  VIADD R211, R20, 0xffffff80 ;  /* 0xffffff8014d37836 */ /* 0x004fc60000000000 */
[----:B------:R-:W2:Y:S01]  /*6d30*/  LDC R0, c[0x0][0x430] ;  /* 0x00010c00ff007b82 */ /* 0x000ea20000000800 */
[----:B----4-:R-:W-:Y:S02]  /*6d40*/  IMAD.MOV.U32 R6, RZ, RZ, R12 ;  /* 0x000000ffff067224 */ /* 0x010fe400078e000c */
[----:B------:R-:W-:Y:S01]  /*6d50*/  IMAD.MOV.U32 R7, RZ, RZ, R13 ;  /* 0x000000ffff077224 */ /* 0x000fe200078e000d */
[----:B------:R3:W-:Y:S01]  /*6d60*/  STL [R1+0x13c], R211 ;  /* 0x00013cd301007387 */ /* 0x0007e20000100800 */
[----:B-1----:R-:W-:Y:S02]  /*6d70*/  IMAD.U32 R28, RZ, RZ, UR49 ;  /* 0x00000031ff1c7e24 */ /* 0x002fe4000f8e00ff */
[----:B------:R-:W-:Y:S01]  /*6d80*/  IMAD.U32 R29, RZ, RZ, UR49 ;  /* 0x00000031ff1d7e24 */ /* 0x000fe2000f8e00ff */
[----:B0-----:R3:W-:Y:S02]  /*6d90*/  STL.128 [R1+0x140], R160 ;  /* 0x000140a001007387 */ /* 0x0017e40000100c00 */
[----:B------:R-:W-:-:S02]  /*6da0*/  IADD3 R28, P1, R28, 0x16c, RZ ;  /* 0x0000016c1c1c7810 */ /* 0x000fc40007f3e0ff */
[----:B------:R3:W-:Y:S01]  /*6db0*/  STL.128 [R1+0x150], R4 ;  /* 0x0001500401007387 */ /* 0x0007e20000100c00 */
[----:B------:R-:W-:Y:S02]  /*6dc0*/  IADD3 R29, P3, R29, 0x138, RZ ;  /* 0x000001381d1d7810 */ /* 0x000fe40007f7e0ff */
[----:B------:R-:W-:Y:S01]  /*6dd0*/  IMAD.X R63, RZ, RZ, UR48, P1 ;  /* 0x00000030ff3f7e24 */ /* 0x000fe200088e06ff */
[----:B------:R3:W-:Y:S02]  /*6de0*/  STL.64 [R1+0x160], R10 ;  /* 0x0001600a01007387 */ /* 0x0007e40000100a00 */
[----:B------:R-:W-:Y:S02]  /*6df0*/  IMAD.X R64, RZ, RZ, UR48, P3 ;  /* 0x00000030ff407e24 */ /* 0x000fe400098e06ff */
[----:B--2---:R3:W-:Y:S01]  /*6e00*/  STL [R1+0x168], R0 ;  /* 0x0001680001007387 */ /* 0x0047e20000100800 */
[----:B------:R-:W-:Y:S05]  /*6e10*/  @P0 BRA `(.L_x_2842) ;  /* 0x0000000000400947 */ /* 0x000fea0003800000 */
[----:B------:R-:W3:Y:S02]  /*6e20*/  LDL R3, [R1+0x21c] ;  /* 0x00021c0001037983 */ /* 0x000ee40000100800 */
[----:B---3--:R-:W-:-:S04]  /*6e30*/  LEA.HI R0, R3, R3, RZ, 0x1 ;  /* 0x0000000303007211 */ /* 0x008fc800078f08ff */
        /* <DEDUP_REMOVED lines=8> */
.L_x_2845:
[----:B-1----:R1:W2:Y:S02]  /*6ec0*/  SYNCS.PHASECHK.TRANS64.TRYWAIT P0, [R145+URZ+0x32400], R0 ;  /* 0x03240000910075a7 */ /* 0x0022a4000800017f */
[----:B--2---:R-:W-:Y:S05]  /*6ed0*/  @!P0 NANOSLEEP.SYNCS 0x989680 ;  /* 0x009896800000895d */ /* 0x004fea0003900000 */
[----:B------:R-:W2:Y:S02]  /*6ee0*/  @!P0 SYNCS.PHASECHK.TRANS64 P0, [R145+URZ+0x32400], R0 ;  /* 0x03240000910085a7 */ /* 0x000ea4000800007f */
[----:B--2---:R-:W-:Y:S05]  /*6ef0*/  @!P0 BRA `(.L_x_2845) ;  /* 0xfffffffc00f08947 */ /* 0x004fea000383ffff */
.L_x_2844:
[----:B------:R-:W-:Y:S05]  /*6f00*/  BSYNC B0 ;  /* 0x0000000000007941 */ /* 0x000fea0003800000 */
.L_x_2843:
[----:B------:R-:W-:Y:S05]  /*6f10*/  BRA `(.L_x_2846) ;  /* 0x00000030000c7947 */ /* 0x000fea0003800000 */
.L_x_2842:
[----:B------:R-:W0:Y:S01]  /*6f20*/  LDC.64 R12, c[0x0][0x3d8] ;  /* 0x0000f600ff0c7b82 */ /* 0x000e220000000a00 */
[----:B-----5:R-:W-:Y:S01]  /*6f30*/  SHF.R.S32.HI R3, RZ, 0x1f, R37 ;  /* 0x0000001fff037819 */ /* 0x020fe20000011425 */
[----:B---3--:R-:W-:Y:S01]  /*6f40*/  IMAD.MOV.U32 R6, RZ, RZ, R22 ;  /* 0x000000ffff067224 */ /* 0x008fe200078e0016 */
[--C-:B------:R-:W-:Y:S01]  /*6f50*/  SHF.R.S32.HI R5, RZ, 0x1f, R154.reuse ;  /* 0x0000001fff057819 */ /* 0x100fe2000001149a */
[----:B------:R-:W-:Y:S01]  /*6f60*/  IMAD.MOV.U32 R7, RZ, RZ, R23 ;  /* 0x000000ffff077224 */ /* 0x000fe200078e0017 */
[----:B------:R-:W-:Y:S01]  /*6f70*/  LOP3.LUT P0, RZ, R39, 0x3ff, RZ, 0xc0, !PT ;  /* 0x000003ff27ff7812 */ /* 0x000fe2000780c0ff */
[----:B------:R-:W-:Y:S01]  /*6f80*/  IMAD.MOV.U32 R4, RZ, RZ, R154 ;  /* 0x000000ffff047224 */ /* 0x000fe200078e009a */
[----:B------:R-:W-:Y:S01]  /*6f90*/  BSSY B6, `(.L_x_2847) ;  /* 0x000002f000067945 */ /* 0x000fe20003800000 */
[----:B------:R-:W1:Y:S01]  /*6fa0*/  LDC.64 R14, c[0x0][0x3e8] ;  /* 0x0000fa00ff0e7b82 */ /* 0x000e620000000a00 */
[-C--:B0-----:R-:W-:Y:S01]  /*6fb0*/  IMAD R0, R3, R12.reuse, RZ ;  /* 0x0000000c03007224 */ /* 0x081fe200078e02ff */
[----:B------:R-:W-:Y:S01]  /*6fc0*/  SHF.L.U64.HI R80, R12, 0x6, R13 ;  /* 0x000000060c507819 */ /* 0x000fe2000001020d */
[----:B------:R-:W-:-:S04]  /*6fd0*/  IMAD.WIDE.U32 R8, R153, R12, R6 ;  /* 0x0000000c99087225 */ /* 0x000fc800078e0006 */
[----:B------:R-:W-:Y:S02]  /*6fe0*/  IMAD R40, R166, R12, RZ ;  /* 0x0000000ca6287224 */ /* 0x000fe400078e02ff */
[-C--:B-1----:R-:W-:Y:S01]  /*6ff0*/  IMAD R20, R3, R14.reuse, RZ ;  /* 0x0000000e03147224 */ /* 0x082fe200078e02ff */
[----:B------:R-:W-:Y:S01]  /*7000*/  SHF.L.U64.HI R83, R14, 0x6, R15 ;  /* 0x000000060e537819 */ /* 0x000fe2000001020f */
[----:B------:R-:W-:-:S04]  /*7010*/  IMAD.WIDE.U32 R10, R153, R14, R6 ;  /* 0x0000000e990a7225 */ /* 0x000fc800078e0006 */
[----:B------:R-:W-:-:S04]  /*7020*/  IMAD.WIDE.U32 R38, R37, R12, RZ ;  /* 0x0000000c25267225 */ /* 0x000fc800078e00ff */
[C---:B------:R-:W-:Y:S01]  /*7030*/  IMAD R41, R37.reuse, R13, R0 ;  /* 0x0000000d25297224 */ /* 0x040fe200078e0200 */
[----:B------:R-:W-:Y:S01]  /*7040*/  IADD3 R45, P3, R8, R38, RZ ;  /* 0x00000026082d7210 */ /* 0x000fe20007f7e0ff */
[----:B------:R-:W-:Y:S02]  /*7050*/  IMAD R43, R37, R15, R20 ;  /* 0x0000000f252b7224 */ /* 0x000fe400078e0214 */
[----:B------:R-:W-:-:S04]  /*7060*/  IMAD.WIDE.U32 R6, R153, R12, R4 ;  /* 0x0000000c99067225 */ /* 0x000fc800078e0004 */
[----:B------:R-:W-:Y:S01]  /*7070*/  IMAD R42, R166, R14, RZ ;  /* 0x0000000ea62a7224 */ /* 0x000fe200078e02ff */
[----:B------:R-:W-:Y:S01]  /*7080*/  IADD3 R77, P1, R6, R38, RZ ;  /* 0x00000026064d7210 */ /* 0x000fe20007f3e0ff */
[----:B------:R-:W-:-:S04]  /*7090*/  IMAD.WIDE.U32 R36, R37, R14, RZ ;  /* 0x0000000e25247225 */ /* 0x000fc800078e00ff */
[----:B------:R-:W-:Y:S01]  /*70a0*/  IMAD.WIDE.U32 R4, R153, R14, R4 ;  /* 0x0000000e99047225 */ /* 0x000fe200078e0004 */
[----:B------:R-:W-:-:S03]  /*70b0*/  IADD3 R67, P4, R10, R36, RZ ;  /* 0x000000240a437210 */ /* 0x000fc60007f9e0ff */
[----:B------:R-:W-:Y:S01]  /*70c0*/  IMAD R40, R153, R13, R40 ;  /* 0x0000000d99287224 */ /* 0x000fe200078e0228 */
[----:B------:R-:W-:Y:S01]  /*70d0*/  IADD3 R81, P2, R4, R36, RZ ;  /* 0x0000002404517210 */ /* 0x000fe20007f5e0ff */
[----:B------:R-:W-:Y:S02]  /*70e0*/  IMAD.IADD R41, R41, 0x1, R39 ;  /* 0x0000000129297824 */ /* 0x000fe400078e0227 */
[----:B------:R-:W-:Y:S02]  /*70f0*/  IMAD R42, R153, R15, R42 ;  /* 0x0000000f992a7224 */ /* 0x000fe400078e022a */
[----:B------:R-:W-:Y:S01]  /*7100*/  IMAD.IADD R43, R43, 0x1, R37 ;  /* 0x000000012b2b7824 */ /* 0x000fe200078e0225 */
[C---:B------:R-:W-:Y:S01]  /*7110*/  IADD3.X R79, R41.reuse, R7, R40, P1, !PT ;  /* 0x00000007294f7210 */ /* 0x040fe20000ffe428 */
[----:B------:R-:W-:Y:S01]  /*7120*/  IMAD.SHL.U32 R82, R12, 0x40, RZ ;  /* 0x000000400c527824 */ /* 0x000fe200078e00ff */
[----:B------:R-:W-:Y:S01]  /*7130*/  IADD3.X R47, R41, R40, R9, P3, !PT ;  /* 0x00000028292f7210 */ /* 0x000fe20001ffe409 */
[----:B------:R-:W-:Y:S01]  /*7140*/  IMAD.SHL.U32 R84, R14, 0x40, RZ ;  /* 0x000000400e547824 */ /* 0x000fe200078e00ff */
[----:B------:R-:W-:-:S02]  /*7150*/  IADD3.X R78, R43, R5, R42, P2, !PT ;  /* 0x000000052b4e7210 */ /* 0x000fc400017fe42a */
        /* <DEDUP_REMOVED lines=18> */
.L_x_2848:
[----:B------:R-:W-:Y:S05]  /*7280*/  BSYNC B6 ;  /* 0x0000000000067941 */ /* 0x000fea0003800000 */
.L_x_2847:
[----:B------:R-:W2:Y:S01]  /*7290*/  LDL R15, [R1+0x70] ;  /* 0x00007000010f7983 */ /* 0x000ea20000100800 */
[----:B------:R-:W0:Y:S01]  /*72a0*/  LDC.64 R4, c[0x0][0x3e8] ;  /* 0x0000fa00ff047b82 */ /* 0x000e220000000a00 */
[----:B------:R-:W-:Y:S01]  /*72b0*/  ULDC.U8 UR4, c[0x0][0x3f0] ;  /* 0x0000fc0000047ab9 */ /* 0x000fe20000000000 */
[----:B------:R-:W-:Y:S01]  /*72c0*/  BSSY B0, `(.L_x_2849) ;  /* 0x00002c0000007945 */ /* 0x000fe20003800000 */
[----:B------:R-:W-:-:S05]  /*72d0*/  ISETP.NE.AND P0, PT, RZ, UR4, PT ;  /* 0x00000004ff007c0c */ /* 0x000fca000bf05270 */
[----:B------:R-:W1:Y:S01]  /*72e0*/  LDC.64 R6, c[0x0][0x3d8] ;  /* 0x0000f600ff067b82 */ /* 0x000e620000000a00 */
[----:B--2---:R-:W-:Y:S01]  /*72f0*/  SHF.R.S32.HI R3, RZ, 0x1f, R15 ;  /* 0x0000001fff037819 */ /* 0x004fe2000001140f */
[----:B0-----:R-:W-:-:S04]  /*7300*/  IMAD.WIDE.U32 R10, R15, R4, RZ ;  /* 0x000000040f0a7225 */ /* 0x001fc800078e00ff */
[C---:B------:R-:W-:Y:S02]  /*7310*/  IMAD R12, R3.reuse, R4, RZ ;  /* 0x00000004030c7224 */ /* 0x040fe400078e02ff */
[-C--:B-1----:R-:W-:Y:S02]  /*7320*/  IMAD R0, R3, R6.reuse, RZ ;  /* 0x0000000603007224 */ /* 0x082fe400078e02ff */
[C---:B------:R-:W-:Y:S02]  /*7330*/  IMAD R13, R15.reuse, R5, R12 ;  /* 0x000000050f0d7224 */ /* 0x040fe400078e020c */
[----:B------:R-:W-:-:S04]  /*7340*/  IMAD.WIDE.U32 R8, R15, R6, RZ ;  /* 0x000000060f087225 */ /* 0x000fc800078e00ff */
[----:B------:R-:W-:Y:S02]  /*7350*/  IMAD R3, R15, R7, R0 ;  /* 0x000000070f037224 */ /* 0x000fe400078e0200 */
[----:B------:R-:W-:Y:S02]  /*7360*/  IMAD.IADD R13, R11, 0x1, R13 ;  /* 0x000000010b0d7824 */ /* 0x000fe400078e020d */
[----:B------:R-:W-:Y:S02]  /*7370*/  IMAD.IADD R3, R9, 0x1, R3 ;  /* 0x0000000109037824 */ /* 0x000fe400078e0203 */
[----:B------:R-:W-:Y:S01]  /*7380*/  IMAD R0, R15, -0x80, R160 ;  /* 0xffffff800f007824 */ /* 0x000fe200078e02a0 */
[C---:B------:R-:W-:Y:S01]  /*7390*/  SHF.L.U64.HI R71, R10.reuse, 0x7, R13 ;  /* 0x000000070a477819 */ /* 0x040fe2000001020d */
[----:B------:R-:W-:Y:S01]  /*73a0*/  IMAD.SHL.U32 R70, R10, 0x80, RZ ;  /* 0x000000800a467824 */ /* 0x000fe200078e00ff */
[C---:B------:R-:W-:Y:S01]  /*73b0*/  SHF.L.U64.HI R76, R8.reuse, 0x7, R3 ;  /* 0x00000007084c7819 */ /* 0x040fe20000010203 */
[----:B------:R-:W-:Y:S01]  /*73c0*/  IMAD.SHL.U32 R74, R8, 0x80, RZ ;  /* 0x00000080084a7824 */ /* 0x000fe200078e00ff */
[----:B------:R-:W-:Y:S01]  /*73d0*/  VIMNMX R10, R0, 0x80, PT ;  /* 0x00000080000a7848 */ /* 0x000fe20003fe0100 */
[----:B------:R-:W-:Y:S06]  /*73e0*/  @!P0 BRA `(.L_x_2850) ;  /* 0x0000001400a48947 */ /* 0x000fec0003800000 */
[----:B------:R0:W5:Y:S01]  /*73f0*/  LDL R68, [R1+0x21c] ;  /* 0x00021c0001447983 */ /* 0x0001620000100800 */
[----:B------:R-:W1:Y:S01]  /*7400*/  LDC R0, c[0x0][0x428] ;  /* 0x00010a00ff007b82 */ /* 0x000e620000000800 */
[----:B------:R-:W-:Y:S01]  /*7410*/  IMAD R3, R15, 0x80, R153 ;  /* 0x000000800f037824 */ /* 0x000fe200078e0299 */
[-C--:B------:R-:W-:Y:S01]  /*7420*/  ISETP.GE.AND P1, PT, R153, R10.reuse, PT ;  /* 0x0000000a9900720c */ /* 0x080fe20003f26270 */
[----:B------:R-:W-:Y:S01]  /*7430*/  BSSY B1, `(.L_x_2851) ;  /* 0x000002b000017945 */ /* 0x000fe20003800000 */
[----:B------:R-:W-:Y:S01]  /*7440*/  ISETP.GE.AND P0, PT, R156, R10, PT ;  /* 0x0000000a9c00720c */ /* 0x000fe20003f06270 */
[----:B------:R-:W-:Y:S01]  /*7450*/  IMAD R3, R214, 0x40, R3 ;  /* 0x00000040d6037824 */ /* 0x000fe200078e0203 */
[----:B------:R-:W-:Y:S01]  /*7460*/  CS2R R20, SRZ ;  /* 0x0000000000147805 */ /* 0x000fe2000001ff00 */
        /* <DEDUP_REMOVED lines=10> */
[----:B-1----:R-:W-:-:S13]  /*7510*/  ISETP.NE.AND P2, PT, R0, 0x1, PT ;  /* 0x000000010000780c */ /* 0x002fda0003f45270 */
[----:B------:R-:W1:Y:S08]  /*7520*/  @P2 LDC R0, c[0x0][0x42c] ;  /* 0x00010b00ff002b82 */ /* 0x000e700000000800 */
[----:B------:R-:W2:Y:S01]  /*7530*/  @P2 LDC R9, c[0x0][0x430] ;  /* 0x00010c00ff092b82 */ /* 0x000ea20000000800 */
[----:B-1----:R-:W-:-:S05]  /*7540*/  @P2 IMAD.HI.U32 R0, R3, R0, RZ ;  /* 0x0000000003002227 */ /* 0x002fca00078e00ff */
[----:B--2---:R-:W-:Y:S02]  /*7550*/  @P2 SHF.R.U32.HI R3, RZ, R9, R0 ;  /* 0x00000009ff032219 */ /* 0x004fe40000011600 */
[----:B------:R-:W-:Y:S02]  /*7560*/  CS2R R8, SRZ ;  /* 0x0000000000087805 */ /* 0x000fe4000001ff00 */
[----:B------:R-:W-:Y:S01]  /*7570*/  SHF.R.S32.HI R69, RZ, 0x1f, R3 ;  /* 0x0000001fff457819 */ /* 0x000fe20000011403 */
[----:B0-----:R-:W-:Y:S06]  /*7580*/  @P1 BRA `(.L_x_2852) ;  /* 0x0000000000541947 */ /* 0x001fec0003800000 */
[----:B------:R-:W-:Y:S01]  /*7590*/  IADD3 R15, P3, R74, R77, RZ ;  /* 0x0000004d4a0f7210 */ /* 0x000fe20007f7e0ff */
[----:B------:R-:W-:Y:S01]  /*75a0*/  ULDC UR4, c[0x0][0x3d4] ;  /* 0x0000f50000047ab9 */ /* 0x000fe20000000800 */
[----:B------:R-:W-:Y:S01]  /*75b0*/  IADD3 R0, P4, R70, R81, RZ ;  /* 0x0000005146007210 */ /* 0x000fe20007f9e0ff */
[----:B------:R-:W-:Y:S01]  /*75c0*/  ULDC.64 UR6, c[0x0][0x3c8] ;  /* 0x0000f20000067ab9 */ /* 0x000fe20000000a00 */
[----:B------:R-:W-:Y:S01]  /*75d0*/  ULDC.64 UR8, c[0x0][0x3e0] ;  /* 0x0000f80000087ab9 */ /* 0x000fe20000000a00 */
[----:B------:R-:W-:Y:S01]  /*75e0*/  ISETP.GE.AND P2, PT, R154, UR4, PT ;  /* 0x000000049a007c0c */ /* 0x000fe2000bf46270 */
[----:B------:R-:W-:Y:S01]  /*75f0*/  IMAD.X R40, R76, 0x1, R79, P3 ;  /* 0x000000014c287824 */ /* 0x000fe200018e064f */
[----:B------:R-:W-:Y:S01]  /*7600*/  ISETP.GE.AND P1, PT, R158, UR4, PT ;  /* 0x000000049e007c0c */ /* 0x000fe2000bf26270 */
[----:B------:R-:W-:Y:S01]  /*7610*/  IMAD.X R41, R71, 0x1, R78, P4 ;  /* 0x0000000147297824 */ /* 0x000fe200020e064e */
[----:B------:R-:W-:Y:S02]  /*7620*/  LEA R14, P3, R15, UR6, 0x1 ;  /* 0x000000060f0e7c11 */ /* 0x000fe4000f8608ff */
[----:B------:R-:W-:-:S02]  /*7630*/  CS2R R44, SRZ ;  /* 0x00000000002c7805 */ /* 0x000fc4000001ff00 */
[C---:B------:R-:W-:Y:S02]  /*7640*/  LEA R66, P4, R0.reuse, UR8, 0x1 ;  /* 0x0000000800427c11 */ /* 0x040fe4000f8808ff */
[----:B------:R-:W-:Y:S02]  /*7650*/  CS2R R46, SRZ ;  /* 0x00000000002e7805 */ /* 0x000fe4000001ff00 */
[----:B------:R-:W-:Y:S02]  /*7660*/  LEA.HI.X R15, R15, UR7, R40, 0x1, P3 ;  /* 0x000000070f0f7c11 */ /* 0x000fe400098f0c28 */
[----:B------:R-:W-:Y:S02]  /*7670*/  CS2R R42, SRZ ;  /* 0x00000000002a7805 */ /* 0x000fe4000001ff00 */
[----:B------:R-:W-:Y:S02]  /*7680*/  LEA.HI.X R67, R0, UR9, R41, 0x1, P4 ;  /* 0x0000000900437c11 */ /* 0x000fe4000a0f0c29 */
[----:B------:R-:W-:Y:S01]  /*7690*/  CS2R R40, SRZ ;  /* 0x0000000000287805 */ /* 0x000fe2000001ff00 */
[----:B------:R0:W5:Y:S05]  /*76a0*/  @!P2 LDG.E.64 R44, desc[UR56][R14.64] ;  /* 0x000000380e2ca981 */ /* 0x00016a000c1e1b00 */
[----:B------:R0:W5:Y:S04]  /*76b0*/  @!P1 LDG.E.64 R40, desc[UR56][R14.64+0x20] ;  /* 0x000020380e289981 */ /* 0x000168000c1e1b00 */
[----:B------:R0:W5:Y:S04]  /*76c0*/  @!P2 LDG.E.64 R46, desc[UR56][R66.64] ;  /* 0x00000038422ea981 */ /* 0x000168000c1e1b00 */
[----:B------:R0:W5:Y:S02]  /*76d0*/  @!P1 LDG.E.64 R42, desc[UR56][R66.64+0x20] ;  /* 0x00002038422a9981 */ /* 0x000164000c1e1b00 */
.L_x_2852:
[----:B------:R-:W-:Y:S05]  /*76e0*/  BSYNC B1 ;  /* 0x0000000000017941 */ /* 0x000fea0003800000 */
.L_x_2851:
[----:B------:R-:W-:Y:S04]  /*76f0*/  BSSY B1, `(.L_x_2853) ;  /* 0x0000017000017945 */ /* 0x000fe80003800000 */
[----:B------:R-:W-:Y:S05]  /*7700*/  @P0 BRA `(.L_x_2854) ;  /* 0x0000000000540947 */ /* 0x000fea0003800000 */
[----:B------:R-:W-:Y:S01]  /*7710*/  IADD3 R0, P2, P3, R81, R84, R70 ;  /* 0x0000005451007210 */ /* 0x000fe20007b5e046 */
[----:B------:R-:W-:Y:S01]  /*7720*/  ULDC UR4, c[0x0][0x3d4] ;  /* 0x0000f50000047ab9 */ /* 0x000fe20000000800 */
[----:B------:R-:W-:Y:S01]  /*7730*/  IADD3 R8, P0, P1, R77, R82, R74 ;  /* 0x000000524d087210 */ /* 0x000fe2000791e04a */
[----:B------:R-:W-:Y:S01]  /*7740*/  ULDC.64 UR6, c[0x0][0x3c8] ;  /* 0x0000f20000067ab9 */ /* 0x000fe20000000a00 */
[----:B------:R-:W-:Y:S01]  /*7750*/  IADD3.X R9, R78, R83, R71, P2, P3 ;  /* 0x000000534e097210 */ /* 0x000fe200017e6447 */
[----:B------:R-:W-:Y:S01]  /*7760*/  ULDC.64 UR8, c[0x0][0x3e0] ;  /* 0x0000f80000087ab9 */ /* 0x000fe20000000a00 */
[----:B------:R-:W-:Y:S02]  /*7770*/  ISETP.GE.AND P2, PT, R154, UR4, PT ;  /* 0x000000049a007c0c */ /* 0x000fe4000bf46270 */
[----:B------:R-:W-:Y:S02]  /*7780*/  CS2R R36, SRZ ;  /* 0x0000000000247805 */ /* 0x000fe4000001ff00 */
[----:B------:R-:W-:-:S02]  /*7790*/  ISETP.GE.AND P3, PT, R158, UR4, PT ;  /* 0x000000049e007c0c */ /* 0x000fc4000bf66270 */
[----:B------:R-:W-:Y:S02]  /*77a0*/  CS2R R20, SRZ ;  /* 0x0000000000147805 */ /* 0x000fe4000001ff00 */
[----:B0-----:R-:W-:Y:S02]  /*77b0*/  IADD3.X R15, R79, R80, R76, P0, P1 ;  /* 0x000000504f0f7210 */ /* 0x001fe400007e244c */
[----:B------:R-:W-:Y:S02]  /*77c0*/  CS2R R38, SRZ ;  /* 0x0000000000267805 */ /* 0x000fe4000001ff00 */
[----:B------:R-:W-:Y:S02]  /*77d0*/  LEA R14, P0, R8, UR6, 0x1 ;  /* 0x00000006080e7c11 */ /* 0x000fe4000f8008ff */
[----:B------:R-:W-:Y:S02]  /*77e0*/  LEA R66, P1, R0, UR8, 0x1 ;  /* 0x0000000800427c11 */ /* 0x000fe4000f8208ff */
[----:B------:R-:W-:-:S02]  /*77f0*/  LEA.HI.X R15, R8, UR7, R15, 0x1, P0 ;  /* 0x00000007080f7c11 */ /* 0x000fc400080f0c0f */
[----:B------:R-:W-:Y:S02]  /*7800*/  LEA.HI.X R67, R0, UR9, R9, 0x1, P1 ;  /* 0x0000000900437c11 */ /* 0x000fe400088f0c09 */
[----:B------:R-:W-:Y:S01]  /*7810*/  CS2R R8, SRZ ;  /* 0x0000000000087805 */ /* 0x000fe2000001ff00 */
[----:B------:R1:W5:Y:S04]  /*7820*/  @!P2 LDG.E.64 R36, desc[UR56][R14.64] ;  /* 0x000000380e24a981 */ /* 0x000368000c1e1b00 */
[----:B------:R1:W5:Y:S04]  /*7830*/  @!P3 LDG.E.64 R20, desc[UR56][R14.64+0x20] ;  /* 0x000020380e14b981 */ /* 0x000368000c1e1b00 */
[----:B------:R1:W5:Y:S04]  /*7840*/  @!P2 LDG.E.64 R38, desc[UR56][R66.64] ;  /* 0x000000384226a981 */ /* 0x000368000c1e1b00 */
[----:B------:R1:W5:Y:S02]  /*7850*/  @!P3 LDG.E.64 R8, desc[UR56][R66.64+0x20] ;  /* 0x000020384208b981 */ /* 0x000364000c1e1b00 */
.L_x_2854:
[----:B------:R-:W-:Y:S05]  /*7860*/  BSYNC B1 ;  /* 0x0000000000017941 */ /* 0x000fea0003800000 */
.L_x_2853:
[----:B------:R-:W-:Y:S01]  /*7870*/  IMAD.WIDE.U32 R10, R3, R6, R10 ;  /* 0x00000006030a7225 */ /* 0x000fe200078e000a */
[----:B-----5:R-:W-:Y:S01]  /*7880*/  LEA.HI R0, R68, R68, RZ, 0x1 ;  /* 0x0000004444007211 */ /* 0x020fe200078f08ff */
[----:B------:R-:W-:Y:S01]  /*7890*/  ULDC.64 UR4, c[0x0][0x3c8] ;  /* 0x0000f20000047ab9 */ /* 0x000fe20000000a00 */
[----:B------:R-:W-:Y:S01]  /*78a0*/  ULDC.64 UR6, c[0x0][0x3e0] ;  /* 0x0000f80000067ab9 */ /* 0x000fe20000000a00 */
[C---:B------:R-:W-:Y:S01]  /*78b0*/  IMAD R6, R69.reuse, R6, RZ ;  /* 0x0000000645067224 */ /* 0x040fe200078e02ff */
[----:B01----:R-:W-:Y:S01]  /*78c0*/  LOP3.LUT R15, R0, 0xfffffffe, RZ, 0xc0, !PT ;  /* 0xfffffffe000f7812 */ /* 0x003fe200078ec0ff */
[-C--:B------:R-:W-:Y:S02]  /*78d0*/  IMAD R14, R69, R4.reuse, RZ ;  /* 0x00000004450e7224 */ /* 0x080fe400078e02ff */
[----:B------:R-:W-:Y:S01]  /*78e0*/  IMAD.WIDE.U32 R12, R3, R4, R12 ;  /* 0x00000004030c7225 */ /* 0x000fe200078e000c */
[----:B------:R-:W-:Y:S01]  /*78f0*/  LEA R4, P0, R10, UR4, 0x1 ;  /* 0x000000040a047c11 */ /* 0x000fe2000f8008ff */
[----:B------:R-:W-:-:S02]  /*7900*/  UMOV UR4, 0xffffffff ;  /* 0xffffffff00047882 */ /* 0x000fc40000000000 */
[C---:B------:R-:W-:Y:S01]  /*7910*/  IMAD R7, R3.reuse, R7, R6 ;  /* 0x0000000703077224 */ /* 0x040fe200078e0206 */
[----:B------:R-:W-:Y:S01]  /*7920*/  LEA R0, P1, R12, UR6, 0x1 ;  /* 0x000000060c007c11 */ /* 0x000fe2000f8208ff */
[----:B------:R-:W-:Y:S02]  /*7930*/  IMAD R3, R3, R5, R14 ;  /* 0x0000000503037224 */ /* 0x000fe400078e020e */
[----:B------:R-:W-:Y:S02]  /*7940*/  IMAD.IADD R5, R11, 0x1, R7 ;  /* 0x000000010b057824 */ /* 0x000fe400078e0207 */
[----:B------:R-:W-:Y:S02]  /*7950*/  IMAD.IADD R3, R13, 0x1, R3 ;  /* 0x000000010d037824 */ /* 0x000fe400078e0203 */
[----:B------:R-:W-:Y:S01]  /*7960*/  IMAD.IADD R15, R68, 0x1, -R15 ;  /* 0x00000001440f7824 */ /* 0x000fe200078e0a0f */
[----:B------:R-:W-:Y:S02]  /*7970*/  LEA.HI.X R5, R10, UR5, R5, 0x1, P0 ;  /* 0x000000050a057c11 */ /* 0x000fe400080f0c05 */
[----:B------:R-:W-:-:S02]  /*7980*/  LEA.HI.X R3, R12, UR7, R3, 0x1, P1 ;  /* 0x000000070c037c11 */ /* 0x000fc400088f0c03 */
[----:B------:R-:W-:Y:S01]  /*7990*/  SHF.L.U32 R6, R15, 0x1f, RZ ;  /* 0x0000001f0f067819 */ /* 0x000fe200000006ff */
[----:B------:R-:W-:Y:S06]  /*79a0*/  BRA.DIV UR4, `(.L_x_2855) ;  /* 0x000002be04f87947 */ /* 0x000fec000b800000 */
.L_x_3113:
[----:B------:R-:W-:-:S03]  /*79b0*/  UMOV UR4, 0xffffffff ;  /* 0xffffffff00047882 */ /* 0x000fc60000000000 */
[----:B------:R-:W-:Y:S05]  /*79c0*/  BRA.DIV UR4, `(.L_x_2856) ;  /* 0x000002c204187947 */ /* 0x000fea000b800000 */
.L_x_3116:
[----:B------:R-:W-:-:S03]  /*79d0*/  UMOV UR4, 0xffffffff ;  /* 0xffffffff00047882 */ /* 0x000fc60000000000 */
[----:B------:R-:W-:Y:S05]  /*79e0*/  BRA.DIV UR4, `(.L_x_2857) ;  /* 0x000002c204387947 */ /* 0x000fea000b800000 */
.L_x_3119:
[----:B------:R-:W-:-:S03]  /*79f0*/  UMOV UR4, 0xffffffff ;  /* 0xffffffff00047882 */ /* 0x000fc60000000000 */
[----:B------:R-:W-:Y:S05]  /*7a00*/  BRA.DIV UR4, `(.L_x_2858) ;  /* 0x000002c204587947 */ /* 0x000fea000b800000 */
.L_x_3122:
[----:B------:R-:W-:-:S03]  /*7a10*/  UMOV UR4, 0xffffffff ;  /* 0xffffffff00047882 */ /* 0x000fc60000000000 */
[----:B------:R-:W-:Y:S05]  /*7a20*/  BRA.DIV UR4, `(.L_x_2859) ;  /* 0x000002c204787947 */ /* 0x000fea000b800000 */
.L_x_3125:
[----:B------:R-:W-:-:S03]  /*7a30*/  UMOV UR4, 0xffffffff ;  /* 0xffffffff00047882 */ /* 0x000fc60000000000 */
[----:B------:R-:W-:Y:S05]  /*7a40*/  BRA.DIV UR4, `(.L_x_2860) ;  /* 0x000002c204987947 */ /* 0x000fea000b800000 */
.L_x_3128:
[----:B------:R-:W-:-:S03]  /*7a50*/  UMOV UR4, 0xffffffff ;  /* 0xffffffff00047882 */ /* 0x000fc60000000000 */
[----:B------:R-:W-:Y:S05]  /*7a60*/  BRA.DIV UR4, `(.L_x_2861) ;  /* 0x000002c204b87947 */ /* 0x000fea000b800000 */
.L_x_3131:
[----:B------:R-:W-:-:S03]  /*7a70*/  UMOV UR4, 0xffffffff ;  /* 0xffffffff00047882 */ /* 0x000fc60000000000 */
[----:B------:R-:W-:Y:S05]  /*7a80*/  BRA.DIV UR4, `(.L_x_2862) ;  /* 0x000002c204d87947 */ /* 0x000fea000b800000 */
.L_x_3134:
[----:B------:R-:W0:Y:S01]  /*7a90*/  SYNCS.PHASECHK.TRANS64.TRYWAIT P0, [R145+URZ+0x32400], R6 ;  /* 0x03240006910075a7 */ /* 0x000e22000800017f */
[----:B------:R-:W-:Y:S04]  /*7aa0*/  BSSY B1, `(.L_x_2863) ;  /* 0x0000002000017945 */ /* 0x000fe80003800000 */
[----:B0-----:R-:W-:Y:S05]  /*7ab0*/  @!P0 BRA `(.L_x_2864) ;  /* 0x000002c000f48947 */ /* 0x001fea0003800000 */
.L_x_3135:
[----:B------:R-:W-:Y:S05]  /*7ac0*/  BSYNC B1 ;  /* 0x0000000000017941 */ /* 0x000fea0003800000 */
.L_x_2863:
[----:B------:R-:W2:Y:S01]  /*7ad0*/  LDL R5, [R1+0x70] ;  /* 0x0000700001057983 */ /* 0x000ea20000100800 */
[C---:B------:R-:W-:Y:S01]  /*7ae0*/  IMAD.SHL.U32 R0, R183.reuse, 0x40, RZ ;  /* 0x00000040b7007824 */ /* 0x040fe200078e00ff */
[----:B------:R-:W-:Y:S01]  /*7af0*/  LOP3.LUT P0, RZ, R183, 0x4, RZ, 0xc0, !PT ;  /* 0x00000004b7ff7812 */ /* 0x000fe2000780c0ff */
[----:B------:R-:W-:Y:S01]  /*7b00*/  IMAD.MOV.U32 R4, RZ, RZ, R40 ;  /* 0x000000ffff047224 */ /* 0x000fe200078e0028 */
[----:B------:R-:W-:Y:S01]  /*7b10*/  BSSY B1, `(.L_x_2865) ;  /* 0x0000090000017945 */ /* 0x000fe20003800000 */
[----:B------:R-:W-:Y:S01]  /*7b20*/  IMAD.MOV.U32 R7, RZ, RZ, R42 ;  /* 0x000000ffff077224 */ /* 0x000fe200078e002a */
[----:B------:R-:W-:Y:S01]  /*7b30*/  LOP3.LUT R3, R0, 0x1c0, RZ, 0xc0, !PT ;  /* 0x000001c000037812 */ /* 0x000fe200078ec0ff */
[----:B0-----:R-:W-:-:S03]  /*7b40*/  IMAD.MOV.U32 R6, RZ, RZ, R45 ;  /* 0x000000ffff067224 */ /* 0x001fc600078e002d */
[----:B------:R-:W-:Y:S02]  /*7b50*/  LOP3.LUT R0, R3, 0x18, R22, 0xf8, !PT ;  /* 0x0000001803007812 */ /* 0x000fe400078ef816 */
[----:B------:R-:W-:Y:S02]  /*7b60*/  SHF.R.U32.HI R3, RZ, 0x3, R3 ;  /* 0x00000003ff037819 */ /* 0x000fe40000011603 */
[----:B------:R-:W-:Y:S01]  /*7b70*/  PRMT R12, R12, 0x5410, R7 ;  /* 0x000054100c0c7816 */ /* 0x000fe20000000007 */
[----:B------:R-:W-:Y:S01]  /*7b80*/  IMAD.MOV.U32 R7, RZ, RZ, R47 ;  /* 0x000000ffff077224 */ /* 0x000fe200078e002f */
[----:B------:R-:W-:Y:S02]  /*7b90*/  LOP3.LUT R3, R0, R3, RZ, 0x3c, !PT ;  /* 0x0000000300037212 */ /* 0x000fe400078e3cff */
[----:B------:R-:W-:Y:S01]  /*7ba0*/  PRMT R11, R11, 0x5410, R6 ;  /* 0x000054100b0b7816 */ /* 0x000fe20000000006 */
[----:B------:R-:W-:Y:S01]  /*7bb0*/  IMAD.MOV.U32 R6, RZ, RZ, R46 ;  /* 0x000000ffff067224 */ /* 0x000fe200078e002e */
[----:B------:R-:W-:Y:S01]  /*7bc0*/  PRMT R13, R13, 0x5410, R7 ;  /* 0x000054100d0d7816 */ /* 0x000fe20000000007 */
[----:B------:R-:W-:-:S02]  /*7bd0*/  IMAD R0, R168, 0x200, R3 ;  /* 0x00000200a8007824 */ /* 0x000fc400078e0203 */
[----:B------:R-:W-:Y:S01]  /*7be0*/  IMAD.MOV.U32 R3, RZ, RZ, R41 ;  /* 0x000000ffff037224 */ /* 0x000fe200078e0029 */
[----:B------:R-:W-:Y:S01]  /*7bf0*/  PRMT R15, R6, 0x7610, R15 ;  /* 0x00007610060f7816 */ /* 0x000fe2000000000f */
[----:B------:R-:W-:Y:S01]  /*7c00*/  IMAD R145, R0, 0x2, R145 ;  /* 0x0000000200917824 */ /* 0x000fe200078e0291 */
[----:B------:R-:W-:Y:S01]  /*7c10*/  PRMT R0, R4, 0x7610, R0 ;  /* 0x0000761004007816 */ /* 0x000fe20000000000 */
[----:B------:R-:W-:Y:S02]  /*7c20*/  IMAD.MOV.U32 R4, RZ, RZ, R44 ;  /* 0x000000ffff047224 */ /* 0x000fe400078e002c */
[C---:B------:R-:W-:Y:S01]  /*7c30*/  VIADD R14, R145.reuse, 0x18400 ;  /* 0x00018400910e7836 */ /* 0x040fe20000000000 */
[----:B------:R-:W-:Y:S01]  /*7c40*/  PRMT R0, R0, 0x5410, R3 ;  /* 0x0000541000007816 */ /* 0x000fe20000000003 */
[----:B------:R-:W-:Y:S01]  /*7c50*/  VIADD R3, R145, 0x18440 ;  /* 0x0001844091037836 */ /* 0x000fe20000000000 */
[----:B------:R-:W-:Y:S01]  /*7c60*/  PRMT R10, R10, 0x5410, R4 ;  /* 0x000054100a0a7816 */ /* 0x000fe20000000004 */
[----:B------:R-:W-:-:S02]  /*7c70*/  IMAD.MOV.U32 R4, RZ, RZ, R43 ;  /* 0x000000ffff047224 */ /* 0x000fc400078e002b */
[----:B------:R-:W-:Y:S02]  /*7c80*/  @P0 VIADD R3, R14, 0xffffffc0 ;  /* 0xffffffc00e030836 */ /* 0x000fe40000000000 */
[----:B------:R-:W-:Y:S01]  /*7c90*/  IMAD.MOV.U32 R6, RZ, RZ, R21 ;  /* 0x000000ffff067224 */ /* 0x000fe200078e0015 */
[----:B------:R-:W-:Y:S01]  /*7ca0*/  PRMT R76, R4, 0x7610, R76 ;  /* 0x00007610044c7816 */ /* 0x000fe2000000004c */
        /* <DEDUP_REMOVED lines=10> */
[----:B------:R-:W-:-:S03]  /*7d50*/  IMAD.MOV.U32 R4, RZ, RZ, R8 ;  /* 0x000000ffff047224 */ /* 0x000fc600078e0008 */
[----:B------:R-:W-:Y:S02]  /*7d60*/  PRMT R78, R7, 0x7610, R78 ;  /* 0x00007610074e7816 */ /* 0x000fe4000000004e */
[----:B------:R-:W-:Y:S01]  /*7d70*/  PRMT R12, R4, 0x7610, R12 ;  /* 0x00007610040c7816 */ /* 0x000fe2000000000c */
[----:B--2---:R-:W-:-:S05]  /*7d80*/  IMAD R5, R5, -0x80, R160 ;  /* 0xffffff8005057824 */ /* 0x004fca00078e02a0 */
[----:B------:R-:W-:Y:S01]  /*7d90*/  VIMNMX R74, R5, 0x80, PT ;  /* 0x00000080054a7848 */ /* 0x000fe20003fe0100 */
[----:B------:R-:W-:-:S03]  /*7da0*/  IMAD.MOV.U32 R5, RZ, RZ, R9 ;  /* 0x000000ffff057224 */ /* 0x000fc600078e0009 */
[----:B------:R-:W-:Y:S02]  /*7db0*/  ISETP.GE.AND P0, PT, R153, R74, PT ;  /* 0x0000004a9900720c */ /* 0x000fe40003f06270 */
[----:B------:R-:W-:-:S11]  /*7dc0*/  PRMT R10, R5, 0x7610, R10 ;  /* 0x00007610050a7816 */ /* 0x000fd6000000000a */
[----:B------:R-:W-:Y:S05]  /*7dd0*/  @P0 BRA `(.L_x_2866) ;  /* 0x00000004008c0947 */ /* 0x000fea0003800000 */
[----:B------:R-:W0:Y:S01]  /*7de0*/  LDC R5, c[0x0][0x3d4] ;  /* 0x0000f500ff057b82 */ /* 0x000e220000000800 */
[----:B------:R-:W-:Y:S01]  /*7df0*/  BSSY B2, `(.L_x_2867) ;  /* 0x0000032000027945 */ /* 0x000fe20003800000 */
[-C--:B0-----:R-:W-:Y:S02]  /*7e00*/  ISETP.GE.AND P0, PT, R154, R5.reuse, PT ;  /* 0x000000059a00720c */ /* 0x081fe40003f06270 */
[----:B------:R-:W-:-:S11]  /*7e10*/  ISETP.GE.AND P1, PT, R158, R5, PT ;  /* 0x000000059e00720c */ /* 0x000fd60003f26270 */
[----:B------:R-:W-:Y:S05]  /*7e20*/  @P0 BRA `(.L_x_2868) ;  /* 0x0000000000b80947 */ /* 0x000fea0003800000 */
[----:B------:R-:W0:Y:S01]  /*7e30*/  LDS.128 R4, [R145+0x18400] ;  /* 0x0184000091047984 */ /* 0x000e220000000c00 */
        /* <DEDUP_REMOVED lines=8> */
[----:B------:R-:W-:Y:S01]  /*7ec0*/  LOP3.LUT R68, R68, 0xffff0000, RZ, 0xc0, !PT ;  /* 0xffff000044447812 */ /* 0x000fe200078ec0ff */
[C---:B------:R-:W-:Y:S01]  /*7ed0*/  IMAD.U32 R66, R47.reuse, 0x10000, RZ ;  /* 0x000100002f427824 */ /* 0x040fe200078e00ff */
[----:B------:R-:W-:Y:S02]  /*7ee0*/  PRMT R46, R10, 0x5432, R14 ;  /* 0x000054320a2e7816 */ /* 0x000fe4000000000e */
        /* <DEDUP_REMOVED lines=34> */
.L_x_2868:
[----:B------:R-:W-:Y:S05]  /*8110*/  BSYNC B2 ;  /* 0x0000000000027941 */ /* 0x000fea0003800000 */
.L_x_2867:
[----:B------:R-:W-:Y:S05]  /*8120*/  @P1 BRA `(.L_x_2866) ;  /* 0x0000000000b81947 */ /* 0x000fea0003800000 */
[----:B0-----:R-:W0:Y:S01]  /*8130*/  LDS.128 R4, [R3] ;  /* 0x0000000003047984 */ /* 0x001e220000000c00 */
        /* <DEDUP_REMOVED lines=10> */
[----:B------:R-:W-:Y:S02]  /*81e0*/  LOP3.LUT R42, R42, 0xffff0000, RZ, 0xc0, !PT ;  /* 0xffff00002a2a7812 */ /* 0x000fe400078ec0ff */
[----:B------:R-:W-:Y:S02]  /*81f0*/  PRMT R44, R12, 0x5432, R44 ;  /* 0x000054320c2c7816 */ /* 0x000fe4000000002c */
[C---:B0-----:R-:W-:Y:S01]  /*8200*/  LOP3.LUT R15, R6.reuse, 0xffff0000, RZ, 0xc0, !PT ;  /* 0xffff0000060f7812 */ /* 0x041fe200078ec0ff */
[C---:B------:R-:W-:Y:S01]  /*8210*/  IMAD.U32 R40, R7.reuse, 0x10000, RZ ;  /* 0x0001000007287824 */ /* 0x040fe200078e00ff */
[----:B------:R-:W-:Y:S01]  /*8220*/  LOP3.LUT R7, R7, 0xffff0000, RZ, 0xc0, !PT ;  /* 0xffff000007077812 */ /* 0x000fe200078ec0ff */
[----:B------:R-:W-:-:S02]  /*8230*/  IMAD.U32 R14, R6, 0x10000, RZ ;  /* 0x00010000060e7824 */ /* 0x000fc400078e00ff */
[CC--:B------:R-:W-:Y:S01]  /*8240*/  FMUL.FTZ R47, R15.reuse, R46.reuse ;  /* 0x0000002e0f2f7220 */ /* 0x0c0fe20000410000 */
[----:B------:R-:W-:Y:S01]  /*8250*/  FMUL.FTZ R15, R15, R43 ;  /* 0x0000002b0f0f7220 */ /* 0x000fe20000410000 */
[C---:B------:R-:W-:Y:S01]  /*8260*/  FMUL.FTZ R69, R7.reuse, R45 ;  /* 0x0000002d07457220 */ /* 0x040fe20000410000 */
[----:B------:R-:W-:Y:S02]  /*8270*/  IMAD.U32 R0, R4, 0x10000, RZ ;  /* 0x0001000004007824 */ /* 0x000fe400078e00ff */
[C---:B------:R-:W-:Y:S01]  /*8280*/  FFMA.FTZ R66, R14.reuse, R43, -R47 ;  /* 0x0000002b0e427223 */ /* 0x040fe2000001082f */
[----:B------:R-:W-:Y:S01]  /*8290*/  FFMA.FTZ R67, R14, R46, R15 ;  /* 0x0000002e0e437223 */ /* 0x000fe2000001000f */
[-C--:B------:R-:W-:Y:S01]  /*82a0*/  FMUL.FTZ R43, R7, R42.reuse ;  /* 0x0000002a072b7220 */ /* 0x080fe20000410000 */
[C---:B------:R-:W-:Y:S01]  /*82b0*/  IMAD.U32 R6, R5.reuse, 0x10000, RZ ;  /* 0x0001000005067824 */ /* 0x040fe200078e00ff */
[----:B------:R-:W-:Y:S01]  /*82c0*/  LOP3.LUT R4, R4, 0xffff0000, RZ, 0xc0, !PT ;  /* 0xffff000004047812 */ /* 0x000fe200078ec0ff */
[C---:B------:R-:W-:Y:S01]  /*82d0*/  IMAD.U32 R15, R44.reuse, 0x10000, RZ ;  /* 0x000100002c0f7824 */ /* 0x040fe200078e00ff */
[----:B------:R-:W-:Y:S01]  /*82e0*/  LOP3.LUT R5, R5, 0xffff0000, RZ, 0xc0, !PT ;  /* 0xffff000005057812 */ /* 0x000fe200078ec0ff */
[C---:B------:R-:W-:Y:S01]  /*82f0*/  IMAD.U32 R7, R41.reuse, 0x10000, RZ ;  /* 0x0001000029077824 */ /* 0x040fe200078e00ff */
[----:B------:R-:W-:Y:S01]  /*8300*/  LOP3.LUT R44, R44, 0xffff0000, RZ, 0xc0, !PT ;  /* 0xffff00002c2c7812 */ /* 0x000fe200078ec0ff */
[C---:B------:R-:W-:Y:S01]  /*8310*/  FFMA.FTZ R69, R40.reuse, R42, -R69 ;  /* 0x0000002a28457223 */ /* 0x040fe20000010845 */
[----:B------:R-:W-:Y:S01]  /*8320*/  LOP3.LUT R41, R41, 0xffff0000, RZ, 0xc0, !PT ;  /* 0xffff000029297812 */ /* 0x000fe200078ec0ff */
[----:B------:R-:W-:Y:S01]  /*8330*/  FFMA.FTZ R40, R40, R45, R43 ;  /* 0x0000002d28287223 */ /* 0x000fe2000001002b */
[C---:B------:R-:W-:Y:S01]  /*8340*/  FMUL.FTZ R43, R4.reuse, R15 ;  /* 0x0000000f042b7220 */ /* 0x040fe20000410000 */
[----:B------:R-:W-:Y:S01]  /*8350*/  FMUL.FTZ R14, R4, R7 ;  /* 0x00000007040e7220 */ /* 0x000fe20000410000 */
        /* <DEDUP_REMOVED lines=11> */
.L_x_2866:
[----:B------:R-:W-:Y:S05]  /*8410*/  BSYNC B1 ;  /* 0x0000000000017941 */ /* 0x000fea0003800000 */
.L_x_2865:
[----:B------:R-:W-:-:S13]  /*8420*/  ISETP.GE.AND P0, PT, R156, R74, PT ;  /* 0x0000004a9c00720c */ /* 0x000fda0003f06270 */
[----:B------:R-:W-:Y:S05]  /*8430*/  @P0 BRA `(.L_x_2869) ;  /* 0x0000001800a00947 */ /* 0x000fea0003800000 */
[----:B01----:R-:W0:Y:S01]  /*8440*/  LDC R5, c[0x0][0x3d4] ;  /* 0x0000f500ff057b82 */ /* 0x003e220000000800 */
        /* <DEDUP_REMOVED lines=9> */
[C---:B------:R-:W-:Y:S02]  /*84e0*/  PRMT R41, R78.reuse, 0x5410, R41 ;  /* 0x000054104e297816 */ /* 0x040fe40000000029 */
        /* <DEDUP_REMOVED lines=40> */
.L_x_2871:
[----:B------:R-:W-:Y:S05]  /*8770*/  BSYNC B1 ;  /* 0x0000000000017941 */ /* 0x000fea0003800000 */
.L_x_2870:
[----:B------:R-:W-:Y:S05]  /*8780*/  @P1 BRA `(.L_x_2869) ;  /* 0x0000001400cc1947 */ /* 0x000fea0003800000 */
[----:B0-----:R-:W0:Y:S01]  /*8790*/  LDS.128 R4, [R3+0x2000] ;  /* 0x0020000003047984 */ /* 0x001e220000000c00 */
[----:B------:R-:W-:Y:S02]  /*87a0*/  SHF.R.U64 R0, R20, 0x10, R21 ;  /* 0x0000001014007819 */ /* 0x000fe40000001215 */
[----:B------:R-:W-:Y:S02]  /*87b0*/  SHF.R.U32.HI R15, RZ, 0x10, R9 ;  /* 0x00000010ff0f7819 */ /* 0x000fe40000011609 */
[----:B------:R-:W-:Y:S02]  /*87c0*/  SHF.R.U32.HI R20, RZ, 0x10, R21 ;  /* 0x00000010ff147819 */ /* 0x000fe40000011615 */
[----:B------:R-:W-:Y:S02]  /*87d0*/  PRMT R15, R10, 0x5410, R15 ;  /* 0x000054100a0f7816 */ /* 0x000fe4000000000f */
[----:B------:R-:W-:Y:S02]  /*87e0*/  SHF.R.U64 R21, R8, 0x10, R9 ;  /* 0x0000001008157819 */ /* 0x000fe40000001209 */
[----:B------:R-:W-:Y:S01]  /*87f0*/  PRMT R11, R11, 0x5410, R20 ;  /* 0x000054100b0b7816 */ /* 0x000fe20000000014 */
[----:B------:R-:W-:Y:S01]  /*8800*/  IMAD.U32 R20, R15, 0x10000, RZ ;  /* 0x000100000f147824 */ /* 0x000fe200078e00ff */
[----:B------:R-:W-:-:S02]  /*8810*/  PRMT R14, R12, 0x5410, R21 ;  /* 0x000054100c0e7816 */ /* 0x000fc40000000015 */
[----:B------:R-:W-:Y:S01]  /*8820*/  LOP3.LUT R15, R15, 0xffff0000, RZ, 0xc0, !PT ;  /* 0xffff00000f0f7812 */ /* 0x000fe200078ec0ff */
[C---:B------:R-:W-:Y:S01]  /*8830*/  IMAD.U32 R12, R11.reuse, 0x10000, RZ ;  /* 0x000100000b0c7824 */ /* 0x040fe200078e00ff */
        /* <DEDUP_REMOVED lines=8> */
[----:B------:R-:W-:Y:S01]  /*88c0*/  FMUL.FTZ R39, R7, R15 ;  /* 0x0000000f07277220 */ /* 0x000fe20000410000 */
[----:B------:R-:W-:-:S02]  /*88d0*/  IMAD.U32 R0, R4, 0x10000, RZ ;  /* 0x0001000004007824 */ /* 0x000fc400078e00ff */
        /* <DEDUP_REMOVED lines=24> */
[----:B------:R2:W-:Y:S01]  /*8a60*/  STS.128 [R3+0x2000], R4 ;  /* 0x0020000403007388 */ /* 0x0005e20000000c00 */
[----:B------:R-:W-:Y:S05]  /*8a70*/  BRA `(.L_x_2869) ;  /* 0x0000001400107947 */ /* 0x000fea0003800000 */
.L_x_2850:
[----:B------:R0:W5:Y:S01]  /*8a80*/  LDL R46, [R1+0x21c] ;  /* 0x00021c00012e7983 */ /* 0x0001620000100800 */
[----:B------:R-:W1:Y:S01]  /*8a90*/  LDC R0, c[0x0][0x428] ;  /* 0x00010a00ff007b82 */ /* 0x000e620000000800 */
[----:B------:R-:W-:Y:S01]  /*8aa0*/  IMAD R9, R15, 0x80, R153 ;  /* 0x000000800f097824 */ /* 0x000fe200078e0299 */
[----:B------:R-:W-:Y:S01]  /*8ab0*/  ULDC.64 UR4, c[0x0][0x3c8] ;  /* 0x0000f20000047ab9 */ /* 0x000fe20000000a00 */
[----:B------:R-:W-:Y:S01]  /*8ac0*/  IMAD.MOV.U32 R12, RZ, RZ, R36 ;  /* 0x000000ffff0c7224 */ /* 0x000fe200078e0024 */
[----:B------:R-:W-:Y:S01]  /*8ad0*/  ULDC.64 UR6, c[0x0][0x3e0] ;  /* 0x0000f80000067ab9 */ /* 0x000fe20000000a00 */
[----:B------:R-:W-:-:S03]  /*8ae0*/  IMAD.MOV.U32 R13, RZ, RZ, R43 ;  /* 0x000000ffff0d7224 */ /* 0x000fc600078e002b */
[----:B------:R-:W2:Y:S01]  /*8af0*/  LDC R3, c[0x0][0x3d4] ;  /* 0x0000f500ff037b82 */ /* 0x000ea20000000800 */
[----:B-1----:R-:W-:Y:S01]  /*8b00*/  ISETP.NE.AND P3, PT, R0, 0x1, PT ;  /* 0x000000010000780c */ /* 0x002fe20003f65270 */
[----:B------:R-:W-:Y:S01]  /*8b10*/  IMAD R0, R214, 0x40, R9 ;  /* 0x00000040d6007824 */ /* 0x000fe200078e0209 */
[----:B--2---:R-:W-:-:S04]  /*8b20*/  ISETP.GE.AND P0, PT, R22, R3, PT ;  /* 0x000000031600720c */ /* 0x004fc80003f06270 */
[----:B------:R-:W-:-:S07]  /*8b30*/  ISETP.GE.OR P1, PT, R156, R10, P0 ;  /* 0x0000000a9c00720c */ /* 0x000fce0000726670 */
[----:B------:R-:W1:Y:S01]  /*8b40*/  @P3 LDC R11, c[0x0][0x42c] ;  /* 0x00010b00ff0b3b82 */ /* 0x000e620000000800 */
[----:B------:R-:W-:Y:S01]  /*8b50*/  ISETP.GE.OR P2, PT, R153, R10, P0 ;  /* 0x0000000a9900720c */ /* 0x000fe20000746670 */
[----:B------:R-:W-:-:S06]  /*8b60*/  IMAD.MOV.U32 R10, RZ, RZ, R38 ;  /* 0x000000ffff0a7224 */ /* 0x000fcc00078e0026 */
[----:B------:R-:W2:Y:S08]  /*8b70*/  @P3 LDC R8, c[0x0][0x430] ;  /* 0x00010c00ff083b82 */ /* 0x000eb00000000800 */
[----:B------:R-:W3:Y:S01]  /*8b80*/  @!P1 LDC.64 R20, c[0x0][0x3e0] ;  /* 0x0000f800ff149b82 */ /* 0x000ee20000000a00 */
[----:B-1----:R-:W-:-:S04]  /*8b90*/  @P3 IMAD.HI.U32 R9, R0, R11, RZ ;  /* 0x0000000b00093227 */ /* 0x002fc800078e00ff */
[----:B------:R-:W-:Y:S01]  /*8ba0*/  IMAD.MOV.U32 R11, RZ, RZ, R41 ;  /* 0x000000ffff0b7224 */ /* 0x000fe200078e0029 */
[----:B------:R-:W-:Y:S02]  /*8bb0*/  @!P2 IADD3 R41, P5, R74, R45, RZ ;  /* 0x0000002d4a29a210 */ /* 0x000fe40007fbe0ff */
[----:B--2---:R-:W-:Y:S02]  /*8bc0*/  @P3 SHF.R.U32.HI R0, RZ, R8, R9 ;  /* 0x00000008ff003219 */ /* 0x004fe40000011609 */
[----:B------:R-:W1:Y:S01]  /*8bd0*/  @!P1 LDC.64 R8, c[0x0][0x3c8] ;  /* 0x0000f200ff089b82 */ /* 0x000e620000000a00 */
[----:B------:R-:W-:Y:S01]  /*8be0*/  @!P1 IADD3 R38, P3, P4, R45, R82, R74 ;  /* 0x000000522d269210 */ /* 0x000fe20007c7e04a */
[----:B------:R-:W-:Y:S01]  /*8bf0*/  @!P2 IMAD.X R42, R76, 0x1, R47, P5 ;  /* 0x000000014c2aa824 */ /* 0x000fe200028e062f */
[----:B------:R-:W-:Y:S01]  /*8c00*/  SHF.R.S32.HI R15, RZ, 0x1f, R0 ;  /* 0x0000001fff0f7819 */ /* 0x000fe20000011400 */
[----:B------:R-:W-:Y:S01]  /*8c10*/  IMAD.WIDE.U32 R10, R0, R6, R10 ;  /* 0x00000006000a7225 */ /* 0x000fe200078e000a */
[----:B------:R-:W-:-:S02]  /*8c20*/  @!P1 IADD3.X R39, R47, R80, R76, P3, P4 ;  /* 0x000000502f279210 */ /* 0x000fc40001fe844c */
[----:B------:R-:W-:Y:S01]  /*8c30*/  @!P1 IADD3 R36, P3, P4, R67, R84, R70 ;  /* 0x0000005443249210 */ /* 0x000fe20007c7e046 */
[C---:B------:R-:W-:Y:S01]  /*8c40*/  IMAD R44, R15.reuse, R6, RZ ;  /* 0x000000060f2c7224 */ /* 0x040fe200078e02ff */
[----:B------:R-:W-:Y:S01]  /*8c50*/  @!P2 IADD3 R14, P5, R70, R67, RZ ;  /* 0x00000043460ea210 */ /* 0x000fe20007fbe0ff */
[-C--:B------:R-:W-:Y:S01]  /*8c60*/  IMAD R15, R15, R4.reuse, RZ ;  /* 0x000000040f0f7224 */ /* 0x080fe200078e02ff */
[----:B------:R-:W-:Y:S01]  /*8c70*/  @!P1 IADD3.X R37, R40, R83, R71, P3, P4 ;  /* 0x0000005328259210 */ /* 0x000fe20001fe8447 */
[----:B------:R-:W-:Y:S01]  /*8c80*/  IMAD R7, R0, R7, R44 ;  /* 0x0000000700077224 */ /* 0x000fe200078e022c */
[----:B------:R-:W-:Y:S01]  /*8c90*/  LEA R6, P4, R10, UR4, 0x1 ;  /* 0x000000040a067c11 */ /* 0x000fe2000f8808ff */
[----:B------:R-:W-:Y:S01]  /*8ca0*/  @!P2 IMAD.X R43, R71, 0x1, R40, P5 ;  /* 0x00000001472ba824 */ /* 0x000fe200028e0628 */
[----:B------:R-:W-:Y:S01]  /*8cb0*/  @!P2 LEA R40, P3, R41, UR4, 0x1 ;  /* 0x000000042928ac11 */ /* 0x000fe2000f8608ff */
[----:B------:R-:W-:Y:S01]  /*8cc0*/  IMAD.IADD R7, R11, 0x1, R7 ;  /* 0x000000010b077824 */ /* 0x000fe200078e0207 */
[----:B------:R-:W-:Y:S01]  /*8cd0*/  UMOV UR4, 0xffffffff ;  /* 0xffffffff00047882 */ /* 0x000fe20000000000 */
[----:B------:R-:W-:Y:S01]  /*8ce0*/  IMAD.WIDE.U32 R12, R0, R4, R12 ;  /* 0x00000004000c7225 */ /* 0x000fe200078e000c */
[----:B------:R-:W-:-:S02]  /*8cf0*/  @!P2 LEA.HI.X R41, R41, UR5, R42, 0x1, P3 ;  /* 0x000000052929ac11 */ /* 0x000fc400098f0c2a */
[----:B------:R-:W-:Y:S01]  /*8d00*/  @!P2 LEA R42, P3, R14, UR6, 0x1 ;  /* 0x000000060e2aac11 */ /* 0x000fe2000f8608ff */
[----:B------:R-:W-:Y:S01]  /*8d10*/  IMAD R15, R0, R5, R15 ;  /* 0x00000005000f7224 */ /* 0x000fe200078e020f */
[----:B------:R-:W-:Y:S02]  /*8d20*/  LEA.HI.X R5, R10, UR5, R7, 0x1, P4 ;  /* 0x000000050a057c11 */ /* 0x000fe4000a0f0c07 */
[----:B------:R-:W-:Y:S01]  /*8d30*/  LEA R0, P5, R12, UR6, 0x1 ;  /* 0x000000060c007c11 */ /* 0x000fe2000f8a08ff */
[----:B------:R-:W-:Y:S01]  /*8d40*/  IMAD.IADD R7, R13, 0x1, R15 ;  /* 0x000000010d077824 */ /* 0x000fe200078e020f */
[----:B------:R-:W-:Y:S02]  /*8d50*/  @!P2 LEA.HI.X R43, R14, UR7, R43, 0x1, P3 ;  /* 0x000000070e2bac11 */ /* 0x000fe400098f0c2b */
[----:B-1----:R-:W-:Y:S02]  /*8d60*/  @!P1 LEA R44, P3, R38, R8, 0x1 ;  /* 0x00000008262c9211 */ /* 0x002fe400078608ff */
[----:B------:R-:W-:-:S02]  /*8d70*/  LEA.HI.X R4, R12, UR7, R7, 0x1, P5 ;  /* 0x000000070c047c11 */ /* 0x000fc4000a8f0c07 */
[----:B---3--:R-:W-:Y:S01]  /*8d80*/  @!P1 LEA R20, P4, R36, R20, 0x1 ;  /* 0x0000001424149211 */ /* 0x008fe200078808ff */
[----:B0-----:R-:W-:-:S12]  /*8d90*/  BRA.DIV UR4, `(.L_x_2872) ;  /* 0x000002b204507947 */ /* 0x001fd8000b800000 */
.L_x_3138:
[----:B------:R-:W-:-:S03]  /*8da0*/  UMOV UR4, 0xffffffff ;  /* 0xffffffff00047882 */ /* 0x000fc60000000000 */
[----:B------:R-:W-:Y:S05]  /*8db0*/  BRA.DIV UR4, `(.L_x_2873) ;  /* 0x000002b204707947 */ /* 0x000fea000b800000 */
.L_x_3141:
[----:B------:R-:W-:-:S03]  /*8dc0*/  UMOV UR4, 0xffffffff ;  /* 0xffffffff00047882 */ /* 0x000fc60000000000 */
[----:B------:R-:W-:Y:S05]  /*8dd0*/  BRA.DIV UR4, `(.L_x_2874) ;  /* 0x000002b204907947 */ /* 0x000fea000b800000 */
.L_x_3144:
[----:B------:R-:W-:-:S03]  /*8de0*/  UMOV UR4, 0xffffffff ;  /* 0xffffffff00047882 */ /* 0x000fc60000000000 */
[----:B------:R-:W-:Y:S05]  /*8df0*/  BRA.DIV UR4, `(.L_x_2875) ;  /* 0x000002b204b07947 */ /* 0x000fea000b800000 */
.L_x_3147:
[----:B------:R-:W-:-:S03]  /*8e00*/  UMOV UR4, 0xffffffff ;  /* 0xffffffff00047882 */ /* 0x000fc60000000000 */
[----:B------:R-:W-:Y:S05]  /*8e10*/  BRA.DIV UR4, `(.L_x_2876) ;  /* 0x000002b204d07947 */ /* 0x000fea000b800000 */
.L_x_3150:
[----:B------:R-:W-:-:S03]  /*8e20*/  UMOV UR4, 0xffffffff ;  /* 0xffffffff00047882 */ /* 0x000fc60000000000 */
[----:B------:R-:W-:Y:S05]  /*8e30*/  BRA.DIV UR4, `(.L_x_2877) ;  /* 0x000002b204f07947 */ /* 0x000fea000b800000 */
.L_x_3153:
[----:B------:R-:W-:-:S03]  /*8e40*/  UMOV UR4, 0xffffffff ;  /* 0xffffffff00047882 */ /* 0x000fc60000000000 */
[----:B------:R-:W-:Y:S05]  /*8e50*/  BRA.DIV UR4, `(.L_x_2878) ;  /* 0x000002b604107947 */ /* 0x000fea000b800000 */
.L_x_3156:
[----:B------:R-:W-:-:S03]  /*8e60*/  UMOV UR4, 0xffffffff ;  /* 0xffffffff00047882 */ /* 0x000fc60000000000 */
[----:B------:R-:W-:Y:S05]  /*8e70*/  BRA.DIV UR4, `(.L_x_2879) ;  /* 0x000002b604307947 */ /* 0x000fea000b800000 */
.L_x_3159:
[----:B-----5:R-:W-:Y:S02]  /*8e80*/  LEA.HI R0, R46, R46, RZ, 0x1 ;  /* 0x0000002e2e007211 */ /* 0x020fe400078f08ff */
[----:B------:R-:W-:Y:S02]  /*8e90*/  CS2R R12, SRZ ;  /* 0x00000000000c7805 */ /* 0x000fe4000001ff00 */
[----:B------:R-:W-:Y:S02]  /*8ea0*/  @!P1 LEA.HI.X R45, R38, R9, R39, 0x1, P3 ;  /* 0x00000009262d9211 */ /* 0x000fe400018f0c27 */
[----:B------:R-:W-:Y:S02]  /*8eb0*/  CS2R R14, SRZ ;  /* 0x00000000000e7805 */ /* 0x000fe4000001ff00 */
[----:B------:R-:W-:Y:S02]  /*8ec0*/  LOP3.LUT R5, R0, 0xfffffffe, RZ, 0xc0, !PT ;  /* 0xfffffffe00057812 */ /* 0x000fe400078ec0ff */
[----:B------:R-:W-:-:S02]  /*8ed0*/  CS2R R38, SRZ ;  /* 0x0000000000267805 */ /* 0x000fc4000001ff00 */
[----:B------:R-:W-:Y:S02]  /*8ee0*/  @!P1 LEA.HI.X R21, R36, R21, R37, 0x1, P4 ;  /* 0x0000001524159211 */ /* 0x000fe400020f0c25 */
[----:B------:R-:W-:Y:S01]  /*8ef0*/  CS2R R36, SRZ ;  /* 0x0000000000247805 */ /* 0x000fe2000001ff00 */
[----:B------:R-:W-:Y:S01]  /*8f00*/  IMAD.IADD R46, R46, 0x1, -R5 ;  /* 0x000000012e2e7824 */ /* 0x000fe200078e0a05 */
[----:B------:R-:W-:Y:S02]  /*8f10*/  CS2R R4, SRZ ;  /* 0x0000000000047805 */ /* 0x000fe4000001ff00 */
[----:B------:R-:W-:Y:S02]  /*8f20*/  CS2R R6, SRZ ;  /* 0x0000000000067805 */ /* 0x000fe4000001ff00 */
[----:B------:R-:W-:Y:S02]  /*8f30*/  CS2R R8, SRZ ;  /* 0x0000000000087805 */ /* 0x000fe4000001ff00 */
[----:B------:R-:W-:-:S02]  /*8f40*/  CS2R R10, SRZ ;  /* 0x00000000000a7805 */ /* 0x000fc4000001ff00 */
[----:B------:R-:W-:Y:S01]  /*8f50*/  SHF.L.U32 R46, R46, 0x1f, RZ ;  /* 0x0000001f2e2e7819 */ /* 0x000fe200000006ff */
[----:B------:R0:W5:Y:S04]  /*8f60*/  @!P2 LDG.E.128 R12, desc[UR56][R40.64] ;  /* 0x00000038280ca981 */ /* 0x000168000c1e1d00 */
[----:B------:R0:W5:Y:S04]  /*8f70*/  @!P2 LDG.E.128 R36, desc[UR56][R42.64] ;  /* 0x000000382a24a981 */ /* 0x000168000c1e1d00 */
[----:B------:R0:W5:Y:S04]  /*8f80*/  @!P1 LDG.E.128 R4, desc[UR56][R44.64] ;  /* 0x000000382c049981 */ /* 0x000168000c1e1d00 */
[----:B------:R0:W5:Y:S01]  /*8f90*/  @!P1 LDG.E.128 R8, desc[UR56][R20.64] ;  /* 0x0000003814089981 */ /* 0x000162000c1e1d00 */
[----:B------:R-:W1:Y:S01]  /*8fa0*/  SYNCS.PHASECHK.TRANS64.TRYWAIT P1, [R145+URZ+0x32400], R46 ;  /* 0x0324002e910075a7 */ /* 0x000e62000802017f */
[----:B------:R-:W-:Y:S04]  /*8fb0*/  BSSY B1, `(.L_x_2880) ;  /* 0x0000002000017945 */ /* 0x000fe80003800000 */
[----:B01----:R-:W-:Y:S05]  /*8fc0*/  @!P1 BRA `(.L_x_2881) ;  /* 0x000002b400049947 */ /* 0x003fea0003800000 */
.L_x_3160:
[----:B------:R-:W-:Y:S05]  /*8fd0*/  BSYNC B1 ;  /* 0x0000000000017941 */ /* 0x000fea0003800000 */
.L_x_2880:
[----:B------:R-:W2:Y:S01]  /*8fe0*/  LDL R43, [R1+0x70] ;  /* 0x00007000012b7983 */ /* 0x000ea20000100800 */
[----:B-----5:R-:W-:Y:S01]  /*8ff0*/  IMAD.MOV.U32 R40, RZ, RZ, R36 ;  /* 0x000000ffff287224 */ /* 0x020fe200078e0024 */
[----:B------:R-:W-:Y:S01]  /*9000*/  BSSY B1, `(.L_x_2882) ;  /* 0x0000088000017945 */ /* 0x000fe20003800000 */
[----:B------:R-:W-:Y:S02]  /*9010*/  IMAD.MOV.U32 R0, RZ, RZ, R12 ;  /* 0x000000ffff007224 */ /* 0x000fe400078e000c */
        /* <DEDUP_REMOVED lines=24> */
[----:B------:R-:W-:Y:S02]  /*91a0*/  IMAD.MOV.U32 R89, RZ, RZ, R11 ;  /* 0x000000ffff597224 */ /* 0x000fe400078e000b */
[----:B--2---:R-:W-:-:S05]  /*91b0*/  IMAD R43, R43, -0x80, R160 ;  /* 0xffffff802b2b7824 */ /* 0x004fca00078e02a0 */
[----:B------:R-:W-:-:S04]  /*91c0*/  VIMNMX R43, R43, 0x80, PT ;  /* 0x000000802b2b7848 */ /* 0x000fc80003fe0100 */
[-C--:B------:R-:W-:Y:S02]  /*91d0*/  ISETP.GE.OR P1, PT, R153, R43.reuse, P0 ;  /* 0x0000002b9900720c */ /* 0x080fe40000726670 */
[----:B------:R-:W-:-:S11]  /*91e0*/  ISETP.GE.OR P0, PT, R156, R43, P0 ;  /* 0x0000002b9c00720c */ /* 0x000fd60000706670 */
[----:B------:R-:W-:Y:S05]  /*91f0*/  @P1 BRA `(.L_x_2883) ;  /* 0x0000000400a01947 */ /* 0x000fea0003800000 */
[----:B------:R-:W-:Y:S01]  /*9200*/  IMAD.SHL.U32 R40, R183, 0x40, RZ ;  /* 0x00000040b7287824 */ /* 0x000fe200078e00ff */
[----:B------:R-:W-:Y:S01]  /*9210*/  SHF.R.U64 R79, R36, 0x10, R37 ;  /* 0x00000010244f7819 */ /* 0x000fe20000001225 */
[----:B------:R-:W-:Y:S01]  /*9220*/  IMAD.IADD R42, R22, 0x1, R3 ;  /* 0x00000001162a7824 */ /* 0x000fe200078e0203 */
[----:B------:R-:W-:Y:S02]  /*9230*/  SHF.R.U64 R83, R12, 0x10, R13 ;  /* 0x000000100c537819 */ /* 0x000fe4000000120d */
[----:B------:R-:W-:Y:S02]  /*9240*/  LOP3.LUT R43, R40, 0x1c0, RZ, 0xc0, !PT ;  /* 0x000001c0282b7812 */ /* 0x000fe400078ec0ff */
[----:B------:R-:W-:Y:S02]  /*9250*/  SHF.R.U64 R78, R14, 0x10, R15 ;  /* 0x000000100e4e7819 */ /* 0x000fe4000000120f */
[----:B------:R-:W-:Y:S02]  /*9260*/  LOP3.LUT R40, R43, 0x38, R22, 0xf8, !PT ;  /* 0x000000382b287812 */ /* 0x000fe400078ef816 */
[----:B------:R-:W-:-:S02]  /*9270*/  SHF.R.U32.HI R45, RZ, 0x3, R43 ;  /* 0x00000003ff2d7819 */ /* 0x000fc4000001162b */
[----:B------:R-:W-:Y:S02]  /*9280*/  LOP3.LUT R42, R43, 0x38, R42, 0xf8, !PT ;  /* 0x000000382b2a7812 */ /* 0x000fe400078ef82a */
[-C--:B------:R-:W-:Y:S02]  /*9290*/  LOP3.LUT R41, R40, R45.reuse, RZ, 0x3c, !PT ;  /* 0x0000002d28297212 */ /* 0x080fe400078e3cff */
[----:B------:R-:W-:Y:S02]  /*92a0*/  SHF.R.U32.HI R15, RZ, 0x10, R15 ;  /* 0x00000010ff0f7819 */ /* 0x000fe4000001160f */
[----:B------:R-:W-:Y:S01]  /*92b0*/  SHF.R.U32.HI R77, RZ, 0x10, R13 ;  /* 0x00000010ff4d7819 */ /* 0x000fe2000001160d */
[----:B------:R-:W-:Y:S01]  /*92c0*/  IMAD R40, R168, 0x200, R41 ;  /* 0x00000200a8287824 */ /* 0x000fe200078e0229 */
[----:B------:R-:W-:Y:S02]  /*92d0*/  LOP3.LUT R41, R42, R45, RZ, 0x3c, !PT ;  /* 0x0000002d2a297212 */ /* 0x000fe400078e3cff */
[----:B------:R-:W-:Y:S01]  /*92e0*/  SHF.R.U32.HI R82, RZ, 0x10, R39 ;  /* 0x00000010ff527819 */ /* 0x000fe20000011627 */
[----:B------:R-:W-:Y:S01]  /*92f0*/  IMAD R85, R40, 0x2, R145 ;  /* 0x0000000228557824 */ /* 0x000fe200078e0291 */
[----:B------:R-:W-:Y:S01]  /*9300*/  PRMT R79, R84, 0x5410, R79 ;  /* 0x00005410544f7816 */ /* 0x000fe2000000004f */
[----:B------:R-:W-:Y:S01]  /*9310*/  IMAD R44, R168, 0x200, R41 ;  /* 0x00000200a82c7824 */ /* 0x000fe200078e0229 */
[----:B------:R-:W-:-:S02]  /*9320*/  PRMT R76, R0, 0x5410, R83 ;  /* 0x00005410004c7816 */ /* 0x000fc40000000053 */
[----:B------:R-:W1:Y:S01]  /*9330*/  LDS.128 R40, [R85+0x18400] ;  /* 0x0184000055287984 */ /* 0x000e620000000c00 */
[----:B------:R-:W-:Y:S01]  /*9340*/  IMAD R86, R44, 0x2, R145 ;  /* 0x000000022c567824 */ /* 0x000fe200078e0291 */
[----:B------:R-:W-:Y:S02]  /*9350*/  SHF.R.U32.HI R80, RZ, 0x10, R37 ;  /* 0x00000010ff507819 */ /* 0x000fe40000011625 */
[----:B------:R-:W-:Y:S02]  /*9360*/  PRMT R78, R21, 0x5410, R78 ;  /* 0x00005410154e7816 */ /* 0x000fe4000000004e */
[----:B0-----:R-:W0:Y:S01]  /*9370*/  LDS.128 R44, [R86+0x18400] ;  /* 0x01840000562c7984 */ /* 0x001e220000000c00 */
[----:B------:R-:W-:Y:S02]  /*9380*/  PRMT R66, R66, 0x5410, R15 ;  /* 0x0000541042427816 */ /* 0x000fe4000000000f */
[C---:B------:R-:W-:Y:S02]  /*9390*/  PRMT R77, R20.reuse, 0x5410, R77 ;  /* 0x00005410144d7816 */ /* 0x040fe4000000004d */
[----:B------:R-:W-:-:S02]  /*93a0*/  PRMT R82, R20, 0x5432, R82 ;  /* 0x0000543214527816 */ /* 0x000fc40000000052 */
[----:B------:R-:W-:Y:S02]  /*93b0*/  PRMT R80, R0, 0x5432, R80 ;  /* 0x0000543200507816 */ /* 0x000fe40000000050 */
[----:B------:R-:W-:-:S04]  /*93c0*/  SHF.R.U64 R81, R38, 0x10, R39 ;  /* 0x0000001026517819 */ /* 0x000fc80000001227 */
[----:B------:R-:W-:Y:S01]  /*93d0*/  PRMT R81, R87, 0x5410, R81 ;  /* 0x0000541057517816 */ /* 0x000fe20000000051 */
[C---:B-1----:R-:W-:Y:S01]  /*93e0*/  IMAD.U32 R14, R42.reuse, 0x10000, RZ ;  /* 0x000100002a0e7824 */ /* 0x042fe200078e00ff */
[----:B------:R-:W-:Y:S01]  /*93f0*/  LOP3.LUT R15, R42, 0xffff0000, RZ, 0xc0, !PT ;  /* 0xffff00002a0f7812 */ /* 0x000fe200078ec0ff */
[C---:B------:R-:W-:Y:S01]  /*9400*/  IMAD.U32 R20, R43.reuse, 0x10000, RZ ;  /* 0x000100002b147824 */ /* 0x040fe200078e00ff */
[----:B------:R-:W-:Y:S01]  /*9410*/  LOP3.LUT R42, R43, 0xffff0000, RZ, 0xc0, !PT ;  /* 0xffff00002b2a7812 */ /* 0x000fe200078ec0ff */
[----:B------:R-:W-:Y:S01]  /*9420*/  IMAD.U32 R43, R76, 0x10000, RZ ;  /* 0x000100004c2b7824 */ /* 0x000fe200078e00ff */
[----:B------:R-:W-:Y:S01]  /*9430*/  LOP3.LUT R12, R40, 0xffff0000, RZ, 0xc0, !PT ;  /* 0xffff0000280c7812 */ /* 0x000fe200078ec0ff */
[C---:B0-----:R-:W-:Y:S01]  /*9440*/  IMAD.U32 R21, R44.reuse, 0x10000, RZ ;  /* 0x000100002c157824 */ /* 0x041fe200078e00ff */
[----:B------:R-:W-:Y:S01]  /*9450*/  LOP3.LUT R36, R44, 0xffff0000, RZ, 0xc0, !PT ;  /* 0xffff00002c247812 */ /* 0x000fe200078ec0ff */
[C---:B------:R-:W-:Y:S01]  /*9460*/  IMAD.U32 R37, R45.reuse, 0x10000, RZ ;  /* 0x000100002d257824 */ /* 0x040fe200078e00ff */
[----:B------:R-:W-:Y:S01]  /*9470*/  LOP3.LUT R44, R45, 0xffff0000, RZ, 0xc0, !PT ;  /* 0xffff00002d2c7812 */ /* 0x000fe200078ec0ff */
[----:B------:R-:W-:Y:S01]  /*9480*/  IMAD.U32 R45, R79, 0x10000, RZ ;  /* 0x000100004f2d7824 */ /* 0x000fe200078e00ff */
[----:B------:R-:W-:Y:S01]  /*9490*/  LOP3.LUT R39, R46, 0xffff0000, RZ, 0xc0, !PT ;  /* 0xffff00002e277812 */ /* 0x000fe200078ec0ff */
[----:B------:R-:W-:Y:S01]  /*94a0*/  IMAD.U32 R0, R40, 0x10000, RZ ;  /* 0x0001000028007824 */ /* 0x000fe200078e00ff */
[C---:B------:R-:W-:Y:S01]  /*94b0*/  LOP3.LUT R40, R41.reuse, 0xffff0000, RZ, 0xc0, !PT ;  /* 0xffff000029287812 */ /* 0x040fe200078ec0ff */
[----:B------:R-:W-:-:S02]  /*94c0*/  IMAD.U32 R13, R41, 0x10000, RZ ;  /* 0x00010000290d7824 */ /* 0x000fc400078e00ff */
[----:B------:R-:W-:Y:S01]  /*94d0*/  FMUL.FTZ R83, R21, R45 ;  /* 0x0000002d15537220 */ /* 0x000fe20000410000 */
[----:B------:R-:W-:Y:S01]  /*94e0*/  IMAD.U32 R38, R46, 0x10000, RZ ;  /* 0x000100002e267824 */ /* 0x000fe200078e00ff */
[C---:B------:R-:W-:Y:S01]  /*94f0*/  LOP3.LUT R46, R47.reuse, 0xffff0000, RZ, 0xc0, !PT ;  /* 0xffff00002f2e7812 */ /* 0x040fe200078ec0ff */
[----:B------:R-:W-:Y:S01]  /*9500*/  IMAD.U32 R41, R47, 0x10000, RZ ;  /* 0x000100002f297824 */ /* 0x000fe200078e00ff */
[----:B------:R-:W-:Y:S01]  /*9510*/  LOP3.LUT R79, R79, 0xffff0000, RZ, 0xc0, !PT ;  /* 0xffff00004f4f7812 */ /* 0x000fe200078ec0ff */
[-C--:B------:R-:W-:Y:S01]  /*9520*/  FMUL.FTZ R47, R21, R43.reuse ;  /* 0x0000002b152f7220 */ /* 0x080fe20000410000 */
[----:B------:R-:W-:Y:S01]  /*9530*/  LOP3.LUT R21, R76, 0xffff0000, RZ, 0xc0, !PT ;  /* 0xffff00004c157812 */ /* 0x000fe200078ec0ff */
[----:B------:R-:W-:Y:S01]  /*9540*/  FFMA.FTZ R83, R0, R43, -R83 ;  /* 0x0000002b00537223 */ /* 0x000fe20000010853 */
[----:B------:R-:W-:Y:S02]  /*9550*/  IMAD.U32 R76, R80, 0x10000, RZ ;  /* 0x00010000504c7824 */ /* 0x000fe400078e00ff */
[----:B------:R-:W-:Y:S01]  /*9560*/  FMUL.FTZ R43, R36, R79 ;  /* 0x0000004f242b7220 */ /* 0x000fe20000410000 */
[----:B------:R-:W-:Y:S01]  /*9570*/  FFMA.FTZ R47, R0, R45, R47 ;  /* 0x0000002d002f7223 */ /* 0x000fe2000001002f */
[----:B------:R-:W-:-:S02]  /*9580*/  IMAD.U32 R0, R77, 0x10000, RZ ;  /* 0x000100004d007824 */ /* 0x000fc400078e00ff */
[-C--:B------:R-:W-:Y:S01]  /*9590*/  FMUL.FTZ R45, R36, R21.reuse ;  /* 0x00000015242d7220 */ /* 0x080fe20000410000 */
[----:B------:R-:W-:Y:S01]  /*95a0*/  LOP3.LUT R77, R77, 0xffff0000, RZ, 0xc0, !PT ;  /* 0xffff00004d4d7812 */ /* 0x000fe200078ec0ff */
[----:B------:R-:W-:Y:S01]  /*95b0*/  FFMA.FTZ R36, R12, R21, -R43 ;  /* 0x000000150c247223 */ /* 0x000fe2000001082b */
[C---:B------:R-:W-:Y:S01]  /*95c0*/  FMUL.FTZ R84, R37.reuse, R76 ;  /* 0x0000004c25547220 */ /* 0x040fe20000410000 */
[----:B------:R-:W-:Y:S01]  /*95d0*/  LOP3.LUT R21, R80, 0xffff0000, RZ, 0xc0, !PT ;  /* 0xffff000050157812 */ /* 0x000fe200078ec0ff */
[----:B------:R-:W-:Y:S01]  /*95e0*/  FMUL.FTZ R37, R37, R0 ;  /* 0x0000000025257220 */ /* 0x000fe20000410000 */
[----:B------:R-:W-:Y:S01]  /*95f0*/  FFMA.FTZ R80, R12, R79, R45 ;  /* 0x0000004f0c507223 */ /* 0x000fe2000001002d */
[----:B------:R-:W-:Y:S01]  /*9600*/  FMUL.FTZ R45, R44, R77 ;  /* 0x0000004d2c2d7220 */ /* 0x000fe20000410000 */
[----:B------:R-:W-:Y:S02]  /*9610*/  IMAD.U32 R12, R82, 0x10000, RZ ;  /* 0x00010000520c7824 */ /* 0x000fe400078e00ff */
[C---:B------:R-:W-:Y:S01]  /*9620*/  FFMA.FTZ R76, R13.reuse, R76, R37 ;  /* 0x0000004c0d4c7223 */ /* 0x040fe20000010025 */
[----:B------:R-:W-:Y:S01]  /*9630*/  FMUL.FTZ R43, R44, R21 ;  /* 0x000000152c2b7220 */ /* 0x000fe20000410000 */
[----:B------:R-:W-:Y:S01]  /*9640*/  FFMA.FTZ R84, R13, R0, -R84 ;  /* 0x000000000d547223 */ /* 0x000fe20000010854 */
[----:B------:R-:W-:-:S02]  /*9650*/  IMAD.U32 R37, R81, 0x10000, RZ ;  /* 0x0001000051257824 */ /* 0x000fc400078e00ff */
[----:B------:R-:W-:Y:S01]  /*9660*/  FFMA.FTZ R45, R40, R21, R45 ;  /* 0x00000015282d7223 */ /* 0x000fe2000001002d */
[----:B------:R-:W-:Y:S02]  /*9670*/  IMAD.U32 R0, R66, 0x10000, RZ ;  /* 0x0001000042007824 */ /* 0x000fe400078e00ff */
[C---:B------:R-:W-:Y:S01]  /*9680*/  FMUL.FTZ R21, R41.reuse, R12 ;  /* 0x0000000c29157220 */ /* 0x040fe20000410000 */
[----:B------:R-:W-:Y:S01]  /*9690*/  FFMA.FTZ R43, R40, R77, -R43 ;  /* 0x0000004d282b7223 */ /* 0x000fe2000001082b */
[----:B------:R-:W-:Y:S02]  /*96a0*/  IMAD.U32 R13, R78, 0x10000, RZ ;  /* 0x000100004e0d7824 */ /* 0x000fe400078e00ff */
[----:B------:R-:W-:Y:S01]  /*96b0*/  FMUL.FTZ R77, R38, R37 ;  /* 0x00000025264d7220 */ /* 0x000fe20000410000 */
[-C--:B------:R-:W-:Y:S01]  /*96c0*/  FMUL.FTZ R41, R41, R0.reuse ;  /* 0x0000000029297220 */ /* 0x080fe20000410000 */
[----:B------:R-:W-:Y:S01]  /*96d0*/  FFMA.FTZ R40, R20, R0, -R21 ;  /* 0x0000000014287223 */ /* 0x000fe20000010815 */
[----:B------:R-:W-:Y:S01]  /*96e0*/  LOP3.LUT R0, R81, 0xffff0000, RZ, 0xc0, !PT ;  /* 0xffff000051007812 */ /* 0x000fe200078ec0ff */
[-C--:B------:R-:W-:Y:S01]  /*96f0*/  FMUL.FTZ R38, R38, R13.reuse ;  /* 0x0000000d26267220 */ /* 0x080fe20000410000 */
[----:B------:R-:W-:Y:S01]  /*9700*/  LOP3.LUT R78, R78, 0xffff0000, RZ, 0xc0, !PT ;  /* 0xffff00004e4e7812 */ /* 0x000fe200078ec0ff */
[----:B------:R-:W-:Y:S01]  /*9710*/  FFMA.FTZ R77, R14, R13, -R77 ;  /* 0x0000000d0e4d7223 */ /* 0x000fe2000001084d */
[----:B------:R-:W-:Y:S01]  /*9720*/  LOP3.LUT R21, R82, 0xffff0000, RZ, 0xc0, !PT ;  /* 0xffff000052157812 */ /* 0x000fe200078ec0ff */
[----:B------:R-:W-:Y:S01]  /*9730*/  FFMA.FTZ R41, R20, R12, R41 ;  /* 0x0000000c14297223 */ /* 0x000fe20000010029 */
[----:B------:R-:W-:Y:S01]  /*9740*/  LOP3.LUT R13, R66, 0xffff0000, RZ, 0xc0, !PT ;  /* 0xffff0000420d7812 */ /* 0x000fe200078ec0ff */
[C---:B------:R-:W-:Y:S01]  /*9750*/  FMUL.FTZ R12, R39.reuse, R0 ;  /* 0x00000000270c7220 */ /* 0x040fe20000410000 */
[----:B------:R-:W-:Y:S01]  /*9760*/  FFMA.FTZ R38, R14, R37, R38 ;  /* 0x000000250e267223 */ /* 0x000fe20000010026 */
        /* <DEDUP_REMOVED lines=17> */
.L_x_2883:
[----:B------:R-:W-:Y:S05]  /*9880*/  BSYNC B1 ;  /* 0x0000000000017941 */ /* 0x000fea0003800000 */
.L_x_2882:
[----:B------:R-:W-:Y:S01]  /*9890*/  PRMT R20, R88, 0x5410, R89 ;  /* 0x0000541058147816 */ /* 0x000fe20000000059 */
[----:B------:R-:W-:Y:S06]  /*98a0*/  @P0 BRA `(.L_x_2869) ;  /* 0x0000000400840947 */ /* 0x000fec0003800000 */
[----:B------:R-:W-:Y:S01]  /*98b0*/  IMAD.IADD R0, R22, 0x1, R3 ;  /* 0x0000000116007824 */ /* 0x000fe200078e0203 */
[----:B-1----:R-:W1:Y:S01]  /*98c0*/  LDS.128 R12, [R215+0x18400] ;  /* 0x01840000d70c7984 */ /* 0x002e620000000c00 */
[--C-:B------:R-:W-:Y:S02]  /*98d0*/  SHF.R.U64 R43, R4, 0x10, R5.reuse ;  /* 0x00000010042b7819 */ /* 0x100fe40000001205 */
[----:B------:R-:W-:Y:S02]  /*98e0*/  SHF.R.U32.HI R4, RZ, 0x10, R5 ;  /* 0x00000010ff047819 */ /* 0x000fe40000011605 */
[----:B------:R-:W-:Y:S02]  /*98f0*/  LOP3.LUT R3, R169, 0x38, R0, 0xf8, !PT ;  /* 0x00000038a9037812 */ /* 0x000fe400078ef800 */
[----:B------:R-:W-:Y:S02]  /*9900*/  PRMT R74, R74, 0x5410, R43 ;  /* 0x000054104a4a7816 */ /* 0x000fe4000000002b */
[----:B------:R-:W-:-:S02]  /*9910*/  LOP3.LUT R0, R3, R170, RZ, 0x3c, !PT ;  /* 0x000000aa03007212 */ /* 0x000fc400078e3cff */
[--C-:B------:R-:W-:Y:S01]  /*9920*/  SHF.R.U64 R3, R8, 0x10, R9.reuse ;  /* 0x0000001008037819 */ /* 0x100fe20000001209 */
[----:B------:R-:W-:Y:S01]  /*9930*/  IMAD.U32 R40, R74, 0x10000, RZ ;  /* 0x000100004a287824 */ /* 0x000fe200078e00ff */
[----:B------:R-:W-:Y:S01]  /*9940*/  SHF.R.U32.HI R8, RZ, 0x10, R9 ;  /* 0x00000010ff087819 */ /* 0x000fe20000011609 */
[----:B------:R-:W-:Y:S01]  /*9950*/  IMAD.IADD R0, R171, 0x1, R0 ;  /* 0x00000001ab007824 */ /* 0x000fe200078e0200 */
[----:B------:R-:W-:Y:S02]  /*9960*/  PRMT R68, R68, 0x5410, R3 ;  /* 0x0000541044447816 */ /* 0x000fe40000000003 */
[----:B------:R-:W-:Y:S01]  /*9970*/  SHF.R.U32.HI R41, RZ, 0x10, R11 ;  /* 0x00000010ff297819 */ /* 0x000fe2000001160b */
[----:B------:R-:W-:Y:S01]  /*9980*/  IMAD R0, R0, 0x2, R145 ;  /* 0x0000000200007824 */ /* 0x000fe200078e0291 */
[----:B------:R-:W-:Y:S01]  /*9990*/  SHF.R.U64 R5, R6, 0x10, R7 ;  /* 0x0000001006057819 */ /* 0x000fe20000001207 */
[----:B------:R-:W-:Y:S01]  /*99a0*/  IMAD.U32 R42, R68, 0x10000, RZ ;  /* 0x00010000442a7824 */ /* 0x000fe200078e00ff */
[----:B------:R-:W-:-:S02]  /*99b0*/  PRMT R67, R67, 0x5410, R8 ;  /* 0x0000541043437816 */ /* 0x000fc40000000008 */
[----:B------:R-:W2:Y:S01]  /*99c0*/  LDS.128 R36, [R0+0x18400] ;  /* 0x0184000000247984 */ /* 0x000ea20000000c00 */
[----:B------:R-:W-:Y:S02]  /*99d0*/  SHF.R.U32.HI R6, RZ, 0x10, R7 ;  /* 0x00000010ff067819 */ /* 0x000fe40000011607 */
[----:B------:R-:W-:Y:S01]  /*99e0*/  PRMT R71, R71, 0x5410, R4 ;  /* 0x0000541047477816 */ /* 0x000fe20000000004 */
[----:B------:R-:W-:Y:S01]  /*99f0*/  IMAD.U32 R44, R67, 0x10000, RZ ;  /* 0x00010000432c7824 */ /* 0x000fe200078e00ff */
[----:B------:R-:W-:Y:S02]  /*9a00*/  SHF.R.U64 R21, R10, 0x10, R11 ;  /* 0x000000100a157819 */ /* 0x000fe4000000120b */
[C---:B------:R-:W-:Y:S02]  /*9a10*/  PRMT R41, R20.reuse, 0x5432, R41 ;  /* 0x0000543214297816 */ /* 0x040fe40000000029 */
[----:B------:R-:W-:Y:S02]  /*9a20*/  PRMT R69, R69, 0x5410, R6 ;  /* 0x0000541045457816 */ /* 0x000fe40000000006 */
[----:B------:R-:W-:-:S02]  /*9a30*/  PRMT R21, R20, 0x5410, R21 ;  /* 0x0000541014157816 */ /* 0x000fc40000000015 */
[----:B------:R-:W-:Y:S02]  /*9a40*/  PRMT R70, R70, 0x5410, R5 ;  /* 0x0000541046467816 */ /* 0x000fe40000000005 */
[----:B------:R-:W-:Y:S01]  /*9a50*/  LOP3.LUT R67, R67, 0xffff0000, RZ, 0xc0, !PT ;  /* 0xffff000043437812 */ /* 0x000fe200078ec0ff */
[C---:B-1----:R-:W-:Y:S01]  /*9a60*/  IMAD.U32 R3, R12.reuse, 0x10000, RZ ;  /* 0x000100000c037824 */ /* 0x042fe200078e00ff */
[----:B------:R-:W-:Y:S01]  /*9a70*/  LOP3.LUT R4, R12, 0xffff0000, RZ, 0xc0, !PT ;  /* 0xffff00000c047812 */ /* 0x000fe200078ec0ff */
[C---:B------:R-:W-:Y:S01]  /*9a80*/  IMAD.U32 R5, R13.reuse, 0x10000, RZ ;  /* 0x000100000d057824 */ /* 0x040fe200078e00ff */
[----:B------:R-:W-:Y:S01]  /*9a90*/  LOP3.LUT R12, R13, 0xffff0000, RZ, 0xc0, !PT ;  /* 0xffff00000d0c7812 */ /* 0x000fe200078ec0ff */
[C---:B------:R-:W-:Y:S01]  /*9aa0*/  IMAD.U32 R8, R15.reuse, 0x10000, RZ ;  /* 0x000100000f087824 */ /* 0x040fe200078e00ff */
[C---:B------:R-:W-:Y:S01]  /*9ab0*/  LOP3.LUT R7, R14.reuse, 0xffff0000, RZ, 0xc0, !PT ;  /* 0xffff00000e077812 */ /* 0x040fe200078ec0ff */
[----:B------:R-:W-:Y:S01]  /*9ac0*/  IMAD.U32 R6, R14, 0x10000, RZ ;  /* 0x000100000e067824 */ /* 0x000fe200078e00ff */
[----:B------:R-:W-:Y:S01]  /*9ad0*/  LOP3.LUT R14, R15, 0xffff0000, RZ, 0xc0, !PT ;  /* 0xffff00000f0e7812 */ /* 0x000fe200078ec0ff */
[C---:B--2---:R-:W-:Y:S01]  /*9ae0*/  IMAD.U32 R9, R36.reuse, 0x10000, RZ ;  /* 0x0001000024097824 */ /* 0x044fe200078e00ff */
[----:B------:R-:W-:Y:S01]  /*9af0*/  LOP3.LUT R10, R36, 0xffff0000, RZ, 0xc0, !PT ;  /* 0xffff0000240a7812 */ /* 0x000fe200078ec0ff */
[C---:B------:R-:W-:Y:S01]  /*9b00*/  IMAD.U32 R11, R37.reuse, 0x10000, RZ ;  /* 0x00010000250b7824 */ /* 0x040fe200078e00ff */
[----:B------:R-:W-:Y:S01]  /*9b10*/  LOP3.LUT R36, R37, 0xffff0000, RZ, 0xc0, !PT ;  /* 0xffff000025247812 */ /* 0x000fe200078ec0ff */
[C---:B0-----:R-:W-:Y:S01]  /*9b20*/  FMUL.FTZ R46, R9.reuse, R42 ;  /* 0x0000002a092e7220 */ /* 0x041fe20000410000 */
[----:B------:R-:W-:Y:S01]  /*9b30*/  FMUL.FTZ R66, R9, R40 ;  /* 0x0000002809427220 */ /* 0x000fe20000410000 */
[----:B------:R-:W-:-:S02]  /*9b40*/  IMAD.U32 R20, R39, 0x10000, RZ ;  /* 0x0001000027147824 */ /* 0x000fc400078e00ff */
[----:B------:R-:W-:Y:S01]  /*9b50*/  FMUL.FTZ R76, R11, R44 ;  /* 0x0000002c0b4c7220 */ /* 0x000fe20000410000 */
[----:B------:R-:W-:Y:S01]  /*9b60*/  FFMA.FTZ R46, R3, R40, -R46 ;  /* 0x00000028032e7223 */ /* 0x000fe2000001082e */
[----:B------:R-:W-:Y:S02]  /*9b70*/  IMAD.U32 R40, R71, 0x10000, RZ ;  /* 0x0001000047287824 */ /* 0x000fe400078e00ff */
[----:B------:R-:W-:Y:S01]  /*9b80*/  FFMA.FTZ R66, R3, R42, R66 ;  /* 0x0000002a03427223 */ /* 0x000fe20000010042 */
[----:B------:R-:W-:Y:S01]  /*9b90*/  IMAD.U32 R37, R41, 0x10000, RZ ;  /* 0x0001000029257824 */ /* 0x000fe200078e00ff */
[----:B------:R-:W-:Y:S01]  /*9ba0*/  LOP3.LUT R9, R68, 0xffff0000, RZ, 0xc0, !PT ;  /* 0xffff000044097812 */ /* 0x000fe200078ec0ff */
[----:B------:R-:W-:Y:S02]  /*9bb0*/  IMAD.U32 R3, R69, 0x10000, RZ ;  /* 0x0001000045037824 */ /* 0x000fe400078e00ff */
[-C--:B------:R-:W-:Y:S01]  /*9bc0*/  FMUL.FTZ R42, R11, R40.reuse ;  /* 0x000000280b2a7220 */ /* 0x080fe20000410000 */
[C---:B------:R-:W-:Y:S01]  /*9bd0*/  FMUL.FTZ R11, R20.reuse, R37 ;  /* 0x00000025140b7220 */ /* 0x040fe20000410000 */
[C---:B------:R-:W-:Y:S01]  /*9be0*/  FFMA.FTZ R76, R5.reuse, R40, -R76 ;  /* 0x00000028054c7223 */ /* 0x040fe2000001084c */
[-C--:B------:R-:W-:Y:S01]  /*9bf0*/  FMUL.FTZ R40, R20, R3.reuse ;  /* 0x0000000314287220 */ /* 0x080fe20000410000 */
[----:B------:R-:W-:Y:S01]  /*9c00*/  FFMA.FTZ R42, R5, R44, R42 ;  /* 0x0000002c052a7223 */ /* 0x000fe2000001002a */
[----:B------:R-:W-:Y:S01]  /*9c10*/  FFMA.FTZ R20, R8, R3, -R11 ;  /* 0x0000000308147223 */ /* 0x000fe2000001080b */
[----:B------:R-:W-:Y:S01]  /*9c20*/  LOP3.LUT R3, R74, 0xffff0000, RZ, 0xc0, !PT ;  /* 0xffff00004a037812 */ /* 0x000fe200078ec0ff */
[----:B------:R-:W-:Y:S01]  /*9c30*/  FMUL.FTZ R5, R10, R9 ;  /* 0x000000090a057220 */ /* 0x000fe20000410000 */
[----:B------:R-:W-:Y:S01]  /*9c40*/  FFMA.FTZ R40, R8, R37, R40 ;  /* 0x0000002508287223 */ /* 0x000fe20000010028 */
[C---:B------:R-:W-:Y:S01]  /*9c50*/  IMAD.U32 R13, R38.reuse, 0x10000, RZ ;  /* 0x00010000260d7824 */ /* 0x040fe200078e00ff */
[----:B------:R-:W-:Y:S01]  /*9c60*/  LOP3.LUT R15, R38, 0xffff0000, RZ, 0xc0, !PT ;  /* 0xffff0000260f7812 */ /* 0x000fe200078ec0ff */
[-C--:B------:R-:W-:Y:S01]  /*9c70*/  FFMA.FTZ R11, R4, R3.reuse, -R5 ;  /* 0x00000003040b7223 */ /* 0x080fe20000010805 */
[----:B------:R-:W-:Y:S01]  /*9c80*/  FMUL.FTZ R37, R10, R3 ;  /* 0x000000030a257220 */ /* 0x000fe20000410000 */
[----:B------:R-:W-:Y:S01]  /*9c90*/  IMAD.U32 R5, R21, 0x10000, RZ ;  /* 0x0001000015057824 */ /* 0x000fe200078e00ff */
[----:B------:R-:W-:Y:S01]  /*9ca0*/  LOP3.LUT R38, R39, 0xffff0000, RZ, 0xc0, !PT ;  /* 0xffff000027267812 */ /* 0x000fe200078ec0ff */
[----:B------:R-:W-:-:S02]  /*9cb0*/  IMAD.U32 R3, R70, 0x10000, RZ ;  /* 0x0001000046037824 */ /* 0x000fc400078e00ff */
[----:B------:R-:W-:Y:S01]  /*9cc0*/  FFMA.FTZ R37, R4, R9, R37 ;  /* 0x0000000904257223 */ /* 0x000fe20000010025 */
[----:B------:R-:W-:Y:S01]  /*9cd0*/  FMUL.FTZ R43, R13, R5 ;  /* 0x000000050d2b7220 */ /* 0x000fe20000410000 */
[----:B------:R-:W-:Y:S01]  /*9ce0*/  LOP3.LUT R4, R21, 0xffff0000, RZ, 0xc0, !PT ;  /* 0xffff000015047812 */ /* 0x000fe200078ec0ff */
[-C--:B------:R-:W-:Y:S01]  /*9cf0*/  FMUL.FTZ R13, R13, R3.reuse ;  /* 0x000000030d0d7220 */ /* 0x080fe20000410000 */
[----:B------:R-:W-:Y:S01]  /*9d00*/  LOP3.LUT R41, R41, 0xffff0000, RZ, 0xc0, !PT ;  /* 0xffff000029297812 */ /* 0x000fe200078ec0ff */
[C---:B------:R-:W-:Y:S01]  /*9d10*/  FFMA.FTZ R43, R6.reuse, R3, -R43 ;  /* 0x00000003062b7223 */ /* 0x040fe2000001082b */
[----:B------:R-:W-:Y:S01]  /*9d20*/  LOP3.LUT R71, R71, 0xffff0000, RZ, 0xc0, !PT ;  /* 0xffff000047477812 */ /* 0x000fe200078ec0ff */
[----:B------:R-:W-:Y:S01]  /*9d30*/  FFMA.FTZ R10, R6, R5, R13 ;  /* 0x00000005060a7223 */ /* 0x000fe2000001000d */
[----:B------:R-:W-:Y:S01]  /*9d40*/  LOP3.LUT R70, R70, 0xffff0000, RZ, 0xc0, !PT ;  /* 0xffff000046467812 */ /* 0x000fe200078ec0ff */
[----:B------:R-:W-:Y:S01]  /*9d50*/  FMUL.FTZ R39, R36, R67 ;  /* 0x0000004324277220 */ /* 0x000fe20000410000 */
[----:B------:R-:W-:Y:S01]  /*9d60*/  LOP3.LUT R69, R69, 0xffff0000, RZ, 0xc0, !PT ;  /* 0xffff000045457812 */ /* 0x000fe200078ec0ff */
[C---:B------:R-:W-:Y:S01]  /*9d70*/  FMUL.FTZ R6, R15.reuse, R4 ;  /* 0x000000040f067220 */ /* 0x040fe20000410000 */
[----:B------:R-:W-:Y:S01]  /*9d80*/  FMUL.FTZ R3, R38, R41 ;  /* 0x0000002926037220 */ /* 0x000fe20000410000 */
[----:B------:R-:W-:Y:S01]  /*9d90*/  FMUL.FTZ R36, R36, R71 ;  /* 0x0000004724247220 */ /* 0x000fe20000410000 */
[-C--:B------:R-:W-:Y:S01]  /*9da0*/  FMUL.FTZ R15, R15, R70.reuse ;  /* 0x000000460f0f7220 */ /* 0x080fe20000410000 */
[----:B------:R-:W-:Y:S01]  /*9db0*/  FMUL.FTZ R38, R38, R69 ;  /* 0x0000004526267220 */ /* 0x000fe20000410000 */
[----:B------:R-:W-:Y:S01]  /*9dc0*/  FFMA.FTZ R39, R12, R71, -R39 ;  /* 0x000000470c277223 */ /* 0x000fe20000010827 */
[C---:B------:R-:W-:Y:S01]  /*9dd0*/  FFMA.FTZ R6, R7.reuse, R70, -R6 ;  /* 0x0000004607067223 */ /* 0x040fe20000010806 */
[----:B------:R-:W-:Y:S01]  /*9de0*/  FFMA.FTZ R3, R14, R69, -R3 ;  /* 0x000000450e037223 */ /* 0x000fe20000010803 */
[----:B------:R-:W-:Y:S01]  /*9df0*/  FFMA.FTZ R9, R12, R67, R36 ;  /* 0x000000430c097223 */ /* 0x000fe20000010024 */
        /* <DEDUP_REMOVED lines=12> */
.L_x_2869:
[----:B------:R-:W-:Y:S05]  /*9ec0*/  BSYNC B0 ;  /* 0x0000000000007941 */ /* 0x000fea0003800000 */
.L_x_2849:
[----:B------:R-:W-:Y:S01]  /*9ed0*/  @!PT LDS RZ, [RZ] ;  /* 0x00000000fffff984 */ /* 0x000fe20000000800 */
[----:B------:R-:W-:Y:S01]  /*9ee0*/  @!PT LDS RZ, [RZ] ;  /* 0x00000000fffff984 */ /* 0x000fe20000000800 */
[----:B------:R-:W-:Y:S01]  /*9ef0*/  @!PT LDS RZ, [RZ] ;  /* 0x00000000fffff984 */ /* 0x000fe20000000800 */
[----:B------:R-:W-:Y:S01]  /*9f00*/  @!PT LDS RZ, [RZ] ;  /* 0x00000000fffff984 */ /* 0x000fe20000000800 */
[----:B------:R4:W-:Y:S06]  /*9f10*/  MEMBAR.ALL.CTA ;  /* 0x0000000000007992 */ /* 0x0009ec0000008000 */
[----:B----4-:R-:W4:Y:S01]  /*9f20*/  FENCE.VIEW.ASYNC.S ;  /* 0x00000000000073c6 */ /* 0x010f220000000000 */
[----:B------:R-:W-:Y:S05]  /*9f30*/  WARPSYNC.ALL ;  /* 0x0000000000007948 */ /* 0x000fea0003800000 */
[----:B----4-:R-:W-:Y:S06]  /*9f40*/  BAR.SYNC.DEFER_BLOCKING 0xd, 0x100 ;  /* 0x0344000000007b1d */ /* 0x010fec0000010000 */
.L_x_2846:
[----:B0123--:R-:W-:Y:S01]  /*9f50*/  IMAD.MOV.U32 R4, RZ, RZ, R61 ;  /* 0x000000ffff047224 */ /* 0x00ffe200078e003d */
[----:B------:R-:W-:Y:S05]  /*9f60*/  WARPSYNC.ALL ;  /* 0x0000000000007948 */ /* 0x000fea0003800000 */
[----:B------:R-:W-:Y:S01]  /*9f70*/  IMAD.MOV.U32 R5, RZ, RZ, R62 ;  /* 0x000000ffff057224 */ /* 0x000fe200078e003e */
[----:B------:R-:W-:Y:S01]  /*9f80*/  UIADD3 UR4, UP0, UR49, 0x420, URZ ;  /* 0x0000042031047890 */ /* 0x000fe2000ff1e03f */
[----:B------:R-:W-:Y:S01]  /*9f90*/  IMAD.MOV.U32 R6, RZ, RZ, R59 ;  /* 0x000000ffff067224 */ /* 0x000fe200078e003b */
[----:B------:R0:W-:Y:S01]  /*9fa0*/  BAR.SYNC.DEFER_BLOCKING R179, 0x100 ;  /* 0x000400b30000751d */ /* 0x0001e20000010000 */
[----:B------:R-:W-:Y:S01]  /*9fb0*/  IMAD.MOV.U32 R7, RZ, RZ, R60 ;  /* 0x000000ffff077224 */ /* 0x000fe200078e003c */
[----:B------:R-:W-:Y:S01]  /*9fc0*/  UIADD3.X UR5, URZ, UR48, URZ, UP0, !UPT ;  /* 0x000000303f057290 */ /* 0x000fe200087fe43f */
[----:B------:R-:W-:Y:S01]  /*9fd0*/  IMAD.MOV.U32 R8, RZ, RZ, R17 ;  /* 0x000000ffff087224 */ /* 0x000fe200078e0011 */
[----:B------:R-:W-:Y:S01]  /*9fe0*/  MOV R219, 0xa2b0 ;  /* 0x0000a2b000db7802 */ /* 0x000fe20000000f00 */
[----:B------:R-:W-:Y:S01]  /*9ff0*/  IMAD.MOV.U32 R9, RZ, RZ, R58 ;  /* 0x000000ffff097224 */ /* 0x000fe200078e003a */
[----:B------:R-:W-:Y:S01]  /*a000*/  BSSY B0, `(.L_x_2884) ;  /* 0x000002b000007945 */ /* 0x000fe20003800000 */
[----:B------:R-:W-:Y:S01]  /*a010*/  IMAD.MOV.U32 R10, RZ, RZ, R56 ;  /* 0x000000ffff0a7224 */ /* 0x000fe200078e0038 */
[----:B------:R1:W-:Y:S01]  /*a020*/  STL.128 [R1+0x190], R4 ;  /* 0x0001900401007387 */ /* 0x0003e20000100c00 */
[----:B------:R-:W-:-:S02]  /*a030*/  IMAD.MOV.U32 R11, RZ, RZ, R57 ;  /* 0x000000ffff0b7224 */ /* 0x000fc400078e0039 */
[----:B------:R-:W-:Y:S02]  /*a040*/  IMAD.MOV.U32 R17, RZ, RZ, R64 ;  /* 0x000000ffff117224 */ /* 0x000fe400078e0040 */
[----:B------:R-:W-:Y:S01]  /*a050*/  IMAD.U32 R3, RZ, RZ, UR49 ;  /* 0x00000031ff037e24 */ /* 0x000fe2000f8e00ff */
[----:B------:R-:W-:Y:S01]  /*a060*/  STL.128 [R1+0x1b0], R8 ;  /* 0x0001b00801007387 */ /* 0x000fe20000100c00 */
[----:B------:R-:W-:Y:S02]  /*a070*/  VIADD R0, R181, 0xffffffff ;  /* 0xffffffffb5007836 */ /* 0x000fe40000000000 */
[----:B------:R-:W-:Y:S02]  /*a080*/  VIADD R3, R3, 0x170 ;  /* 0x0000017003037836 */ /* 0x000fe40000000000 */
[----:B-1----:R-:W-:Y:S02]  /*a090*/  IMAD.MOV.U32 R4, RZ, RZ, R54 ;  /* 0x000000ffff047224 */ /* 0x002fe400078e0036 */
[----:B------:R-:W-:-:S02]  /*a0a0*/  IMAD.MOV.U32 R5, RZ, RZ, R55 ;  /* 0x000000ffff057224 */ /* 0x000fc400078e0037 */
[----:B------:R-:W-:Y:S02]  /*a0b0*/  IMAD.MOV.U32 R6, RZ, RZ, R52 ;  /* 0x000000ffff067224 */ /* 0x000fe400078e0034 */
[----:B------:R-:W-:-:S05]  /*a0c0*/  IMAD.MOV.U32 R7, RZ, RZ, R53 ;  /* 0x000000ffff077224 */ /* 0x000fca00078e0035 */
[----:B------:R1:W-:Y:S02]  /*a0d0*/  STL.128 [R1+0x1c0], R4 ;  /* 0x0001c00401007387 */ /* 0x0003e40000100c00 */
[----:B-1----:R-:W-:Y:S02]  /*a0e0*/  IMAD.MOV.U32 R4, RZ, RZ, R16 ;  /* 0x000000ffff047224 */ /* 0x002fe400078e0010 */
[----:B------:R-:W-:Y:S02]  /*a0f0*/  IMAD.MOV.U32 R5, RZ, RZ, R31 ;  /* 0x000000ffff057224 */ /* 0x000fe400078e001f */
[----:B------:R-:W-:Y:S02]  /*a100*/  IMAD.MOV.U32 R6, RZ, RZ, R32 ;  /* 0x000000ffff067224 */ /* 0x000fe400078e0020 */
[----:B------:R-:W-:Y:S02]  /*a110*/  IMAD.MOV.U32 R7, RZ, RZ, R65 ;  /* 0x000000ffff077224 */ /* 0x000fe400078e0041 */
[----:B------:R-:W-:-:S02]  /*a120*/  IMAD.MOV.U32 R16, RZ, RZ, R29 ;  /* 0x000000ffff107224 */ /* 0x000fc400078e001d */
[----:B------:R-:W-:Y:S01]  /*a130*/  IMAD.U32 R32, RZ, RZ, UR44 ;  /* 0x0000002cff207e24 */ /* 0x000fe2000f8e00ff */
[----:B------:R1:W-:Y:S04]  /*a140*/  STL.128 [R1+0x1e0], R4 ;  /* 0x0001e00401007387 */ /* 0x0003e80000100c00 */
[----:B------:R-:W-:Y:S01]  /*a150*/  STL.128 [R1+0x180], R16 ;  /* 0x0001801001007387 */ /* 0x000fe20000100c00 */
[----:B-1----:R-:W-:Y:S02]  /*a160*/  IMAD.MOV.U32 R4, RZ, RZ, R26 ;  /* 0x000000ffff047224 */ /* 0x002fe400078e001a */
[----:B------:R-:W-:Y:S02]  /*a170*/  IMAD.MOV.U32 R5, RZ, RZ, R33 ;  /* 0x000000ffff057224 */ /* 0x000fe400078e0021 */
[----:B------:R-:W-:-:S02]  /*a180*/  IMAD.MOV.U32 R6, RZ, RZ, R50 ;  /* 0x000000ffff067224 */ /* 0x000fc400078e0032 */
[----:B------:R-:W-:Y:S02]  /*a190*/  IMAD.MOV.U32 R7, RZ, RZ, R51 ;  /* 0x000000ffff077224 */ /* 0x000fe400078e0033 */
[----:B------:R-:W-:Y:S02]  /*a1a0*/  IMAD.U32 R33, RZ, RZ, UR42 ;  /* 0x0000002aff217e24 */ /* 0x000fe4000f8e00ff */
[----:B------:R-:W-:Y:S01]  /*a1b0*/  IMAD.U32 R26, RZ, RZ, UR43 ;  /* 0x0000002bff1a7e24 */ /* 0x000fe2000f8e00ff */
[----:B------:R1:W-:Y:S04]  /*a1c0*/  STL.128 [R1+0x1f0], R4 ;  /* 0x0001f00401007387 */ /* 0x0003e80000100c00 */
[----:B------:R-:W-:Y:S01]  /*a1d0*/  STL.128 [R1+0x170], R32 ;  /* 0x0001702001007387 */ /* 0x000fe20000100c00 */
[----:B-1----:R-:W-:-:S02]  /*a1e0*/  IMAD.MOV.U32 R4, RZ, RZ, R30 ;  /* 0x000000ffff047224 */ /* 0x002fc400078e001e */
[----:B------:R-:W-:Y:S02]  /*a1f0*/  IMAD.MOV.U32 R5, RZ, RZ, R27 ;  /* 0x000000ffff057224 */ /* 0x000fe400078e001b */
[----:B------:R-:W-:Y:S02]  /*a200*/  IMAD.MOV.U32 R6, RZ, RZ, R48 ;  /* 0x000000ffff067224 */ /* 0x000fe400078e0030 */
[----:B------:R-:W-:Y:S02]  /*a210*/  IMAD.MOV.U32 R7, RZ, RZ, R49 ;  /* 0x000000ffff077224 */ /* 0x000fe400078e0031 */
[----:B------:R-:W-:-:S03]  /*a220*/  IMAD.U32 R27, RZ, RZ, UR41 ;  /* 0x00000029ff1b7e24 */ /* 0x000fc6000f8e00ff */
[----:B------:R1:W-:Y:S04]  /*a230*/  STL.128 [R1+0x200], R4 ;  /* 0x0002000401007387 */ /* 0x0003e80000100c00 */
[----:B------:R0:W-:Y:S01]  /*a240*/  STL.128 [R1+0x1a0], R24 ;  /* 0x0001a01801007387 */ /* 0x0001e20000100c00 */
[----:B-1----:R-:W-:Y:S02]  /*a250*/  IMAD.U32 R4, RZ, RZ, UR4 ;  /* 0x00000004ff047e24 */ /* 0x002fe4000f8e00ff */
[----:B------:R-:W-:Y:S02]  /*a260*/  IMAD.U32 R5, RZ, RZ, UR5 ;  /* 0x00000005ff057e24 */ /* 0x000fe4000f8e00ff */
[----:B------:R-:W-:Y:S02]  /*a270*/  IMAD.MOV.U32 R6, RZ, RZ, R28 ;  /* 0x000000ffff067224 */ /* 0x000fe400078e001c */
[----:B------:R-:W-:-:S05]  /*a280*/  IMAD.MOV.U32 R7, RZ, RZ, R63 ;  /* 0x000000ffff077224 */ /* 0x000fca00078e003f */
[----:B------:R0:W-:Y:S02]  /*a290*/  STL.128 [R1+0x1d0], R4 ;  /* 0x0001d00401007387 */ /* 0x0001e40000100c00 */
[----:B0----5:R-:W-:Y:S05]  /*a2a0*/  CALL.REL.NOINC `($_ZN7cutlass13device_kernelIN5flash11enable_sm90INS1_16FlashAttnFwdSm90INS1_25CollectiveMainloopFwdSm90ILi2EN4cute5tupleIJNS5_1CILi1EEES8_S8_EEENS6_IJNS7_ILi128EEENS7_ILi96EEENS7_ILi64EEEEEELi256ENS_10bfloat16_tEfNS_4arch4Sm90ELb0ELb1ELb0ELb1ELb0ELb1ELb1ELb1ELb0ELb0ELb0ELb0EEENS1_21CollectiveEpilogueFwdINS6_IJSA_NS7_ILi256EEESB_EEES9_SE_SG_Li256ELb1ELb0ELb0ELb0EEENS1_36VarlenDynamicPersistentTileSchedulerILi128ELi96ELi256ELi32ELb0ELb0ELb1ELb1ELb0ELb1EEEEEEEEEvNT_6ParamsE$_ZZN5flash25CollectiveMainloopFwdSm90ILi2EN4cute5tupleIJNS1_1CILi1EEES4_S4_EEENS2_IJNS3_ILi128EEENS3_ILi96EEENS3_ILi64EEEEEELi256EN7cutlass10bfloat16_tEfNSA_4arch4Sm90ELb0ELb1ELb0ELb1ELb0ELb1ELb1ELb1ELb0ELb0ELb0ELb0EE3mmaINS_16FlashAttnFwdSm90ISE_NS_21CollectiveEpilogueFwdINS2_IJS6_NS3_ILi256EEES7_EEES5_SB_SD_Li256ELb1ELb0ELb0ELb0EEENS_36VarlenDynamicPersistentTileSchedulerILi128ELi96ELi256ELi32ELb0ELb0ELb1ELb1ELb0ELb1EEEE13SharedStorageENS1_6TensorINS1_11ArrayEngineIfLm128EEENS1_6LayoutINS2_IJNS2_IJNS3_ILi2EEEST_NS3_ILi32EEEEEES4_S4_EEENS2_IJNS2_IJS4_ST_NS3_ILi4EEEEEENS3_ILi0EEESZ_EEEEEEENS_7SoftmaxILi2ELi0EEEEEbRKNSE_6ParamsENSA_25PipelineTmaAsyncNoClusterILi2ENSA_16PipelineTmaAsyncILi2EEEEES1B_RNSA_13PipelineStateILj2EEERT0_RT1_iRiRKNS_16SeqlenInfoQKNewKILb1ELb1EEENS2_IJiiiiEEERT_ENKUliT_T0_T1_E_clIZSF_ISO_S12_S14_EbS17_S1B_S1B_S1E_S1G_S1I_iS1J_S1N_S1O_S1Q_EUlRS1R_iE0_NS3_ILb1EEES1Y_EEDaiS1R_S1S_S1T_) ;  /* 0x000002b400a47944 */ /* 0x021fea0003c00000 */
[----:B------:R-:W-:Y:S05]  /*a2b0*/  BSYNC B0 ;  /* 0x0000000000007941 */ /* 0x000fea0003800000 */
.L_x_2884:
[----:B------:R-:W2:Y:S01]  /*a2c0*/  LDL R2, [R1+0x70] ;  /* 0x0000700001027983 */ /* 0x000ea20000100800 */
[----:B------:R-:W0:Y:S01]  /*a2d0*/  LDC.64 R6, c[0x0][0xad8] ;  /* 0x0002b600ff067b82 */ /* 0x000e220000000a00 */
[----:B------:R-:W-:Y:S01]  /*a2e0*/  VIADD R0, R181, 0xfffffffe ;  /* 0xfffffffeb5007836 */ /* 0x000fe20000000000 */
[----:B0-----:R-:W-:Y:S01]  /*a2f0*/  ISETP.GE.AND P0, PT, R7, 0x1, PT ;  /* 0x000000010700780c */ /* 0x001fe20003f06270 */
[----:B--2---:R-:W-:-:S05]  /*a300*/  IMAD.SHL.U32 R2, R2, 0x80, RZ ;  /* 0x0000008002027824 */ /* 0x004fca00078e00ff */
[----:B------:R-:W-:-:S05]  /*a310*/  IADD3 R5, R2, R161, -R160 ;  /* 0x000000a102057210 */ /* 0x000fca0007ffe8a0 */
[----:B------:R-:W-:Y:S02]  /*a320*/  IMAD.IADD R3, R5, 0x1, R6 ;  /* 0x0000000105037824 */ /* 0x000fe400078e0206 */
[----:B------:R-:W-:Y:S05]  /*a330*/  @!P0 BRA `(.L_x_2885) ;  /* 0x0000000000488947 */ /* 0x000fea0003800000 */
        /* <DEDUP_REMOVED lines=11> */
.L_x_2887:
[----:B------:R-:W-:-:S13]  /*a3f0*/  ISETP.NE.AND P0, PT, R7, 0x1, PT ;  /* 0x000000010700780c */ /* 0x000fda0003f05270 */
[----:B------:R-:W0:Y:S02]  /*a400*/  @P0 LDC.64 R8, c[0x0][0xae0] ;  /* 0x0002b800ff080b82 */ /* 0x000e240000000a00 */
[----:B0-----:R-:W-:-:S05]  /*a410*/  @P0 IMAD.HI.U32 R6, R4, R8, RZ ;  /* 0x0000000804060227 */ /* 0x001fca00078e00ff */
[----:B------:R-:W-:-:S07]  /*a420*/  @P0 SHF.R.U32.HI R4, RZ, R9, R6 ;  /* 0x00000009ff040219 */ /* 0x000fce0000011606 */
.L_x_2888:
[----:B------:R-:W-:Y:S05]  /*a430*/  BSYNC B0 ;  /* 0x0000000000007941 */ /* 0x000fea0003800000 */
.L_x_2886:
[----:B------:R-:W-:-:S05]  /*a440*/  IMAD R4, R4, R7, R7 ;  /* 0x0000000704047224 */ /* 0x000fca00078e0207 */
[----:B------:R-:W-:-:S07]  /*a450*/  VIMNMX R3, R3, R4, PT ;  /* 0x0000000403037248 */ /* 0x000fce0003fe0100 */
.L_x_2885:
[----:B------:R-:W-:-:S05]  /*a460*/  IMAD.HI R3, R3, 0x2aaaaaab, RZ ;  /* 0x2aaaaaab03037827 */ /* 0x000fca00078e02ff */
[----:B------:R-:W-:-:S04]  /*a470*/  SHF.R.U32.HI R4, RZ, 0x1f, R3 ;  /* 0x0000001fff047819 */ /* 0x000fc80000011603 */
[----:B------:R-:W-:-:S04]  /*a480*/  LEA.HI.SX32 R4, R3, R4, 0x1c ;  /* 0x0000000403047211 */ /* 0x000fc800078fe2ff */
[----:B------:R-:W-:-:S04]  /*a490*/  VIMNMX R3, R167, R4, !PT ;  /* 0x00000004a7037248 */ /* 0x000fc80007fe0100 */
[----:B------:R-:W-:-:S13]  /*a4a0*/  ISETP.GE.AND P0, PT, R0, R3, PT ;  /* 0x000000030000720c */ /* 0x000fda0003f06270 */
[----:B------:R-:W-:Y:S05]  /*a4b0*/  @!P0 BRA `(.L_x_2889) ;  /* 0x000000a800b88947 */ /* 0x000fea0003800000 */
.L_x_2916:
        /* <DEDUP_REMOVED lines=16> */
[----:B-1----:R-:W-:Y:S01]  /*a5c0*/  @!P0 IMAD.MOV.U32 R5, RZ, RZ, RZ ;  /* 0x000000ffff058224 */ /* 0x002fe200078e00ff */
[----:B--2---:R-:W-:-:S04]  /*a5d0*/  LOP3.LUT R2, R2, 0x1, RZ, 0xfc, !PT ;  /* 0x0000000102027812 */ /* 0x004fc800078efcff */
[----:B------:R-:W-:-:S13]  /*a5e0*/  ISETP.NE.AND P1, PT, R2, 0x3, PT ;  /* 0x000000030200780c */ /* 0x000fda0003f25270 */
[----:B0-----:R-:W-:Y:S05]  /*a5f0*/  @!P1 BRA `(.L_x_2891) ;  /* 0x0000000000049947 */ /* 0x001fea0003800000 */
[----:B------:R-:W-:Y:S01]  /*a600*/  BPT.TRAP 0x1 ;  /* 0x000000040000795c */ /* 0x000fe20000300000 */
.L_x_2891:
[----:B------:R-:W-:Y:S05]  /*a610*/  BSYNC B0 ;  /* 0x0000000000007941 */ /* 0x000fea0003800000 */
.L_x_2890:
        /* <DEDUP_REMOVED lines=13> */
.L_x_2893:
[----:B------:R-:W-:Y:S05]  /*a6f0*/  BSYNC B0 ;  /* 0x0000000000007941 */ /* 0x000fea0003800000 */
.L_x_2892:
        /* <DEDUP_REMOVED lines=8> */
.L_x_2895:
[----:B------:R-:W-:Y:S05]  /*a780*/  BSYNC B0 ;  /* 0x0000000000007941 */ /* 0x000fea0003800000 */
.L_x_2894:
[----:B------:R-:W2:Y:S04]  /*a790*/  LD.E R5, desc[UR56][R18.64+0x210] ;  /* 0x0002103812057980 */ /* 0x000ea8000c101900 */
[----:B------:R-:W2:Y:S01]  /*a7a0*/  LDL.64 R8, [R1+0xa0] ;  /* 0x0000a00001087983 */ /* 0x000ea20000100a00 */
[----:B------:R-:W-:Y:S05]  /*a7b0*/  WARPSYNC.ALL ;  /* 0x0000000000007948 */ /* 0x000fea0003800000 */
[----:B------:R-:W3:Y:S04]  /*a7c0*/  LDL.64 R14, [R1+0x98] ;  /* 0x00009800010e7983 */ /* 0x000ee80000100a00 */
[----:B0----5:R-:W4:Y:S04]  /*a7d0*/  LDL.64 R6, [R1+0x98] ;  /* 0x0000980001067983 */ /* 0x021f280000100a00 */
[----:B------:R-:W4:Y:S01]  /*a7e0*/  LDL.64 R10, [R1+0x98] ;  /* 0x00009800010a7983 */ /* 0x000f220000100a00 */
[----:B--2---:R-:W-:-:S03]  /*a7f0*/  IMAD R4, R5, 0x300, R8 ;  /* 0x0000030005047824 */ /* 0x004fc600078e0208 */
[----:B------:R-:W2:Y:S01]  /*a800*/  LDL.64 R12, [R1+0x98] ;  /* 0x00009800010c7983 */ /* 0x000ea20000100a00 */
[----:B------:R-:W-:Y:S01]  /*a810*/  IMAD.MOV.U32 R5, RZ, RZ, R9 ;  /* 0x000000ffff057224 */ /* 0x000fe200078e0009 */
[----:B------:R-:W-:Y:S01]  /*a820*/  R2UR UR6, R4 ;  /* 0x00000000040672ca */ /* 0x000fe200000e0000 */
[----:B------:R-:W-:-:S03]  /*a830*/  WARPGROUP.ARRIVE ;  /* 0x00000000000079c5 */ /* 0x000fc60000000000 */
        /* <DEDUP_REMOVED lines=9> */
[----:B------:R-:W-:Y:S02]  /*a8d0*/  R2UR UR5, R15 ;  /* 0x000000000f0572ca */ /* 0x000fe400000e0000 */
[----:B------:R-:W3:Y:S11]  /*a8e0*/  LDL R15, [R1+0x54] ;  /* 0x00005400010f7983 */ /* 0x000ef60000100800 */
[----:B------:R-:W-:Y:S01]  /*a8f0*/  HGMMA.64x96x16.F32.BF16 R24, gdesc[UR4], RZ, !UPT, gsb0 ;  /* 0x01600000041879f0 */ /* 0x000fe2000c0018ff */
[----:B----4-:R-:W-:Y:S01]  /*a900*/  VIADD R6, R6, 0x2 ;  /* 0x0000000206067836 */ /* 0x010fe20000000000 */
[----:B------:R-:W-:-:S02]  /*a910*/  R2UR UR6, R8 ;  /* 0x00000000080672ca */ /* 0x000fc400000e0000 */
[----:B------:R-:W-:Y:S02]  /*a920*/  R2UR UR7, R9 ;  /* 0x00000000090772ca */ /* 0x000fe400000e0000 */
[----:B------:R-:W-:Y:S02]  /*a930*/  R2UR UR4, R6 ;  /* 0x00000000060472ca */ /* 0x000fe400000e0000 */
[----:B------:R-:W-:Y:S01]  /*a940*/  R2UR UR5, R7 ;  /* 0x00000000070572ca */ /* 0x000fe200000e0000 */
[----:B------:R-:W-:Y:S02]  /*a950*/  VIADD R10, R10, 0x4 ;  /* 0x000000040a0a7836 */ /* 0x000fe40000000000 */
[----:B------:R-:W-:Y:S02]  /*a960*/  VIADD R6, R4, 0x4 ;  /* 0x0000000404067836 */ /* 0x000fe40000000000 */
[----:B------:R-:W-:Y:S01]  /*a970*/  IMAD.MOV.U32 R7, RZ, RZ, R9 ;  /* 0x000000ffff077224 */ /* 0x000fe200078e0009 */
[----:B------:R-:W-:-:S02]  /*a980*/  WARPGROUP.DEPBAR.LE gsb0, 0x0 ;  /* 0x00008000000079c5 */ /* 0x000fc40000010000 */
        /* <DEDUP_REMOVED lines=21> */
[----:B---3--:R-:W-:-:S04]  /*aae0*/  LOP3.LUT R15, R15, 0x1, RZ, 0xfc, !PT ;  /* 0x000000010f0f7812 */ /* 0x008fc800078efcff */
[----:B------:R-:W-:Y:S01]  /*aaf0*/  ISETP.NE.AND P1, PT, R15, 0x3, PT ;  /* 0x000000030f00780c */ /* 0x000fe20003f25270 */
[----:B------:R-:W-:Y:S01]  /*ab00*/  BSSY B0, `(.L_x_2897) ;  /* 0x0000004000007945 */ /* 0x000fe20003800000 */
[----:B------:R-:W-:-:S11]  /*ab10*/  WARPGROUP.DEPBAR.LE gsb0, 0x0 ;  /* 0x00008000000079c5 */ /* 0x000fd60000010000 */
[----:B0-----:R-:W-:Y:S05]  /*ab20*/  @!P1 BRA `(.L_x_2898) ;  /* 0x0000000000049947 */ /* 0x001fea0003800000 */
[----:B------:R-:W-:Y:S01]  /*ab30*/  BPT.TRAP 0x1 ;  /* 0x000000040000795c */ /* 0x000fe20000300000 */
.L_x_2898:
[----:B------:R-:W-:Y:S05]  /*ab40*/  BSYNC B0 ;  /* 0x0000000000007941 */ /* 0x000fea0003800000 */
.L_x_2897:
        /* <DEDUP_REMOVED lines=10> */
.L_x_2900:
[----:B------:R-:W-:Y:S05]  /*abf0*/  BSYNC B0 ;  /* 0x0000000000007941 */ /* 0x000fea0003800000 */
.L_x_2899:
[----:B------:R-:W-:Y:S04]  /*ac00*/  BSSY B0, `(.L_x_2901) ;  /* 0x0000006000007945 */ /* 0x000fe80003800000 */
[----:B-1----:R-:W-:Y:S05]  /*ac10*/  @P0 BRA `(.L_x_2902) ;  /* 0x0000000000100947 */ /* 0x002fea0003800000 */
[----:B-----5:R-:W-:Y:S01]  /*ac20*/  IMAD R4, R4, 0x8, R7 ;  /* 0x0000000804047824 */ /* 0x020fe200078e0207 */
[----:B0-----:R-:W-:-:S04]  /*ac30*/  SHF.L.U32 R5, R6, 0x1f, RZ ;  /* 0x0000001f06057819 */ /* 0x001fc800000006ff */
[----:B------:R-:W0:Y:S02]  /*ac40*/  SYNCS.PHASECHK.TRANS64.TRYWAIT P0, [R4+URZ], R5 ;  /* 0x00000005040075a7 */ /* 0x000e24000800017f */
[----:B0-----:R-:W-:Y:S05]  /*ac50*/  @!P0 BRA `(.L_x_2903) ;  /* 0x0000029800088947 */ /* 0x001fea0003800000 */
.L_x_2902:
[----:B------:R-:W-:Y:S05]  /*ac60*/  BSYNC B0 ;  /* 0x0000000000007941 */ /* 0x000fea0003800000 */
.L_x_2901:
[----:B------:R-:W2:Y:S04]  /*ac70*/  LDL R7, [R1+0x90] ;  /* 0x0000900001077983 */ /* 0x000ea80000100800 */
[----:B------:R-:W3:Y:S04]  /*ac80*/  LD.E R15, desc[UR56][R18.64+0x210] ;  /* 0x00021038120f7980 */ /* 0x000ee8000c101900 */
[----:B------:R-:W3:Y:S04]  /*ac90*/  LDL.64 R20, [R1+0x118] ;  /* 0x0001180001147983 */ /* 0x000ee80000100a00 */
[----:B0----5:R-:W4:Y:S04]  /*aca0*/  LDL.64 R4, [R1+0x110] ;  /* 0x0001100001047983 */ /* 0x021f280000100a00 */
[----:B------:R-:W4:Y:S04]  /*acb0*/  LDL.64 R8, [R1+0x110] ;  /* 0x0001100001087983 */ /* 0x000f280000100a00 */
[----:B------:R-:W4:Y:S04]  /*acc0*/  LDL.64 R10, [R1+0x110] ;  /* 0x00011000010a7983 */ /* 0x000f280000100a00 */
[----:B------:R-:W4:Y:S01]  /*acd0*/  LDL.64 R12, [R1+0x110] ;  /* 0x00011000010c7983 */ /* 0x000f220000100a00 */
[----:B------:R-:W-:Y:S05]  /*ace0*/  WARPSYNC.ALL ;  /* 0x0000000000007948 */ /* 0x000fea0003800000 */
[----:B------:R-:W-:Y:S01]  /*acf0*/  WARPGROUP.ARRIVE ;  /* 0x00000000000079c5 */ /* 0x000fe20000000000 */
[----:B--2---:R-:W-:Y:S01]  /*ad00*/  ISETP.NE.U32.AND P0, PT, R7, RZ, PT ;  /* 0x000000ff0700720c */ /* 0x004fe20003f05070 */
[----:B---3--:R-:W-:-:S02]  /*ad10*/  IMAD R6, R15, 0xc00, R20 ;  /* 0x00000c000f067824 */ /* 0x008fc400078e0214 */
[----:B------:R-:W-:Y:S01]  /*ad20*/  IMAD.MOV.U32 R7, RZ, RZ, R21 ;  /* 0x000000ffff077224 */ /* 0x000fe200078e0015 */
[----:B------:R-:W2:Y:S01]  /*ad30*/  LDL.64 R14, [R1+0x110] ;  /* 0x00011000010e7983 */ /* 0x000ea20000100a00 */
[----:B----4-:R-:W-:Y:S02]  /*ad40*/  R2UR UR4, R4 ;  /* 0x00000000040472ca */ /* 0x010fe400000e0000 */
[----:B------:R-:W-:Y:S02]  /*ad50*/  R2UR UR6, R6 ;  /* 0x00000000060672ca */ /* 0x000fe400000e0000 */
[----:B------:R-:W-:Y:S02]  /*ad60*/  R2UR UR7, R7 ;  /* 0x00000000070772ca */ /* 0x000fe400000e0000 */
[----:B------:R-:W-:Y:S02]  /*ad70*/  R2UR UR5, R5 ;  /* 0x00000000050572ca */ /* 0x000fe400000e0000 */
[----:B------:R-:W-:-:S11]  /*ad80*/  VOTEU.ANY UP0, P0 ;  /* 0x00000000003f7886 */ /* 0x000fd60000000100 */
        /* <DEDUP_REMOVED lines=159> */
[----:B------:R-:W0:Y:S01]  /*b780*/  S2R R72, SR_TID.X ;  /* 0x0000000000487919 */ /* 0x000e220000002100 */
[----:B------:R1:W-:Y:S04]  /*b790*/  STL [R1+0x90], R2 ;  /* 0x0000900201007387 */ /* 0x0003e80000100800 */
[----:B------:R1:W-:Y:S01]  /*b7a0*/  STL [R1+0x90], R2 ;  /* 0x0000900201007387 */ /* 0x0003e20000100800 */
[----:B------:R-:W-:-:S02]  /*b7b0*/  WARPGROUP.DEPBAR.LE gsb0, 0x0 ;  /* 0x00008000000079c5 */ /* 0x000fc40000010000 */
[----:B------:R-:W-:-:S06]  /*b7c0*/  WARPGROUP.ARRIVE ;  /* 0x00000000000079c5 */ /* 0x000fcc0000000000 */
[----:B------:R-:W-:Y:S01]  /*b7d0*/  HGMMA.64x96x16.F32.BF16 R24, gdesc[UR4], R24, gsb0 ;  /* 0x01600000041879f0 */ /* 0x000fe20008001818 */
[----:B0-----:R-:W-:Y:S01]  /*b7e0*/  LOP3.LUT R72, R72, 0x7f, RZ, 0xc0, !PT ;  /* 0x0000007f48487812 */ /* 0x001fe200078ec0ff */
[----:B------:R1:W-:Y:S03]  /*b7f0*/  STL [R1+0x90], R2 ;  /* 0x0000900201007387 */ /* 0x0003e60000100800 */
[----:B------:R-:W-:Y:S01]  /*b800*/  ISETP.NE.AND P0, PT, R72, RZ, PT ;  /* 0x000000ff4800720c */ /* 0x000fe20003f05270 */
        /* <DEDUP_REMOVED lines=21> */
[----:B------:R-:W2:Y:S04]  /*b960*/  LDL R12, [R1+0x13c] ;  /* 0x00013c00010c7983 */ /* 0x000ea80000100800 */
[----:B------:R-:W3:Y:S04]  /*b970*/  LDL.128 R8, [R1+0x150] ;  /* 0x0001500001087983 */ /* 0x000ee80000100c00 */
[----:B0-----:R-:W4:Y:S04]  /*b980*/  LDL.128 R4, [R1+0x140] ;  /* 0x0001400001047983 */ /* 0x001f280000100c00 */
[----:B------:R-:W3:Y:S01]  /*b990*/  LDL R21, [R1+0x70] ;  /* 0x0000700001157983 */ /* 0x000ee20000100800 */
[----:B------:R-:W-:Y:S01]  /*b9a0*/  BSSY B0, `(.L_x_2904) ;  /* 0x0000035000007945 */ /* 0x000fe20003800000 */
[----:B--2---:R-:W-:-:S04]  /*b9b0*/  SHF.R.S32.HI R13, RZ, 0x1f, R12 ;  /* 0x0000001fff0d7819 */ /* 0x004fc8000001140c */
[----:B------:R-:W-:-:S04]  /*b9c0*/  LEA.HI R13, R13, R12, RZ, 0x7 ;  /* 0x0000000c0d0d7211 */ /* 0x000fc800078f38ff */
[----:B------:R-:W-:-:S05]  /*b9d0*/  LOP3.LUT R15, R13, 0xffffff80, RZ, 0xc0, !PT ;  /* 0xffffff800d0f7812 */ /* 0x000fca00078ec0ff */
[----:B------:R-:W-:-:S05]  /*b9e0*/  IMAD.IADD R15, R12, 0x1, -R15 ;  /* 0x000000010c0f7824 */ /* 0x000fca00078e0a0f */
[----:B------:R-:W-:-:S04]  /*b9f0*/  SHF.R.S32.HI R14, RZ, 0x1f, R15 ;  /* 0x0000001fff0e7819 */ /* 0x000fc8000001140f */
[----:B------:R-:W-:-:S04]  /*ba00*/  LEA.HI R16, R14, R15, RZ, 0x2 ;  /* 0x0000000f0e107211 */ /* 0x000fc800078f10ff */
[--C-:B------:R-:W-:Y:S02]  /*ba10*/  SHF.R.S32.HI R17, RZ, 0x2, R16.reuse ;  /* 0x00000002ff117819 */ /* 0x100fe40000011410 */
[----:B------:R-:W-:Y:S02]  /*ba20*/  SHF.R.S32.HI R12, RZ, 0x1f, R16 ;  /* 0x0000001fff0c7819 */ /* 0x000fe40000011410 */
[----:B------:R-:W-:Y:S02]  /*ba30*/  LEA.HI R14, R14, R15, RZ, 0x5 ;  /* 0x0000000f0e0e7211 */ /* 0x000fe400078f28ff */
[----:B------:R-:W-:Y:S02]  /*ba40*/  LEA.HI R20, R12, R17, RZ, 0x3 ;  /* 0x000000110c147211 */ /* 0x000fe400078f18ff */
[----:B------:R-:W-:Y:S01]  /*ba50*/  SHF.R.S32.HI R12, RZ, 0x7, R13 ;  /* 0x00000007ff0c7819 */ /* 0x000fe2000001140d */
[----:B----4-:R-:W-:Y:S01]  /*ba60*/  IMAD R73, R0, -0x60, R5 ;  /* 0xffffffa000497824 */ /* 0x010fe200078e0205 */
[----:B------:R-:W-:-:S02]  /*ba70*/  LOP3.LUT R20, R20, 0xfffffff8, RZ, 0xc0, !PT ;  /* 0xfffffff814147812 */ /* 0x000fc400078ec0ff */
[----:B------:R-:W-:Y:S02]  /*ba80*/  LEA.HI R13, R13, R12, RZ, 0x1 ;  /* 0x0000000c0d0d7211 */ /* 0x000fe400078f08ff */
[----:B------:R-:W-:Y:S02]  /*ba90*/  SHF.R.S32.HI R14, RZ, 0x5, R14 ;  /* 0x00000005ff0e7819 */ /* 0x000fe4000001140e */
[----:B------:R-:W-:Y:S02]  /*baa0*/  LOP3.LUT R16, R16, 0x7ffffffc, RZ, 0xc0, !PT ;  /* 0x7ffffffc10107812 */ /* 0x000fe400078ec0ff */
[----:B---3--:R-:W-:Y:S01]  /*bab0*/  ISETP.GE.AND P1, PT, R9, 0x1, PT ;  /* 0x000000010900780c */ /* 0x008fe20003f26270 */
[----:B------:R-:W-:Y:S01]  /*bac0*/  IMAD.IADD R20, R17, 0x1, -R20 ;  /* 0x0000000111147824 */ /* 0x000fe200078e0a14 */
[----:B------:R-:W-:Y:S01]  /*bad0*/  LOP3.LUT R13, R13, 0x3fffffe, RZ, 0xc0, !PT ;  /* 0x03fffffe0d0d7812 */ /* 0x000fe200078ec0ff */
[----:B------:R-:W-:Y:S01]  /*bae0*/  IMAD R21, R21, 0x8, R14 ;  /* 0x0000000815157824 */ /* 0x000fe200078e020e */
[----:B------:R-:W-:Y:S01]  /*baf0*/  IADD3 R73, -R4, 0x1, R73 ;  /* 0x0000000104497810 */ /* 0x000fe20007ffe149 */
[----:B------:R-:W-:Y:S01]  /*bb00*/  IMAD.IADD R16, R15, 0x1, -R16 ;  /* 0x000000010f107824 */ /* 0x000fe200078e0a10 */
[----:B------:R-:W-:Y:S01]  /*bb10*/  LOP3.LUT R15, RZ, R6, RZ, 0x33, !PT ;  /* 0x00000006ff0f7212 */ /* 0x000fe200078e33ff */
[----:B------:R-:W-:-:S02]  /*bb20*/  IMAD.IADD R13, R12, 0x1, -R13 ;  /* 0x000000010c0d7824 */ /* 0x000fc400078e0a0d */
[----:B------:R-:W-:Y:S02]  /*bb30*/  IMAD.U32 R20, R21, 0x10, R20 ;  /* 0x0000001015147824 */ /* 0x000fe400078e0014 */
[----:B------:R-:W-:Y:S02]  /*bb40*/  IMAD R12, R16, -0x2, R73 ;  /* 0xfffffffe100c7824 */ /* 0x000fe400078e0249 */
[----:B------:R-:W-:Y:S02]  /*bb50*/  IMAD R20, R13, 0x40, R20 ;  /* 0x000000400d147824 */ /* 0x000fe400078e0214 */
[----:B------:R-:W-:Y:S02]  /*bb60*/  IMAD R13, R0, -0x60, RZ ;  /* 0xffffffa0000d7824 */ /* 0x000fe400078e02ff */
[C---:B------:R-:W-:Y:S02]  /*bb70*/  IMAD.IADD R21, R12.reuse, 0x1, R7 ;  /* 0x000000010c157824 */ /* 0x040fe400078e0207 */
[----:B------:R-:W-:-:S02]  /*bb80*/  IMAD.IADD R91, R12, 0x1, R15 ;  /* 0x000000010c5b7824 */ /* 0x000fc400078e020f */
[----:B------:R-:W-:Y:S02]  /*bb90*/  IMAD R16, R16, -0x2, R13 ;  /* 0xfffffffe10107824 */ /* 0x000fe400078e020d */
[----:B------:R-:W-:Y:S02]  /*bba0*/  IMAD R14, R0, -0x60, R8 ;  /* 0xffffffa0000e7824 */ /* 0x000fe400078e0208 */
[--C-:B------:R-:W-:Y:S02]  /*bbb0*/  IMAD.IADD R6, R21, 0x1, R20.reuse ;  /* 0x0000000115067824 */ /* 0x100fe400078e0214 */
[----:B------:R-:W-:Y:S01]  /*bbc0*/  IMAD.IADD R7, R91, 0x1, R20 ;  /* 0x000000015b077824 */ /* 0x000fe200078e0214 */
[----:B-1----:R-:W-:Y:S06]  /*bbd0*/  @!P1 BRA `(.L_x_2905) ;  /* 0x0000000000449947 */ /* 0x002fec0003800000 */
[----:B------:R-:W-:Y:S01]  /*bbe0*/  IADD3 R8, R20, R5, -R4 ;  /* 0x0000000514087210 */ /* 0x000fe20007ffe804 */
[----:B------:R-:W-:Y:S03]  /*bbf0*/  BSSY B1, `(.L_x_2906) ;  /* 0x000000c000017945 */ /* 0x000fe60003800000 */
[----:B------:R-:W-:-:S13]  /*bc00*/  ISETP.GT.AND P1, PT, R8, -0x1, PT ;  /* 0xffffffff0800780c */ /* 0x000fda0003f24270 */
[----:B------:R-:W-:Y:S05]  /*bc10*/  @P1 BRA `(.L_x_2907) ;  /* 0x0000000000181947 */ /* 0x000fea0003800000 */
[----:B------:R-:W-:Y:S02]  /*bc20*/  ISETP.NE.AND P1, PT, R9, 0x1, PT ;  /* 0x000000010900780c */ /* 0x000fe40003f25270 */
[----:B------:R-:W-:-:S11]  /*bc30*/  LOP3.LUT R13, RZ, R8, RZ, 0x33, !PT ;  /* 0x00000008ff0d7212 */ /* 0x000fd600078e33ff */
[----:B------:R-:W-:-:S05]  /*bc40*/  @P1 IMAD.HI.U32 R8, R13, R10, RZ ;  /* 0x0000000a0d081227 */ /* 0x000fca00078e00ff */
[----:B------:R-:W-:-:S04]  /*bc50*/  @P1 SHF.R.U32.HI R13, RZ, R11, R8 ;  /* 0x0000000bff0d1219 */ /* 0x000fc80000011608 */
[----:B------:R-:W-:Y:S01]  /*bc60*/  LOP3.LUT R8, RZ, R13, RZ, 0x33, !PT ;  /* 0x0000000dff087212 */ /* 0x000fe200078e33ff */
[----:B------:R-:W-:Y:S06]  /*bc70*/  BRA `(.L_x_2908) ;  /* 0x00000000000c7947 */ /* 0x000fec0003800000 */
.L_x_2907:
[----:B------:R-:W-:-:S13]  /*bc80*/  ISETP.NE.AND P1, PT, R9, 0x1, PT ;  /* 0x000000010900780c */ /* 0x000fda0003f25270 */
[----:B------:R-:W-:-:S05]  /*bc90*/  @P1 IMAD.HI.U32 R12, R8, R10, RZ ;  /* 0x0000000a080c1227 */ /* 0x000fca00078e00ff */
[----:B------:R-:W-:-:S07]  /*bca0*/  @P1 SHF.R.U32.HI R8, RZ, R11, R12 ;  /* 0x0000000bff081219 */ /* 0x000fce000001160c */
.L_x_2908:
[----:B------:R-:W-:Y:S05]  /*bcb0*/  BSYNC B1 ;  /* 0x0000000000017941 */ /* 0x000fea0003800000 */
.L_x_2906:
[----:B------:R-:W-:-:S05]  /*bcc0*/  IMAD R8, R8, R9, R16 ;  /* 0x0000000908087224 */ /* 0x000fca00078e0210 */
[----:B------:R-:W-:Y:S02]  /*bcd0*/  VIMNMX R7, R7, R8, !PT ;  /* 0x0000000807077248 */ /* 0x000fe40007fe0100 */
[----:B------:R-:W-:-:S07]  /*bce0*/  VIADDMNMX R6, R8, R9, R6, PT ;  /* 0x0000000908067246 */ /* 0x000fce0003800106 */
.L_x_2905:
[----:B------:R-:W-:Y:S05]  /*bcf0*/  BSYNC B0 ;  /* 0x0000000000007941 */ /* 0x000fea0003800000 */
.L_x_2904:
[----:B------:R-:W-:Y:S01]  /*bd00*/  ISETP.GE.AND P1, PT, R14, 0x9, PT ;  /* 0x000000090e00780c */ /* 0x000fe20003f26270 */
[----:B------:R-:W-:Y:S01]  /*bd10*/  VIADD R20, R20, 0x8 ;  /* 0x0000000814147836 */ /* 0x000fe20000000000 */
[----:B------:R-:W-:Y:S01]  /*bd20*/  ISETP.GE.AND P2, PT, R14, 0x2, PT ;  /* 0x000000020e00780c */ /* 0x000fe20003f46270 */
[----:B------:R-:W-:Y:S01]  /*bd30*/  BSSY B0, `(.L_x_2909) ;  /* 0x0000087000007945 */ /* 0x000fe20003800000 */
[----:B------:R-:W-:Y:S02]  /*bd40*/  P2R R12, PR, RZ, 0x2 ;  /* 0x00000002ff0c7803 */ /* 0x000fe40000000000 */
[----:B------:R-:W-:Y:S02]  /*bd50*/  ISETP.GT.AND P1, PT, R7, 0x8, !P1 ;  /* 0x000000080700780c */ /* 0x000fe40004f24270 */
[----:B------:R-:W-:Y:S02]  /*bd60*/  P2R R8, PR, RZ, 0x4 ;  /* 0x00000004ff087803 */ /* 0x000fe40000000000 */
[----:B------:R-:W-:-:S02]  /*bd70*/  ISETP.LT.OR P1, PT, R6, 0x9, P1 ;  /* 0x000000090600780c */ /* 0x000fc40000f21670 */
[C---:B------:R-:W-:Y:S02]  /*bd80*/  ISETP.GT.AND P2, PT, R7.reuse, 0x1, !P2 ;  /* 0x000000010700780c */ /* 0x040fe40005744270 */
[----:B------:R-:W-:Y:S02]  /*bd90*/  ISETP.GE.AND P3, PT, R14, 0xa, PT ;  /* 0x0000000a0e00780c */ /* 0x000fe40003f66270 */
[----:B------:R-:W-:Y:S02]  /*bda0*/  FSEL R87, R28, -INF , !P1 ;  /* 0xff8000001c577808 */ /* 0x000fe40004800000 */
[----:B------:R-:W-:Y:S02]  /*bdb0*/  ISETP.LT.OR P2, PT, R6, 0x2, P2 ;  /* 0x000000020600780c */ /* 0x000fe40001741670 */
[----:B------:R-:W-:Y:S02]  /*bdc0*/  ISETP.GT.AND P1, PT, R7, 0x9, !P3 ;  /* 0x000000090700780c */ /* 0x000fe40005f24270 */
[----:B------:R-:W-:-:S02]  /*bdd0*/  FSEL R89, R25, -INF , !P2 ;  /* 0xff80000019597808 */ /* 0x000fc40005000000 */
        /* <DEDUP_REMOVED lines=76> */
[----:B------:R-:W-:Y:S02]  /*c2a0*/  P2R R25, PR, RZ, 0x8 ;  /* 0x00000008ff197803 */ /* 0x000fe40000000000 */
        /* <DEDUP_REMOVED lines=40> */
.L_x_2912:
[----:B------:R-:W-:-:S13]  /*c530*/  ISETP.NE.AND P6, PT, R9, 0x1, PT ;  /* 0x000000010900780c */ /* 0x000fda0003fc5270 */
[----:B------:R-:W-:-:S05]  /*c540*/  @P6 IMAD.HI.U32 R10, R4, R10, RZ ;  /* 0x0000000a040a6227 */ /* 0x000fca00078e00ff */
[----:B------:R-:W-:-:S07]  /*c550*/  @P6 SHF.R.U32.HI R4, RZ, R11, R10 ;  /* 0x0000000bff046219 */ /* 0x000fce000001160a */
.L_x_2913:
[----:B------:R-:W-:Y:S05]  /*c560*/  BSYNC B1 ;  /* 0x0000000000017941 */ /* 0x000fea0003800000 */
.L_x_2911:
[----:B------:R-:W-:-:S05]  /*c570*/  IMAD R4, R4, R9, R16 ;  /* 0x0000000904047224 */ /* 0x000fca00078e0210 */
[----:B------:R-:W-:Y:S02]  /*c580*/  VIADDMNMX R6, R4, R9, R6, PT ;  /* 0x0000000904067246 */ /* 0x000fe40003800106 */
[----:B------:R-:W-:-:S07]  /*c590*/  VIMNMX R7, R7, R4, !PT ;  /* 0x0000000407077248 */ /* 0x000fce0007fe0100 */
.L_x_2910:
[----:B------:R-:W-:Y:S05]  /*c5a0*/  BSYNC B0 ;  /* 0x0000000000007941 */ /* 0x000fea0003800000 */
.L_x_2909:
[----:B------:R-:W2:Y:S01]  /*c5b0*/  LDL.64 R20, [R1+0x430] ;  /* 0x0004300001147983 */ /* 0x000ea20000100a00 */
[----:B------:R-:W-:Y:S02]  /*c5c0*/  ISETP.GT.AND P5, PT, R7, RZ, !P5 ;  /* 0x000000ff0700720c */ /* 0x000fe40006fa4270 */
        /* <DEDUP_REMOVED lines=11> */
[----:B------:R-:W-:Y:S02]  /*c680*/  ISETP.NE.AND P5, PT, R25, RZ, PT ;  /* 0x000000ff1900720c */ /* 0x000fe40003fa5270 */
[C---:B------:R-:W-:Y:S01]  /*c690*/  ISETP.GT.AND P1, PT, R7.reuse, 0x49, !P1 ;  /* 0x000000490700780c */ /* 0x040fe20004f24270 */
[----:B------:R-:W3:Y:S01]  /*c6a0*/  LDL R25, [R1+0x450] ;  /* 0x0004500001197983 */ /* 0x000ee20000100800 */
        /* <DEDUP_REMOVED lines=60> */
[----:B--2---:R-:W-:Y:S02]  /*ca70*/  FMNMX.FTZ R4, R93, R20, !PT ;  /* 0x000000145d047209 */ /* 0x004fe40007810000 */
[----:B------:R-:W-:Y:S02]  /*ca80*/  FMNMX.FTZ R5, R24, R21, !PT ;  /* 0x0000001518057209 */ /* 0x000fe40007810000 */
[----:B------:R-:W-:Y:S02]  /*ca90*/  FMNMX.FTZ R4, R89, R4, !PT ;  /* 0x0000000459047209 */ /* 0x000fe40007810000 */
[----:B------:R-:W-:-:S02]  /*caa0*/  ISETP.LT.OR P5, PT, R6, 0x49, P5 ;  /* 0x000000490600780c */ /* 0x000fc40002fa1670 */
[----:B------:R-:W-:Y:S02]  /*cab0*/  FMNMX.FTZ R4, R87, R4, !PT ;  /* 0x0000000457047209 */ /* 0x000fe40007810000 */
[----:B------:R-:W-:Y:S02]  /*cac0*/  FMNMX.FTZ R5, R28, R5, !PT ;  /* 0x000000051c057209 */ /* 0x000fe40007810000 */
[----:B------:R-:W-:Y:S02]  /*cad0*/  FMNMX.FTZ R4, R85, R4, !PT ;  /* 0x0000000455047209 */ /* 0x000fe40007810000 */
[----:B------:R-:W-:Y:S02]  /*cae0*/  FSEL R62, R62, -INF , !P5 ;  /* 0xff8000003e3e7808 */ /* 0x000fe40006800000 */
[----:B------:R-:W-:Y:S02]  /*caf0*/  FMNMX.FTZ R4, R83, R4, !PT ;  /* 0x0000000453047209 */ /* 0x000fe40007810000 */
[----:B------:R-:W-:-:S02]  /*cb00*/  ISETP.GT.AND P2, PT, R7, 0x50, !P2 ;  /* 0x000000500700780c */ /* 0x000fc40005744270 */
[----:B------:R-:W-:Y:S02]  /*cb10*/  FMNMX.FTZ R4, R81, R4, !PT ;  /* 0x0000000451047209 */ /* 0x000fe40007810000 */
[----:B------:R-:W-:Y:S02]  /*cb20*/  ISETP.LT.OR P1, PT, R6, 0x4a, P1 ;  /* 0x0000004a0600780c */ /* 0x000fe40000f21670 */
[----:B------:R-:W-:Y:S02]  /*cb30*/  FMNMX.FTZ R4, R79, R4, !PT ;  /* 0x000000044f047209 */ /* 0x000fe40007810000 */
[----:B------:R-:W-:Y:S02]  /*cb40*/  ISETP.GT.AND P3, PT, R7, 0x51, !P3 ;  /* 0x000000510700780c */ /* 0x000fe40005f64270 */
[----:B------:R-:W-:Y:S02]  /*cb50*/  FMNMX.FTZ R4, R77, R4, !PT ;  /* 0x000000044d047209 */ /* 0x000fe40007810000 */
[----:B------:R-:W-:-:S02]  /*cb60*/  ISETP.NE.AND P6, PT, R14, RZ, PT ;  /* 0x000000ff0e00720c */ /* 0x000fc40003fc5270 */
        /* <DEDUP_REMOVED lines=25> */
[----:B------:R-:W0:Y:S01]  /*cd00*/  SHFL.BFLY PT, R9, R8, 0x2, 0x1f ;  /* 0x0c401f0008097f89 */ /* 0x000e2200000e0000 */
[----:B------:R-:W-:-:S04]  /*cd10*/  FMNMX.FTZ R5, R47, R4, !PT ;  /* 0x000000042f057209 */ /* 0x000fc80007810000 */
[----:B------:R-:W-:-:S04]  /*cd20*/  FMNMX.FTZ R4, R50, R5, !PT ;  /* 0x0000000532047209 */ /* 0x000fc80007810000 */
[----:B------:R-:W-:-:S04]  /*cd30*/  FMNMX.FTZ R5, R51, R4, !PT ;  /* 0x0000000433057209 */ /* 0x000fc80007810000 */
[----:B------:R-:W-:-:S04]  /*cd40*/  FMNMX.FTZ R4, R54, R5, !PT ;  /* 0x0000000536047209 */ /* 0x000fc80007810000 */
[----:B------:R-:W-:-:S04]  /*cd50*/  FMNMX.FTZ R5, R55, R4, !PT ;  /* 0x0000000437057209 */ /* 0x000fc80007810000 */
[----:B------:R-:W-:Y:S02]  /*cd60*/  FMNMX.FTZ R4, R58, R5, !PT ;  /* 0x000000053a047209 */ /* 0x000fe40007810000 */
[----:B0-----:R-:W-:Y:S02]  /*cd70*/  FMNMX.FTZ R10, R8, R9, !PT ;  /* 0x00000009080a7209 */ /* 0x001fe40007810000 */
[----:B------:R-:W-:-:S03]  /*cd80*/  FMNMX.FTZ R5, R59, R4, !PT ;  /* 0x000000043b057209 */ /* 0x000fc60007810000 */
[----:B------:R-:W0:Y:S01]  /*cd90*/  SHFL.BFLY PT, R11, R10, 0x1, 0x1f ;  /* 0x0c201f000a0b7f89 */ /* 0x000e2200000e0000 */
[----:B------:R-:W-:Y:S02]  /*cda0*/  ISETP.LT.OR P2, PT, R6, 0x51, P2 ;  /* 0x000000510600780c */ /* 0x000fe40001741670 */
[----:B------:R-:W-:Y:S02]  /*cdb0*/  FSEL R26, R63, -INF , !P1 ;  /* 0xff8000003f1a7808 */ /* 0x000fe40004800000 */
[----:B------:R-:W-:Y:S02]  /*cdc0*/  FMNMX.FTZ R5, R62, R5, !PT ;  /* 0x000000053e057209 */ /* 0x000fe40007810000 */
[----:B------:R-:W-:Y:S02]  /*cdd0*/  ISETP.GT.AND P4, PT, R7, 0x58, !P4 ;  /* 0x000000580700780c */ /* 0x000fe40006784270 */
[----:B------:R-:W-:Y:S02]  /*cde0*/  ISETP.LT.OR P3, PT, R6, 0x52, P3 ;  /* 0x000000520600780c */ /* 0x000fe40001f61670 */
[----:B------:R-:W-:-:S02]  /*cdf0*/  FSEL R66, R66, -INF , !P2 ;  /* 0xff80000042427808 */ /* 0x000fc40005000000 */
[----:B------:R-:W-:Y:S02]  /*ce00*/  FMNMX.FTZ R5, R26, R5, !PT ;  /* 0x000000051a057209 */ /* 0x000fe40007810000 */
[----:B------:R-:W-:Y:S02]  /*ce10*/  ISETP.GT.AND P1, PT, R7, 0x59, !P6 ;  /* 0x000000590700780c */ /* 0x000fe40007724270 */
[----:B------:R-:W-:Y:S02]  /*ce20*/  ISETP.LT.OR P4, PT, R6, 0x59, P4 ;  /* 0x000000590600780c */ /* 0x000fe40002781670 */
[----:B------:R-:W-:Y:S02]  /*ce30*/  FSEL R67, R67, -INF , !P3 ;  /* 0xff80000043437808 */ /* 0x000fe40005800000 */
[----:B------:R-:W-:Y:S02]  /*ce40*/  FMNMX.FTZ R4, R66, R5, !PT ;  /* 0x0000000542047209 */ /* 0x000fe40007810000 */
[----:B------:R-:W-:-:S02]  /*ce50*/  ISETP.LT.OR P1, PT, R6, 0x5a, P1 ;  /* 0x0000005a0600780c */ /* 0x000fc40000f21670 */
[----:B------:R-:W-:Y:S02]  /*ce60*/  FSEL R70, R70, -INF , !P4 ;  /* 0xff80000046467808 */ /* 0x000fe40006000000 */
[----:B------:R-:W-:Y:S02]  /*ce70*/  FMNMX.FTZ R5, R67, R4, !PT ;  /* 0x0000000443057209 */ /* 0x000fe40007810000 */
[----:B------:R-:W-:Y:S02]  /*ce80*/  FSEL R71, R71, -INF , !P1 ;  /* 0xff80000047477808 */ /* 0x000fe40004800000 */
[----:B------:R-:W-:Y:S02]  /*ce90*/  FMNMX.FTZ R4, R70, R5, !PT ;  /* 0x0000000546047209 */ /* 0x000fe40007810000 */
[----:B0-----:R-:W-:Y:S02]  /*cea0*/  FMNMX.FTZ R6, R10, R11, !PT ;  /* 0x0000000b0a067209 */ /* 0x001fe40007810000 */
[----:B------:R-:W-:-:S02]  /*ceb0*/  FMNMX.FTZ R9, R71, R4, !PT ;  /* 0x0000000447097209 */ /* 0x000fc40007810000 */
[----:B------:R-:W2:Y:S04]  /*cec0*/  LDL.64 R4, [R1+0x440] ;  /* 0x0004400001047983 */ /* 0x000ea80000100a00 */
[----:B------:R-:W-:Y:S04]  /*ced0*/  STL.64 [R1+0x430], R8 ;  /* 0x0004300801007387 */ /* 0x000fe80000100a00 */
[----:B------:R0:W-:Y:S04]  /*cee0*/  STL [R1+0x430], R6 ;  /* 0x0004300601007387 */ /* 0x0001e80000100800 */
[----:B------:R-:W3:Y:S04]  /*cef0*/  LDL R12, [R1+0x430] ;  /* 0x00043000010c7983 */ /* 0x000ee80000100800 */
[----:B------:R-:W4:Y:S01]  /*cf00*/  LDL R11, [R1+0x434] ;  /* 0x00043400010b7983 */ /* 0x000f220000100800 */
[----:B---3--:R-:W-:Y:S01]  /*cf10*/  FMUL.FTZ R7, R25, R12 ;  /* 0x0000000c19077220 */ /* 0x008fe20000410000 */
[----:B------:R-:W-:-:S04]  /*cf20*/  FSETP.NEU.FTZ.AND P1, PT, R12, -INF , PT ;  /* 0xff8000000c00780b */ /* 0x000fc80003f3d000 */
[----:B------:R-:W-:-:S05]  /*cf30*/  FSEL R10, R7, RZ, P1 ;  /* 0x000000ff070a7208 */ /* 0x000fca0000800000 */
[----:B0-----:R-:W-:-:S04]  /*cf40*/  FFMA.FTZ R6, R85, R25, -R10 ;  /* 0x0000001955067223 */ /* 0x001fc8000001080a */
[----:B------:R4:W-:Y:S02]  /*cf50*/  MUFU.EX2 R173, R6 ;  /* 0x0000000600ad7308 */ /* 0x0009e40000000800 */
[----:B----4-:R-:W0:Y:S02]  /*cf60*/  SHFL.BFLY PT, R6, R11, 0x2, 0x1f ;  /* 0x0c401f000b067f89 */ /* 0x010e2400000e0000 */
[----:B0-----:R-:W-:-:S05]  /*cf70*/  FMNMX.FTZ R6, R6, R11, !PT ;  /* 0x0000000b06067209 */ /* 0x001fca0007810000 */
[----:B------:R-:W0:Y:S01]  /*cf80*/  SHFL.BFLY PT, R9, R6, 0x1, 0x1f ;  /* 0x0c201f0006097f89 */ /* 0x000e2200000e0000 */
[----:B------:R-:W-:Y:S01]  /*cf90*/  FSEL R11, R12, RZ, P1 ;  /* 0x000000ff0c0b7208 */ /* 0x000fe20000800000 */
        /* <DEDUP_REMOVED lines=13> */
[--C-:B------:R-:W-:Y:S01]  /*d070*/  FFMA.FTZ R194, R49, R25, -R10.reuse ;  /* 0x0000001931c27223 */ /* 0x100fe2000001080a */
[----:B0-----:R-:W-:Y:S01]  /*d080*/  FMNMX.FTZ R6, R6, R9, !PT ;  /* 0x0000000906067209 */ /* 0x001fe20007810000 */
[----:B------:R-:W-:-:S03]  /*d090*/  FFMA.FTZ R190, R33, R25, -R10 ;  /* 0x0000001921be7223 */ /* 0x000fc6000001080a */
[C---:B------:R-:W-:Y:S01]  /*d0a0*/  FSETP.NEU.FTZ.AND P1, PT, R6.reuse, -INF , PT ;  /* 0xff8000000600780b */ /* 0x040fe20003f3d000 */
[-C--:B------:R-:W-:Y:S01]  /*d0b0*/  FMUL.FTZ R8, R6, R25.reuse ;  /* 0x0000001906087220 */ /* 0x080fe20000410000 */
        /* <DEDUP_REMOVED lines=8> */
[----:B------:R-:W-:-:S02]  /*d140*/  FSEL R10, R8, RZ, P1 ;  /* 0x000000ff080a7208 */ /* 0x000fc40000800000 */
[----:B------:R-:W-:Y:S01]  /*d150*/  FSEL R8, R6, RZ, P1 ;  /* 0x000000ff06087208 */ /* 0x000fe20000800000 */
[----:B------:R-:W-:Y:S02]  /*d160*/  FADD.FTZ R20, R20, -R11 ;  /* 0x8000000b14147221 */ /* 0x000fe40000010000 */
[-C--:B------:R-:W-:Y:S02]  /*d170*/  FFMA.FTZ R226, R24, R25.reuse, -R10 ;  /* 0x0000001918e27223 */ /* 0x080fe4000001080a */
[----:B------:R-:W-:Y:S01]  /*d180*/  FADD.FTZ R8, R21, -R8 ;  /* 0x8000000815087221 */ /* 0x000fe20000010000 */
[-C--:B------:R-:W-:Y:S01]  /*d190*/  FMUL.FTZ R12, R20, R25.reuse ;  /* 0x00000019140c7220 */ /* 0x080fe20000410000 */
[-CC-:B------:R-:W-:Y:S02]  /*d1a0*/  FFMA.FTZ R223, R28, R25.reuse, -R10.reuse ;  /* 0x000000191cdf7223 */ /* 0x180fe4000001080a */
[----:B------:R-:W-:Y:S01]  /*d1b0*/  FMUL.FTZ R8, R25, R8 ;  /* 0x0000000819087220 */ /* 0x000fe20000410000 */
[----:B------:R-:W-:Y:S01]  /*d1c0*/  MUFU.EX2 R7, R7 ;  /* 0x0000000700077308 */ /* 0x000fe20000000800 */
[----:B------:R-:W-:-:S07]  /*d1d0*/  FFMA.FTZ R175, R30, R25, -R10 ;  /* 0x000000191eaf7223 */ /* 0x000fce000001080a */
[----:B------:R-:W2:Y:S01]  /*d1e0*/  MUFU.EX2 R12, R12 ;  /* 0x0000000c000c7308 */ /* 0x000ea20000000800 */
[----:B------:R-:W-:-:S07]  /*d1f0*/  FFMA.FTZ R224, R31, R25, -R10 ;  /* 0x000000191fe07223 */ /* 0x000fce000001080a */
[----:B------:R-:W-:Y:S08]  /*d200*/  MUFU.EX2 R226, R226 ;  /* 0x000000e200e27308 */ /* 0x000ff00000000800 */
[----:B------:R-:W0:Y:S01]  /*d210*/  MUFU.EX2 R24, R8 ;  /* 0x0000000800187308 */ /* 0x000e220000000800 */
[----:B------:R-:W-:-:S07]  /*d220*/  FFMA.FTZ R219, R34, R25, -R10 ;  /* 0x0000001922db7223 */ /* 0x000fce000001080a */
[----:B------:R-:W1:Y:S08]  /*d230*/  MUFU.EX2 R172, R172 ;  /* 0x000000ac00ac7308 */ /* 0x000e700000000800 */
[----:B------:R-:W3:Y:S01]  /*d240*/  MUFU.EX2 R223, R223 ;  /* 0x000000df00df7308 */ /* 0x000ee20000000800 */
[----:B------:R-:W-:-:S07]  /*d250*/  FFMA.FTZ R220, R35, R25, -R10 ;  /* 0x0000001923dc7223 */ /* 0x000fce000001080a */
[----:B------:R-:W4:Y:S08]  /*d260*/  MUFU.EX2 R174, R174 ;  /* 0x000000ae00ae7308 */ /* 0x000f300000000800 */
[----:B------:R-:W5:Y:S01]  /*d270*/  MUFU.EX2 R175, R175 ;  /* 0x000000af00af7308 */ /* 0x000f620000000800 */
[----:B--2---:R-:W-:Y:S01]  /*d280*/  FFMA.FTZ R9, R12, R4, R7 ;  /* 0x000000040c097223 */ /* 0x004fe20000010007 */
[----:B0-----:R-:W-:-:S06]  /*d290*/  FFMA.FTZ R4, R5, R24, R226 ;  /* 0x0000001805047223 */ /* 0x001fcc00000100e2 */
[----:B------:R-:W0:Y:S01]  /*d2a0*/  MUFU.EX2 R224, R224 ;  /* 0x000000e000e07308 */ /* 0x000e220000000800 */
[----:B------:R-:W-:Y:S01]  /*d2b0*/  FFMA.FTZ R206, R38, R25, -R10 ;  /* 0x0000001926ce7223 */ /* 0x000fe2000001080a */
[----:B-1----:R-:W-:-:S06]  /*d2c0*/  FADD.FTZ R9, R172, R9 ;  /* 0x00000009ac097221 */ /* 0x002fcc0000010000 */
[----:B------:R-:W1:Y:S01]  /*d2d0*/  MUFU.EX2 R222, R222 ;  /* 0x000000de00de7308 */ /* 0x000e620000000800 */
[----:B---3--:R-:W-:Y:S01]  /*d2e0*/  FADD.FTZ R4, R223, R4 ;  /* 0x00000004df047221 */ /* 0x008fe20000010000 */
[----:B------:R-:W-:-:S06]  /*d2f0*/  FFMA.FTZ R207, R39, R25, -R10 ;  /* 0x0000001927cf7223 */ /* 0x000fcc000001080a */
[----:B------:R-:W2:Y:S01]  /*d300*/  MUFU.EX2 R219, R219 ;  /* 0x000000db00db7308 */ /* 0x000ea20000000800 */
[----:B----4-:R-:W-:Y:S01]  /*d310*/  FADD.FTZ R8, R174, R9 ;  /* 0x00000009ae087221 */ /* 0x010fe20000010000 */
[----:B-----5:R-:W-:-:S06]  /*d320*/  FADD.FTZ R5, R175, R4 ;  /* 0x00000004af057221 */ /* 0x020fcc0000010000 */
[----:B------:R-:W3:Y:S01]  /*d330*/  MUFU.EX2 R221, R221 ;  /* 0x000000dd00dd7308 */ /* 0x000ee20000000800 */
[----:B------:R-:W-:-:S07]  /*d340*/  FFMA.FTZ R202, R42, R25, -R10 ;  /* 0x000000192aca7223 */ /* 0x000fce000001080a */
[----:B------:R-:W4:Y:S01]  /*d350*/  MUFU.EX2 R220, R220 ;  /* 0x000000dc00dc7308 */ /* 0x000f220000000800 */
[----:B------:R-:W-:Y:S01]  /*d360*/  FADD.FTZ R9, R173, R8 ;  /* 0x00000008ad097221 */ /* 0x000fe20000010000 */
[----:B0-----:R-:W-:-:S06]  /*d370*/  FADD.FTZ R4, R224, R5 ;  /* 0x00000005e0047221 */ /* 0x001fcc0000010000 */
[----:B------:R-:W0:Y:S01]  /*d380*/  MUFU.EX2 R208, R208 ;  /* 0x000000d000d07308 */ /* 0x000e220000000800 */
[----:B------:R-:W-:-:S07]  /*d390*/  FFMA.FTZ R203, R43, R25, -R10 ;  /* 0x000000192bcb7223 */ /* 0x000fce000001080a */
[----:B------:R-:W5:Y:S01]  /*d3a0*/  MUFU.EX2 R206, R206 ;  /* 0x000000ce00ce7308 */ /* 0x000f620000000800 */
[----:B-1----:R-:W-:Y:S01]  /*d3b0*/  FADD.FTZ R8, R222, R9 ;  /* 0x00000009de087221 */ /* 0x002fe20000010000 */
[----:B--2---:R-:W-:-:S06]  /*d3c0*/  FADD.FTZ R5, R219, R4 ;  /* 0x00000004db057221 */ /* 0x004fcc0000010000 */
[----:B------:R-:W1:Y:S01]  /*d3d0*/  MUFU.EX2 R209, R209 ;  /* 0x000000d100d17308 */ /* 0x000e620000000800 */
[----:B------:R-:W-:-:S07]  /*d3e0*/  FFMA.FTZ R198, R46, R25, -R10 ;  /* 0x000000192ec67223 */ /* 0x000fce000001080a */
[----:B------:R-:W2:Y:S01]  /*d3f0*/  MUFU.EX2 R207, R207 ;  /* 0x000000cf00cf7308 */ /* 0x000ea20000000800 */
[----:B---3--:R-:W-:Y:S01]  /*d400*/  FADD.FTZ R9, R221, R8 ;  /* 0x00000008dd097221 */ /* 0x008fe20000010000 */
[----:B----4-:R-:W-:-:S06]  /*d410*/  FADD.FTZ R5, R220, R5 ;  /* 0x00000005dc057221 */ /* 0x010fcc0000010000 */
[----:B------:R-:W3:Y:S01]  /*d420*/  MUFU.EX2 R204, R204 ;  /* 0x000000cc00cc7308 */ /* 0x000ee20000000800 */
[----:B------:R-:W-:-:S07]  /*d430*/  FFMA.FTZ R199, R47, R25, -R10 ;  /* 0x000000192fc77223 */ /* 0x000fce000001080a */
[----:B------:R-:W4:Y:S01]  /*d440*/  MUFU.EX2 R202, R202 ;  /* 0x000000ca00ca7308 */ /* 0x000f220000000800 */
[----:B0-----:R-:W-:Y:S01]  /*d450*/  FADD.FTZ R4, R208, R9 ;  /* 0x00000009d0047221 */ /* 0x001fe20000010000 */
[----:B-----5:R-:W-:-:S06]  /*d460*/  FADD.FTZ R8, R206, R5 ;  /* 0x00000005ce087221 */ /* 0x020fcc0000010000 */
        /* <DEDUP_REMOVED lines=60> */
[----:B------:R-:W0:Y:S08]  /*d830*/  MUFU.EX2 R16, R16 ;  /* 0x0000001000107308 */ /* 0x000e300000000800 */
[----:B------:R-:W5:Y:S01]  /*d840*/  MUFU.EX2 R163, R163 ;  /* 0x000000a300a37308 */ /* 0x000f620000000800 */
[----:B-1----:R-:W-:Y:S01]  /*d850*/  FADD.FTZ R8, R182, R9 ;  /* 0x00000009b6087221 */ /* 0x002fe20000010000 */
[----:B--2---:R-:W-:-:S06]  /*d860*/  FADD.FTZ R5, R187, R4 ;  /* 0x00000004bb057221 */ /* 0x004fcc0000010000 */
[----:B------:R-:W1:Y:S08]  /*d870*/  MUFU.EX2 R14, R14 ;  /* 0x0000000e000e7308 */ /* 0x000e700000000800 */
[----:B------:R-:W2:Y:S01]  /*d880*/  MUFU.EX2 R20, R20 ;  /* 0x0000001400147308 */ /* 0x000ea20000000800 */
[----:B---3--:R-:W-:Y:S01]  /*d890*/  FADD.FTZ R9, R15, R8 ;  /* 0x000000080f097221 */ /* 0x008fe20000010000 */
[----:B----4-:R-:W-:-:S06]  /*d8a0*/  FADD.FTZ R4, R162, R5 ;  /* 0x00000005a2047221 */ /* 0x010fcc0000010000 */
[----:B------:R-:W3:Y:S08]  /*d8b0*/  MUFU.EX2 R17, R17 ;  /* 0x0000001100117308 */ /* 0x000ef00000000800 */
[----:B------:R-:W4:Y:S01]  /*d8c0*/  MUFU.EX2 R21, R21 ;  /* 0x0000001500157308 */ /* 0x000f220000000800 */
[----:B0-----:R-:W-:Y:S01]  /*d8d0*/  FADD.FTZ R9, R16, R9 ;  /* 0x0000000910097221 */ /* 0x001fe20000010000 */
[----:B-----5:R-:W-:-:S03]  /*d8e0*/  FADD.FTZ R5, R163, R4 ;  /* 0x00000004a3057221 */ /* 0x020fc60000010000 */
[----:B-1----:R-:W-:Y:S01]  /*d8f0*/  FADD.FTZ R8, R14, R9 ;  /* 0x000000090e087221 */ /* 0x002fe20000010000 */
[----:B--2---:R-:W-:-:S03]  /*d900*/  FADD.FTZ R4, R20, R5 ;  /* 0x0000000514047221 */ /* 0x004fc60000010000 */
[----:B---3--:R-:W-:Y:S01]  /*d910*/  FADD.FTZ R8, R17, R8 ;  /* 0x0000000811087221 */ /* 0x008fe20000010000 */
[----:B------:R-:W-:Y:S01]  /*d920*/  STL [R1+0x434], R6 ;  /* 0x0004340601007387 */ /* 0x000fe20000100800 */
[----:B----4-:R-:W-:-:S05]  /*d930*/  FADD.FTZ R9, R21, R4 ;  /* 0x0000000415097221 */ /* 0x010fca0000010000 */
[----:B------:R-:W-:Y:S04]  /*d940*/  STL.64 [R1+0x440], R8 ;  /* 0x0004400801007387 */ /* 0x000fe80000100a00 */
[----:B------:R-:W2:Y:S01]  /*d950*/  LD.E R10, desc[UR56][R18.64+0x220] ;  /* 0x00022038120a7980 */ /* 0x000ea2000c101900 */
[----:B------:R-:W-:-:S04]  /*d960*/  UIADD3 UR4, UP0, UR49, 0x220, URZ ;  /* 0x0000022031047890 */ /* 0x000fc8000ff1e03f */
[----:B------:R-:W-:Y:S02]  /*d970*/  ULOP3.LUT UR5, UR4, 0x4, URZ, 0xfc, !UPT ;  /* 0x0000000404057892 */ /* 0x000fe4000f8efc3f */
[----:B------:R-:W-:-:S04]  /*d980*/  UIADD3.X UR6, URZ, UR48, URZ, UP0, !UPT ;  /* 0x000000303f067290 */ /* 0x000fc800087fe43f */
[----:B------:R-:W-:Y:S02]  /*d990*/  IMAD.U32 R4, RZ, RZ, UR5 ;  /* 0x00000005ff047e24 */ /* 0x000fe4000f8e00ff */
[----:B------:R-:W-:Y:S02]  /*d9a0*/  IMAD.U32 R5, RZ, RZ, UR6 ;  /* 0x00000006ff057e24 */ /* 0x000fe4000f8e00ff */
[----:B--2---:R-:W-:-:S05]  /*d9b0*/  FMUL.FTZ R11, R12, R10 ;  /* 0x0000000a0c0b7220 */ /* 0x004fca0000410000 */
[----:B------:R0:W-:Y:S04]  /*d9c0*/  ST.E desc[UR56][R18.64+0x220], R11 ;  /* 0x0002200b12007985 */ /* 0x0001e8000c101938 */
[----:B------:R-:W2:Y:S02]  /*d9d0*/  LD.E R10, desc[UR56][R4.64] ;  /* 0x00000038040a7980 */ /* 0x000ea4000c101900 */
[----:B--2---:R-:W-:-:S05]  /*d9e0*/  FMUL.FTZ R13, R12, R10 ;  /* 0x0000000a0c0d7220 */ /* 0x004fca0000410000 */
[----:B------:R1:W-:Y:S04]  /*d9f0*/  ST.E desc[UR56][R4.64], R13 ;  /* 0x0000000d04007985 */ /* 0x0003e8000c101938 */
[----:B0-----:R-:W2:Y:S04]  /*da00*/  LD.E R11, desc[UR56][R18.64+0x260] ;  /* 0x00026038120b7980 */ /* 0x001ea8000c101900 */
[----:B------:R-:W3:Y:S04]  /*da10*/  LD.E R141, desc[UR56][R18.64+0x414] ;  /* 0x00041438128d7980 */ /* 0x000ee8000c101900 */
[----:B------:R-:W4:Y:S04]  /*da20*/  LD.E R9, desc[UR56][R18.64+0x230] ;  /* 0x0002303812097980 */ /* 0x000f28000c101900 */
        /* <DEDUP_REMOVED lines=59> */
[----:B------:R-:W-:-:S06]  /*dde0*/  ULOP3.LUT UR5, UR4, 0x8, URZ, 0xfc, !UPT ;  /* 0x0000000804057892 */ /* 0x000fcc000f8efc3f */
[----:B------:R-:W-:Y:S02]  /*ddf0*/  IMAD.U32 R10, RZ, RZ, UR5 ;  /* 0x00000005ff0a7e24 */ /* 0x000fe4000f8e00ff */
[C---:B--2---:R-:W-:Y:S01]  /*de00*/  FMUL.FTZ R11, R12.reuse, R11 ;  /* 0x0000000b0c0b7220 */ /* 0x044fe20000410000 */
[----:B---3--:R-:W-:-:S04]  /*de10*/  FMUL.FTZ R141, R12, R141 ;  /* 0x0000008d0c8d7220 */ /* 0x008fc80000410000 */
[----:B------:R0:W-:Y:S01]  /*de20*/  ST.E desc[UR56][R18.64+0x260], R11 ;  /* 0x0002600b12007985 */ /* 0x0001e2000c101938 */
[C---:B----4-:R-:W-:Y:S01]  /*de30*/  FMUL.FTZ R9, R12.reuse, R9 ;  /* 0x000000090c097220 */ /* 0x050fe20000410000 */
[C---:B-----5:R-:W-:Y:S01]  /*de40*/  FMUL.FTZ R25, R12.reuse, R25 ;  /* 0x000000190c197220 */ /* 0x060fe20000410000 */
[C---:B------:R-:W-:Y:S01]  /*de50*/  FMUL.FTZ R27, R12.reuse, R27 ;  /* 0x0000001b0c1b7220 */ /* 0x040fe20000410000 */
[----:B0-----:R-:W-:Y:S02]  /*de60*/  IMAD.U32 R11, RZ, RZ, UR6 ;  /* 0x00000006ff0b7e24 */ /* 0x001fe4000f8e00ff */
        /* <DEDUP_REMOVED lines=118> */
[----:B0-----:R-:W2:Y:S01]  /*e5d0*/  LD.E R13, desc[UR56][R10.64] ;  /* 0x000000380a0d7980 */ /* 0x001ea2000c101900 */
[----:B------:R-:W-:Y:S01]  /*e5e0*/  ULOP3.LUT UR4, UR4, 0xc, URZ, 0xfc, !UPT ;  /* 0x0000000c04047892 */ /* 0x000fe2000f8efc3f */
[----:B------:R-:W-:-:S05]  /*e5f0*/  IMAD.U32 R9, RZ, RZ, UR6 ;  /* 0x00000006ff097e24 */ /* 0x000fca000f8e00ff */
[----:B------:R-:W-:Y:S02]  /*e600*/  IMAD.U32 R8, RZ, RZ, UR4 ;  /* 0x00000004ff087e24 */ /* 0x000fe4000f8e00ff */
[----:B--2---:R-:W-:-:S05]  /*e610*/  FMUL.FTZ R13, R24, R13 ;  /* 0x0000000d180d7220 */ /* 0x004fca0000410000 */
[----:B------:R0:W-:Y:S04]  /*e620*/  ST.E desc[UR56][R10.64], R13 ;  /* 0x0000000d0a007985 */ /* 0x0001e8000c101938 */
[----:B------:R-:W2:Y:S02]  /*e630*/  LD.E R25, desc[UR56][R8.64] ;  /* 0x0000003808197980 */ /* 0x000ea4000c101900 */
[----:B--2---:R-:W-:-:S05]  /*e640*/  FMUL.FTZ R25, R24, R25 ;  /* 0x0000001918197220 */ /* 0x004fca0000410000 */
[----:B------:R1:W-:Y:S04]  /*e650*/  ST.E desc[UR56][R8.64], R25 ;  /* 0x0000001908007985 */ /* 0x0003e8000c101938 */
[----:B------:R-:W2:Y:S04]  /*e660*/  LD.E R145, desc[UR56][R18.64+0x41c] ;  /* 0x00041c3812917980 */ /* 0x000ea8000c101900 */
[----:B------:R-:W3:Y:S04]  /*e670*/  LD.E R27, desc[UR56][R18.64+0x238] ;  /* 0x00023838121b7980 */ /* 0x000ee8000c101900 */
[----:B------:R-:W4:Y:S04]  /*e680*/  LD.E R29, desc[UR56][R18.64+0x23c] ;  /* 0x00023c38121d7980 */ /* 0x000f28000c101900 */
[----:B------:R-:W5:Y:S04]  /*e690*/  LD.E R31, desc[UR56][R18.64+0x248] ;  /* 0x00024838121f7980 */ /* 0x000f68000c101900 */
[----:B------:R-:W5:Y:S04]  /*e6a0*/  LD.E R33, desc[UR56][R18.64+0x24c] ;  /* 0x00024c3812217980 */ /* 0x000f68000c101900 */
[----:B------:R-:W5:Y:S04]  /*e6b0*/  LD.E R35, desc[UR56][R18.64+0x258] ;  /* 0x0002583812237980 */ /* 0x000f68000c101900 */
[----:B------:R-:W5:Y:S04]  /*e6c0*/  LD.E R37, desc[UR56][R18.64+0x25c] ;  /* 0x00025c3812257980 */ /* 0x000f68000c101900 */
[----:B0-----:R-:W5:Y:S04]  /*e6d0*/  LD.E R13, desc[UR56][R18.64+0x268] ;  /* 0x00026838120d7980 */ /* 0x001f68000c101900 */
        /* <DEDUP_REMOVED lines=177> */
[----:B------:R-:W-:Y:S01]  /*f1f0*/  ST.E desc[UR56][R18.64+0x418], R143 ;  /* 0x0004188f12007985 */ /* 0x000fe2000c101938 */
[----:B------:R1:W-:Y:S06]  /*f200*/  BAR.SYNC.DEFER_BLOCKING R179, 0x100 ;  /* 0x000400b30000751d */ /* 0x0003ec0000010000 */
[----:B0-----:R-:W2:Y:S04]  /*f210*/  LD.E R25, desc[UR56][R18.64+0x220] ;  /* 0x0002203812197980 */ /* 0x001ea8000c101900 */
[----:B------:R-:W3:Y:S04]  /*f220*/  LD.E R225, desc[UR56][R18.64+0x210] ;  /* 0x0002103812e17980 */ /* 0x000ee8000c101900 */
[----:B------:R-:W3:Y:S04]  /*f230*/  LD.E.64 R12, desc[UR56][R18.64+0xa8] ;  /* 0x0000a838120c7980 */ /* 0x000ee8000c101b00 */
[----:B--2---:R0:W-:Y:S04]  /*f240*/  ST.E desc[UR56][R18.64+0x220], R25 ;  /* 0x0002201912007985 */ /* 0x0041e8000c101938 */
[----:B------:R-:W2:Y:S04]  /*f250*/  LD.E R27, desc[UR56][R4.64] ;  /* 0x00000038041b7980 */ /* 0x000ea8000c101900 */
[----:B--2---:R2:W-:Y:S04]  /*f260*/  ST.E desc[UR56][R4.64], R27 ;  /* 0x0000001b04007985 */ /* 0x0045e8000c101938 */
[----:B------:R-:W4:Y:S04]  /*f270*/  LD.E R29, desc[UR56][R10.64] ;  /* 0x000000380a1d7980 */ /* 0x000f28000c101900 */
[----:B----4-:R4:W-:Y:S04]  /*f280*/  ST.E desc[UR56][R10.64], R29 ;  /* 0x0000001d0a007985 */ /* 0x0109e8000c101938 */
[----:B------:R-:W5:Y:S04]  /*f290*/  LD.E R31, desc[UR56][R8.64] ;  /* 0x00000038081f7980 */ /* 0x000f68000c101900 */
[----:B-----5:R5:W-:Y:S04]  /*f2a0*/  ST.E desc[UR56][R8.64], R31 ;  /* 0x0000001f08007985 */ /* 0x020be8000c101938 */
[----:B------:R-:W3:Y:S04]  /*f2b0*/  LD.E R33, desc[UR56][R18.64+0x230] ;  /* 0x0002303812217980 */ /* 0x000ee8000c101900 */
[----:B------:R-:W3:Y:S04]  /*f2c0*/  LD.E R35, desc[UR56][R18.64+0x234] ;  /* 0x0002343812237980 */ /* 0x000ee8000c101900 */
[----:B0-----:R-:W3:Y:S04]  /*f2d0*/  LD.E R25, desc[UR56][R18.64+0x238] ;  /* 0x0002383812197980 */ /* 0x001ee8000c101900 */
[----:B------:R-:W3:Y:S04]  /*f2e0*/  LD.E R37, desc[UR56][R18.64+0x23c] ;  /* 0x00023c3812257980 */ /* 0x000ee8000c101900 */
[----:B------:R-:W3:Y:S04]  /*f2f0*/  LD.E R39, desc[UR56][R18.64+0x240] ;  /* 0x0002403812277980 */ /* 0x000ee8000c101900 */
[----:B------:R-:W3:Y:S04]  /*f300*/  LD.E R41, desc[UR56][R18.64+0x244] ;  /* 0x0002443812297980 */ /* 0x000ee8000c101900 */
[----:B--2---:R-:W2:Y:S04]  /*f310*/  LD.E R27, desc[UR56][R18.64+0x248] ;  /* 0x00024838121b7980 */ /* 0x004ea8000c101900 */
[----:B------:R-:W2:Y:S04]  /*f320*/  LD.E R43, desc[UR56][R18.64+0x24c] ;  /* 0x00024c38122b7980 */ /* 0x000ea8000c101900 */
        /* <DEDUP_REMOVED lines=116> */
[----:B---3--:R-:W-:Y:S04]  /*fa70*/  ST.E desc[UR56][R18.64+0x230], R33 ;  /* 0x0002302112007985 */ /* 0x008fe8000c101938 */
[----:B------:R-:W-:Y:S04]  /*fa80*/  ST.E desc[UR56][R18.64+0x234], R35 ;  /* 0x0002342312007985 */ /* 0x000fe8000c101938 */
[----:B------:R-:W-:Y:S04]  /*fa90*/  ST.E desc[UR56][R18.64+0x238], R25 ;  /* 0x0002381912007985 */ /* 0x000fe8000c101938 */
[----:B------:R-:W-:Y:S04]  /*faa0*/  ST.E desc[UR56][R18.64+0x23c], R37 ;  /* 0x00023c2512007985 */ /* 0x000fe8000c101938 */
[----:B------:R-:W-:Y:S04]  /*fab0*/  ST.E desc[UR56][R18.64+0x240], R39 ;  /* 0x0002402712007985 */ /* 0x000fe8000c101938 */
[----:B------:R-:W-:Y:S04]  /*fac0*/  ST.E desc[UR56][R18.64+0x244], R41 ;  /* 0x0002442912007985 */ /* 0x000fe8000c101938 */
[----:B--2---:R-:W-:Y:S04]  /*fad0*/  ST.E desc[UR56][R18.64+0x248], R27 ;  /* 0x0002481b12007985 */ /* 0x004fe8000c101938 */
[----:B------:R-:W-:Y:S04]  /*fae0*/  ST.E desc[UR56][R18.64+0x24c], R43 ;  /* 0x00024c2b12007985 */ /* 0x000fe8000c101938 */
        /* <DEDUP_REMOVED lines=116> */
[----:B0-----:R-:W5:Y:S04]  /*10230*/  LDL R6, [R1+0x88] ;  /* 0x0000880001067983 */ /* 0x001f680000100800 */
[----:B--2---:R-:W2:Y:S04]  /*10240*/  LD.E R24, desc[UR56][R18.64+0x220] ;  /* 0x0002203812187980 */ /* 0x004ea8000c101900 */
[----:B---3--:R-:W2:Y:S04]  /*10250*/  LD.E R28, desc[UR56][R18.64+0x230] ;  /* 0x00023038121c7980 */ /* 0x008ea8000c101900 */
[----:B------:R-:W2:Y:S04]  /*10260*/  LD.E R29, desc[UR56][R18.64+0x234] ;  /* 0x00023438121d7980 */ /* 0x000ea8000c101900 */
[----:B----4-:R-:W2:Y:S04]  /*10270*/  LD.E R30, desc[UR56][R18.64+0x238] ;  /* 0x00023838121e7980 */ /* 0x010ea8000c101900 */
[----:B------:R-:W2:Y:S04]  /*10280*/  LD.E R31, desc[UR56][R18.64+0x23c] ;  /* 0x00023c38121f7980 */ /* 0x000ea8000c101900 */
[----:B-----5:R-:W2:Y:S04]  /*10290*/  LD.E R32, desc[UR56][R18.64+0x240] ;  /* 0x0002403812207980 */ /* 0x020ea8000c101900 */
[----:B------:R-:W2:Y:S04]  /*102a0*/  LD.E R33, desc[UR56][R18.64+0x244] ;  /* 0x0002443812217980 */ /* 0x000ea8000c101900 */
[----:B-1----:R-:W2:Y:S04]  /*102b0*/  LD.E R34, desc[UR56][R18.64+0x248] ;  /* 0x0002483812227980 */ /* 0x002ea8000c101900 */
        /* <DEDUP_REMOVED lines=138> */
[----:B------:R-:W-:Y:S01]  /*10b60*/  ST.E desc[UR56][R18.64+0x220], R24 ;  /* 0x0002201812007985 */ /* 0x000fe2000c101938 */
[----:B------:R-:W-:-:S02]  /*10b70*/  F2FP.BF16.F32.PACK_AB R172, R221, R222 ;  /* 0x000000deddac723e */ /* 0x000fc400000010ff */
[----:B------:R-:W-:Y:S01]  /*10b80*/  F2FP.BF16.F32.PACK_AB R174, R209, R208 ;  /* 0x000000d0d1ae723e */ /* 0x000fe200000010ff */
[----:B------:R-:W-:Y:S01]  /*10b90*/  ST.E desc[UR56][R4.64], R25 ;  /* 0x0000001904007985 */ /* 0x000fe2000c101938 */
        /* <DEDUP_REMOVED lines=130> */
[----:B------:R-:W-:Y:S01]  /*113c0*/  R2UR UR6, R6 ;  /* 0x00000000060672ca */ /* 0x000fe200000e0000 */
[----:B------:R-:W-:Y:S01]  /*113d0*/  STL [R1+0x88], R2 ;  /* 0x0000880201007387 */ /* 0x000fe20000100800 */
        /* <DEDUP_REMOVED lines=281> */
[----:B------:R-:W-:Y:S01]  /*12570*/  VIADD R12, R12, 0x280 ;  /* 0x000002800c0c7836 */ /* 0x000fe20000000000 */
[----:B------:R-:W-:Y:S02]  /*12580*/  WARPGROUP.DEPBAR.LE gsb0, 0x0 ;  /* 0x00008000000079c5 */ /* 0x000fe40000010000 */
[----:B------:R-:W-:Y:S01]  /*12590*/  ST.E desc[UR56][R18.64+0x220], R24 ;  /* 0x0002201812007985 */ /* 0x000fe2000c101938 */
[----:B------:R-:W-:Y:S02]  /*125a0*/  F2FP.BF16.F32.PACK_AB R172, R184, R185 ;  /* 0x000000b9b8ac723e */ /* 0x000fe400000010ff */
[----:B------:R-:W-:Y:S01]  /*125b0*/  F2FP.BF16.F32.PACK_AB R174, R182, R181 ;  /* 0x000000b5b6ae723e */ /* 0x000fe200000010ff */
[----:B------:R-:W-:Y:S01]  /*125c0*/  ST.E desc[UR56][R4.64], R25 ;  /* 0x0000001904007985 */ /* 0x000fe2000c101938 */
        /* <DEDUP_REMOVED lines=398> */
[----:B------:R-:W-:Y:S04]  /*13eb0*/  STL [R1+0x88], R2 ;  /* 0x0000880201007387 */ /* 0x000fe80000100800 */
[----:B------:R-:W3:Y:S04]  /*13ec0*/  LD.E R7, desc[UR56][R18.64+0x220] ;  /* 0x0002203812077980 */ /* 0x000ee8000c101900 */
[----:B---3--:R3:W-:Y:S04]  /*13ed0*/  ST.E desc[UR56][R18.64+0x220], R7 ;  /* 0x0002200712007985 */ /* 0x0087e8000c101938 */
[----:B------:R-:W4:Y:S04]  /*13ee0*/  LD.E R13, desc[UR56][R4.64] ;  /* 0x00000038040d7980 */ /* 0x000f28000c101900 */
[----:B----4-:R4:W-:Y:S04]  /*13ef0*/  ST.E desc[UR56][R4.64], R13 ;  /* 0x0000000d04007985 */ /* 0x0109e8000c101938 */
[----:B------:R-:W5:Y:S04]  /*13f00*/  LD.E R15, desc[UR56][R10.64] ;  /* 0x000000380a0f7980 */ /* 0x000f68000c101900 */
[----:B-----5:R5:W-:Y:S04]  /*13f10*/  ST.E desc[UR56][R10.64], R15 ;  /* 0x0000000f0a007985 */ /* 0x020be8000c101938 */
[----:B------:R-:W2:Y:S04]  /*13f20*/  LD.E R17, desc[UR56][R8.64] ;  /* 0x0000003808117980 */ /* 0x000ea8000c101900 */
[----:B--2---:R2:W-:Y:S04]  /*13f30*/  ST.E desc[UR56][R8.64], R17 ;  /* 0x0000001108007985 */ /* 0x0045e8000c101938 */
[----:B------:R-:W2:Y:S04]  /*13f40*/  LD.E R21, desc[UR56][R18.64+0x230] ;  /* 0x0002303812157980 */ /* 0x000ea8000c101900 */
[----:B0-----:R-:W2:Y:S04]  /*13f50*/  LD.E R25, desc[UR56][R18.64+0x234] ;  /* 0x0002343812197980 */ /* 0x001ea8000c101900 */
[----:B-1----:R-:W2:Y:S04]  /*13f60*/  LD.E R27, desc[UR56][R18.64+0x238] ;  /* 0x00023838121b7980 */ /* 0x002ea8000c101900 */
[----:B------:R-:W2:Y:S04]  /*13f70*/  LD.E R29, desc[UR56][R18.64+0x23c] ;  /* 0x00023c38121d7980 */ /* 0x000ea8000c101900 */
[----:B---3--:R-:W3:Y:S04]  /*13f80*/  LD.E R7, desc[UR56][R18.64+0x240] ;  /* 0x0002403812077980 */ /* 0x008ee8000c101900 */
[----:B------:R-:W3:Y:S04]  /*13f90*/  LD.E R31, desc[UR56][R18.64+0x244] ;  /* 0x00024438121f7980 */ /* 0x000ee8000c101900 */
[----:B----4-:R-:W4:Y:S04]  /*13fa0*/  LD.E R5, desc[UR56][R18.64+0x248] ;  /* 0x0002483812057980 */ /* 0x010f28000c101900 */
[----:B------:R-:W4:Y:S04]  /*13fb0*/  LD.E R13, desc[UR56][R18.64+0x24c] ;  /* 0x00024c38120d7980 */ /* 0x000f28000c101900 */
[----:B-----5:R-:W5:Y:S04]  /*13fc0*/  LD.E R11, desc[UR56][R18.64+0x250] ;  /* 0x00025038120b7980 */ /* 0x020f68000c101900 */
        /* <DEDUP_REMOVED lines=115> */
[----:B------:R0:W-:Y:S04]  /*14700*/  ST.E desc[UR56][R18.64+0x230], R21 ;  /* 0x0002301512007985 */ /* 0x0001e8000c101938 */
[----:B------:R0:W-:Y:S04]  /*14710*/  ST.E desc[UR56][R18.64+0x234], R25 ;  /* 0x0002341912007985 */ /* 0x0001e8000c101938 */
[----:B------:R0:W-:Y:S04]  /*14720*/  ST.E desc[UR56][R18.64+0x238], R27 ;  /* 0x0002381b12007985 */ /* 0x0001e8000c101938 */
[----:B------:R0:W-:Y:S04]  /*14730*/  ST.E desc[UR56][R18.64+0x23c], R29 ;  /* 0x00023c1d12007985 */ /* 0x0001e8000c101938 */
[----:B---3--:R0:W-:Y:S04]  /*14740*/  ST.E desc[UR56][R18.64+0x240], R7 ;  /* 0x0002400712007985 */ /* 0x0081e8000c101938 */
[----:B------:R0:W-:Y:S04]  /*14750*/  ST.E desc[UR56][R18.64+0x244], R31 ;  /* 0x0002441f12007985 */ /* 0x0001e8000c101938 */
[----:B----4-:R0:W-:Y:S04]  /*14760*/  ST.E desc[UR56][R18.64+0x248], R5 ;  /* 0x0002480512007985 */ /* 0x0101e8000c101938 */
[----:B------:R0:W-:Y:S04]  /*14770*/  ST.E desc[UR56][R18.64+0x24c], R13 ;  /* 0x00024c0d12007985 */ /* 0x0001e8000c101938 */
[----:B-----5:R0:W-:Y:S04]  /*14780*/  ST.E desc[UR56][R18.64+0x250], R11 ;  /* 0x0002500b12007985 */ /* 0x0201e8000c101938 */
[----:B------:R0:W-:Y:S04]  /*14790*/  ST.E desc[UR56][R18.64+0x254], R15 ;  /* 0x0002540f12007985 */ /* 0x0001e8000c101938 */
[----:B--2---:R0:W-:Y:S04]  /*147a0*/  ST.E desc[UR56][R18.64+0x258], R9 ;  /* 0x0002580912007985 */ /* 0x0041e8000c101938 */
        /* <DEDUP_REMOVED lines=121> */
.L_x_2915:
[----:B------:R-:W-:Y:S05]  /*14f40*/  BSYNC B0 ;  /* 0x0000000000007941 */ /* 0x000fea0003800000 */
.L_x_2914:
[C---:B------:R-:W-:Y:S01]  /*14f50*/  ISETP.GT.AND P0, PT, R0.reuse, R3, PT ;  /* 0x000000030000720c */ /* 0x040fe20003f04270 */
[----:B------:R-:W-:-:S12]  /*14f60*/  VIADD R0, R0, 0xffffffff ;  /* 0xffffffff00007836 */ /* 0x000fd80000000000 */
[----:B------:R-:W-:Y:S05]  /*14f70*/  @P0 BRA `(.L_x_2916) ;  /* 0xffffff5400500947 */ /* 0x000fea000383ffff */
[----:B01----:R-:W2:Y:S02]  /*14f80*/  LDL R2, [R1+0x70] ;  /* 0x0000700001027983 */ /* 0x003ea40000100800 */
[----:B--2---:R-:W-:-:S07]  /*14f90*/  IMAD.SHL.U32 R2, R2, 0x80, RZ ;  /* 0x0000008002027824 */ /* 0x004fce00078e00ff */
.L_x_2889:
[----:B------:R-:W0:Y:S01]  /*14fa0*/  LDC R6, c[0x0][0xadc] ;  /* 0x0002b700ff067b82 */ /* 0x000e220000000800 */
[----:B------:R-:W-:Y:S01]  /*14fb0*/  IADD3 R161, R161, 0x80, -R160 ;  /* 0x00000080a1a17810 */ /* 0x000fe20007ffe8a0 */
[----:B------:R-:W-:-:S04]  /*14fc0*/  ULDC UR4, c[0x0][0xad4] ;  /* 0x0002b50000047ab9 */ /* 0x000fc80000000800 */
[----:B------:R-:W-:-:S04]  /*14fd0*/  IMAD.IADD R161, R161, 0x1, R2 ;  /* 0x00000001a1a17824 */ /* 0x000fc800078e0202 */
        /* <DEDUP_REMOVED lines=13> */
.L_x_2919:
[----:B------:R-:W-:-:S13]  /*150b0*/  ISETP.NE.AND P0, PT, R6, 0x1, PT ;  /* 0x000000010600780c */ /* 0x000fda0003f05270 */
[----:B------:R-:W0:Y:S02]  /*150c0*/  @P0 LDC.64 R4, c[0x0][0xae0] ;  /* 0x0002b800ff040b82 */ /* 0x000e240000000a00 */
[----:B0-----:R-:W-:-:S05]  /*150d0*/  @P0 IMAD.HI.U32 R4, R161, R4, RZ ;  /* 0x00000004a1040227 */ /* 0x001fca00078e00ff */
[----:B------:R-:W-:-:S07]  /*150e0*/  @P0 SHF.R.U32.HI R161, RZ, R5, R4 ;  /* 0x00000005ffa10219 */ /* 0x000fce0000011604 */
.L_x_2920:
[----:B------:R-:W-:Y:S05]  /*150f0*/  BSYNC B0 ;  /* 0x0000000000007941 */ /* 0x000fea0003800000 */
.L_x_2918:
[----:B------:R-:W-:-:S05]  /*15100*/  IMAD R161, R161, R6, RZ ;  /* 0x00000006a1a17224 */ /* 0x000fca00078e02ff */
[----:B------:R-:W-:-:S07]  /*15110*/  VIMNMX R2, R2, R161, !PT ;  /* 0x000000a102027248 */ /* 0x000fce0007fe0100 */
.L_x_2917:
[----:B------:R-:W-:-:S04]  /*15120*/  VIADD R2, R2, 0x5f ;  /* 0x0000005f02027836 */ /* 0x000fc80000000000 */
[----:B------:R-:W-:-:S05]  /*15130*/  IMAD.HI R2, R2, 0x2aaaaaab, RZ ;  /* 0x2aaaaaab02027827 */ /* 0x000fca00078e02ff */
[----:B------:R-:W-:-:S04]  /*15140*/  SHF.R.U32.HI R3, RZ, 0x1f, R2 ;  /* 0x0000001fff037819 */ /* 0x000fc80000011602 */
[----:B------:R-:W-:-:S04]  /*15150*/  LEA.HI.SX32 R2, R2, R3, 0x1c ;  /* 0x0000000302027211 */ /* 0x000fc800078fe2ff */
[----:B------:R-:W-:-:S04]  /*15160*/  VIMNMX R5, R167, R2, !PT ;  /* 0x00000002a7057248 */ /* 0x000fc80007fe0100 */
[----:B------:R-:W-:-:S13]  /*15170*/  ISETP.GE.AND P0, PT, R0, R5, PT ;  /* 0x000000050000720c */ /* 0x000fda0003f06270 */
[----:B------:R-:W-:Y:S05]  /*15180*/  @!P0 BRA `(.L_x_2921) ;  /* 0x0000009400fc8947 */ /* 0x000fea0003800000 */
[----:B------:R0:W5:Y:S01]  /*15190*/  LDL.64 R2, [R1+0x170] ;  /* 0x0001700001027983 */ /* 0x0001620000100a00 */
[----:B------:R-:W-:-:S07]  /*151a0*/  IMAD.MOV.U32 R4, RZ, RZ, R0 ;  /* 0x000000ffff047224 */ /* 0x000fce00078e0000 */
.L_x_2938:
[----:B0----5:R-:W2:Y:S04]  /*151b0*/  LD.E R7, desc[UR56][R2.64] ;  /* 0x0000003802077980 */ /* 0x021ea8000c101900 */
        /* <DEDUP_REMOVED lines=23> */
.L_x_2923:
[----:B------:R-:W-:Y:S05]  /*15330*/  BSYNC B0 ;  /* 0x0000000000007941 */ /* 0x000fea0003800000 */
.L_x_2922:
        /* <DEDUP_REMOVED lines=13> */
.L_x_2925:
[----:B------:R-:W-:Y:S05]  /*15410*/  BSYNC B0 ;  /* 0x0000000000007941 */ /* 0x000fea0003800000 */
.L_x_2924:
        /* <DEDUP_REMOVED lines=8> */
.L_x_2927:
[----:B------:R-:W-:Y:S05]  /*154a0*/  BSYNC B0 ;  /* 0x0000000000007941 */ /* 0x000fea0003800000 */
.L_x_2926:
        /* <DEDUP_REMOVED lines=57> */
[----:B-1----:R-:W-:Y:S05]  /*15840*/  @!P2 BRA `(.L_x_2930) ;  /* 0x000000000004a947 */ /* 0x002fea0003800000 */
[----:B------:R-:W-:Y:S01]  /*15850*/  BPT.TRAP 0x1 ;  /* 0x000000040000795c */ /* 0x000fe20000300000 */
.L_x_2930:
[----:B------:R-:W-:Y:S05]  /*15860*/  BSYNC B0 ;  /* 0x0000000000007941 */ /* 0x000fea0003800000 */
.L_x_2929:
        /* <DEDUP_REMOVED lines=10> */
.L_x_2932:
[----:B------:R-:W-:Y:S05]  /*15910*/  BSYNC B0 ;  /* 0x0000000000007941 */ /* 0x000fea0003800000 */
.L_x_2931:
[----:B------:R-:W-:Y:S04]  /*15920*/  BSSY B0, `(.L_x_2933) ;  /* 0x0000006000007945 */ /* 0x000fe80003800000 */
[----:B--2---:R-:W-:Y:S05]  /*15930*/  @P1 BRA `(.L_x_2934) ;  /* 0x0000000000101947 */ /* 0x004fea0003800000 */
[----:B-----5:R-:W-:Y:S01]  /*15940*/  IMAD R6, R6, 0x8, R9 ;  /* 0x0000000806067824 */ /* 0x020fe200078e0209 */
[----:B-1----:R-:W-:-:S04]  /*15950*/  SHF.L.U32 R7, R8, 0x1f, RZ ;  /* 0x0000001f08077819 */ /* 0x002fc800000006ff */
[----:B------:R-:W1:Y:S02]  /*15960*/  SYNCS.PHASECHK.TRANS64.TRYWAIT P1, [R6+URZ], R7 ;  /* 0x00000007060075a7 */ /* 0x000e64000802017f */
[----:B-1----:R-:W-:Y:S05]  /*15970*/  @!P1 BRA `(.L_x_2935) ;  /* 0x000001e800e89947 */ /* 0x002fea0003800000 */
.L_x_2934:
[----:B------:R-:W-:Y:S05]  /*15980*/  BSYNC B0 ;  /* 0x0000000000007941 */ /* 0x000fea0003800000 */
.L_x_2933:
[----:B------:R-:W2:Y:S04]  /*15990*/  LDL R9, [R1+0x90] ;  /* 0x0000900001097983 */ /* 0x000ea80000100800 */
[----:B------:R-:W3:Y:S04]  /*159a0*/  LD.E R17, desc[UR56][R2.64] ;  /* 0x0000003802117980 */ /* 0x000ee8000c101900 */
[----:B------:R-:W3:Y:S04]  /*159b0*/  LDL.64 R72, [R1+0x118] ;  /* 0x0001180001487983 */ /* 0x000ee80000100a00 */
[----:B-1---5:R-:W4:Y:S04]  /*159c0*/  LDL.64 R6, [R1+0x110] ;  /* 0x0001100001067983 */ /* 0x022f280000100a00 */
        /* <DEDUP_REMOVED lines=179> */
[----:B-1----:R-:W-:Y:S01]  /*16500*/  LOP3.LUT R74, R74, 0x7f, RZ, 0xc0, !PT ;  /* 0x0000007f4a4a7812 */ /* 0x002fe200078ec0ff */
[----:B------:R-:W-:Y:S03]  /*16510*/  STL [R1+0x90], R0 ;  /* 0x0000900001007387 */ /* 0x000fe60000100800 */
[----:B------:R-:W-:Y:S01]  /*16520*/  ISETP.NE.AND P2, PT, R74, RZ, PT ;  /* 0x000000ff4a00720c */ /* 0x000fe20003f45270 */
        /* <DEDUP_REMOVED lines=76> */
[----:B------:R2:W-:Y:S04]  /*169f0*/  STL.64 [R1+0x430], R6 ;  /* 0x0004300601007387 */ /* 0x0005e80000100a00 */
[----:B------:R-:W3:Y:S04]  /*16a00*/  LDL R10, [R1+0x434] ;  /* 0x00043400010a7983 */ /* 0x000ee80000100800 */
[----:B------:R-:W-:Y:S04]  /*16a10*/  STL [R1+0x430], R8 ;  /* 0x0004300801007387 */ /* 0x000fe80000100800 */
[----:B------:R-:W4:Y:S04]  /*16a20*/  LDL R75, [R1+0x430] ;  /* 0x00043000014b7983 */ /* 0x000f280000100800 */
[----:B---3--:R-:W3:Y:S01]  /*16a30*/  SHFL.BFLY PT, R7, R10, 0x2, 0x1f ;  /* 0x0c401f000a077f89 */ /* 0x008ee200000e0000 */
[----:B----4-:R-:W-:Y:S01]  /*16a40*/  FADD.FTZ R9, R16, -R75 ;  /* 0x8000004b10097221 */ /* 0x010fe20000010000 */
[----:B------:R-:W-:-:S04]  /*16a50*/  FMUL.FTZ R75, R20, R75 ;  /* 0x0000004b144b7220 */ /* 0x000fc80000410000 */
[----:B--2---:R-:W-:Y:S01]  /*16a60*/  FFMA.FTZ R6, R25, R20, -R75 ;  /* 0x0000001419067223 */ /* 0x004fe2000001084b */
[----:B---3--:R-:W-:-:S05]  /*16a70*/  FMNMX.FTZ R8, R7, R10, !PT ;  /* 0x0000000a07087209 */ /* 0x008fca0007810000 */
[----:B------:R-:W2:Y:S01]  /*16a80*/  SHFL.BFLY PT, R25, R8, 0x1, 0x1f ;  /* 0x0c201f0008197f89 */ /* 0x000ea200000e0000 */
[-CC-:B------:R-:W-:Y:S01]  /*16a90*/  FFMA.FTZ R160, R24, R20.reuse, -R75.reuse ;  /* 0x0000001418a07223 */ /* 0x180fe2000001084b */
[-CC-:B------:R-:W-:Y:S01]  /*16aa0*/  FFMA.FTZ R163, R29, R20.reuse, -R75.reuse ;  /* 0x000000141da37223 */ /* 0x180fe2000001084b */
[-C--:B------:R-:W-:Y:S01]  /*16ab0*/  FMUL.FTZ R9, R9, R20.reuse ;  /* 0x0000001409097220 */ /* 0x080fe20000410000 */
[-CC-:B------:R-:W-:Y:S01]  /*16ac0*/  FFMA.FTZ R14, R44, R20.reuse, -R75.reuse ;  /* 0x000000142c0e7223 */ /* 0x180fe2000001084b */
[----:B------:R-:W-:Y:S02]  /*16ad0*/  FFMA.FTZ R162, R28, R20, -R75 ;  /* 0x000000141ca27223 */ /* 0x000fe4000001084b */
[----:B------:R-:W-:Y:S01]  /*16ae0*/  MUFU.EX2 R21, R9 ;  /* 0x0000000900157308 */ /* 0x000fe20000000800 */
[----:B--2---:R-:W-:-:S05]  /*16af0*/  FMNMX.FTZ R24, R8, R25, !PT ;  /* 0x0000001908187209 */ /* 0x004fca0007810000 */
[----:B------:R-:W-:Y:S01]  /*16b00*/  FMUL.FTZ R29, R24, R20 ;  /* 0x00000014181d7220 */ /* 0x000fe20000410000 */
[----:B------:R-:W-:-:S03]  /*16b10*/  FADD.FTZ R25, R17, -R24 ;  /* 0x8000001811197221 */ /* 0x000fc60000010000 */
[-CC-:B------:R-:W-:Y:S01]  /*16b20*/  FFMA.FTZ R161, R26, R20.reuse, -R29.reuse ;  /* 0x000000141aa17223 */ /* 0x180fe2000001081d */
[----:B------:R-:W-:Y:S01]  /*16b30*/  FMUL.FTZ R25, R20, R25 ;  /* 0x0000001914197220 */ /* 0x000fe20000410000 */
[-CC-:B------:R-:W-:Y:S01]  /*16b40*/  FFMA.FTZ R208, R27, R20.reuse, -R29.reuse ;  /* 0x000000141bd07223 */ /* 0x180fe2000001081d */
[----:B------:R-:W-:Y:S01]  /*16b50*/  MUFU.EX2 R160, R160 ;  /* 0x000000a000a07308 */ /* 0x000fe20000000800 */
[----:B------:R-:W-:-:S07]  /*16b60*/  FFMA.FTZ R207, R30, R20, -R29 ;  /* 0x000000141ecf7223 */ /* 0x000fce000001081d */
[----:B------:R-:W-:Y:S01]  /*16b70*/  MUFU.EX2 R44, R25 ;  /* 0x00000019002c7308 */ /* 0x000fe20000000800 */
[----:B------:R-:W-:-:S07]  /*16b80*/  FFMA.FTZ R209, R31, R20, -R29 ;  /* 0x000000141fd17223 */ /* 0x000fce000001081d */
[----:B------:R-:W2:Y:S01]  /*16b90*/  MUFU.EX2 R161, R161 ;  /* 0x000000a100a17308 */ /* 0x000ea20000000800 */
[----:B------:R-:W-:-:S07]  /*16ba0*/  FFMA.FTZ R15, R32, R20, -R75 ;  /* 0x00000014200f7223 */ /* 0x000fce000001084b */
[----:B------:R-:W3:Y:S01]  /*16bb0*/  MUFU.EX2 R208, R208 ;  /* 0x000000d000d07308 */ /* 0x000ee20000000800 */
[----:B------:R-:W-:-:S07]  /*16bc0*/  FFMA.FTZ R203, R34, R20, -R29 ;  /* 0x0000001422cb7223 */ /* 0x000fce000001081d */
[----:B------:R-:W4:Y:S01]  /*16bd0*/  MUFU.EX2 R6, R6 ;  /* 0x0000000600067308 */ /* 0x000f220000000800 */
[----:B------:R-:W-:-:S07]  /*16be0*/  FFMA.FTZ R186, R33, R20, -R75 ;  /* 0x0000001421ba7223 */ /* 0x000fce000001084b */
[----:B------:R-:W0:Y:S01]  /*16bf0*/  MUFU.EX2 R207, R207 ;  /* 0x000000cf00cf7308 */ /* 0x000e220000000800 */
[----:B------:R-:W-:-:S07]  /*16c00*/  FFMA.FTZ R205, R35, R20, -R29 ;  /* 0x0000001423cd7223 */ /* 0x000fce000001081d */
[----:B------:R-:W1:Y:S01]  /*16c10*/  MUFU.EX2 R162, R162 ;  /* 0x000000a200a27308 */ /* 0x000e620000000800 */
[----:B--2---:R-:W-:Y:S01]  /*16c20*/  FFMA.FTZ R73, R73, R44, R161 ;  /* 0x0000002c49497223 */ /* 0x004fe200000100a1 */
[----:B------:R-:W-:-:S06]  /*16c30*/  FFMA.FTZ R25, R21, R72, R160 ;  /* 0x0000004815197223 */ /* 0x000fcc00000100a0 */
[----:B------:R-:W-:Y:S01]  /*16c40*/  MUFU.EX2 R163, R163 ;  /* 0x000000a300a37308 */ /* 0x000fe20000000800 */
[-C--:B------:R-:W-:Y:S01]  /*16c50*/  FFMA.FTZ R16, R36, R20.reuse, -R75 ;  /* 0x0000001424107223 */ /* 0x080fe2000001084b */
[----:B------:R-:W-:-:S06]  /*16c60*/  FFMA.FTZ R204, R38, R20, -R29 ;  /* 0x0000001426cc7223 */ /* 0x000fcc000001081d */
[----:B------:R-:W2:Y:S01]  /*16c70*/  MUFU.EX2 R209, R209 ;  /* 0x000000d100d17308 */ /* 0x000ea20000000800 */
[----:B---3--:R-:W-:Y:S01]  /*16c80*/  FADD.FTZ R26, R208, R73 ;  /* 0x00000049d01a7221 */ /* 0x008fe20000010000 */
[----:B----4-:R-:W-:-:S06]  /*16c90*/  FADD.FTZ R25, R6, R25 ;  /* 0x0000001906197221 */ /* 0x010fcc0000010000 */
[----:B------:R-:W-:Y:S01]  /*16ca0*/  MUFU.EX2 R15, R15 ;  /* 0x0000000f000f7308 */ /* 0x000fe20000000800 */
[-C--:B------:R-:W-:Y:S01]  /*16cb0*/  FFMA.FTZ R185, R37, R20.reuse, -R75 ;  /* 0x0000001425b97223 */ /* 0x080fe2000001084b */
[----:B------:R-:W-:-:S06]  /*16cc0*/  FFMA.FTZ R206, R39, R20, -R29 ;  /* 0x0000001427ce7223 */ /* 0x000fcc000001081d */
[----:B------:R-:W3:Y:S01]  /*16cd0*/  MUFU.EX2 R203, R203 ;  /* 0x000000cb00cb7308 */ /* 0x000ee20000000800 */
[----:B0-----:R-:W-:Y:S01]  /*16ce0*/  FADD.FTZ R28, R207, R26 ;  /* 0x0000001acf1c7221 */ /* 0x001fe20000010000 */
[----:B-1----:R-:W-:-:S06]  /*16cf0*/  FADD.FTZ R26, R162, R25 ;  /* 0x00000019a21a7221 */ /* 0x002fcc0000010000 */
[----:B------:R-:W-:Y:S01]  /*16d00*/  MUFU.EX2 R186, R186 ;  /* 0x000000ba00ba7308 */ /* 0x000fe20000000800 */
[-C--:B------:R-:W-:Y:S01]  /*16d10*/  FFMA.FTZ R13, R40, R20.reuse, -R75 ;  /* 0x00000014280d7223 */ /* 0x080fe2000001084b */
[----:B------:R-:W-:-:S06]  /*16d20*/  FFMA.FTZ R199, R42, R20, -R29 ;  /* 0x000000142ac77223 */ /* 0x000fcc000001081d */
[----:B------:R-:W0:Y:S01]  /*16d30*/  MUFU.EX2 R205, R205 ;  /* 0x000000cd00cd7308 */ /* 0x000e220000000800 */
[----:B--2---:R-:W-:Y:S01]  /*16d40*/  FADD.FTZ R28, R209, R28 ;  /* 0x0000001cd11c7221 */ /* 0x004fe20000010000 */
[----:B------:R-:W-:-:S06]  /*16d50*/  FADD.FTZ R26, R163, R26 ;  /* 0x0000001aa31a7221 */ /* 0x000fcc0000010000 */
[----:B------:R-:W-:Y:S01]  /*16d60*/  MUFU.EX2 R16, R16 ;  /* 0x0000001000107308 */ /* 0x000fe20000000800 */
[-C--:B------:R-:W-:Y:S01]  /*16d70*/  FFMA.FTZ R182, R41, R20.reuse, -R75 ;  /* 0x0000001429b67223 */ /* 0x080fe2000001084b */
[----:B------:R-:W-:-:S06]  /*16d80*/  FFMA.FTZ R201, R43, R20, -R29 ;  /* 0x000000142bc97223 */ /* 0x000fcc000001081d */
[----:B------:R-:W1:Y:S01]  /*16d90*/  MUFU.EX2 R204, R204 ;  /* 0x000000cc00cc7308 */ /* 0x000e620000000800 */
[----:B---3--:R-:W-:Y:S01]  /*16da0*/  FADD.FTZ R28, R203, R28 ;  /* 0x0000001ccb1c7221 */ /* 0x008fe20000010000 */
[----:B------:R-:W-:-:S06]  /*16db0*/  FADD.FTZ R25, R15, R26 ;  /* 0x0000001a0f197221 */ /* 0x000fcc0000010000 */
[----:B------:R-:W-:Y:S01]  /*16dc0*/  MUFU.EX2 R185, R185 ;  /* 0x000000b900b97308 */ /* 0x000fe20000000800 */
[----:B------:R-:W-:-:S07]  /*16dd0*/  FFMA.FTZ R200, R46, R20, -R29 ;  /* 0x000000142ec87223 */ /* 0x000fce000001081d */
[----:B------:R-:W2:Y:S01]  /*16de0*/  MUFU.EX2 R206, R206 ;  /* 0x000000ce00ce7308 */ /* 0x000ea20000000800 */
[----:B0-----:R-:W-:Y:S01]  /*16df0*/  FADD.FTZ R27, R205, R28 ;  /* 0x0000001ccd1b7221 */ /* 0x001fe20000010000 */
[----:B------:R-:W-:-:S06]  /*16e00*/  FADD.FTZ R25, R186, R25 ;  /* 0x00000019ba197221 */ /* 0x000fcc0000010000 */
[----:B------:R-:W-:Y:S01]  /*16e10*/  MUFU.EX2 R13, R13 ;  /* 0x0000000d000d7308 */ /* 0x000fe20000000800 */
[-C--:B------:R-:W-:Y:S01]  /*16e20*/  FFMA.FTZ R184, R45, R20.reuse, -R75 ;  /* 0x000000142db87223 */ /* 0x080fe2000001084b */
[----:B------:R-:W-:-:S06]  /*16e30*/  FFMA.FTZ R202, R47, R20, -R29 ;  /* 0x000000142fca7223 */ /* 0x000fcc000001081d */
[----:B------:R-:W0:Y:S01]  /*16e40*/  MUFU.EX2 R199, R199 ;  /* 0x000000c700c77308 */ /* 0x000e220000000800 */
[----:B-1----:R-:W-:Y:S01]  /*16e50*/  FADD.FTZ R27, R204, R27 ;  /* 0x0000001bcc1b7221 */ /* 0x002fe20000010000 */
[----:B------:R-:W-:-:S06]  /*16e60*/  FADD.FTZ R26, R16, R25 ;  /* 0x00000019101a7221 */ /* 0x000fcc0000010000 */
[----:B------:R-:W-:Y:S01]  /*16e70*/  MUFU.EX2 R182, R182 ;  /* 0x000000b600b67308 */ /* 0x000fe20000000800 */
[-C--:B------:R-:W-:Y:S01]  /*16e80*/  FFMA.FTZ R11, R48, R20.reuse, -R75 ;  /* 0x00000014300b7223 */ /* 0x080fe2000001084b */
[----:B------:R-:W-:-:S06]  /*16e90*/  FFMA.FTZ R187, R50, R20, -R29 ;  /* 0x0000001432bb7223 */ /* 0x000fcc000001081d */
[----:B------:R-:W1:Y:S01]  /*16ea0*/  MUFU.EX2 R201, R201 ;  /* 0x000000c900c97308 */ /* 0x000e620000000800 */
[----:B--2---:R-:W-:Y:S01]  /*16eb0*/  FADD.FTZ R28, R206, R27 ;  /* 0x0000001bce1c7221 */ /* 0x004fe20000010000 */
[----:B------:R-:W-:-:S06]  /*16ec0*/  FADD.FTZ R26, R185, R26 ;  /* 0x0000001ab91a7221 */ /* 0x000fcc0000010000 */
[----:B------:R-:W-:Y:S01]  /*16ed0*/  MUFU.EX2 R14, R14 ;  /* 0x0000000e000e7308 */ /* 0x000fe20000000800 */
[-C--:B------:R-:W-:Y:S01]  /*16ee0*/  FFMA.FTZ R175, R49, R20.reuse, -R75 ;  /* 0x0000001431af7223 */ /* 0x080fe2000001084b */
[----:B------:R-:W-:-:S06]  /*16ef0*/  FFMA.FTZ R193, R51, R20, -R29 ;  /* 0x0000001433c17223 */ /* 0x000fcc000001081d */
        /* <DEDUP_REMOVED lines=52> */
[----:B------:R-:W-:-:S07]  /*17240*/  FFMA.FTZ R192, R70, R20, -R29 ;  /* 0x0000001446c07223 */ /* 0x000fce000001081d */
[----:B------:R-:W2:Y:S01]  /*17250*/  MUFU.EX2 R196, R196 ;  /* 0x000000c400c47308 */ /* 0x000ea20000000800 */
[----:B------:R-:W-:Y:S01]  /*17260*/  FFMA.FTZ R68, R68, R20, -R75 ;  /* 0x0000001444447223 */ /* 0x000fe2000001084b */
[----:B0-----:R-:W-:Y:S01]  /*17270*/  FADD.FTZ R27, R195, R28 ;  /* 0x0000001cc31b7221 */ /* 0x001fe20000010000 */
[----:B------:R-:W-:-:S05]  /*17280*/  FADD.FTZ R25, R173, R26 ;  /* 0x0000001aad197221 */ /* 0x000fca0000010000 */
[----:B------:R-:W-:Y:S01]  /*17290*/  MUFU.EX2 R7, R7 ;  /* 0x0000000700077308 */ /* 0x000fe20000000800 */
[----:B------:R-:W-:-:S07]  /*172a0*/  FFMA.FTZ R198, R71, R20, -R29 ;  /* 0x0000001447c67223 */ /* 0x000fce000001081d */
[----:B------:R-:W0:Y:S01]  /*172b0*/  MUFU.EX2 R191, R191 ;  /* 0x000000bf00bf7308 */ /* 0x000e220000000800 */
[----:B------:R-:W-:Y:S01]  /*172c0*/  FFMA.FTZ R69, R69, R20, -R75 ;  /* 0x0000001445457223 */ /* 0x000fe2000001084b */
[----:B-1----:R-:W-:Y:S01]  /*172d0*/  FADD.FTZ R27, R190, R27 ;  /* 0x0000001bbe1b7221 */ /* 0x002fe20000010000 */
[----:B------:R-:W-:-:S05]  /*172e0*/  FADD.FTZ R25, R10, R25 ;  /* 0x000000190a197221 */ /* 0x000fca0000010000 */
[----:B------:R-:W-:Y:S08]  /*172f0*/  MUFU.EX2 R172, R172 ;  /* 0x000000ac00ac7308 */ /* 0x000ff00000000800 */
[----:B------:R-:W1:Y:S01]  /*17300*/  MUFU.EX2 R197, R197 ;  /* 0x000000c500c57308 */ /* 0x000e620000000800 */
[----:B--2---:R-:W-:Y:S01]  /*17310*/  FADD.FTZ R26, R196, R27 ;  /* 0x0000001bc41a7221 */ /* 0x004fe20000010000 */
[----:B------:R-:W-:-:S06]  /*17320*/  FADD.FTZ R20, R174, R25 ;  /* 0x00000019ae147221 */ /* 0x000fcc0000010000 */
[----:B------:R-:W-:Y:S08]  /*17330*/  MUFU.EX2 R8, R68 ;  /* 0x0000004400087308 */ /* 0x000ff00000000800 */
[----:B------:R-:W2:Y:S01]  /*17340*/  MUFU.EX2 R192, R192 ;  /* 0x000000c000c07308 */ /* 0x000ea20000000800 */
[----:B0-----:R-:W-:Y:S01]  /*17350*/  FADD.FTZ R26, R191, R26 ;  /* 0x0000001abf1a7221 */ /* 0x001fe20000010000 */
[----:B------:R-:W-:-:S06]  /*17360*/  FADD.FTZ R25, R7, R20 ;  /* 0x0000001407197221 */ /* 0x000fcc0000010000 */
[----:B------:R-:W0:Y:S08]  /*17370*/  MUFU.EX2 R17, R69 ;  /* 0x0000004500117308 */ /* 0x000e300000000800 */
[----:B------:R-:W3:Y:S01]  /*17380*/  MUFU.EX2 R198, R198 ;  /* 0x000000c600c67308 */ /* 0x000ee20000000800 */
[----:B-1----:R-:W-:Y:S01]  /*17390*/  FADD.FTZ R27, R197, R26 ;  /* 0x0000001ac51b7221 */ /* 0x002fe20000010000 */
[----:B------:R-:W-:-:S03]  /*173a0*/  FADD.FTZ R25, R172, R25 ;  /* 0x00000019ac197221 */ /* 0x000fc60000010000 */
[----:B--2---:R-:W-:Y:S01]  /*173b0*/  FADD.FTZ R27, R192, R27 ;  /* 0x0000001bc01b7221 */ /* 0x004fe20000010000 */
        /* <DEDUP_REMOVED lines=147> */
[C---:B0-----:R-:W-:Y:S01]  /*17cf0*/  FMUL.FTZ R231, R21.reuse, R142 ;  /* 0x0000008e15e77220 */ /* 0x041fe20000410000 */
[C---:B-1----:R-:W-:Y:S01]  /*17d00*/  FMUL.FTZ R229, R21.reuse, R24 ;  /* 0x0000001815e57220 */ /* 0x042fe20000410000 */
[C---:B--2---:R-:W-:Y:S01]  /*17d10*/  FMUL.FTZ R25, R21.reuse, R38 ;  /* 0x0000002615197220 */ /* 0x044fe20000410000 */
[C---:B---3--:R-:W-:Y:S01]  /*17d20*/  FMUL.FTZ R219, R21.reuse, R148 ;  /* 0x0000009415db7220 */ /* 0x048fe20000410000 */
        /* <DEDUP_REMOVED lines=240> */
[----:B------:R-:W4:Y:S04]  /*18c30*/  LD.E R25, desc[UR56][R18.64+0x224] ;  /* 0x0002243812197980 */ /* 0x000f28000c101900 */
[----:B-1----:R-:W4:Y:S04]  /*18c40*/  LD.E R37, desc[UR56][R18.64+0x228] ;  /* 0x0002283812257980 */ /* 0x002f28000c101900 */
[----:B--2---:R-:W2:Y:S04]  /*18c50*/  LD.E R39, desc[UR56][R18.64+0x22c] ;  /* 0x00022c3812277980 */ /* 0x004ea8000c101900 */
        /* <DEDUP_REMOVED lines=127> */
[----:B------:R-:W-:Y:S04]  /*19450*/  ST.E desc[UR56][R18.64+0x228], R37 ;  /* 0x0002282512007985 */ /* 0x000fe8000c101938 */
[----:B--2---:R-:W-:Y:S04]  /*19460*/  ST.E desc[UR56][R18.64+0x22c], R39 ;  /* 0x00022c2712007985 */ /* 0x004fe8000c101938 */
        /* <DEDUP_REMOVED lines=124> */
[----:B0-----:R-:W4:Y:S04]  /*19c30*/  LD.E.64 R20, desc[UR56][R18.64+0xa8] ;  /* 0x0000a83812147980 */ /* 0x001f28000c101b00 */
[----:B------:R-:W4:Y:S04]  /*19c40*/  LDL R220, [R1+0x88] ;  /* 0x0000880001dc7983 */ /* 0x000f280000100800 */
[----:B-1----:R-:W4:Y:S04]  /*19c50*/  LD.E R24, desc[UR56][R18.64+0x220] ;  /* 0x0002203812187980 */ /* 0x002f28000c101900 */
[----:B------:R-:W4:Y:S04]  /*19c60*/  LD.E R25, desc[UR56][R18.64+0x224] ;  /* 0x0002243812197980 */ /* 0x000f28000c101900 */
        /* <DEDUP_REMOVED lines=421> */
[----:B------:R-:W-:Y:S01]  /*1b6c0*/  IMAD.MOV.U32 R13, RZ, RZ, R21 ;  /* 0x000000ffff0d7224 */ /* 0x000fe200078e0015 */
        /* <DEDUP_REMOVED lines=139> */
[----:B------:R-:W-:Y:S01]  /*1bf80*/  VIADD R20, R20, 0x280 ;  /* 0x0000028014147836 */ /* 0x000fe20000000000 */
        /* <DEDUP_REMOVED lines=668> */
.L_x_2937:
[----:B------:R-:W-:Y:S05]  /*1e950*/  BSYNC B0 ;  /* 0x0000000000007941 */ /* 0x000fea0003800000 */
.L_x_2936:
[----:B------:R-:W-:Y:S05]  /*1e960*/  @P0 BRA `(.L_x_2938) ;  /* 0xffffff6800100947 */ /* 0x000fea000383ffff */
[----:B01----:R-:W-:-:S07]  /*1e970*/  IMAD.MOV.U32 R0, RZ, RZ, R4 ;  /* 0x000000ffff007224 */ /* 0x003fce00078e0004 */
.L_x_2921:
[----:B------:R-:W-:-:S13]  /*1e980*/  ISETP.GE.AND P0, PT, R0, R167, PT ;  /* 0x000000a70000720c */ /* 0x000fda0003f06270 */
[----:B------:R-:W-:Y:S05]  /*1e990*/  @!P0 BRA `(.L_x_2939) ;  /* 0x000000ac00108947 */ /* 0x000fea0003800000 */
[----:B------:R0:W5:Y:S02]  /*1e9a0*/  LDL.64 R2, [R1+0x170] ;  /* 0x0001700001027983 */ /* 0x0001640000100a00 */
.L_x_2966:
        /* <DEDUP_REMOVED lines=21> */
.L_x_2941:
[----:B------:R-:W-:Y:S05]  /*1eb00*/  BSYNC B0 ;  /* 0x0000000000007941 */ /* 0x000fea0003800000 */
.L_x_2940:
        /* <DEDUP_REMOVED lines=13> */
.L_x_2943:
[----:B------:R-:W-:Y:S05]  /*1ebe0*/  BSYNC B0 ;  /* 0x0000000000007941 */ /* 0x000fea0003800000 */
.L_x_2942:
        /* <DEDUP_REMOVED lines=8> */
.L_x_2945:
[----:B------:R-:W-:Y:S05]  /*1ec70*/  BSYNC B0 ;  /* 0x0000000000007941 */ /* 0x000fea0003800000 */
.L_x_2944:
[----:B-1---5:R-:W2:Y:S04]  /*1ec80*/  LD.E R7, desc[UR56][R2.64] ;  /* 0x0000003802077980 */ /* 0x022ea8000c101900 */
[----:B------:R-:W2:Y:S01]  /*1ec90*/  LDL.64 R10, [R1+0xa0] ;  /* 0x0000a000010a7983 */ /* 0x000ea20000100a00 */
[----:B------:R-:W-:Y:S05]  /*1eca0*/  WARPSYNC.ALL ;  /* 0x0000000000007948 */ /* 0x000fea0003800000 */
[----:B------:R-:W3:Y:S04]  /*1ecb0*/  LDL.64 R4, [R1+0x98] ;  /* 0x0000980001047983 */ /* 0x000ee80000100a00 */
[----:B------:R-:W4:Y:S04]  /*1ecc0*/  LDL.64 R8, [R1+0x98] ;  /* 0x0000980001087983 */ /* 0x000f280000100a00 */
        /* <DEDUP_REMOVED lines=8> */
[----:B------:R-:W-:Y:S01]  /*1ed50*/  VIADD R10, R6, 0x2 ;  /* 0x00000002060a7836 */ /* 0x000fe20000000000 */
[----:B------:R1:W-:Y:S01]  /*1ed60*/  STL [R1+0x80], RZ ;  /* 0x000080ff01007387 */ /* 0x0003e20000100800 */
[----:B---3--:R-:W-:Y:S02]  /*1ed70*/  R2UR UR4, R4 ;  /* 0x00000000040472ca */ /* 0x008fe400000e0000 */
[----:B------:R-:W-:-:S13]  /*1ed80*/  R2UR UR5, R5 ;  /* 0x00000000050572ca */ /* 0x000fda00000e0000 */
[----:B------:R-:W-:Y:S01]  /*1ed90*/  HGMMA.64x96x16.F32.BF16 R24, gdesc[UR4], RZ, !UPT, gsb0 ;  /* 0x01600000041879f0 */ /* 0x000fe2000c0018ff */
[----:B----4-:R-:W-:Y:S02]  /*1eda0*/  VIADD R8, R8, 0x2 ;  /* 0x0000000208087836 */ /* 0x010fe40000000000 */
[----:B------:R-:W-:Y:S01]  /*1edb0*/  IMAD.MOV.U32 R4, RZ, RZ, 0x1 ;  /* 0x00000001ff047424 */ /* 0x000fe200078e00ff */
[----:B------:R-:W-:Y:S02]  /*1edc0*/  R2UR UR6, R10 ;  /* 0x000000000a0672ca */ /* 0x000fe400000e0000 */
[----:B------:R-:W-:Y:S02]  /*1edd0*/  R2UR UR7, R11 ;  /* 0x000000000b0772ca */ /* 0x000fe400000e0000 */
[----:B------:R-:W-:Y:S02]  /*1ede0*/  R2UR UR4, R8 ;  /* 0x00000000080472ca */ /* 0x000fe400000e0000 */
[----:B------:R-:W-:Y:S01]  /*1edf0*/  R2UR UR5, R9 ;  /* 0x00000000090572ca */ /* 0x000fe200000e0000 */
[----:B------:R1:W-:Y:S04]  /*1ee00*/  STL [R1+0x80], R4 ;  /* 0x0000800401007387 */ /* 0x0003e80000100800 */
[----:B------:R1:W-:Y:S04]  /*1ee10*/  STL [R1+0x80], R4 ;  /* 0x0000800401007387 */ /* 0x0003e80000100800 */
[----:B------:R1:W-:Y:S04]  /*1ee20*/  STL [R1+0x80], R4 ;  /* 0x0000800401007387 */ /* 0x0003e80000100800 */
[----:B------:R1:W-:Y:S01]  /*1ee30*/  STL [R1+0x80], R4 ;  /* 0x0000800401007387 */ /* 0x0003e20000100800 */
[----:B------:R-:W-:-:S03]  /*1ee40*/  WARPGROUP.DEPBAR.LE gsb0, 0x0 ;  /* 0x00008000000079c5 */ /* 0x000fc60000010000 */
[----:B------:R1:W5:Y:S04]  /*1ee50*/  LD.E R5, desc[UR56][R2.64] ;  /* 0x0000003802057980 */ /* 0x000368000c101900 */
[----:B------:R1:W5:Y:S01]  /*1ee60*/  LD.E R7, desc[UR56][R2.64+0x4] ;  /* 0x0000043802077980 */ /* 0x000362000c101900 */
[----:B------:R-:W-:-:S06]  /*1ee70*/  WARPGROUP.ARRIVE ;  /* 0x00000000000079c5 */ /* 0x000fcc0000000000 */
        /* <DEDUP_REMOVED lines=12> */
[----:B--2---:R-:W-:Y:S02]  /*1ef40*/  VIADD R14, R14, 0x6 ;  /* 0x000000060e0e7836 */ /* 0x004fe40000000000 */
[----:B------:R-:W-:Y:S01]  /*1ef50*/  IMAD.MOV.U32 R9, RZ, RZ, R11 ;  /* 0x000000ffff097224 */ /* 0x000fe200078e000b */
[----:B------:R-:W-:Y:S02]  /*1ef60*/  R2UR UR6, R8 ;  /* 0x00000000080672ca */ /* 0x000fe400000e0000 */
[----:B------:R-:W-:Y:S02]  /*1ef70*/  R2UR UR4, R14 ;  /* 0x000000000e0472ca */ /* 0x000fe400000e0000 */
[----:B------:R-:W-:Y:S02]  /*1ef80*/  R2UR UR7, R9 ;  /* 0x00000000090772ca */ /* 0x000fe400000e0000 */
[----:B------:R-:W-:-:S02]  /*1ef90*/  R2UR UR5, R15 ;  /* 0x000000000f0572ca */ /* 0x000fc400000e0000 */
[----:B------:R-:W-:Y:S01]  /*1efa0*/  LOP3.LUT R16, R16, 0x1, RZ, 0xfc, !PT ;  /* 0x0000000110107812 */ /* 0x000fe200078efcff */
[----:B------:R-:W-:Y:S02]  /*1efb0*/  WARPGROUP.DEPBAR.LE gsb0, 0x0 ;  /* 0x00008000000079c5 */ /* 0x000fe40000010000 */
[----:B------:R-:W-:-:S08]  /*1efc0*/  WARPGROUP.ARRIVE ;  /* 0x00000000000079c5 */ /* 0x000fd00000000000 */
[----:B------:R-:W-:Y:S01]  /*1efd0*/  HGMMA.64x96x16.F32.BF16 R24, gdesc[UR4], R24, gsb0 ;  /* 0x01600000041879f0 */ /* 0x000fe20008001818 */
[----:B------:R-:W-:Y:S01]  /*1efe0*/  ISETP.NE.AND P1, PT, R16, 0x3, PT ;  /* 0x000000031000780c */ /* 0x000fe20003f25270 */
[----:B------:R-:W-:Y:S01]  /*1eff0*/  BSSY B0, `(.L_x_2947) ;  /* 0x0000004000007945 */ /* 0x000fe20003800000 */
[----:B------:R-:W-:-:S11]  /*1f000*/  WARPGROUP.DEPBAR.LE gsb0, 0x0 ;  /* 0x00008000000079c5 */ /* 0x000fd60000010000 */
[----:B-1----:R-:W-:Y:S05]  /*1f010*/  @!P1 BRA `(.L_x_2948) ;  /* 0x0000000000049947 */ /* 0x002fea0003800000 */
[----:B------:R-:W-:Y:S01]  /*1f020*/  BPT.TRAP 0x1 ;  /* 0x000000040000795c */ /* 0x000fe20000300000 */
.L_x_2948:
[----:B------:R-:W-:Y:S05]  /*1f030*/  BSYNC B0 ;  /* 0x0000000000007941 */ /* 0x000fea0003800000 */
.L_x_2947:
        /* <DEDUP_REMOVED lines=10> */
.L_x_2950:
[----:B------:R-:W-:Y:S05]  /*1f0e0*/  BSYNC B0 ;  /* 0x0000000000007941 */ /* 0x000fea0003800000 */
.L_x_2949:
[----:B------:R-:W-:Y:S04]  /*1f0f0*/  BSSY B0, `(.L_x_2951) ;  /* 0x0000006000007945 */ /* 0x000fe80003800000 */
[----:B--2---:R-:W-:Y:S05]  /*1f100*/  @P0 BRA `(.L_x_2952) ;  /* 0x0000000000100947 */ /* 0x004fea0003800000 */
[----:B-----5:R-:W-:Y:S01]  /*1f110*/  IMAD R6, R6, 0x8, R8 ;  /* 0x0000000806067824 */ /* 0x020fe200078e0208 */
[----:B------:R-:W-:-:S04]  /*1f120*/  SHF.L.U32 R7, R7, 0x1f, RZ ;  /* 0x0000001f07077819 */ /* 0x000fc800000006ff */
[----:B------:R-:W2:Y:S02]  /*1f130*/  SYNCS.PHASECHK.TRANS64.TRYWAIT P0, [R6+URZ], R7 ;  /* 0x00000007060075a7 */ /* 0x000ea4000800017f */
[----:B--2---:R-:W-:Y:S05]  /*1f140*/  @!P0 BRA `(.L_x_2953) ;  /* 0x00000154001c8947 */ /* 0x004fea0003800000 */
.L_x_2952:
[----:B------:R-:W-:Y:S05]  /*1f150*/  BSYNC B0 ;  /* 0x0000000000007941 */ /* 0x000fea0003800000 */
.L_x_2951:
        /* <DEDUP_REMOVED lines=9> */
[----:B---3--:R-:W-:Y:S01]  /*1f1f0*/  IMAD R8, R17, 0xc00, R8 ;  /* 0x00000c0011087824 */ /* 0x008fe200078e0208 */
[----:B------:R-:W-:Y:S01]  /*1f200*/  R2UR UR7, R9 ;  /* 0x00000000090772ca */ /* 0x000fe200000e0000 */
[----:B------:R-:W3:Y:S01]  /*1f210*/  LDL.64 R16, [R1+0x110] ;  /* 0x0001100001107983 */ /* 0x000ee20000100a00 */
[----:B----4-:R-:W-:-:S02]  /*1f220*/  ISETP.NE.U32.AND P0, PT, R5, RZ, PT ;  /* 0x000000ff0500720c */ /* 0x010fc40003f05070 */
        /* <DEDUP_REMOVED lines=169> */
[----:B-1----:R-:W-:Y:S01]  /*1fcc0*/  LOP3.LUT R72, R72, 0x7f, RZ, 0xc0, !PT ;  /* 0x0000007f48487812 */ /* 0x002fe200078ec0ff */
        /* <DEDUP_REMOVED lines=19> */
[----:B---3--:R-:W-:-:S05]  /*1fe00*/  @!P0 MOV R6, R20 ;  /* 0x0000001400068202 */ /* 0x008fca0000000f00 */
[----:B----4-:R-:W-:-:S05]  /*1fe10*/  @!P0 IMAD R5, R5, 0x8, R6 ;  /* 0x0000000805058824 */ /* 0x010fca00078e0206 */
[----:B------:R-:W-:-:S04]  /*1fe20*/  @!P0 PRMT R5, RZ, 0x654, R5 ;  /* 0x00000654ff058816 */ /* 0x000fc80000000005 */
[----:B------:R1:W-:Y:S01]  /*1fe30*/  @!P0 SYNCS.ARRIVE.TRANS64.RED.A1T0 RZ, [R5+URZ], RZ ;  /* 0x000000ff05ff89a7 */ /* 0x0003e2000810043f */
[----:B------:R-:W3:Y:S04]  /*1fe40*/  LDL.128 R8, [R1+0x140] ;  /* 0x0001400001087983 */ /* 0x000ee80000100c00 */
[----:B------:R-:W4:Y:S04]  /*1fe50*/  LDL.128 R12, [R1+0x150] ;  /* 0x00015000010c7983 */ /* 0x000f280000100c00 */
[----:B-1----:R-:W2:Y:S04]  /*1fe60*/  LDL R5, [R1+0x13c] ;  /* 0x00013c0001057983 */ /* 0x002ea80000100800 */
[----:B------:R-:W4:Y:S01]  /*1fe70*/  LDL R72, [R1+0x70] ;  /* 0x0000700001487983 */ /* 0x000f220000100800 */
        /* <DEDUP_REMOVED lines=12> */
[----:B---3--:R-:W-:Y:S01]  /*1ff40*/  IMAD R73, R0, -0x60, R9 ;  /* 0xffffffa000497824 */ /* 0x008fe200078e0209 */
[----:B------:R-:W-:-:S02]  /*1ff50*/  LOP3.LUT R17, R17, 0x7ffffffc, RZ, 0xc0, !PT ;  /* 0x7ffffffc11117812 */ /* 0x000fc400078ec0ff */
[----:B------:R-:W-:Y:S02]  /*1ff60*/  LOP3.LUT R21, R21, 0xfffffff8, RZ, 0xc0, !PT ;  /* 0xfffffff815157812 */ /* 0x000fe400078ec0ff */
[----:B------:R-:W-:Y:S02]  /*1ff70*/  LEA.HI R6, R6, R5, RZ, 0x1 ;  /* 0x0000000506067211 */ /* 0x000fe400078f08ff */
[----:B------:R-:W-:Y:S01]  /*1ff80*/  SHF.R.S32.HI R7, RZ, 0x5, R7 ;  /* 0x00000005ff077819 */ /* 0x000fe20000011407 */
[----:B------:R-:W-:Y:S01]  /*1ff90*/  IMAD.IADD R17, R16, 0x1, -R17 ;  /* 0x0000000110117824 */ /* 0x000fe200078e0a11 */
[----:B------:R-:W-:Y:S01]  /*1ffa0*/  LOP3.LUT R6, R6, 0x3fffffe, RZ, 0xc0, !PT ;  /* 0x03fffffe06067812 */ /* 0x000fe200078ec0ff */
[----:B------:R-:W-:Y:S01]  /*1ffb0*/  IMAD.IADD R21, R20, 0x1, -R21 ;  /* 0x0000000114157824 */ /* 0x000fe200078e0a15 */
[----:B----4-:R-:W-:Y:S01]  /*1ffc0*/  ISETP.GE.AND P1, PT, R13, 0x1, PT ;  /* 0x000000010d00780c */ /* 0x010fe20003f26270 */
[----:B------:R-:W-:Y:S01]  /*1ffd0*/  IMAD R72, R72, 0x8, R7 ;  /* 0x0000000848487824 */ /* 0x000fe200078e0207 */
[----:B------:R-:W-:Y:S01]  /*1ffe0*/  IADD3 R16, -R8, 0x1, R73 ;  /* 0x0000000108107810 */ /* 0x000fe20007ffe149 */
[----:B------:R-:W-:Y:S01]  /*1fff0*/  IMAD.IADD R6, R5, 0x1, -R6 ;  /* 0x0000000105067824 */ /* 0x000fe200078e0a06 */
[----:B------:R-:W-:Y:S01]  /*20000*/  LOP3.LUT R5, RZ, R10, RZ, 0x33, !PT ;  /* 0x0000000aff057212 */ /* 0x000fe200078e33ff */
[----:B------:R-:W-:-:S02]  /*20010*/  IMAD.U32 R21, R72, 0x10, R21 ;  /* 0x0000001048157824 */ /* 0x000fc400078e0015 */
[C---:B------:R-:W-:Y:S02]  /*20020*/  IMAD R16, R17.reuse, -0x2, R16 ;  /* 0xfffffffe11107824 */ /* 0x040fe400078e0210 */
[----:B------:R-:W-:Y:S02]  /*20030*/  IMAD R21, R6, 0x40, R21 ;  /* 0x0000004006157824 */ /* 0x000fe400078e0215 */
[----:B------:R-:W-:Y:S02]  /*20040*/  IMAD R6, R0, -0x60, RZ ;  /* 0xffffffa000067824 */ /* 0x000fe400078e02ff */
[C---:B------:R-:W-:Y:S02]  /*20050*/  IMAD.IADD R88, R16.reuse, 0x1, R11 ;  /* 0x0000000110587824 */ /* 0x040fe400078e020b */
[----:B------:R-:W-:Y:S02]  /*20060*/  IMAD.IADD R16, R16, 0x1, R5 ;  /* 0x0000000110107824 */ /* 0x000fe400078e0205 */
[----:B------:R-:W-:-:S02]  /*20070*/  IMAD R90, R17, -0x2, R6 ;  /* 0xfffffffe115a7824 */ /* 0x000fc400078e0206 */
        /* <DEDUP_REMOVED lines=14> */
.L_x_2957:
[----:B------:R-:W-:-:S13]  /*20160*/  ISETP.NE.AND P1, PT, R13, 0x1, PT ;  /* 0x000000010d00780c */ /* 0x000fda0003f25270 */
[----:B------:R-:W-:-:S05]  /*20170*/  @P1 IMAD.HI.U32 R10, R7, R14, RZ ;  /* 0x0000000e070a1227 */ /* 0x000fca00078e00ff */
[----:B------:R-:W-:-:S07]  /*20180*/  @P1 SHF.R.U32.HI R7, RZ, R15, R10 ;  /* 0x0000000fff071219 */ /* 0x000fce000001160a */
.L_x_2958:
[----:B------:R-:W-:Y:S05]  /*20190*/  BSYNC B1 ;  /* 0x0000000000017941 */ /* 0x000fea0003800000 */
.L_x_2956:
[----:B------:R-:W-:-:S05]  /*201a0*/  IMAD R10, R7, R13, R90 ;  /* 0x0000000d070a7224 */ /* 0x000fca00078e025a */
[----:B------:R-:W-:Y:S02]  /*201b0*/  VIMNMX R5, R5, R10, !PT ;  /* 0x0000000a05057248 */ /* 0x000fe40007fe0100 */
[----:B------:R-:W-:-:S07]  /*201c0*/  VIADDMNMX R6, R10, R13, R6, PT ;  /* 0x0000000d0a067246 */ /* 0x000fce0003800106 */
.L_x_2955:
[----:B------:R-:W-:Y:S05]  /*201d0*/  BSYNC B0 ;  /* 0x0000000000007941 */ /* 0x000fea0003800000 */
.L_x_2954:
[C---:B------:R-:W-:Y:S01]  /*201e0*/  ISETP.GE.AND P1, PT, R12.reuse, 0x9, PT ;  /* 0x000000090c00780c */ /* 0x040fe20003f26270 */
[----:B------:R-:W-:Y:S01]  /*201f0*/  VIADD R21, R21, 0x8 ;  /* 0x0000000815157836 */ /* 0x000fe20000000000 */
[----:B------:R-:W-:Y:S01]  /*20200*/  ISETP.GE.AND P2, PT, R12, 0x2, PT ;  /* 0x000000020c00780c */ /* 0x000fe20003f46270 */
[----:B------:R-:W-:Y:S01]  /*20210*/  BSSY B0, `(.L_x_2959) ;  /* 0x0000087000007945 */ /* 0x000fe20003800000 */
[----:B------:R-:W-:Y:S01]  /*20220*/  P2R R11, PR, RZ, 0x2 ;  /* 0x00000002ff0b7803 */ /* 0x000fe20000000000 */
[----:B------:R-:W-:Y:S01]  /*20230*/  IMAD.IADD R7, R16, 0x1, R21 ;  /* 0x0000000110077824 */ /* 0x000fe200078e0215 */
        /* <DEDUP_REMOVED lines=125> */
.L_x_2962:
[----:B------:R-:W-:-:S13]  /*20a10*/  ISETP.NE.AND P6, PT, R13, 0x1, PT ;  /* 0x000000010d00780c */ /* 0x000fda0003fc5270 */
[----:B------:R-:W-:-:S05]  /*20a20*/  @P6 IMAD.HI.U32 R14, R8, R14, RZ ;  /* 0x0000000e080e6227 */ /* 0x000fca00078e00ff */
[----:B------:R-:W-:-:S07]  /*20a30*/  @P6 SHF.R.U32.HI R8, RZ, R15, R14 ;  /* 0x0000000fff086219 */ /* 0x000fce000001160e */
.L_x_2963:
[----:B------:R-:W-:Y:S05]  /*20a40*/  BSYNC B1 ;  /* 0x0000000000017941 */ /* 0x000fea0003800000 */
.L_x_2961:
[----:B------:R-:W-:-:S05]  /*20a50*/  IMAD R8, R8, R13, R90 ;  /* 0x0000000d08087224 */ /* 0x000fca00078e025a */
[----:B------:R-:W-:Y:S02]  /*20a60*/  VIADDMNMX R6, R8, R13, R6, PT ;  /* 0x0000000d08067246 */ /* 0x000fe40003800106 */
[----:B------:R-:W-:-:S07]  /*20a70*/  VIMNMX R7, R7, R8, !PT ;  /* 0x0000000807077248 */ /* 0x000fce0007fe0100 */
.L_x_2960:
[----:B------:R-:W-:Y:S05]  /*20a80*/  BSYNC B0 ;  /* 0x0000000000007941 */ /* 0x000fea0003800000 */
.L_x_2959:
[----:B------:R-:W-:Y:S02]  /*20a90*/  ISETP.GT.AND P5, PT, R7, RZ, !P5 ;  /* 0x000000ff0700720c */ /* 0x000fe40006fa4270 */
[----:B------:R-:W-:Y:S02]  /*20aa0*/  ISETP.NE.AND P6, PT, R25, RZ, PT ;  /* 0x000000ff1900720c */ /* 0x000fe40003fc5270 */
[----:B------:R-:W-:-:S04]  /*20ab0*/  ISETP.LT.OR P5, PT, R6, 0x1, P5 ;  /* 0x000000010600780c */ /* 0x000fc80002fa1670 */
[----:B------:R-:W-:Y:S02]  /*20ac0*/  FSEL R25, R26, -INF , !P5 ;  /* 0xff8000001a197808 */ /* 0x000fe40006800000 */
[----:B------:R-:W-:Y:S01]  /*20ad0*/  ISETP.NE.AND P5, PT, R10, RZ, PT ;  /* 0x000000ff0a00720c */ /* 0x000fe20003fa5270 */
[----:B------:R-:W2:Y:S03]  /*20ae0*/  LDL R26, [R1+0x450] ;  /* 0x00045000011a7983 */ /* 0x000ea60000100800 */
        /* <DEDUP_REMOVED lines=8> */
[----:B------:R-:W3:Y:S02]  /*20b70*/  LDL.64 R16, [R1+0x430] ;  /* 0x0004300001107983 */ /* 0x000ee40000100a00 */
        /* <DEDUP_REMOVED lines=59> */
[C---:B------:R-:W-:Y:S02]  /*20f30*/  ISETP.GT.AND P5, PT, R7.reuse, 0x48, !P6 ;  /* 0x000000480700780c */ /* 0x040fe400077a4270 */
[----:B------:R-:W-:Y:S02]  /*20f40*/  ISETP.GT.AND P1, PT, R7, 0x49, !P1 ;  /* 0x000000490700780c */ /* 0x000fe40004f24270 */
[----:B------:R-:W-:Y:S02]  /*20f50*/  ISETP.LT.OR P5, PT, R6, 0x49, P5 ;  /* 0x000000490600780c */ /* 0x000fe40002fa1670 */
[----:B---3--:R-:W-:Y:S02]  /*20f60*/  FMNMX.FTZ R5, R92, R16, !PT ;  /* 0x000000105c057209 */ /* 0x008fe40007810000 */
[----:B------:R-:W-:-:S02]  /*20f70*/  FMNMX.FTZ R8, R25, R17, !PT ;  /* 0x0000001119087209 */ /* 0x000fc40007810000 */
[----:B------:R-:W-:Y:S02]  /*20f80*/  FMNMX.FTZ R5, R160, R5, !PT ;  /* 0x00000005a0057209 */ /* 0x000fe40007810000 */
[----:B------:R-:W-:Y:S02]  /*20f90*/  FSEL R62, R62, -INF , !P5 ;  /* 0xff8000003e3e7808 */ /* 0x000fe40006800000 */
        /* <DEDUP_REMOVED lines=41> */
[----:B------:R-:W-:Y:S02]  /*21230*/  ISETP.LT.OR P1, PT, R6, 0x4a, P1 ;  /* 0x0000004a0600780c */ /* 0x000fe40000f21670 */
[----:B-1----:R-:W-:Y:S02]  /*21240*/  FMNMX.FTZ R11, R8, R9, !PT ;  /* 0x00000009080b7209 */ /* 0x002fe40007810000 */
[----:B------:R-:W-:Y:S02]  /*21250*/  FMNMX.FTZ R5, R59, R10, !PT ;  /* 0x0000000a3b057209 */ /* 0x000fe40007810000 */
[----:B------:R-:W-:Y:S01]  /*21260*/  ISETP.GT.AND P3, PT, R7, 0x51, !P3 ;  /* 0x000000510700780c */ /* 0x000fe20005f64270 */
[----:B------:R-:W1:Y:S01]  /*21270*/  SHFL.BFLY PT, R12, R11, 0x1, 0x1f ;  /* 0x0c201f000b0c7f89 */ /* 0x000e6200000e0000 */
[----:B------:R-:W-:-:S02]  /*21280*/  ISETP.LT.OR P2, PT, R6, 0x51, P2 ;  /* 0x000000510600780c */ /* 0x000fc40001741670 */
[----:B------:R-:W-:Y:S02]  /*21290*/  FSEL R63, R63, -INF , !P1 ;  /* 0xff8000003f3f7808 */ /* 0x000fe40004800000 */
[----:B------:R-:W-:Y:S02]  /*212a0*/  FMNMX.FTZ R10, R62, R5, !PT ;  /* 0x000000053e0a7209 */ /* 0x000fe40007810000 */
[----:B------:R-:W-:Y:S02]  /*212b0*/  ISETP.GT.AND P4, PT, R7, 0x58, !P4 ;  /* 0x000000580700780c */ /* 0x000fe40006784270 */
[----:B------:R-:W-:Y:S02]  /*212c0*/  ISETP.LT.OR P3, PT, R6, 0x52, P3 ;  /* 0x000000520600780c */ /* 0x000fe40001f61670 */
[----:B------:R-:W-:Y:S02]  /*212d0*/  FSEL R66, R66, -INF , !P2 ;  /* 0xff80000042427808 */ /* 0x000fe40005000000 */
[----:B------:R-:W-:-:S02]  /*212e0*/  FMNMX.FTZ R5, R63, R10, !PT ;  /* 0x0000000a3f057209 */ /* 0x000fc40007810000 */
[----:B------:R-:W-:Y:S02]  /*212f0*/  ISETP.GT.AND P1, PT, R7, 0x59, !P6 ;  /* 0x000000590700780c */ /* 0x000fe40007724270 */
[----:B------:R-:W-:Y:S02]  /*21300*/  ISETP.LT.OR P4, PT, R6, 0x59, P4 ;  /* 0x000000590600780c */ /* 0x000fe40002781670 */
[----:B------:R-:W-:Y:S02]  /*21310*/  FSEL R67, R67, -INF , !P3 ;  /* 0xff80000043437808 */ /* 0x000fe40005800000 */
[----:B------:R-:W-:Y:S02]  /*21320*/  FMNMX.FTZ R10, R66, R5, !PT ;  /* 0x00000005420a7209 */ /* 0x000fe40007810000 */
[----:B------:R-:W-:Y:S02]  /*21330*/  ISETP.LT.OR P1, PT, R6, 0x5a, P1 ;  /* 0x0000005a0600780c */ /* 0x000fe40000f21670 */
[----:B------:R-:W-:-:S02]  /*21340*/  FSEL R70, R70, -INF , !P4 ;  /* 0xff80000046467808 */ /* 0x000fc40006000000 */
[----:B------:R-:W-:Y:S02]  /*21350*/  FMNMX.FTZ R5, R67, R10, !PT ;  /* 0x0000000a43057209 */ /* 0x000fe40007810000 */
[----:B------:R-:W-:Y:S02]  /*21360*/  FSEL R71, R71, -INF , !P1 ;  /* 0xff80000047477808 */ /* 0x000fe40004800000 */
[----:B------:R-:W-:-:S04]  /*21370*/  FMNMX.FTZ R6, R70, R5, !PT ;  /* 0x0000000546067209 */ /* 0x000fc80007810000 */
[----:B------:R-:W-:Y:S02]  /*21380*/  FMNMX.FTZ R9, R71, R6, !PT ;  /* 0x0000000647097209 */ /* 0x000fe40007810000 */
[----:B-1----:R-:W-:Y:S01]  /*21390*/  FMNMX.FTZ R10, R11, R12, !PT ;  /* 0x0000000c0b0a7209 */ /* 0x002fe20007810000 */
[----:B------:R-:W3:Y:S04]  /*213a0*/  LDL.64 R6, [R1+0x440] ;  /* 0x0004400001067983 */ /* 0x000ee80000100a00 */
[----:B------:R1:W-:Y:S04]  /*213b0*/  STL.64 [R1+0x430], R8 ;  /* 0x0004300801007387 */ /* 0x0003e80000100a00 */
[----:B------:R-:W4:Y:S04]  /*213c0*/  LDL R12, [R1+0x434] ;  /* 0x00043400010c7983 */ /* 0x000f280000100800 */
[----:B------:R-:W-:Y:S04]  /*213d0*/  STL [R1+0x430], R10 ;  /* 0x0004300a01007387 */ /* 0x000fe80000100800 */
        /* <DEDUP_REMOVED lines=24> */
[----:B-1----:R-:W-:Y:S01]  /*21560*/  FMNMX.FTZ R8, R9, R8, !PT ;  /* 0x0000000809087209 */ /* 0x002fe20007810000 */
[----:B------:R-:W-:-:S03]  /*21570*/  FADD.FTZ R9, R16, -R21 ;  /* 0x8000001510097221 */ /* 0x000fc60000010000 */
        /* <DEDUP_REMOVED lines=13> */
[-C--:B------:R-:W-:Y:S02]  /*21650*/  FMUL.FTZ R9, R9, R26.reuse ;  /* 0x0000001a09097220 */ /* 0x080fe40000410000 */
[-CC-:B------:R-:W-:Y:S02]  /*21660*/  FFMA.FTZ R224, R25, R26.reuse, -R11.reuse ;  /* 0x0000001a19e07223 */ /* 0x180fe4000001080b */
[----:B------:R-:W-:Y:S01]  /*21670*/  FADD.FTZ R17, R17, -R10 ;  /* 0x8000000a11117221 */ /* 0x000fe20000010000 */
[----:B------:R-:W-:-:S03]  /*21680*/  FFMA.FTZ R161, R27, R26, -R11 ;  /* 0x0000001a1ba17223 */ /* 0x000fc6000001080b */
[----:B------:R-:W-:Y:S01]  /*21690*/  FMUL.FTZ R17, R26, R17 ;  /* 0x000000111a117220 */ /* 0x000fe20000410000 */
[----:B------:R-:W-:Y:S01]  /*216a0*/  MUFU.EX2 R5, R5 ;  /* 0x0000000500057308 */ /* 0x000fe20000000800 */
[----:B------:R-:W-:-:S07]  /*216b0*/  FFMA.FTZ R163, R29, R26, -R11 ;  /* 0x0000001a1da37223 */ /* 0x000fce000001080b */
[----:B------:R-:W3:Y:S01]  /*216c0*/  MUFU.EX2 R24, R9 ;  /* 0x0000000900187308 */ /* 0x000ee20000000800 */
[----:B------:R-:W-:-:S07]  /*216d0*/  FFMA.FTZ R16, R31, R26, -R11 ;  /* 0x0000001a1f107223 */ /* 0x000fce000001080b */
[----:B------:R-:W-:Y:S08]  /*216e0*/  MUFU.EX2 R224, R224 ;  /* 0x000000e000e07308 */ /* 0x000ff00000000800 */
[----:B------:R-:W1:Y:S01]  /*216f0*/  MUFU.EX2 R25, R17 ;  /* 0x0000001100197308 */ /* 0x000e620000000800 */
[----:B------:R-:W-:-:S07]  /*21700*/  FFMA.FTZ R219, R34, R26, -R11 ;  /* 0x0000001a22db7223 */ /* 0x000fce000001080b */
[----:B------:R-:W2:Y:S08]  /*21710*/  MUFU.EX2 R160, R160 ;  /* 0x000000a000a07308 */ /* 0x000eb00000000800 */
[----:B------:R-:W4:Y:S01]  /*21720*/  MUFU.EX2 R161, R161 ;  /* 0x000000a100a17308 */ /* 0x000f220000000800 */
[----:B------:R-:W-:-:S07]  /*21730*/  FFMA.FTZ R220, R35, R26, -R11 ;  /* 0x0000001a23dc7223 */ /* 0x000fce000001080b */
[----:B------:R-:W5:Y:S08]  /*21740*/  MUFU.EX2 R162, R162 ;  /* 0x000000a200a27308 */ /* 0x000f700000000800 */
[----:B------:R-:W0:Y:S01]  /*21750*/  MUFU.EX2 R163, R163 ;  /* 0x000000a300a37308 */ /* 0x000e220000000800 */
[----:B---3--:R-:W-:Y:S01]  /*21760*/  FFMA.FTZ R9, R24, R6, R5 ;  /* 0x0000000618097223 */ /* 0x008fe20000010005 */
[----:B-1----:R-:W-:-:S06]  /*21770*/  FFMA.FTZ R6, R7, R25, R224 ;  /* 0x0000001907067223 */ /* 0x002fcc00000100e0 */
[----:B------:R-:W1:Y:S01]  /*21780*/  MUFU.EX2 R16, R16 ;  /* 0x0000001000107308 */ /* 0x000e620000000800 */
[----:B------:R-:W-:Y:S01]  /*21790*/  FFMA.FTZ R206, R38, R26, -R11 ;  /* 0x0000001a26ce7223 */ /* 0x000fe2000001080b */
[----:B--2---:R-:W-:-:S06]  /*217a0*/  FADD.FTZ R9, R160, R9 ;  /* 0x00000009a0097221 */ /* 0x004fcc0000010000 */
[----:B------:R-:W2:Y:S01]  /*217b0*/  MUFU.EX2 R222, R222 ;  /* 0x000000de00de7308 */ /* 0x000ea20000000800 */
[----:B----4-:R-:W-:Y:S01]  /*217c0*/  FADD.FTZ R6, R161, R6 ;  /* 0x00000006a1067221 */ /* 0x010fe20000010000 */
[----:B------:R-:W-:-:S06]  /*217d0*/  FFMA.FTZ R207, R39, R26, -R11 ;  /* 0x0000001a27cf7223 */ /* 0x000fcc000001080b */
[----:B------:R-:W3:Y:S01]  /*217e0*/  MUFU.EX2 R219, R219 ;  /* 0x000000db00db7308 */ /* 0x000ee20000000800 */
[----:B-----5:R-:W-:Y:S01]  /*217f0*/  FADD.FTZ R10, R162, R9 ;  /* 0x00000009a20a7221 */ /* 0x020fe20000010000 */
[----:B0-----:R-:W-:-:S06]  /*21800*/  FADD.FTZ R7, R163, R6 ;  /* 0x00000006a3077221 */ /* 0x001fcc0000010000 */
[----:B------:R-:W0:Y:S01]  /*21810*/  MUFU.EX2 R221, R221 ;  /* 0x000000dd00dd7308 */ /* 0x000e220000000800 */
[----:B------:R-:W-:-:S07]  /*21820*/  FFMA.FTZ R202, R42, R26, -R11 ;  /* 0x0000001a2aca7223 */ /* 0x000fce000001080b */
[----:B------:R-:W4:Y:S01]  /*21830*/  MUFU.EX2 R220, R220 ;  /* 0x000000dc00dc7308 */ /* 0x000f220000000800 */
[----:B------:R-:W-:Y:S01]  /*21840*/  FADD.FTZ R9, R13, R10 ;  /* 0x0000000a0d097221 */ /* 0x000fe20000010000 */
[----:B-1----:R-:W-:-:S06]  /*21850*/  FADD.FTZ R6, R16, R7 ;  /* 0x0000000710067221 */ /* 0x002fcc0000010000 */
[----:B------:R-:W1:Y:S01]  /*21860*/  MUFU.EX2 R208, R208 ;  /* 0x000000d000d07308 */ /* 0x000e620000000800 */
[----:B------:R-:W-:-:S07]  /*21870*/  FFMA.FTZ R203, R43, R26, -R11 ;  /* 0x0000001a2bcb7223 */ /* 0x000fce000001080b */
[----:B------:R-:W5:Y:S01]  /*21880*/  MUFU.EX2 R206, R206 ;  /* 0x000000ce00ce7308 */ /* 0x000f620000000800 */
[----:B--2---:R-:W-:Y:S01]  /*21890*/  FADD.FTZ R10, R222, R9 ;  /* 0x00000009de0a7221 */ /* 0x004fe20000010000 */
[----:B---3--:R-:W-:-:S06]  /*218a0*/  FADD.FTZ R7, R219, R6 ;  /* 0x00000006db077221 */ /* 0x008fcc0000010000 */
[----:B------:R-:W2:Y:S01]  /*218b0*/  MUFU.EX2 R209, R209 ;  /* 0x000000d100d17308 */ /* 0x000ea20000000800 */
[----:B------:R-:W-:-:S07]  /*218c0*/  FFMA.FTZ R198, R46, R26, -R11 ;  /* 0x0000001a2ec67223 */ /* 0x000fce000001080b */
[----:B------:R-:W3:Y:S01]  /*218d0*/  MUFU.EX2 R207, R207 ;  /* 0x000000cf00cf7308 */ /* 0x000ee20000000800 */
[----:B0-----:R-:W-:Y:S01]  /*218e0*/  FADD.FTZ R9, R221, R10 ;  /* 0x0000000add097221 */ /* 0x001fe20000010000 */
[----:B----4-:R-:W-:-:S06]  /*218f0*/  FADD.FTZ R7, R220, R7 ;  /* 0x00000007dc077221 */ /* 0x010fcc0000010000 */
[----:B------:R-:W0:Y:S01]  /*21900*/  MUFU.EX2 R204, R204 ;  /* 0x000000cc00cc7308 */ /* 0x000e220000000800 */
[----:B------:R-:W-:-:S07]  /*21910*/  FFMA.FTZ R199, R47, R26, -R11 ;  /* 0x0000001a2fc77223 */ /* 0x000fce000001080b */
[----:B------:R-:W4:Y:S01]  /*21920*/  MUFU.EX2 R202, R202 ;  /* 0x000000ca00ca7308 */ /* 0x000f220000000800 */
[----:B-1----:R-:W-:Y:S01]  /*21930*/  FADD.FTZ R6, R208, R9 ;  /* 0x00000009d0067221 */ /* 0x002fe20000010000 */
[----:B-----5:R-:W-:-:S06]  /*21940*/  FADD.FTZ R10, R206, R7 ;  /* 0x00000007ce0a7221 */ /* 0x020fcc0000010000 */
        /* <DEDUP_REMOVED lines=278> */
[----:B------:R-:W1:Y:S01]  /*22ab0*/  LD.E R10, desc[UR56][R8.64] ;  /* 0x00000038080a7980 */ /* 0x000e62000c101900 */
[----:B------:R-:W-:Y:S01]  /*22ac0*/  ULOP3.LUT UR6, UR4, 0xc, URZ, 0xfc, !UPT ;  /* 0x0000000c04067892 */ /* 0x000fe2000f8efc3f */
[----:B0-----:R-:W-:-:S02]  /*22ad0*/  IMAD.U32 R11, RZ, RZ, UR7 ;  /* 0x00000007ff0b7e24 */ /* 0x001fc4000f8e00ff */
[----:B-1----:R-:W-:-:S03]  /*22ae0*/  FMUL.FTZ R17, R25, R10 ;  /* 0x0000000a19117220 */ /* 0x002fc60000410000 */
[----:B------:R-:W-:Y:S02]  /*22af0*/  IMAD.U32 R10, RZ, RZ, UR6 ;  /* 0x00000006ff0a7e24 */ /* 0x000fe4000f8e00ff */
[----:B------:R-:W-:Y:S04]  /*22b00*/  ST.E desc[UR56][R8.64], R17 ;  /* 0x0000001108007985 */ /* 0x000fe8000c101938 */
[----:B------:R-:W2:Y:S01]  /*22b10*/  LD.E R10, desc[UR56][R10.64] ;  /* 0x000000380a0a7980 */ /* 0x000ea2000c101900 */
[----:B------:R-:W-:Y:S02]  /*22b20*/  IMAD.U32 R26, RZ, RZ, UR6 ;  /* 0x00000006ff1a7e24 */ /* 0x000fe4000f8e00ff */
[----:B------:R-:W-:Y:S02]  /*22b30*/  IMAD.U32 R27, RZ, RZ, UR7 ;  /* 0x00000007ff1b7e24 */ /* 0x000fe4000f8e00ff */
        /* <DEDUP_REMOVED lines=11> */
[----:B0-----:R-:W5:Y:S04]  /*22bf0*/  LD.E R26, desc[UR56][R18.64+0x27c] ;  /* 0x00027c38121a7980 */ /* 0x001f68000c101900 */
        /* <DEDUP_REMOVED lines=53> */
[----:B---3--:R-:W-:-:S04]  /*22f50*/  FMUL.FTZ R11, R25, R12 ;  /* 0x0000000c190b7220 */ /* 0x008fc80000410000 */
[----:B------:R0:W-:Y:S01]  /*22f60*/  ST.E desc[UR56][R18.64+0x41c], R35 ;  /* 0x00041c2312007985 */ /* 0x0001e2000c101938 */
[C---:B----4-:R-:W-:Y:S01]  /*22f70*/  FMUL.FTZ R17, R25.reuse, R24 ;  /* 0x0000001819117220 */ /* 0x050fe20000410000 */
[C---:B-----5:R-:W-:Y:S01]  /*22f80*/  FMUL.FTZ R27, R25.reuse, R28 ;  /* 0x0000001c191b7220 */ /* 0x060fe20000410000 */
[C---:B------:R-:W-:Y:S01]  /*22f90*/  FMUL.FTZ R29, R25.reuse, R30 ;  /* 0x0000001e191d7220 */ /* 0x040fe20000410000 */
[C---:B------:R-:W-:Y:S01]  /*22fa0*/  FMUL.FTZ R31, R25.reuse, R32 ;  /* 0x00000020191f7220 */ /* 0x040fe20000410000 */
[C---:B------:R-:W-:Y:S01]  /*22fb0*/  FMUL.FTZ R33, R25.reuse, R34 ;  /* 0x0000002219217220 */ /* 0x040fe20000410000 */
[C---:B0-----:R-:W-:Y:S01]  /*22fc0*/  FMUL.FTZ R35, R25.reuse, R36 ;  /* 0x0000002419237220 */ /* 0x041fe20000410000 */
[C---:B------:R-:W-:Y:S01]  /*22fd0*/  FMUL.FTZ R37, R25.reuse, R38 ;  /* 0x0000002619257220 */ /* 0x040fe20000410000 */
[C---:B------:R-:W-:Y:S01]  /*22fe0*/  FMUL.FTZ R39, R25.reuse, R26 ;  /* 0x0000001a19277220 */ /* 0x040fe20000410000 */
[C---:B------:R-:W-:Y:S01]  /*22ff0*/  FMUL.FTZ R41, R25.reuse, R40 ;  /* 0x0000002819297220 */ /* 0x040fe20000410000 */
        /* <DEDUP_REMOVED lines=81> */
[----:B------:R1:W-:Y:S01]  /*23510*/  ST.E desc[UR56][R18.64+0x37c], R17 ;  /* 0x00037c1112007985 */ /* 0x0003e2000c101938 */
[----:B------:R-:W-:-:S03]  /*23520*/  FMUL.FTZ R43, R25, R140 ;  /* 0x0000008c192b7220 */ /* 0x000fc60000410000 */
        /* <DEDUP_REMOVED lines=26> */
[----:B------:R-:W-:Y:S04]  /*236d0*/  ST.E desc[UR56][R18.64+0x408], R39 ;  /* 0x0004082712007985 */ /* 0x000fe8000c101938 */
[----:B------:R-:W-:Y:S04]  /*236e0*/  ST.E desc[UR56][R18.64+0x40c], R41 ;  /* 0x00040c2912007985 */ /* 0x000fe8000c101938 */
[----:B------:R-:W-:Y:S01]  /*236f0*/  ST.E desc[UR56][R18.64+0x418], R43 ;  /* 0x0004182b12007985 */ /* 0x000fe2000c101938 */
[----:B------:R4:W-:Y:S06]  /*23700*/  BAR.SYNC.DEFER_BLOCKING R179, 0x100 ;  /* 0x000400b30000751d */ /* 0x0009ec0000010000 */
[----:B0-----:R-:W5:Y:S04]  /*23710*/  LD.E R29, desc[UR56][R18.64+0x220] ;  /* 0x00022038121d7980 */ /* 0x001f68000c101900 */
[----:B------:R-:W4:Y:S04]  /*23720*/  LD.E R17, desc[UR56][R2.64] ;  /* 0x0000003802117980 */ /* 0x000f28000c101900 */
[----:B------:R-:W4:Y:S04]  /*23730*/  LD.E.64 R10, desc[UR56][R18.64+0xa8] ;  /* 0x0000a838120a7980 */ /* 0x000f28000c101b00 */
[----:B-----5:R0:W-:Y:S04]  /*23740*/  ST.E desc[UR56][R18.64+0x220], R29 ;  /* 0x0002201d12007985 */ /* 0x0201e8000c101938 */
[----:B-1----:R-:W5:Y:S01]  /*23750*/  LD.E R31, desc[UR56][R6.64] ;  /* 0x00000038061f7980 */ /* 0x002f62000c101900 */
[----:B------:R-:W-:-:S02]  /*23760*/  IMAD.U32 R25, RZ, RZ, UR7 ;  /* 0x00000007ff197e24 */ /* 0x000fc4000f8e00ff */
[----:B------:R-:W-:Y:S01]  /*23770*/  IMAD.U32 R24, RZ, RZ, UR6 ;  /* 0x00000006ff187e24 */ /* 0x000fe2000f8e00ff */
[----:B-----5:R1:W-:Y:S04]  /*23780*/  ST.E desc[UR56][R6.64], R31 ;  /* 0x0000001f06007985 */ /* 0x0203e8000c101938 */
[----:B--2---:R-:W2:Y:S01]  /*23790*/  LD.E R33, desc[UR56][R8.64] ;  /* 0x0000003808217980 */ /* 0x004ea2000c101900 */
[----:B------:R-:W-:Y:S02]  /*237a0*/  IMAD.U32 R26, RZ, RZ, UR6 ;  /* 0x00000006ff1a7e24 */ /* 0x000fe4000f8e00ff */
[----:B------:R-:W-:Y:S01]  /*237b0*/  IMAD.U32 R27, RZ, RZ, UR7 ;  /* 0x00000007ff1b7e24 */ /* 0x000fe2000f8e00ff */
[----:B--2---:R2:W-:Y:S04]  /*237c0*/  ST.E desc[UR56][R8.64], R33 ;  /* 0x0000002108007985 */ /* 0x0045e8000c101938 */
[----:B------:R-:W5:Y:S04]  /*237d0*/  LD.E R25, desc[UR56][R24.64] ;  /* 0x0000003818197980 */ /* 0x000f68000c101900 */
[----:B-----5:R5:W-:Y:S04]  /*237e0*/  ST.E desc[UR56][R26.64], R25 ;  /* 0x000000191a007985 */ /* 0x020be8000c101938 */
[----:B---3--:R-:W3:Y:S04]  /*237f0*/  LD.E R35, desc[UR56][R18.64+0x230] ;  /* 0x0002303812237980 */ /* 0x008ee8000c101900 */
[----:B0-----:R-:W4:Y:S04]  /*23800*/  LD.E R29, desc[UR56][R18.64+0x234] ;  /* 0x00023438121d7980 */ /* 0x001f28000c101900 */
[----:B------:R-:W4:Y:S04]  /*23810*/  LD.E R37, desc[UR56][R18.64+0x238] ;  /* 0x0002383812257980 */ /* 0x000f28000c101900 */
[----:B------:R-:W4:Y:S04]  /*23820*/  LD.E R39, desc[UR56][R18.64+0x23c] ;  /* 0x00023c3812277980 */ /* 0x000f28000c101900 */
[----:B-1----:R-:W4:Y:S04]  /*23830*/  LD.E R31, desc[UR56][R18.64+0x240] ;  /* 0x00024038121f7980 */ /* 0x002f28000c101900 */
[----:B------:R-:W4:Y:S04]  /*23840*/  LD.E R41, desc[UR56][R18.64+0x244] ;  /* 0x0002443812297980 */ /* 0x000f28000c101900 */
[----:B------:R-:W4:Y:S04]  /*23850*/  LD.E R43, desc[UR56][R18.64+0x248] ;  /* 0x00024838122b7980 */ /* 0x000f28000c101900 */
[----:B--2---:R-:W2:Y:S04]  /*23860*/  LD.E R33, desc[UR56][R18.64+0x24c] ;  /* 0x00024c3812217980 */ /* 0x004ea8000c101900 */
[----:B------:R-:W2:Y:S04]  /*23870*/  LD.E R45, desc[UR56][R18.64+0x250] ;  /* 0x00025038122d7980 */ /* 0x000ea8000c101900 */
[----:B------:R-:W2:Y:S04]  /*23880*/  LD.E R47, desc[UR56][R18.64+0x254] ;  /* 0x00025438122f7980 */ /* 0x000ea8000c101900 */
        /* <DEDUP_REMOVED lines=115> */
[----:B----4-:R-:W-:Y:S04]  /*23fc0*/  ST.E desc[UR56][R18.64+0x234], R29 ;  /* 0x0002341d12007985 */ /* 0x010fe8000c101938 */
[----:B------:R-:W-:Y:S04]  /*23fd0*/  ST.E desc[UR56][R18.64+0x238], R37 ;  /* 0x0002382512007985 */ /* 0x000fe8000c101938 */
[----:B------:R-:W-:Y:S04]  /*23fe0*/  ST.E desc[UR56][R18.64+0x23c], R39 ;  /* 0x00023c2712007985 */ /* 0x000fe8000c101938 */
[----:B------:R-:W-:Y:S04]  /*23ff0*/  ST.E desc[UR56][R18.64+0x240], R31 ;  /* 0x0002401f12007985 */ /* 0x000fe8000c101938 */
[----:B------:R-:W-:Y:S04]  /*24000*/  ST.E desc[UR56][R18.64+0x244], R41 ;  /* 0x0002442912007985 */ /* 0x000fe8000c101938 */
[----:B------:R-:W-:Y:S04]  /*24010*/  ST.E desc[UR56][R18.64+0x248], R43 ;  /* 0x0002482b12007985 */ /* 0x000fe8000c101938 */
[----:B--2---:R-:W-:Y:S04]  /*24020*/  ST.E desc[UR56][R18.64+0x24c], R33 ;  /* 0x00024c2112007985 */ /* 0x004fe8000c101938 */
[----:B------:R-:W-:Y:S04]  /*24030*/  ST.E desc[UR56][R18.64+0x250], R45 ;  /* 0x0002502d12007985 */ /* 0x000fe8000c101938 */
        /* <DEDUP_REMOVED lines=115> */
[----:B0-----:R-:W5:Y:S01]  /*24770*/  LDL R12, [R1+0x88] ;  /* 0x00008800010c7983 */ /* 0x001f620000100800 */
[----:B------:R-:W-:-:S02]  /*24780*/  IMAD.U32 R27, RZ, RZ, UR7 ;  /* 0x00000007ff1b7e24 */ /* 0x000fc4000f8e00ff */
[----:B-1----:R-:W-:Y:S01]  /*24790*/  IMAD.U32 R26, RZ, RZ, UR6 ;  /* 0x00000006ff1a7e24 */ /* 0x002fe2000f8e00ff */
[----:B------:R-:W5:Y:S04]  /*247a0*/  LD.E R24, desc[UR56][R18.64+0x220] ;  /* 0x0002203812187980 */ /* 0x000f68000c101900 */
[----:B------:R-:W5:Y:S04]  /*247b0*/  LD.E R27, desc[UR56][R26.64] ;  /* 0x000000381a1b7980 */ /* 0x000f68000c101900 */
        /* <DEDUP_REMOVED lines=136> */
[----:B------:R-:W-:Y:S02]  /*25040*/  IMAD.MOV.U32 R17, RZ, RZ, R11 ;  /* 0x000000ffff117224 */ /* 0x000fe400078e000b */
[----:B------:R-:W-:Y:S02]  /*25050*/  IMAD.U32 R12, RZ, RZ, UR6 ;  /* 0x00000006ff0c7e24 */ /* 0x000fe4000f8e00ff */
[----:B------:R-:W-:Y:S01]  /*25060*/  IMAD.U32 R13, RZ, RZ, UR7 ;  /* 0x00000007ff0d7e24 */ /* 0x000fe2000f8e00ff */
[----:B--2---:R-:W-:-:S06]  /*25070*/  WARPGROUP.ARRIVE ;  /* 0x00000000000079c5 */ /* 0x004fcc0000000000 */
[----:B------:R-:W-:Y:S01]  /*25080*/  HGMMA.64x256x16.F32.BF16 R24, R160, gdesc[UR8].tnspB, R24, UP0, gsb0 ;  /* 0x43e00008a0187df0 */ /* 0x000fe2000b801818 */
[----:B------:R-:W-:Y:S02]  /*25090*/  R2UR UR10, R16 ;  /* 0x00000000100a72ca */ /* 0x000fe400000e0000 */
        /* <DEDUP_REMOVED lines=137> */
[----:B------:R-:W-:Y:S01]  /*25930*/  IMAD.MOV.U32 R13, RZ, RZ, R11 ;  /* 0x000000ffff0d7224 */ /* 0x000fe200078e000b */
[----:B------:R-:W-:Y:S02]  /*25940*/  STL [R1+0x88], R4 ;  /* 0x0000880401007387 */ /* 0x000fe40000100800 */
[----:B------:R-:W-:Y:S01]  /*25950*/  R2UR UR10, R12 ;  /* 0x000000000c0a72ca */ /* 0x000fe200000e0000 */
[----:B------:R-:W-:Y:S01]  /*25960*/  IMAD.U32 R12, RZ, RZ, UR6 ;  /* 0x00000006ff0c7e24 */ /* 0x000fe2000f8e00ff */
[----:B------:R-:W-:Y:S01]  /*25970*/  R2UR UR11, R13 ;  /* 0x000000000d0b72ca */ /* 0x000fe200000e0000 */
[----:B------:R-:W-:Y:S01]  /*25980*/  IMAD.U32 R13, RZ, RZ, UR7 ;  /* 0x00000007ff0d7e24 */ /* 0x000fe2000f8e00ff */
[----:B------:R-:W-:-:S02]  /*25990*/  WARPGROUP.DEPBAR.LE gsb0, 0x0 ;  /* 0x00008000000079c5 */ /* 0x000fc40000010000 */
[----:B------:R-:W-:Y:S01]  /*259a0*/  ST.E desc[UR56][R18.64+0x220], R24 ;  /* 0x0002201812007985 */ /* 0x000fe2000c101938 */
[----:B------:R-:W-:Y:S02]  /*259b0*/  F2FP.BF16.F32.PACK_AB R160, R205, R204 ;  /* 0x000000cccda0723e */ /* 0x000fe400000010ff */
        /* <DEDUP_REMOVED lines=280> */
[----:B------:R-:W-:Y:S02]  /*26b40*/  IMAD.U32 R13, RZ, RZ, UR7 ;  /* 0x00000007ff0d7e24 */ /* 0x000fe4000f8e00ff */
[----:B------:R-:W-:Y:S01]  /*26b50*/  VIADD R10, R10, 0x280 ;  /* 0x000002800a0a7836 */ /* 0x000fe20000000000 */
        /* <DEDUP_REMOVED lines=136> */
[----:B------:R-:W-:Y:S01]  /*273e0*/  IMAD.U32 R10, RZ, RZ, UR6 ;  /* 0x00000006ff0a7e24 */ /* 0x000fe2000f8e00ff */
[----:B------:R-:W-:Y:S01]  /*273f0*/  R2UR UR11, R11 ;  /* 0x000000000b0b72ca */ /* 0x000fe200000e0000 */
[----:B------:R-:W-:Y:S01]  /*27400*/  IMAD.U32 R11, RZ, RZ, UR7 ;  /* 0x00000007ff0b7e24 */ /* 0x000fe2000f8e00ff */
[----:B------:R-:W-:Y:S01]  /*27410*/  STL [R1+0x88], R4 ;  /* 0x0000880401007387 */ /* 0x000fe20000100800 */
[----:B------:R-:W-:-:S03]  /*27420*/  WARPGROUP.DEPBAR.LE gsb0, 0x0 ;  /* 0x00008000000079c5 */ /* 0x000fc60000010000 */
        /* <DEDUP_REMOVED lines=134> */
[----:B------:R-:W-:Y:S01]  /*27c90*/  IMAD.U32 R10, RZ, RZ, UR6 ;  /* 0x00000006ff0a7e24 */ /* 0x000fe2000f8e00ff */
[----:B------:R-:W-:Y:S01]  /*27ca0*/  STL [R1+0x88], R4 ;  /* 0x0000880401007387 */ /* 0x000fe20000100800 */
[----:B------:R-:W-:Y:S01]  /*27cb0*/  IMAD.U32 R11, RZ, RZ, UR7 ;  /* 0x00000007ff0b7e24 */ /* 0x000fe2000f8e00ff */
[----:B------:R-:W-:Y:S02]  /*27cc0*/  WARPGROUP.DEPBAR.LE gsb0, 0x0 ;  /* 0x00008000000079c5 */ /* 0x000fe40000010000 */
        /* <DEDUP_REMOVED lines=129> */
[----:B------:R-:W2:Y:S04]  /*284e0*/  LD.E R5, desc[UR56][R18.64+0x220] ;  /* 0x0002203812057980 */ /* 0x000ea8000c101900 */
[----:B--2---:R1:W-:Y:S04]  /*284f0*/  ST.E desc[UR56][R18.64+0x220], R5 ;  /* 0x0002200512007985 */ /* 0x0043e8000c101938 */
[----:B0-----:R-:W2:Y:S01]  /*28500*/  LD.E R11, desc[UR56][R6.64] ;  /* 0x00000038060b7980 */ /* 0x001ea2000c101900 */
[----:B------:R-:W-:-:S02]  /*28510*/  IMAD.U32 R14, RZ, RZ, UR6 ;  /* 0x00000006ff0e7e24 */ /* 0x000fc4000f8e00ff */
[----:B------:R-:W-:Y:S01]  /*28520*/  IMAD.U32 R15, RZ, RZ, UR7 ;  /* 0x00000007ff0f7e24 */ /* 0x000fe2000f8e00ff */
[----:B--2---:R0:W-:Y:S04]  /*28530*/  ST.E desc[UR56][R6.64], R11 ;  /* 0x0000000b06007985 */ /* 0x0041e8000c101938 */
[----:B------:R-:W2:Y:S01]  /*28540*/  LD.E R13, desc[UR56][R8.64] ;  /* 0x00000038080d7980 */ /* 0x000ea2000c101900 */
[----:B------:R-:W-:Y:S02]  /*28550*/  IMAD.U32 R16, RZ, RZ, UR6 ;  /* 0x00000006ff107e24 */ /* 0x000fe4000f8e00ff */
[----:B------:R-:W-:Y:S01]  /*28560*/  IMAD.U32 R17, RZ, RZ, UR7 ;  /* 0x00000007ff117e24 */ /* 0x000fe2000f8e00ff */
[----:B--2---:R2:W-:Y:S04]  /*28570*/  ST.E desc[UR56][R8.64], R13 ;  /* 0x0000000d08007985 */ /* 0x0045e8000c101938 */
[----:B------:R-:W3:Y:S04]  /*28580*/  LD.E R10, desc[UR56][R14.64] ;  /* 0x000000380e0a7980 */ /* 0x000ee8000c101900 */
[----:B---3--:R3:W-:Y:S04]  /*28590*/  ST.E desc[UR56][R16.64], R10 ;  /* 0x0000000a10007985 */ /* 0x0087e8000c101938 */
[----:B------:R-:W4:Y:S04]  /*285a0*/  LD.E R21, desc[UR56][R18.64+0x230] ;  /* 0x0002303812157980 */ /* 0x000f28000c101900 */
[----:B------:R-:W5:Y:S04]  /*285b0*/  LD.E R25, desc[UR56][R18.64+0x234] ;  /* 0x0002343812197980 */ /* 0x000f68000c101900 */
[----:B-1----:R-:W5:Y:S04]  /*285c0*/  LD.E R5, desc[UR56][R18.64+0x238] ;  /* 0x0002383812057980 */ /* 0x002f68000c101900 */
[----:B------:R-:W5:Y:S04]  /*285d0*/  LD.E R27, desc[UR56][R18.64+0x23c] ;  /* 0x00023c38121b7980 */ /* 0x000f68000c101900 */
[----:B0-----:R-:W5:Y:S04]  /*285e0*/  LD.E R7, desc[UR56][R18.64+0x240] ;  /* 0x0002403812077980 */ /* 0x001f68000c101900 */
[----:B------:R-:W5:Y:S04]  /*285f0*/  LD.E R11, desc[UR56][R18.64+0x244] ;  /* 0x00024438120b7980 */ /* 0x000f68000c101900 */
[----:B------:R-:W5:Y:S04]  /*28600*/  LD.E R29, desc[UR56][R18.64+0x248] ;  /* 0x00024838121d7980 */ /* 0x000f68000c101900 */
[----:B--2---:R-:W2:Y:S04]  /*28610*/  LD.E R9, desc[UR56][R18.64+0x24c] ;  /* 0x00024c3812097980 */ /* 0x004ea8000c101900 */
[----:B------:R-:W2:Y:S04]  /*28620*/  LD.E R13, desc[UR56][R18.64+0x250] ;  /* 0x00025038120d7980 */ /* 0x000ea8000c101900 */
[----:B------:R-:W2:Y:S04]  /*28630*/  LD.E R15, desc[UR56][R18.64+0x254] ;  /* 0x00025438120f7980 */ /* 0x000ea8000c101900 */
[----:B---3--:R-:W3:Y:S04]  /*28640*/  LD.E R17, desc[UR56][R18.64+0x258] ;  /* 0x0002583812117980 */ /* 0x008ee8000c101900 */
        /* <DEDUP_REMOVED lines=113> */
[----:B----4-:R0:W-:Y:S04]  /*28d60*/  ST.E desc[UR56][R18.64+0x230], R21 ;  /* 0x0002301512007985 */ /* 0x0101e8000c101938 */
[----:B-----5:R0:W-:Y:S04]  /*28d70*/  ST.E desc[UR56][R18.64+0x234], R25 ;  /* 0x0002341912007985 */ /* 0x0201e8000c101938 */
[----:B------:R0:W-:Y:S04]  /*28d80*/  ST.E desc[UR56][R18.64+0x238], R5 ;  /* 0x0002380512007985 */ /* 0x0001e8000c101938 */
[----:B------:R0:W-:Y:S04]  /*28d90*/  ST.E desc[UR56][R18.64+0x23c], R27 ;  /* 0x00023c1b12007985 */ /* 0x0001e8000c101938 */
[----:B------:R0:W-:Y:S04]  /*28da0*/  ST.E desc[UR56][R18.64+0x240], R7 ;  /* 0x0002400712007985 */ /* 0x0001e8000c101938 */
[----:B------:R0:W-:Y:S04]  /*28db0*/  ST.E desc[UR56][R18.64+0x244], R11 ;  /* 0x0002440b12007985 */ /* 0x0001e8000c101938 */
[----:B------:R0:W-:Y:S04]  /*28dc0*/  ST.E desc[UR56][R18.64+0x248], R29 ;  /* 0x0002481d12007985 */ /* 0x0001e8000c101938 */
[----:B--2---:R0:W-:Y:S04]  /*28dd0*/  ST.E desc[UR56][R18.64+0x24c], R9 ;  /* 0x00024c0912007985 */ /* 0x0041e8000c101938 */
[----:B------:R0:W-:Y:S04]  /*28de0*/  ST.E desc[UR56][R18.64+0x250], R13 ;  /* 0x0002500d12007985 */ /* 0x0001e8000c101938 */
[----:B------:R0:W-:Y:S04]  /*28df0*/  ST.E desc[UR56][R18.64+0x254], R15 ;  /* 0x0002540f12007985 */ /* 0x0001e8000c101938 */
[----:B---3--:R0:W-:Y:S04]  /*28e00*/  ST.E desc[UR56][R18.64+0x258], R17 ;  /* 0x0002581112007985 */ /* 0x0081e8000c101938 */
        /* <DEDUP_REMOVED lines=121> */
.L_x_2965:
[----:B------:R-:W-:Y:S05]  /*295a0*/  BSYNC B0 ;  /* 0x0000000000007941 */ /* 0x000fea0003800000 */
.L_x_2964:
[C---:B------:R-:W-:Y:S01]  /*295b0*/  ISETP.GT.AND P0, PT, R0.reuse, R167, PT ;  /* 0x000000a70000720c */ /* 0x040fe20003f04270 */
[----:B------:R-:W-:-:S12]  /*295c0*/  VIADD R0, R0, 0xffffffff ;  /* 0xffffffff00007836 */ /* 0x000fd80000000000 */
[----:B------:R-:W-:Y:S05]  /*295d0*/  @P0 BRA `(.L_x_2966) ;  /* 0xffffff5000f40947 */ /* 0x000fea000383ffff */
.L_x_2939:
[----:B0-----:R-:W2:Y:S01]  /*295e0*/  LDL R5, [R1+0x440] ;  /* 0x0004400001057983 */ /* 0x001ea20000100800 */
[----:B------:R-:W-:Y:S05]  /*295f0*/  WARPSYNC.ALL ;  /* 0x0000000000007948 */ /* 0x000fea0003800000 */
        /* <DEDUP_REMOVED lines=64> */
[----:B--2---:R-:W0:Y:S02]  /*29a00*/  SHFL.BFLY PT, R0, R5, 0x2, 0x1f ;  /* 0x0c401f0005007f89 */ /* 0x004e2400000e0000 */
[----:B0-----:R-:W-:-:S05]  /*29a10*/  FADD.FTZ R0, R5, R0 ;  /* 0x0000000005007221 */ /* 0x001fca0000010000 */
[----:B------:R-:W0:Y:S02]  /*29a20*/  SHFL.BFLY PT, R3, R0, 0x1, 0x1f ;  /* 0x0c201f0000037f89 */ /* 0x000e2400000e0000 */
[----:B0-----:R-:W-:Y:S01]  /*29a30*/  FADD.FTZ R2, R0, R3 ;  /* 0x0000000300027221 */ /* 0x001fe20000010000 */
[----:B----4-:R-:W-:Y:S01]  /*29a40*/  VIADD R126, R126, 0x1 ;  /* 0x000000017e7e7836 */ /* 0x010fe20000000000 */
[----:B------:R-:W2:Y:S04]  /*29a50*/  LDL R0, [R1+0x21c] ;  /* 0x00021c0001007983 */ /* 0x000ea80000100800 */
[----:B------:R-:W-:Y:S04]  /*29a60*/  STL [R1+0x440], R2 ;  /* 0x0004400201007387 */ /* 0x000fe80000100800 */
[----:B------:R-:W4:Y:S04]  /*29a70*/  LDL R145, [R1+0x440] ;  /* 0x0004400001917983 */ /* 0x000f280000100800 */
[----:B---3--:R-:W0:Y:S02]  /*29a80*/  SHFL.BFLY PT, R3, R6, 0x2, 0x1f ;  /* 0x0c401f0006037f89 */ /* 0x008e2400000e0000 */
[----:B0-----:R-:W-:Y:S01]  /*29a90*/  FADD.FTZ R3, R3, R6 ;  /* 0x0000000603037221 */ /* 0x001fe20000010000 */
[----:B------:R-:W-:Y:S01]  /*29aa0*/  ISETP.NE.AND P2, PT, R126, 0x2, PT ;  /* 0x000000027e00780c */ /* 0x000fe20003f45270 */
[----:B------:R-:W3:Y:S04]  /*29ab0*/  LDL.64 R6, [R1+0x418] ;  /* 0x0004180001067983 */ /* 0x000ee80000100a00 */
[----:B-1----:R-:W0:Y:S08]  /*29ac0*/  SHFL.BFLY PT, R4, R3, 0x1, 0x1f ;  /* 0x0c201f0003047f89 */ /* 0x002e3000000e0000 */
[----:B------:R-:W5:Y:S01]  /*29ad0*/  @!P2 LDL R124, [R1+0x214] ;  /* 0x00021400017ca983 */ /* 0x000f620000100800 */
[----:B0-----:R-:W-:-:S03]  /*29ae0*/  FADD.FTZ R138, R3, R4 ;  /* 0x00000004038a7221 */ /* 0x001fc60000010000 */
[----:B------:R-:W3:Y:S02]  /*29af0*/  LDL.64 R4, [R1+0x3e8] ;  /* 0x0003e80001047983 */ /* 0x000ee40000100a00 */
[----:B------:R-:W-:Y:S02]  /*29b00*/  FSETP.NE.FTZ.AND P1, PT, R138, RZ, PT ;  /* 0x000000ff8a00720b */ /* 0x000fe40003f35000 */
[----:B------:R-:W3:Y:S11]  /*29b10*/  LDL.64 R2, [R1+0x408] ;  /* 0x0004080001027983 */ /* 0x000ef60000100a00 */
[----:B------:R-:W3:Y:S04]  /*29b20*/  @P1 LDL R141, [R1+0x450] ;  /* 0x00045000018d1983 */ /* 0x000ee80000100800 */
[----:B------:R-:W3:Y:S01]  /*29b30*/  @P1 LDL R143, [R1+0x434] ;  /* 0x00043400018f1983 */ /* 0x000ee20000100800 */
[----:B------:R-:W-:-:S02]  /*29b40*/  IMAD.MOV.U32 R140, RZ, RZ, -0x800000 ;  /* 0xff800000ff8c7424 */ /* 0x000fc400078e00ff */
[----:B------:R-:W-:Y:S02]  /*29b50*/  IMAD.MOV.U32 R127, RZ, RZ, RZ ;  /* 0x000000ffff7f7224 */ /* 0x000fe400078e00ff */
[----:B------:R-:W-:Y:S01]  /*29b60*/  IMAD.MOV.U32 R142, RZ, RZ, -0x800000 ;  /* 0xff800000ff8e7424 */ /* 0x000fe200078e00ff */
[----:B------:R1:W-:Y:S08]  /*29b70*/  BAR.ARV R210, 0x100 ;  /* 0x000400d20000751d */ /* 0x0003f00000002000 */
[----:B------:R-:W-:Y:S06]  /*29b80*/  BAR.ARV 0x8, 0x120 ;  /* 0x0204800000007b1d */ /* 0x000fec0000002000 */
[----:B----4-:R-:W-:-:S13]  /*29b90*/  FSETP.NE.FTZ.AND P0, PT, R145, RZ, PT ;  /* 0x000000ff9100720b */ /* 0x010fda0003f15000 */
[----:B------:R-:W4:Y:S04]  /*29ba0*/  @P0 LDL R128, [R1+0x450] ;  /* 0x0004500001800983 */ /* 0x000f280000100800 */
[----:B------:R-:W3:Y:S01]  /*29bb0*/  @P0 LDL R129, [R1+0x430] ;  /* 0x0004300001810983 */ /* 0x000ee20000100800 */
[----:B------:R-:W0:Y:S02]  /*29bc0*/  @P0 MUFU.LG2 R139, R145 ;  /* 0x00000091008b0308 */ /* 0x000e240000000c00 */
[----:B0-----:R-:W-:-:S06]  /*29bd0*/  @P0 FMUL.FTZ R139, R139, 0.69314718246459960938 ;  /* 0x3f3172188b8b0820 */ /* 0x001fcc0000410000 */
[----:B------:R-:W-:Y:S08]  /*29be0*/  @P1 MUFU.LG2 R144, R138 ;  /* 0x0000008a00901308 */ /* 0x000ff00000000c00 */
[----:B------:R-:W0:Y:S01]  /*29bf0*/  @P0 MUFU.RCP R127, R145 ;  /* 0x00000091007f0308 */ /* 0x000e220000001000 */
[----:B-----5:R-:W-:Y:S01]  /*29c00*/  @!P2 LOP3.LUT R124, R124, 0x1, RZ, 0x3c, !PT ;  /* 0x000000017c7ca812 */ /* 0x020fe200078e3cff */
[----:B--2---:R-:W-:Y:S01]  /*29c10*/  VIADD R0, R0, 0x1 ;  /* 0x0000000100007836 */ /* 0x004fe20000000000 */
[----:B------:R-:W-:Y:S04]  /*29c20*/  STL [R1+0x444], R138 ;  /* 0x0004448a01007387 */ /* 0x000fe80000100800 */
[----:B------:R-:W-:Y:S04]  /*29c30*/  STL [R1+0x210], R126 ;  /* 0x0002107e01007387 */ /* 0x000fe80000100800 */
[----:B------:R-:W-:Y:S01]  /*29c40*/  @!P2 STL [R1+0x214], R124 ;  /* 0x0002147c0100a387 */ /* 0x000fe20000100800 */
[-C--:B0-----:R-:W-:Y:S01]  /*29c50*/  FMUL.FTZ R147, R147, R127.reuse ;  /* 0x0000007f93937220 */ /* 0x081fe20000410000 */
        /* <DEDUP_REMOVED lines=100> */
[----:B------:R-:W0:Y:S01]  /*2a2a0*/  @P1 MUFU.RCP R128, R138 ;  /* 0x0000008a00801308 */ /* 0x000e220000001000 */
[----:B------:R-:W-:Y:S01]  /*2a2b0*/  @P1 FMUL.FTZ R129, R144, 0.69314718246459960938 ;  /* 0x3f31721890811820 */ /* 0x000fe20000410000 */
[----:B------:R-:W-:-:S04]  /*2a2c0*/  @P1 FMUL.FTZ R144, R141, 0.69314718246459960938 ;  /* 0x3f3172188d901820 */ /* 0x000fc80000410000 */
[----:B------:R-:W-:Y:S01]  /*2a2d0*/  @P1 FFMA.FTZ R142, R144, R143, R129 ;  /* 0x0000008f908e1223 */ /* 0x000fe20000010081 */
[-C--:B0-----:R-:W-:Y:S01]  /*2a2e0*/  FMUL.FTZ R13, R13, R128.reuse ;  /* 0x000000800d0d7220 */ /* 0x081fe20000410000 */
        /* <DEDUP_REMOVED lines=64> */
[----:B0-----:R-:W-:Y:S01]  /*2a6f0*/  VIADD R12, R125, 0x1 ;  /* 0x000000017d0c7836 */ /* 0x001fe20000000000 */
        /* <DEDUP_REMOVED lines=33> */
[----:B------:R1:W-:Y:S01]  /*2a910*/  STL [R1+0x218], R12 ;  /* 0x0002180c01007387 */ /* 0x0003e20000100800 */
[----:B------:R-:W-:-:S13]  /*2a920*/  PLOP3.LUT P0, PT, PT, PT, PT, 0x8, 0x0 ;  /* 0x000000000000781c */ /* 0x000fda0003f0e170 */
.L_x_2838:
[----:B------:R-:W-:Y:S05]  /*2a930*/  WARPSYNC.ALL ;  /* 0x0000000000007948 */ /* 0x000fea0003800000 */
[----:B------:R-:W2:Y:S08]  /*2a940*/  S2UR UR5, SR_CgaCtaId ;  /* 0x00000000000579c3 */ /* 0x000eb00000008800 */
[----:B------:R-:W-:Y:S06]  /*2a950*/  BAR.SYNC.DEFER_BLOCKING 0x5, 0x120 ;  /* 0x0144800000007b1d */ /* 0x000fec0000010000 */
[----:B------:R-:W-:Y:S01]  /*2a960*/  UMOV UR4, 0x400 ;  /* 0x0000040000047882 */ /* 0x000fe20000000000 */
[----:B------:R-:W-:Y:S01]  /*2a970*/  BSSY B0, `(.L_x_2967) ;  /* 0x00002b2000007945 */ /* 0x000fe20003800000 */
[----:B--2---:R-:W-:-:S06]  /*2a980*/  ULEA UR4, UR5, UR4, 0x18 ;  /* 0x0000000405047291 */ /* 0x004fcc000f8ec03f */
[----:B------:R-:W-:-:S05]  /*2a990*/  IMAD.U32 R145, RZ, RZ, UR4 ;  /* 0x00000004ff917e24 */ /* 0x000fca000f8e00ff */
[----:B------:R2:W3:Y:S01]  /*2a9a0*/  LDS.128 R116, [R145+0x324d0] ;  /* 0x0324d00091747984 */ /* 0x0004e20000000c00 */
[----:B------:R-:W-:Y:S06]  /*2a9b0*/  BAR.ARV 0x4, 0x120 ;  /* 0x0104800000007b1d */ /* 0x000fec0000002000 */
[----:B------:R-:W-:Y:S05]  /*2a9c0*/  @P0 BRA `(.L_x_2968) ;  /* 0x0000001c00d00947 */ /* 0x000fea0003800000 */
[----:B-1----:R-:W4:Y:S04]  /*2a9d0*/  LDL.128 R140, [R1+0x220] ;  /* 0x00022000018c7983 */ /* 0x002f280000100c00 */
        /* <DEDUP_REMOVED lines=13> */
[----:B0-----:R-:W2:Y:S04]  /*2aab0*/  LDL.128 R84, [R1+0x2f0] ;  /* 0x0002f00001547983 */ /* 0x001ea80000100c00 */
        /* <DEDUP_REMOVED lines=11> */
[----:B-----5:R-:W2:Y:S04]  /*2ab70*/  LDL.128 R36, [R1+0x3b0] ;  /* 0x0003b00001247983 */ /* 0x020ea80000100c00 */
[----:B------:R-:W2:Y:S04]  /*2ab80*/  LDL.128 R24, [R1+0x3e0] ;  /* 0x0003e00001187983 */ /* 0x000ea80000100c00 */
[----:B------:R-:W2:Y:S04]  /*2ab90*/  LDL.128 R28, [R1+0x3d0] ;  /* 0x0003d000011c7983 */ /* 0x000ea80000100c00 */
[----:B------:R-:W2:Y:S04]  /*2aba0*/  LDL.128 R8, [R1+0x400] ;  /* 0x0004000001087983 */ /* 0x000ea80000100c00 */
[----:B------:R-:W2:Y:S04]  /*2abb0*/  LDL.128 R12, [R1+0x3f0] ;  /* 0x0003f000010c7983 */ /* 0x000ea80000100c00 */
[----:B------:R-:W2:Y:S01]  /*2abc0*/  LDL.128 R4, [R1+0x410] ;  /* 0x0004100001047983 */ /* 0x000ea20000100c00 */
[----:B------:R-:W0:Y:S01]  /*2abd0*/  S2R R0, SR_SWINHI ;  /* 0x0000000000007919 */ /* 0x000e220000002f00 */
[----:B------:R-:W-:Y:S05]  /*2abe0*/  WARPSYNC.ALL ;  /* 0x0000000000007948 */ /* 0x000fea0003800000 */
[----:B------:R-:W-:Y:S01]  /*2abf0*/  ULDC.64 UR4, c[0x0][0xcd8] ;  /* 0x0003360000047ab9 */ /* 0x000fe20000000a00 */
[----:B------:R-:W-:-:S02]  /*2ac00*/  MOV R2, R145 ;  /* 0x0000009100027202 */ /* 0x000fc40000000f00 */
[----:B0-----:R-:W-:-:S03]  /*2ac10*/  MOV R3, R0 ;  /* 0x0000000000037202 */ /* 0x001fc60000000f00 */
[----:B------:R-:W-:-:S03]  /*2ac20*/  IMAD.WIDE R16, R218, 0x2, R2 ;  /* 0x00000002da107825 */ /* 0x000fc600078e0202 */
[C---:B------:R-:W-:Y:S02]  /*2ac30*/  IADD3 R20, P1, R16.reuse, 0x20, RZ ;  /* 0x0000002010147810 */ /* 0x040fe40007f3e0ff */
[----:B---3--:R-:W-:Y:S02]  /*2ac40*/  IADD3 R116, P2, R16, 0x40, RZ ;  /* 0x0000004010747810 */ /* 0x008fe40007f5e0ff */
[----:B------:R-:W-:Y:S02]  /*2ac50*/  LOP3.LUT R199, R20, 0x380, RZ, 0xc0, !PT ;  /* 0x0000038014c77812 */ /* 0x000fe400078ec0ff */
[----:B------:R-:W-:Y:S02]  /*2ac60*/  LOP3.LUT R201, R116, 0x380, RZ, 0xc0, !PT ;  /* 0x0000038074c97812 */ /* 0x000fe400078ec0ff */
[----:B------:R-:W-:Y:S01]  /*2ac70*/  IADD3 R144, P3, R16, 0x60, RZ ;  /* 0x0000006010907810 */ /* 0x000fe20007f7e0ff */
[----:B------:R-:W-:Y:S01]  /*2ac80*/  IMAD.X R173, RZ, RZ, R17, P1 ;  /* 0x000000ffffad7224 */ /* 0x000fe200008e0611 */
[----:B------:R-:W-:-:S02]  /*2ac90*/  SHF.R.U64 R199, R199, 0x3, RZ ;  /* 0x00000003c7c77819 */ /* 0x000fc400000012ff */
[C---:B------:R-:W-:Y:S02]  /*2aca0*/  IADD3 R146, P4, R16.reuse, 0x4000, RZ ;  /* 0x0000400010927810 */ /* 0x040fe40007f9e0ff */
[----:B------:R-:W-:Y:S02]  /*2acb0*/  SHF.R.U64 R201, R201, 0x3, RZ ;  /* 0x00000003c9c97819 */ /* 0x000fe400000012ff */
[C---:B------:R-:W-:Y:S02]  /*2acc0*/  IADD3 R148, P5, R16.reuse, 0x4020, RZ ;  /* 0x0000402010947810 */ /* 0x040fe40007fbe0ff */
[----:B------:R-:W-:Y:S02]  /*2acd0*/  IADD3 R205, P1, R16, 0x4060, RZ ;  /* 0x0000406010cd7810 */ /* 0x000fe40007f3e0ff */
[----:B------:R-:W-:Y:S02]  /*2ace0*/  LOP3.LUT R203, R144, 0x380, RZ, 0xc0, !PT ;  /* 0x0000038090cb7812 */ /* 0x000fe400078ec0ff */
[----:B------:R-:W-:-:S02]  /*2acf0*/  LOP3.LUT R172, R199, R20, RZ, 0x3c, !PT ;  /* 0x00000014c7ac7212 */ /* 0x000fc400078e3cff */
[----:B------:R-:W-:Y:S02]  /*2ad00*/  LOP3.LUT R184, R201, R116, RZ, 0x3c, !PT ;  /* 0x00000074c9b87212 */ /* 0x000fe400078e3cff */
[----:B------:R-:W-:Y:S01]  /*2ad10*/  LOP3.LUT R199, R146, 0x380, RZ, 0xc0, !PT ;  /* 0x0000038092c77812 */ /* 0x000fe200078ec0ff */
[--C-:B------:R-:W-:Y:S01]  /*2ad20*/  IMAD.X R151, RZ, RZ, R17.reuse, P1 ;  /* 0x000000ffff977224 */ /* 0x100fe200008e0611 */
[----:B------:R-:W-:Y:S02]  /*2ad30*/  SHF.R.U64 R203, R203, 0x3, RZ ;  /* 0x00000003cbcb7819 */ /* 0x000fe400000012ff */
[----:B------:R-:W-:Y:S01]  /*2ad40*/  LOP3.LUT R201, R148, 0x380, RZ, 0xc0, !PT ;  /* 0x0000038094c97812 */ /* 0x000fe200078ec0ff */
[----:B------:R-:W-:Y:S01]  /*2ad50*/  IMAD.X R185, RZ, RZ, R17, P2 ;  /* 0x000000ffffb97224 */ /* 0x000fe200010e0611 */
[C---:B------:R-:W-:Y:S02]  /*2ad60*/  LOP3.LUT R0, R16.reuse, 0x380, RZ, 0xc0, !PT ;  /* 0x0000038010007812 */ /* 0x040fe400078ec0ff */
[----:B------:R-:W-:-:S02]  /*2ad70*/  IADD3 R150, P0, R16, 0x4040, RZ ;  /* 0x0000404010967810 */ /* 0x000fc40007f1e0ff */
[C---:B------:R-:W-:Y:S01]  /*2ad80*/  IADD3 R182, P1, R16.reuse, 0xc020, RZ ;  /* 0x0000c02010b67810 */ /* 0x040fe20007f3e0ff */
[----:B------:R-:W-:Y:S01]  /*2ad90*/  IMAD.X R175, RZ, RZ, R17, P3 ;  /* 0x000000ffffaf7224 */ /* 0x000fe200018e0611 */
[C---:B------:R-:W-:Y:S02]  /*2ada0*/  IADD3 R188, P2, R16.reuse, 0x8000, RZ ;  /* 0x0000800010bc7810 */ /* 0x040fe40007f5e0ff */
[----:B------:R-:W-:Y:S02]  /*2adb0*/  SHF.R.U64 R199, R199, 0x3, RZ ;  /* 0x00000003c7c77819 */ /* 0x000fe400000012ff */
[----:B------:R-:W-:Y:S02]  /*2adc0*/  LOP3.LUT R174, R203, R144, RZ, 0x3c, !PT ;  /* 0x00000090cbae7212 */ /* 0x000fe400078e3cff */
[----:B------:R-:W-:Y:S02]  /*2add0*/  SHF.R.U64 R201, R201, 0x3, RZ ;  /* 0x00000003c9c97819 */ /* 0x000fe400000012ff */
[----:B------:R-:W-:-:S02]  /*2ade0*/  IADD3 R194, P3, R16, 0x8020, RZ ;  /* 0x0000802010c27810 */ /* 0x000fc40007f7e0ff */
[----:B------:R-:W-:Y:S02]  /*2adf0*/  SHF.R.U64 R197, R0, 0x3, RZ ;  /* 0x0000000300c57819 */ /* 0x000fe400000012ff */
[----:B------:R-:W-:Y:S01]  /*2ae00*/  LOP3.LUT R203, R150, 0x380, RZ, 0xc0, !PT ;  /* 0x0000038096cb7812 */ /* 0x000fe200078ec0ff */
[--C-:B------:R-:W-:Y:S01]  /*2ae10*/  IMAD.X R189, RZ, RZ, R17.reuse, P1 ;  /* 0x000000ffffbd7224 */ /* 0x100fe200008e0611 */
[----:B------:R-:W-:Y:S01]  /*2ae20*/  LOP3.LUT R0, R205, 0x380, RZ, 0xc0, !PT ;  /* 0x00000380cd007812 */ /* 0x000fe200078ec0ff */
[--C-:B------:R-:W-:Y:S01]  /*2ae30*/  IMAD.X R149, RZ, RZ, R17.reuse, P2 ;  /* 0x000000ffff957224 */ /* 0x100fe200010e0611 */
[----:B------:R-:W-:Y:S01]  /*2ae40*/  LOP3.LUT R146, R199, R146, RZ, 0x3c, !PT ;  /* 0x00000092c7927212 */ /* 0x000fe200078e3cff */
[----:B------:R-:W-:Y:S01]  /*2ae50*/  IMAD.X R147, RZ, RZ, R17, P4 ;  /* 0x000000ffff937224 */ /* 0x000fe200020e0611 */
[----:B------:R-:W-:Y:S02]  /*2ae60*/  LOP3.LUT R162, R201, R148, RZ, 0x3c, !PT ;  /* 0x00000094c9a27212 */ /* 0x000fe400078e3cff */
[----:B------:R-:W-:-:S02]  /*2ae70*/  LOP3.LUT R199, R188, 0x380, RZ, 0xc0, !PT ;  /* 0x00000380bcc77812 */ /* 0x000fc400078ec0ff */
[----:B------:R-:W-:Y:S01]  /*2ae80*/  ISETP.NE.U32.AND P1, PT, RZ, UR4, PT ;  /* 0x00000004ff007c0c */ /* 0x000fe2000bf25070 */
[--C-:B------:R-:W-:Y:S01]  /*2ae90*/  IMAD.X R163, RZ, RZ, R17.reuse, P5 ;  /* 0x000000ffffa37224 */ /* 0x100fe200028e0611 */
[----:B------:R-:W-:Y:S01]  /*2aea0*/  IADD3 R186, P2, R16, 0xc040, RZ ;  /* 0x0000c04010ba7810 */ /* 0x000fe20007f5e0ff */
[--C-:B------:R-:W-:Y:S01]  /*2aeb0*/  IMAD.X R161, RZ, RZ, R17.reuse, P0 ;  /* 0x000000ffffa17224 */ /* 0x100fe200000e0611 */
[----:B------:R-:W-:Y:S01]  /*2aec0*/  SHF.R.U64 R203, R203, 0x3, RZ ;  /* 0x00000003cbcb7819 */ /* 0x000fe200000012ff */
[----:B------:R-:W-:Y:S01]  /*2aed0*/  IMAD.X R21, RZ, RZ, R17, P3 ;  /* 0x000000ffff157224 */ /* 0x000fe200018e0611 */
[----:B------:R-:W-:Y:S02]  /*2aee0*/  LOP3.LUT R201, R194, 0x380, RZ, 0xc0, !PT ;  /* 0x00000380c2c97812 */ /* 0x000fe400078ec0ff */
[----:B------:R-:W-:Y:S02]  /*2aef0*/  IADD3 R192, P4, R16, 0x8040, RZ ;  /* 0x0000804010c07810 */ /* 0x000fe40007f9e0ff */
[----:B------:R-:W-:-:S02]  /*2af00*/  SHF.R.U64 R0, R0, 0x3, RZ ;  /* 0x0000000300007819 */ /* 0x000fc400000012ff */
[C---:B------:R-:W-:Y:S02]  /*2af10*/  IADD3 R190, P5, R16.reuse, 0x8060, RZ ;  /* 0x0000806010be7810 */ /* 0x040fe40007fbe0ff */
[C---:B------:R-:W-:Y:S02]  /*2af20*/  IADD3 R167, P0, R16.reuse, 0xc000, RZ ;  /* 0x0000c00010a77810 */ /* 0x040fe40007f1e0ff */
[----:B------:R-:W-:Y:S02]  /*2af30*/  IADD3 R181, P3, R16, 0xc060, RZ ;  /* 0x0000c06010b57810 */ /* 0x000fe40007f7e0ff */
[----:B------:R-:W-:Y:S02]  /*2af40*/  LOP3.LUT R16, R197, R16, RZ, 0x3c, !PT ;  /* 0x00000010c5107212 */ /* 0x000fe400078e3cff */
[----:B------:R-:W-:Y:S02]  /*2af50*/  SHF.R.U64 R199, R199, 0x3, RZ ;  /* 0x00000003c7c77819 */ /* 0x000fe400000012ff */
[----:B------:R-:W-:Y:S01]  /*2af60*/  ISETP.NE.AND.EX P1, PT, RZ, UR5, PT, P1 ;  /* 0x00000005ff007c0c */ /* 0x000fe2000bf25310 */
[----:B------:R-:W-:Y:S01]  /*2af70*/  ULDC.64 UR4, c[0x0][0xce0] ;  /* 0x0003380000047ab9 */ /* 0x000fe20000000a00 */
[----:B------:R-:W-:Y:S01]  /*2af80*/  LOP3.LUT R160, R203, R150, RZ, 0x3c, !PT ;  /* 0x00000096cba07212 */ /* 0x000fe200078e3cff */
[----:B------:R-:W-:Y:S01]  /*2af90*/  IMAD.X R187, RZ, RZ, R17, P2 ;  /* 0x000000ffffbb7224 */ /* 0x000fe200010e0611 */
[----:B------:R-:W-:-:S02]  /*2afa0*/  SHF.R.U64 R201, R201, 0x3, RZ ;  /* 0x00000003c9c97819 */ /* 0x000fc400000012ff */
[----:B------:R-:W-:Y:S02]  /*2afb0*/  LOP3.LUT R150, R0, R205, RZ, 0x3c, !PT ;  /* 0x000000cd00967212 */ /* 0x000fe400078e3cff */
[----:B------:R-:W-:Y:S02]  /*2afc0*/  LOP3.LUT R203, R192, 0x380, RZ, 0xc0, !PT ;  /* 0x00000380c0cb7812 */ /* 0x000fe400078ec0ff */
[----:B------:R-:W-:Y:S02]  /*2afd0*/  LOP3.LUT R205, R190, 0x380, RZ, 0xc0, !PT ;  /* 0x00000380becd7812 */ /* 0x000fe400078ec0ff */
[----:B------:R-:W-:Y:S02]  /*2afe0*/  ISETP.NE.U32.AND P2, PT, RZ, UR4, PT ;  /* 0x00000004ff007c0c */ /* 0x000fe4000bf45070 */
[----:B------:R-:W-:Y:S02]  /*2aff0*/  LOP3.LUT R148, R199, R188, RZ, 0x3c, !PT ;  /* 0x000000bcc7947212 */ /* 0x000fe400078e3cff */
[----:B------:R-:W-:-:S02]  /*2b000*/  LOP3.LUT R0, R167, 0x380, RZ, 0xc0, !PT ;  /* 0x00000380a7007812 */ /* 0x000fc400078ec0ff */
[----:B------:R-:W-:Y:S02]  /*2b010*/  MOV R16, R16 ;  /* 0x0000001000107202 */ /* 0x000fe40000000f00 */
[----:B------:R-:W-:Y:S02]  /*2b020*/  LOP3.LUT R20, R201, R194, RZ, 0x3c, !PT ;  /* 0x000000c2c9147212 */ /* 0x000fe400078e3cff */
[----:B------:R-:W-:Y:S02]  /*2b030*/  LOP3.LUT R199, R182, 0x380, RZ, 0xc0, !PT ;  /* 0x00000380b6c77812 */ /* 0x000fe400078ec0ff */
[----:B------:R-:W-:Y:S02]  /*2b040*/  MOV R172, R172 ;  /* 0x000000ac00ac7202 */ /* 0x000fe40000000f00 */
[----:B------:R-:W-:Y:S02]  /*2b050*/  SHF.R.U64 R203, R203, 0x3, RZ ;  /* 0x00000003cbcb7819 */ /* 0x000fe400000012ff */
[----:B------:R-:W-:-:S02]  /*2b060*/  LOP3.LUT R201, R186, 0x380, RZ, 0xc0, !PT ;  /* 0x00000380bac97812 */ /* 0x000fc400078ec0ff */
[----:B------:R-:W-:Y:S02]  /*2b070*/  MOV R184, R184 ;  /* 0x000000b800b87202 */ /* 0x000fe40000000f00 */
[----:B------:R-:W-:Y:S02]  /*2b080*/  SHF.R.U64 R205, R205, 0x3, RZ ;  /* 0x00000003cdcd7819 */ /* 0x000fe400000012ff */
[----:B------:R-:W-:Y:S02]  /*2b090*/  LOP3.LUT R116, R181, 0x380, RZ, 0xc0, !PT ;  /* 0x00000380b5747812 */ /* 0x000fe400078ec0ff */
[----:B------:R-:W-:Y:S02]  /*2b0a0*/  MOV R174, R174 ;  /* 0x000000ae00ae7202 */ /* 0x000fe40000000f00 */
[----:B------:R-:W-:Y:S01]  /*2b0b0*/  ISETP.NE.AND.EX P2, PT, RZ, UR5, PT, P2 ;  /* 0x00000005ff007c0c */ /* 0x000fe2000bf45320 */
[----:B------:R-:W-:Y:S01]  /*2b0c0*/  IMAD.X R195, RZ, RZ, R17, P4 ;  /* 0x000000ffffc37224 */ /* 0x000fe200020e0611 */
[----:B------:R-:W-:-:S02]  /*2b0d0*/  SHF.R.U64 R0, R0, 0x3, RZ ;  /* 0x0000000300007819 */ /* 0x000fc400000012ff */
[----:B------:R-:W-:Y:S02]  /*2b0e0*/  MOV R146, R146 ;  /* 0x0000009200927202 */ /* 0x000fe40000000f00 */
[----:B----4-:R-:W-:Y:S02]  /*2b0f0*/  F2FP.BF16.F32.PACK_AB R140, R141, R140 ;  /* 0x0000008c8d8c723e */ /* 0x010fe400000010ff */
[----:B------:R-:W-:Y:S02]  /*2b100*/  F2FP.BF16.F32.PACK_AB R141, R143, R142 ;  /* 0x0000008e8f8d723e */ /* 0x000fe400000010ff */
[----:B--2---:R-:W-:Y:S02]  /*2b110*/  F2FP.BF16.F32.PACK_AB R132, R133, R132 ;  /* 0x000000848584723e */ /* 0x004fe400000010ff */
[----:B------:R-:W-:Y:S02]  /*2b120*/  F2FP.BF16.F32.PACK_AB R133, R135, R134 ;  /* 0x000000868785723e */ /* 0x000fe400000010ff */
[----:B------:R-:W-:-:S02]  /*2b130*/  F2FP.BF16.F32.PACK_AB R142, R137, R136 ;  /* 0x00000088898e723e */ /* 0x000fc400000010ff */
[----:B------:R-:W-:Y:S01]  /*2b140*/  F2FP.BF16.F32.PACK_AB R143, R139, R138 ;  /* 0x0000008a8b8f723e */ /* 0x000fe200000010ff */
[----:B------:R-:W-:Y:S01]  /*2b150*/  BAR.SYNC.DEFER_BLOCKING 0x1, 0x100 ;  /* 0x0044000000007b1d */ /* 0x000fe20000010000 */
        /* <DEDUP_REMOVED lines=17> */
[----:B------:R-:W-:Y:S01]  /*2b270*/  F2FP.BF16.F32.PACK_AB R88, R89, R88 ;  /* 0x000000585958723e */ /* 0x000fe200000010ff */
[----:B------:R-:W-:Y:S01]  /*2b280*/  IMAD.X R193, RZ, RZ, R17, P5 ;  /* 0x000000ffffc17224 */ /* 0x000fe200028e0611 */
[----:B------:R-:W-:Y:S01]  /*2b290*/  SHF.R.U64 R199, R199, 0x3, RZ ;  /* 0x00000003c7c77819 */ /* 0x000fe200000012ff */
[----:B------:R1:W-:Y:S01]  /*2b2a0*/  STSM.16.M88.4 [R172], R132 ;  /* 0x00000084ac007844 */ /* 0x0003e20000000200 */
[----:B------:R-:W-:-:S02]  /*2b2b0*/  MOV R162, R162 ;  /* 0x000000a200a27202 */ /* 0x000fc40000000f00 */
[----:B------:R-:W-:Y:S02]  /*2b2c0*/  F2FP.BF16.F32.PACK_AB R98, R93, R92 ;  /* 0x0000005c5d62723e */ /* 0x000fe400000010ff */
[----:B------:R-:W-:Y:S02]  /*2b2d0*/  F2FP.BF16.F32.PACK_AB R99, R95, R94 ;  /* 0x0000005e5f63723e */ /* 0x000fe400000010ff */
[----:B------:R-:W-:Y:S02]  /*2b2e0*/  F2FP.BF16.F32.PACK_AB R89, R91, R90 ;  /* 0x0000005a5b59723e */ /* 0x000fe400000010ff */
[----:B------:R-:W-:Y:S01]  /*2b2f0*/  F2FP.BF16.F32.PACK_AB R80, R81, R80 ;  /* 0x000000505150723e */ /* 0x000fe200000010ff */
[----:B------:R-:W-:Y:S01]  /*2b300*/  IMAD.X R191, RZ, RZ, R17, P0 ;  /* 0x000000ffffbf7224 */ /* 0x000fe200000e0611 */
[----:B------:R-:W-:Y:S01]  /*2b310*/  LOP3.LUT R194, R203, R192, RZ, 0x3c, !PT ;  /* 0x000000c0cbc27212 */ /* 0x000fe200078e3cff */
[----:B------:R1:W-:Y:S01]  /*2b320*/  STSM.16.M88.4 [R184], R124 ;  /* 0x0000007cb8007844 */ /* 0x0003e20000000200 */
[----:B------:R-:W-:-:S02]  /*2b330*/  SHF.R.U64 R201, R201, 0x3, RZ ;  /* 0x00000003c9c97819 */ /* 0x000fc400000012ff */
[----:B------:R-:W-:Y:S02]  /*2b340*/  MOV R160, R160 ;  /* 0x000000a000a07202 */ /* 0x000fe40000000f00 */
[----:B------:R-:W-:Y:S02]  /*2b350*/  F2FP.BF16.F32.PACK_AB R90, R85, R84 ;  /* 0x00000054555a723e */ /* 0x000fe400000010ff */
[----:B------:R-:W-:Y:S02]  /*2b360*/  F2FP.BF16.F32.PACK_AB R91, R87, R86 ;  /* 0x00000056575b723e */ /* 0x000fe400000010ff */
[----:B------:R-:W-:Y:S02]  /*2b370*/  F2FP.BF16.F32.PACK_AB R81, R83, R82 ;  /* 0x000000525351723e */ /* 0x000fe400000010ff */
[----:B------:R-:W-:Y:S01]  /*2b380*/  F2FP.BF16.F32.PACK_AB R72, R73, R72 ;  /* 0x000000484948723e */ /* 0x000fe200000010ff */
[----:B------:R1:W-:Y:S01]  /*2b390*/  STSM.16.M88.4 [R174], R112 ;  /* 0x00000070ae007844 */ /* 0x0003e20000000200 */
[----:B------:R-:W-:-:S02]  /*2b3a0*/  LOP3.LUT R192, R205, R190, RZ, 0x3c, !PT ;  /* 0x000000becdc07212 */ /* 0x000fc400078e3cff */
[----:B------:R-:W-:Y:S02]  /*2b3b0*/  SHF.R.U64 R116, R116, 0x3, RZ ;  /* 0x0000000374747819 */ /* 0x000fe400000012ff */
[----:B------:R-:W-:Y:S02]  /*2b3c0*/  MOV R150, R150 ;  /* 0x0000009600967202 */ /* 0x000fe40000000f00 */
[----:B------:R-:W-:Y:S02]  /*2b3d0*/  F2FP.BF16.F32.PACK_AB R82, R77, R76 ;  /* 0x0000004c4d52723e */ /* 0x000fe400000010ff */
[----:B------:R-:W-:Y:S02]  /*2b3e0*/  F2FP.BF16.F32.PACK_AB R83, R79, R78 ;  /* 0x0000004e4f53723e */ /* 0x000fe400000010ff */
[----:B------:R-:W-:Y:S02]  /*2b3f0*/  F2FP.BF16.F32.PACK_AB R73, R75, R74 ;  /* 0x0000004a4b49723e */ /* 0x000fe400000010ff */
[----:B------:R-:W-:Y:S01]  /*2b400*/  F2FP.BF16.F32.PACK_AB R64, R65, R64 ;  /* 0x000000404140723e */ /* 0x000fe200000010ff */
[----:B------:R1:W-:Y:S01]  /*2b410*/  STSM.16.M88.4 [R146], R104 ;  /* 0x0000006892007844 */ /* 0x0003e20000000200 */
[----:B------:R-:W-:-:S02]  /*2b420*/  LOP3.LUT R190, R0, R167, RZ, 0x3c, !PT ;  /* 0x000000a700be7212 */ /* 0x000fc400078e3cff */
[----:B------:R-:W-:Y:S02]  /*2b430*/  MOV R148, R148 ;  /* 0x0000009400947202 */ /* 0x000fe40000000f00 */
[----:B------:R-:W-:Y:S02]  /*2b440*/  F2FP.BF16.F32.PACK_AB R74, R69, R68 ;  /* 0x00000044454a723e */ /* 0x000fe400000010ff */
[----:B------:R-:W-:Y:S02]  /*2b450*/  F2FP.BF16.F32.PACK_AB R75, R71, R70 ;  /* 0x00000046474b723e */ /* 0x000fe400000010ff */
[----:B------:R-:W-:Y:S02]  /*2b460*/  F2FP.BF16.F32.PACK_AB R65, R67, R66 ;  /* 0x000000424341723e */ /* 0x000fe400000010ff */
[----:B------:R-:W-:Y:S01]  /*2b470*/  F2FP.BF16.F32.PACK_AB R56, R57, R56 ;  /* 0x000000383938723e */ /* 0x000fe200000010ff */
[----:B------:R-:W-:Y:S01]  /*2b480*/  IMAD.X R197, RZ, RZ, R17, P3 ;  /* 0x000000ffffc57224 */ /* 0x000fe200018e0611 */
[----:B------:R-:W-:Y:S01]  /*2b490*/  LOP3.LUT R188, R199, R182, RZ, 0x3c, !PT ;  /* 0x000000b6c7bc7212 */ /* 0x000fe200078e3cff */
[----:B------:R1:W-:Y:S01]  /*2b4a0*/  STSM.16.M88.4 [R162], R96 ;  /* 0x00000060a2007844 */ /* 0x0003e20000000200 */
[----:B------:R-:W-:Y:S01]  /*2b4b0*/  MOV R20, R20 ;  /* 0x0000001400147202 */ /* 0x000fe20000000f00 */
[----:B0-----:R-:W0:Y:S01]  /*2b4c0*/  LDC.64 R16, c[0x0][0xcd8] ;  /* 0x00033600ff107b82 */ /* 0x001e220000000a00 */
[----:B------:R-:W-:-:S02]  /*2b4d0*/  F2FP.BF16.F32.PACK_AB R66, R61, R60 ;  /* 0x0000003c3d42723e */ /* 0x000fc400000010ff */
[----:B------:R-:W-:Y:S02]  /*2b4e0*/  F2FP.BF16.F32.PACK_AB R67, R63, R62 ;  /* 0x0000003e3f43723e */ /* 0x000fe400000010ff */
[----:B------:R-:W-:Y:S02]  /*2b4f0*/  F2FP.BF16.F32.PACK_AB R57, R59, R58 ;  /* 0x0000003a3b39723e */ /* 0x000fe400000010ff */
[----:B------:R-:W-:Y:S01]  /*2b500*/  F2FP.BF16.F32.PACK_AB R48, R49, R48 ;  /* 0x000000303130723e */ /* 0x000fe200000010ff */
[----:B------:R1:W-:Y:S01]  /*2b510*/  STSM.16.M88.4 [R160], R88 ;  /* 0x00000058a0007844 */ /* 0x0003e20000000200 */
        /* <DEDUP_REMOVED lines=29> */
[----:B------:R-:W-:Y:S01]  /*2b6f0*/  F2FP.BF16.F32.PACK_AB R9, R11, R10 ;  /* 0x0000000a0b09723e */ /* 0x000fe200000010ff */
[----:B------:R1:W-:Y:S01]  /*2b700*/  STSM.16.M88.4 [R192], R48 ;  /* 0x00000030c0007844 */ /* 0x0003e20000000200 */
[----:B------:R-:W-:-:S02]  /*2b710*/  MOV R196, R196 ;  /* 0x000000c400c47202 */ /* 0x000fc40000000f00 */
[----:B------:R-:W-:Y:S02]  /*2b720*/  F2FP.BF16.F32.PACK_AB R10, R5, R4 ;  /* 0x00000004050a723e */ /* 0x000fe400000010ff */
[----:B------:R-:W-:Y:S01]  /*2b730*/  F2FP.BF16.F32.PACK_AB R11, R7, R6 ;  /* 0x00000006070b723e */ /* 0x000fe200000010ff */
[----:B------:R1:W-:Y:S01]  /*2b740*/  STSM.16.M88.4 [R190], R40 ;  /* 0x00000028be007844 */ /* 0x0003e20000000200 */
[----:B------:R-:W2:Y:S03]  /*2b750*/  @P2 LDC.64 R6, c[0x0][0xce0] ;  /* 0x00033800ff062b82 */ /* 0x000ea60000000a00 */
[----:B------:R1:W-:Y:S04]  /*2b760*/  STSM.16.M88.4 [R188], R32 ;  /* 0x00000020bc007844 */ /* 0x0003e80000000200 */
[----:B------:R1:W-:Y:S04]  /*2b770*/  STSM.16.M88.4 [R186], R24 ;  /* 0x00000018ba007844 */ /* 0x0003e80000000200 */
[----:B------:R1:W-:Y:S01]  /*2b780*/  STSM.16.M88.4 [R196], R8 ;  /* 0x00000008c4007844 */ /* 0x0003e20000000200 */
[----:B------:R-:W-:Y:S01]  /*2b790*/  ULDC UR4, c[0x0][0xb88] ;  /* 0x0002e20000047ab9 */ /* 0x000fe20000000800 */
[----:B------:R-:W-:-:S02]  /*2b7a0*/  IMAD.MOV.U32 R4, RZ, RZ, RZ ;  /* 0x000000ffff047224 */ /* 0x000fc400078e00ff */
[----:B------:R-:W-:Y:S02]  /*2b7b0*/  IMAD.U32 R21, RZ, RZ, UR4 ;  /* 0x00000004ff157e24 */ /* 0x000fe4000f8e00ff */
[C---:B0-----:R-:W-:Y:S01]  /*2b7c0*/  IMAD.WIDE R16, R178.reuse, 0x4, R16 ;  /* 0x00000004b2107825 */ /* 0x041fe200078e0210 */
[----:B------:R-:W-:Y:S03]  /*2b7d0*/  BAR.SYNC.DEFER_BLOCKING 0x1, 0x100 ;  /* 0x0044000000007b1d */ /* 0x000fe60000010000 */
[----:B--2---:R-:W-:-:S03]  /*2b7e0*/  @P2 IMAD.WIDE R6, R178, 0x4, R6 ;  /* 0x00000004b2062825 */ /* 0x004fc600078e0206 */
[----:B------:R1:W5:Y:S04]  /*2b7f0*/  @P1 LDG.E R4, desc[UR56][R16.64] ;  /* 0x0000003810041981 */ /* 0x000368000c1e1900 */
[----:B------:R1:W5:Y:S01]  /*2b800*/  @P2 LDG.E R21, desc[UR56][R6.64] ;  /* 0x0000003806152981 */ /* 0x000362000c1e1900 */
[----:B------:R-:W-:Y:S01]  /*2b810*/  IMAD R14, R180, 0x80, R212 ;  /* 0x00000080b40e7824 */ /* 0x000fe200078e02d4 */
[----:B------:R-:W-:-:S03]  /*2b820*/  LOP3.LUT P0, RZ, R216, 0x3, RZ, 0xc0, !PT ;  /* 0x00000003d8ff7812 */ /* 0x000fc6000780c0ff */
[----:B------:R-:W-:Y:S01]  /*2b830*/  VIADD R0, R14, 0x8 ;  /* 0x000000080e007836 */ /* 0x000fe20000000000 */
[----:B------:R-:W-:Y:S09]  /*2b840*/  @P2 BRA `(.L_x_2969) ;  /* 0x0000000000102947 */ /* 0x000ff20003800000 */
[----:B------:R-:W-:Y:S05]  /*2b850*/  @!P1 BRA `(.L_x_2969) ;  /* 0x00000000000c9947 */ /* 0x000fea0003800000 */
[----:B-1----:R-:W2:Y:S04]  /*2b860*/  LDG.E R6, desc[UR56][R16.64] ;  /* 0x0000003810067981 */ /* 0x002ea8000c1e1900 */
[----:B-----5:R-:W2:Y:S02]  /*2b870*/  LDG.E R21, desc[UR56][R16.64+0x4] ;  /* 0x0000043810157981 */ /* 0x020ea4000c1e1900 */
[----:B--2---:R-:W-:-:S07]  /*2b880*/  IMAD.IADD R21, R21, 0x1, -R6 ;  /* 0x0000000115157824 */ /* 0x004fce00078e0a06 */
.L_x_2969:
[-C--:B-----5:R-:W-:Y:S01]  /*2b890*/  ISETP.GE.OR P2, PT, R14, R21.reuse, P0 ;  /* 0x000000150e00720c */ /* 0x0a0fe20000746670 */
[----:B------:R-:W-:Y:S01]  /*2b8a0*/  ULDC.64 UR4, c[0x0][0xc70] ;  /* 0x00031c0000047ab9 */ /* 0x000fe20000000a00 */
[----:B------:R-:W-:-:S11]  /*2b8b0*/  ISETP.GE.OR P0, PT, R0, R21, P0 ;  /* 0x000000150000720c */ /* 0x000fd60000706670 */
[----:B------:R-:W2:Y:S04]  /*2b8c0*/  @!P2 LDL R13, [R1+0x440] ;  /* 0x00044000010da983 */ /* 0x000ea80000100800 */
[----:B------:R-:W3:Y:S01]  /*2b8d0*/  @!P0 LDL R12, [R1+0x444] ;  /* 0x00044400010c8983 */ /* 0x000ee20000100800 */
[----:B-1----:R-:W-:Y:S01]  /*2b8e0*/  SHF.R.S32.HI R10, RZ, 0x1f, R177 ;  /* 0x0000001fff0a7819 */ /* 0x002fe200000114b1 */
[----:B------:R-:W-:Y:S01]  /*2b8f0*/  IMAD R7, R164, 0x40, R159 ;  /* 0x00000040a4077824 */ /* 0x000fe200078e029f */
[----:B------:R-:W-:Y:S02]  /*2b900*/  SHF.R.S32.HI R5, RZ, 0x1f, R4 ;  /* 0x0000001fff057819 */ /* 0x000fe40000011404 */
[----:B------:R-:W-:Y:S01]  /*2b910*/  SHF.R.S32.HI R0, RZ, 0x1f, R178 ;  /* 0x0000001fff007819 */ /* 0x000fe200000114b2 */
[----:B------:R-:W-:Y:S01]  /*2b920*/  IMAD R6, R10, UR4, RZ ;  /* 0x000000040a067c24 */ /* 0x000fe2000f8e02ff */
[----:B------:R-:W-:Y:S01]  /*2b930*/  SEL R17, R178, RZ, !P1 ;  /* 0x000000ffb2117207 */ /* 0x000fe20004800000 */
[----:B------:R-:W-:Y:S01]  /*2b940*/  IMAD.WIDE.U32 R8, R177, UR4, R4 ;  /* 0x00000004b1087c25 */ /* 0x000fe2000f8e0004 */
[----:B------:R-:W-:-:S03]  /*2b950*/  SEL R0, R0, RZ, !P1 ;  /* 0x000000ff00007207 */ /* 0x000fc60004800000 */
[----:B------:R-:W-:Y:S01]  /*2b960*/  IMAD R11, R177, UR5, R6 ;  /* 0x00000005b10b7c24 */ /* 0x000fe2000f8e0206 */
[----:B------:R-:W-:Y:S01]  /*2b970*/  ULDC.64 UR4, c[0x0][0xc78] ;  /* 0x00031e0000047ab9 */ /* 0x000fe20000000a00 */
[----:B------:R-:W-:-:S04]  /*2b980*/  IMAD.WIDE R2, R7, 0x2, R2 ;  /* 0x0000000207027825 */ /* 0x000fc800078e0202 */
[----:B------:R-:W-:Y:S01]  /*2b990*/  IMAD.IADD R9, R9, 0x1, R11 ;  /* 0x0000000109097824 */ /* 0x000fe200078e020b */
[----:B------:R-:W-:Y:S01]  /*2b9a0*/  IADD3 R29, P5, R2, 0x1000, RZ ;  /* 0x00001000021d7810 */ /* 0x000fe20007fbe0ff */
[----:B------:R-:W-:Y:S01]  /*2b9b0*/  IMAD R11, R0, UR4, RZ ;  /* 0x00000004000b7c24 */ /* 0x000fe2000f8e02ff */
[----:B------:R-:W-:Y:S01]  /*2b9c0*/  IADD3 R33, P1, R2, 0x2000, RZ ;  /* 0x0000200002217810 */ /* 0x000fe20007f3e0ff */
[----:B------:R-:W-:Y:S01]  /*2b9d0*/  IMAD.WIDE.U32 R6, R17, UR4, R8 ;  /* 0x0000000411067c25 */ /* 0x000fe2000f8e0008 */
[----:B------:R-:W-:Y:S02]  /*2b9e0*/  SHF.R.S32.HI R9, RZ, 0x1f, R14 ;  /* 0x0000001fff097819 */ /* 0x000fe4000001140e */
[----:B------:R-:W-:Y:S01]  /*2b9f0*/  LOP3.LUT R28, R29, 0x380, RZ, 0xc0, !PT ;  /* 0x000003801d1c7812 */ /* 0x000fe200078ec0ff */
[----:B------:R-:W-:Y:S01]  /*2ba00*/  IMAD R11, R17, UR5, R11 ;  /* 0x00000005110b7c24 */ /* 0x000fe2000f8e020b */
[----:B------:R-:W-:Y:S01]  /*2ba10*/  IADD3 R8, P3, R14, R6, RZ ;  /* 0x000000060e087210 */ /* 0x000fe20007f7e0ff */
[----:B------:R-:W-:Y:S01]  /*2ba20*/  ULDC.64 UR4, c[0x0][0xc40] ;  /* 0x0003100000047ab9 */ /* 0x000fe20000000a00 */
[----:B------:R-:W-:-:S02]  /*2ba30*/  LOP3.LUT R32, R33, 0x380, RZ, 0xc0, !PT ;  /* 0x0000038021207812 */ /* 0x000fc400078ec0ff */
[----:B------:R-:W-:Y:S02]  /*2ba40*/  IADD3.X R9, R9, R7, R11, P3, !PT ;  /* 0x0000000709097210 */ /* 0x000fe40001ffe40b */
[----:B------:R-:W-:Y:S02]  /*2ba50*/  LEA R6, P3, R8, UR4, 0x2 ;  /* 0x0000000408067c11 */ /* 0x000fe4000f8610ff */
[----:B------:R-:W-:Y:S02]  /*2ba60*/  SHF.R.U64 R28, R28, 0x3, RZ ;  /* 0x000000031c1c7819 */ /* 0x000fe400000012ff */
[----:B------:R-:W-:Y:S01]  /*2ba70*/  LEA.HI.X R7, R8, UR5, R9, 0x2, P3 ;  /* 0x0000000508077c11 */ /* 0x000fe200098f1409 */
[----:B------:R-:W-:Y:S01]  /*2ba80*/  ULDC.64 UR4, c[0x0][0xba0] ;  /* 0x0002e80000047ab9 */ /* 0x000fe20000000a00 */
[----:B------:R-:W-:Y:S02]  /*2ba90*/  IADD3 R37, P3, R2, 0x3000, RZ ;  /* 0x0000300002257810 */ /* 0x000fe40007f7e0ff */
[----:B------:R-:W-:-:S02]  /*2baa0*/  SHF.R.U64 R32, R32, 0x3, RZ ;  /* 0x0000000320207819 */ /* 0x000fc400000012ff */
[----:B------:R-:W-:Y:S02]  /*2bab0*/  LOP3.LUT R36, R37, 0x380, RZ, 0xc0, !PT ;  /* 0x0000038025247812 */ /* 0x000fe400078ec0ff */
[----:B------:R-:W-:Y:S01]  /*2bac0*/  LOP3.LUT R28, R28, R29, RZ, 0x3c, !PT ;  /* 0x0000001d1c1c7212 */ /* 0x000fe200078e3cff */
[--C-:B------:R-:W-:Y:S01]  /*2bad0*/  IMAD.X R29, RZ, RZ, R3.reuse, P5 ;  /* 0x000000ffff1d7224 */ /* 0x100fe200028e0603 */
[----:B------:R-:W-:Y:S02]  /*2bae0*/  SHF.R.U64 R36, R36, 0x3, RZ ;  /* 0x0000000324247819 */ /* 0x000fe400000012ff */
        /* <DEDUP_REMOVED lines=49> */
[----:B------:R-:W-:Y:S01]  /*2be00*/  LOP3.LUT R72, R73, 0x380, RZ, 0xc0, !PT ;  /* 0x0000038049487812 */ /* 0x000fe200078ec0ff */
[----:B------:R-:W-:Y:S01]  /*2be10*/  IMAD.X R81, RZ, RZ, R3, P3 ;  /* 0x000000ffff517224 */ /* 0x000fe200018e0603 */
        /* <DEDUP_REMOVED lines=8> */
[----:B------:R-:W-:Y:S01]  /*2bea0*/  LOP3.LUT R68, R68, R69, RZ, 0x3c, !PT ;  /* 0x0000004544447212 */ /* 0x000fe200078e3cff */
[--C-:B------:R-:W-:Y:S01]  /*2beb0*/  IMAD.X R69, RZ, RZ, R3.reuse, P4 ;  /* 0x000000ffff457224 */ /* 0x100fe200020e0603 */
[----:B------:R-:W-:Y:S01]  /*2bec0*/  LOP3.LUT R72, R72, R73, RZ, 0x3c, !PT ;  /* 0x0000004948487212 */ /* 0x000fe200078e3cff */
[--C-:B------:R-:W-:Y:S01]  /*2bed0*/  IMAD.X R73, RZ, RZ, R3.reuse, P5 ;  /* 0x000000ffff497224 */ /* 0x100fe200028e0603 */
[----:B------:R-:W-:Y:S01]  /*2bee0*/  LOP3.LUT R76, R76, R77, RZ, 0x3c, !PT ;  /* 0x0000004d4c4c7212 */ /* 0x000fe200078e3cff */
[----:B------:R-:W-:Y:S01]  /*2bef0*/  IMAD.X R77, RZ, RZ, R3, P1 ;  /* 0x000000ffff4d7224 */ /* 0x000fe200008e0603 */
[----:B------:R-:W-:Y:S02]  /*2bf00*/  LOP3.LUT R2, R11, R2, RZ, 0x3c, !PT ;  /* 0x000000020b027212 */ /* 0x000fe400078e3cff */
[----:B------:R-:W-:Y:S01]  /*2bf10*/  LOP3.LUT R80, R8, R9, RZ, 0x3c, !PT ;  /* 0x0000000908507212 */ /* 0x000fe200078e3cff */
[----:B------:R-:W-:-:S04]  /*2bf20*/  IMAD R5, R5, UR4, RZ ;  /* 0x0000000405057c24 */ /* 0x000fc8000f8e02ff */
[----:B------:R-:W-:Y:S02]  /*2bf30*/  IMAD R5, R4, UR5, R5 ;  /* 0x0000000504057c24 */ /* 0x000fe4000f8e0205 */
[----:B------:R-:W-:-:S05]  /*2bf40*/  IMAD R21, R180, -0x80, R21 ;  /* 0xffffff80b4157824 */ /* 0x000fca00078e0215 */
[----:B------:R-:W-:Y:S02]  /*2bf50*/  ISETP.GE.AND P3, PT, R164, R21, PT ;  /* 0x00000015a400720c */ /* 0x000fe40003f66270 */
[----:B------:R-:W-:Y:S01]  /*2bf60*/  SHF.R.S32.HI R165, RZ, 0x1f, R164 ;  /* 0x0000001fffa57819 */ /* 0x000fe200000114a4 */
[----:B------:R-:W-:Y:S01]  /*2bf70*/  BSSY B1, `(.L_x_2970) ;  /* 0x0000048000017945 */ /* 0x000fe20003800000 */
[----:B--2---:R-:W-:Y:S04]  /*2bf80*/  @!P2 STG.E desc[UR56][R6.64], R13 ;  /* 0x0000000d0600a986 */ /* 0x004fe8000c101938 */
[----:B---3--:R0:W-:Y:S04]  /*2bf90*/  @!P0 STG.E desc[UR56][R6.64+0x20], R12 ;  /* 0x0000200c06008986 */ /* 0x0081e8000c101938 */
[----:B------:R1:W5:Y:S04]  /*2bfa0*/  LD.E.128 R24, desc[UR56][R2.64] ;  /* 0x0000003802187980 */ /* 0x000368000c101d00 */
[----:B------:R-:W5:Y:S04]  /*2bfb0*/  LD.E.128 R28, desc[UR56][R28.64] ;  /* 0x000000381c1c7980 */ /* 0x000f68000c101d00 */
[----:B------:R-:W5:Y:S01]  /*2bfc0*/  LD.E.128 R32, desc[UR56][R32.64] ;  /* 0x0000003820207980 */ /* 0x000f62000c101d00 */
[--C-:B-1----:R-:W-:Y:S01]  /*2bfd0*/  SHF.R.S32.HI R3, RZ, 0x1f, R159.reuse ;  /* 0x0000001fff037819 */ /* 0x102fe2000001149f */
[----:B------:R-:W-:-:S02]  /*2bfe0*/  IMAD.MOV.U32 R2, RZ, RZ, R159 ;  /* 0x000000ffff027224 */ /* 0x000fc400078e009f */
        /* <DEDUP_REMOVED lines=13> */
[----:B------:R-:W-:Y:S01]  /*2c0c0*/  IMAD.WIDE.U32 R2, R4, UR4, R2 ;  /* 0x0000000404027c25 */ /* 0x000fe2000f8e0002 */
[----:B------:R-:W-:Y:S01]  /*2c0d0*/  ULDC.64 UR4, c[0x0][0xbe0] ;  /* 0x0002f80000047ab9 */ /* 0x000fe20000000a00 */
[----:B------:R-:W-:Y:S01]  /*2c0e0*/  @!PT LDS RZ, [RZ] ;  /* 0x00000000fffff984 */ /* 0x000fe20000000800 */
[----:B------:R-:W-:Y:S01]  /*2c0f0*/  @!PT LDS RZ, [RZ] ;  /* 0x00000000fffff984 */ /* 0x000fe20000000800 */
[----:B------:R-:W-:Y:S01]  /*2c100*/  @!PT LDS RZ, [RZ] ;  /* 0x00000000fffff984 */ /* 0x000fe20000000800 */
[----:B------:R-:W-:Y:S01]  /*2c110*/  @!PT LDS RZ, [RZ] ;  /* 0x00000000fffff984 */ /* 0x000fe20000000800 */
[----:B------:R0:W-:Y:S06]  /*2c120*/  MEMBAR.ALL.CTA ;  /* 0x0000000000007992 */ /* 0x0001ec0000008000 */
[----:B0-----:R-:W0:Y:S01]  /*2c130*/  FENCE.VIEW.ASYNC.S ;  /* 0x00000000000073c6 */ /* 0x001e220000000000 */
[----:B------:R-:W-:-:S02]  /*2c140*/  IMAD.IADD R3, R3, 0x1, R5 ;  /* 0x0000000103037824 */ /* 0x000fc400078e0205 */
[----:B------:R-:W-:Y:S02]  /*2c150*/  IMAD R10, R10, UR4, RZ ;  /* 0x000000040a0a7c24 */ /* 0x000fe4000f8e02ff */
[----:B------:R-:W-:Y:S02]  /*2c160*/  VIADD R4, R164, 0x20 ;  /* 0x00000020a4047836 */ /* 0x000fe40000000000 */
[C---:B------:R-:W-:Y:S02]  /*2c170*/  IMAD R7, R177.reuse, UR5, R10 ;  /* 0x00000005b1077c24 */ /* 0x040fe4000f8e020a */
[----:B------:R-:W-:Y:S01]  /*2c180*/  IMAD.WIDE.U32 R2, R177, UR4, R2 ;  /* 0x00000004b1027c25 */ /* 0x000fe2000f8e0002 */
[----:B------:R-:W-:Y:S01]  /*2c190*/  ULDC.64 UR4, c[0x0][0xbe8] ;  /* 0x0002fa0000047ab9 */ /* 0x000fe20000000a00 */
[----:B------:R-:W-:Y:S02]  /*2c1a0*/  ISETP.GE.AND P2, PT, R4, R21, PT ;  /* 0x000000150400720c */ /* 0x000fe40003f46270 */
[----:B------:R-:W-:-:S02]  /*2c1b0*/  IMAD R4, R0, UR4, RZ ;  /* 0x0000000400047c24 */ /* 0x000fc4000f8e02ff */
[----:B------:R-:W-:Y:S02]  /*2c1c0*/  VIADD R0, R145, 0x32420 ;  /* 0x0003242091007836 */ /* 0x000fe40000000000 */
[C---:B------:R-:W-:Y:S02]  /*2c1d0*/  VIADD R6, R164.reuse, 0x60 ;  /* 0x00000060a4067836 */ /* 0x040fe40000000000 */
[----:B------:R-:W-:Y:S01]  /*2c1e0*/  IMAD.IADD R3, R3, 0x1, R7 ;  /* 0x0000000103037824 */ /* 0x000fe200078e0207 */
[----:B------:R-:W-:Y:S01]  /*2c1f0*/  PRMT R0, RZ, 0x654, R0 ;  /* 0x00000654ff007816 */ /* 0x000fe20000000000 */
[----:B------:R-:W-:Y:S01]  /*2c200*/  VIADD R5, R164, 0x40 ;  /* 0x00000040a4057836 */ /* 0x000fe20000000000 */
[-C--:B------:R-:W-:Y:S01]  /*2c210*/  ISETP.GE.AND P1, PT, R6, R21.reuse, PT ;  /* 0x000000150600720c */ /* 0x080fe20003f26270 */
[C---:B------:R-:W-:Y:S01]  /*2c220*/  IMAD R9, R17.reuse, UR5, R4 ;  /* 0x0000000511097c24 */ /* 0x040fe2000f8e0204 */
[----:B0-----:R0:W-:Y:S01]  /*2c230*/  SYNCS.ARRIVE.TRANS64.RED.A1T0 RZ, [R0+URZ], RZ ;  /* 0x000000ff00ff79a7 */ /* 0x0011e2000810043f */
[----:B------:R-:W-:Y:S01]  /*2c240*/  IMAD.WIDE.U32 R6, R17, UR4, R2 ;  /* 0x0000000411067c25 */ /* 0x000fe2000f8e0002 */
[----:B------:R-:W-:-:S03]  /*2c250*/  ISETP.GE.AND P0, PT, R5, R21, PT ;  /* 0x000000150500720c */ /* 0x000fc60003f06270 */
        /* <DEDUP_REMOVED lines=25> */
.L_x_2971:
[----:B------:R-:W-:Y:S05]  /*2c3f0*/  BSYNC B1 ;  /* 0x0000000000017941 */ /* 0x000fea0003800000 */
.L_x_2970:
[----:B------:R-:W-:Y:S04]  /*2c400*/  BSSY B1, `(.L_x_2972) ;  /* 0x000001a000017945 */ /* 0x000fe80003800000 */
[----:B------:R-:W-:Y:S05]  /*2c410*/  @P2 BRA `(.L_x_2973) ;  /* 0x0000000000602947 */ /* 0x000fea0003800000 */
[----:B0-----:R-:W-:Y:S01]  /*2c420*/  IADD3 R9, P2, R4, 0x20, RZ ;  /* 0x0000002004097810 */ /* 0x001fe20007f5e0ff */
[----:B------:R-:W-:Y:S01]  /*2c430*/  ULDC.64 UR6, c[0x0][0xbd8] ;  /* 0x0002f60000067ab9 */ /* 0x000fe20000000a00 */
[----:B------:R-:W-:Y:S01]  /*2c440*/  IMAD.MOV.U32 R2, RZ, RZ, R6 ;  /* 0x000000ffff027224 */ /* 0x000fe200078e0006 */
        /* <DEDUP_REMOVED lines=17> */
[----:B-----5:R1:W-:Y:S04]  /*2c560*/  @!P4 STG.E.128 desc[UR56][R8.64], R28 ;  /* 0x0000001c0800c986 */ /* 0x0203e8000c101d38 */
[----:B------:R1:W-:Y:S04]  /*2c570*/  @!P3 STG.E.128 desc[UR56][R8.64+0x80], R44 ;  /* 0x0000802c0800b986 */ /* 0x0003e8000c101d38 */
[----:B------:R1:W-:Y:S04]  /*2c580*/  @!P2 STG.E.128 desc[UR56][R8.64+0x100], R60 ;  /* 0x0001003c0800a986 */ /* 0x0003e8000c101d38 */
[----:B------:R1:W-:Y:S02]  /*2c590*/  @!P5 STG.E.128 desc[UR56][R8.64+0x180], R72 ;  /* 0x000180480800d986 */ /* 0x0003e4000c101d38 */
.L_x_2973:
[----:B------:R-:W-:Y:S05]  /*2c5a0*/  BSYNC B1 ;  /* 0x0000000000017941 */ /* 0x000fea0003800000 */
.L_x_2972:
        /* <DEDUP_REMOVED lines=22> */
[----:B-----5:R2:W-:Y:S04]  /*2c710*/  @!P2 STG.E.128 desc[UR56][R8.64], R32 ;  /* 0x000000200800a986 */ /* 0x0205e8000c101d38 */
[----:B------:R2:W-:Y:S04]  /*2c720*/  @!P3 STG.E.128 desc[UR56][R8.64+0x80], R48 ;  /* 0x000080300800b986 */ /* 0x0005e8000c101d38 */
[----:B------:R2:W-:Y:S04]  /*2c730*/  @!P4 STG.E.128 desc[UR56][R8.64+0x100], R12 ;  /* 0x0001000c0800c986 */ /* 0x0005e8000c101d38 */
[----:B------:R2:W-:Y:S02]  /*2c740*/  @!P5 STG.E.128 desc[UR56][R8.64+0x180], R76 ;  /* 0x0001804c0800d986 */ /* 0x0005e4000c101d38 */
.L_x_2975:
[----:B------:R-:W-:Y:S05]  /*2c750*/  BSYNC B1 ;  /* 0x0000000000017941 */ /* 0x000fea0003800000 */
.L_x_2974:
        /* <DEDUP_REMOVED lines=21> */
[----:B-----5:R3:W-:Y:S04]  /*2c8b0*/  @!P1 STG.E.128 desc[UR56][R4.64], R36 ;  /* 0x0000002404009986 */ /* 0x0207e8000c101d38 */
[----:B------:R3:W-:Y:S04]  /*2c8c0*/  @!P2 STG.E.128 desc[UR56][R4.64+0x80], R52 ;  /* 0x000080340400a986 */ /* 0x0007e8000c101d38 */
[----:B------:R3:W-:Y:S02]  /*2c8d0*/  @!P3 STG.E.128 desc[UR56][R4.64+0x100], R64 ;  /* 0x000100400400b986 */ /* 0x0007e4000c101d38 */
[----:B------:R-:W-:Y:S05]  /*2c8e0*/  @P0 BRA `(.L_x_2976) ;  /* 0x0000000800e80947 */ /* 0x000fea0003800000 */
[----:B------:R4:W-:Y:S01]  /*2c8f0*/  STG.E.128 desc[UR56][R4.64+0x180], R80 ;  /* 0x0001805004007986 */ /* 0x0009e2000c101d38 */
[----:B------:R-:W-:Y:S05]  /*2c900*/  BRA `(.L_x_2976) ;  /* 0x0000000800e07947 */ /* 0x000fea0003800000 */
.L_x_2968:
[----:B------:R-:W-:Y:S01]  /*2c910*/  ULDC.64 UR4, c[0x0][0xcd8] ;  /* 0x0003360000047ab9 */ /* 0x000fe20000000a00 */
[----:B-1----:R-:W1:Y:S01]  /*2c920*/  LDC.64 R2, c[0x0][0xcd8] ;  /* 0x00033600ff027b82 */ /* 0x002e620000000a00 */
[----:B------:R-:W-:Y:S01]  /*2c930*/  ISETP.NE.U32.AND P0, PT, RZ, UR4, PT ;  /* 0x00000004ff007c0c */ /* 0x000fe2000bf05070 */
[----:B------:R-:W-:-:S03]  /*2c940*/  IMAD.MOV.U32 R9, RZ, RZ, RZ ;  /* 0x000000ffff097224 */ /* 0x000fc600078e00ff */
[----:B------:R-:W-:Y:S01]  /*2c950*/  ISETP.NE.AND.EX P0, PT, RZ, UR5, PT, P0 ;  /* 0x00000005ff007c0c */ /* 0x000fe2000bf05300 */
[----:B------:R-:W-:Y:S02]  /*2c960*/  ULDC.64 UR4, c[0x0][0xce0] ;  /* 0x0003380000047ab9 */ /* 0x000fe40000000a00 */
[----:B------:R-:W-:-:S04]  /*2c970*/  ISETP.NE.U32.AND P1, PT, RZ, UR4, PT ;  /* 0x00000004ff007c0c */ /* 0x000fc8000bf25070 */
[----:B------:R-:W-:Y:S01]  /*2c980*/  ISETP.NE.AND.EX P1, PT, RZ, UR5, PT, P1 ;  /* 0x00000005ff007c0c */ /* 0x000fe2000bf25310 */
[----:B-1----:R-:W-:-:S12]  /*2c990*/  IMAD.WIDE R2, R178, 0x4, R2 ;  /* 0x00000004b2027825 */ /* 0x002fd800078e0202 */
[----:B------:R-:W1:Y:S01]  /*2c9a0*/  @P1 LDC.64 R4, c[0x0][0xce0] ;  /* 0x00033800ff041b82 */ /* 0x000e620000000a00 */
[----:B------:R-:W-:Y:S02]  /*2c9b0*/  ULDC UR4, c[0x0][0xb88] ;  /* 0x0002e20000047ab9 */ /* 0x000fe40000000800 */
[----:B------:R-:W-:Y:S01]  /*2c9c0*/  IMAD.U32 R7, RZ, RZ, UR4 ;  /* 0x00000004ff077e24 */ /* 0x000fe2000f8e00ff */
[----:B------:R4:W5:Y:S01]  /*2c9d0*/  @P0 LDG.E R9, desc[UR56][R2.64] ;  /* 0x0000003802090981 */ /* 0x000962000c1e1900 */
[----:B-1----:R-:W-:-:S05]  /*2c9e0*/  @P1 IMAD.WIDE R4, R178, 0x4, R4 ;  /* 0x00000004b2041825 */ /* 0x002fca00078e0204 */
[----:B------:R4:W5:Y:S01]  /*2c9f0*/  @P1 LDG.E R7, desc[UR56][R4.64] ;  /* 0x0000003804071981 */ /* 0x000962000c1e1900 */
[----:B------:R-:W-:Y:S01]  /*2ca00*/  ISETP.GT.AND P2, PT, R211, 0x7f, PT ;  /* 0x0000007fd300780c */ /* 0x000fe20003f44270 */
[----:B------:R-:W-:-:S12]  /*2ca10*/  @P1 BRA `(.L_x_2977) ;  /* 0x0000000000101947 */ /* 0x000fd80003800000 */
[----:B------:R-:W-:Y:S05]  /*2ca20*/  @!P0 BRA `(.L_x_2977) ;  /* 0x00000000000c8947 */ /* 0x000fea0003800000 */
[----:B------:R-:W2:Y:S04]  /*2ca30*/  LDG.E R0, desc[UR56][R2.64] ;  /* 0x0000003802007981 */ /* 0x000ea8000c1e1900 */
[----:B-----5:R-:W2:Y:S02]  /*2ca40*/  LDG.E R7, desc[UR56][R2.64+0x4] ;  /* 0x0000043802077981 */ /* 0x020ea4000c1e1900 */
[----:B--2---:R-:W-:-:S07]  /*2ca50*/  IMAD.IADD R7, R7, 0x1, -R0 ;  /* 0x0000000107077824 */ /* 0x004fce00078e0a00 */
.L_x_2977:
[----:B------:R-:W-:Y:S01]  /*2ca60*/  SHF.R.S32.HI R0, RZ, 0x1f, R178 ;  /* 0x0000001fff007819 */ /* 0x000fe200000114b2 */
[----:B------:R-:W-:Y:S01]  /*2ca70*/  BSSY B1, `(.L_x_2978) ;  /* 0x000001d000017945 */ /* 0x000fe20003800000 */
[----:B------:R-:W-:Y:S02]  /*2ca80*/  SHF.R.S32.HI R8, RZ, 0x1f, R177 ;  /* 0x0000001fff087819 */ /* 0x000fe400000114b1 */
[----:B------:R-:W-:Y:S02]  /*2ca90*/  SHF.R.S32.HI R12, RZ, 0x1f, R159 ;  /* 0x0000001fff0c7819 */ /* 0x000fe4000001149f */
[----:B------:R-:W-:Y:S02]  /*2caa0*/  SEL R13, R178, RZ, !P0 ;  /* 0x000000ffb20d7207 */ /* 0x000fe40004000000 */
[----:B------:R-:W-:Y:S02]  /*2cab0*/  SEL R10, R0, RZ, !P0 ;  /* 0x000000ff000a7207 */ /* 0x000fe40004000000 */
[----:B-----5:R-:W-:Y:S01]  /*2cac0*/  SHF.R.S32.HI R6, RZ, 0x1f, R9 ;  /* 0x0000001fff067819 */ /* 0x020fe20000011409 */
[----:B------:R-:W-:Y:S06]  /*2cad0*/  @P2 BRA `(.L_x_2979) ;  /* 0x0000000000582947 */ /* 0x000fec0003800000 */
[----:B----4-:R-:W1:Y:S02]  /*2cae0*/  S2R R2, SR_TID.X ;  /* 0x0000000000027919 */ /* 0x010e640000002100 */
[----:B-1----:R-:W-:-:S04]  /*2caf0*/  IMAD R0, R180, 0x80, R2 ;  /* 0x00000080b4007824 */ /* 0x002fc800078e0202 */
[----:B------:R-:W-:-:S05]  /*2cb00*/  VIADD R0, R0, 0xffffff80 ;  /* 0xffffff8000007836 */ /* 0x000fca0000000000 */
[----:B------:R-:W-:-:S13]  /*2cb10*/  ISETP.GE.AND P0, PT, R0, R7, PT ;  /* 0x000000070000720c */ /* 0x000fda0003f06270 */
[----:B------:R-:W-:Y:S05]  /*2cb20*/  @P0 BRA `(.L_x_2979) ;  /* 0x0000000000440947 */ /* 0x000fea0003800000 */
[----:B------:R-:W-:Y:S01]  /*2cb30*/  IADD3 R2, P0, R0, R9, RZ ;  /* 0x0000000900027210 */ /* 0x000fe20007f1e0ff */
[----:B------:R-:W-:-:S03]  /*2cb40*/  ULDC.64 UR4, c[0x0][0xc70] ;  /* 0x00031c0000047ab9 */ /* 0x000fc60000000a00 */
[----:B------:R-:W-:Y:S01]  /*2cb50*/  LEA.HI.X.SX32 R3, R0, R6, 0x1, P0 ;  /* 0x0000000600037211 */ /* 0x000fe200000f0eff */
[----:B------:R-:W-:-:S04]  /*2cb60*/  IMAD R0, R8, UR4, RZ ;  /* 0x0000000408007c24 */ /* 0x000fc8000f8e02ff */
        /* <DEDUP_REMOVED lines=13> */
.L_x_2979:
[----:B------:R-:W-:Y:S05]  /*2cc40*/  BSYNC B1 ;  /* 0x0000000000017941 */ /* 0x000fea0003800000 */
.L_x_2978:
[----:B------:R-:W-:Y:S01]  /*2cc50*/  ULDC.64 UR4, c[0x0][0xba0] ;  /* 0x0002e80000047ab9 */ /* 0x000fe20000000a00 */
[----:B----4-:R-:W-:Y:S01]  /*2cc60*/  IMAD.MOV.U32 R2, RZ, RZ, R159 ;  /* 0x000000ffff027224 */ /* 0x010fe200078e009f */
[----:B------:R-:W-:Y:S01]  /*2cc70*/  BSSY B1, `(.L_x_2980) ;  /* 0x000002f000017945 */ /* 0x000fe20003800000 */
[----:B-1----:R-:W-:Y:S02]  /*2cc80*/  IMAD.MOV.U32 R3, RZ, RZ, R12 ;  /* 0x000000ffff037224 */ /* 0x002fe400078e000c */
[----:B------:R-:W-:Y:S02]  /*2cc90*/  IMAD R0, R6, UR4, RZ ;  /* 0x0000000406007c24 */ /* 0x000fe4000f8e02ff */
[----:B------:R-:W-:-:S04]  /*2cca0*/  IMAD.WIDE.U32 R2, R9, UR4, R2 ;  /* 0x0000000409027c25 */ /* 0x000fc8000f8e0002 */
[----:B------:R-:W-:Y:S01]  /*2ccb0*/  IMAD R9, R9, UR5, R0 ;  /* 0x0000000509097c24 */ /* 0x000fe2000f8e0200 */
[----:B------:R-:W-:Y:S01]  /*2ccc0*/  ULDC.64 UR4, c[0x0][0xbe0] ;  /* 0x0002f80000047ab9 */ /* 0x000fe20000000a00 */
[----:B------:R-:W-:Y:S01]  /*2ccd0*/  IMAD R11, R180, -0x80, R7 ;  /* 0xffffff80b40b7824 */ /* 0x000fe200078e0207 */
[----:B------:R-:W-:Y:S01]  /*2cce0*/  SHF.R.S32.HI R7, RZ, 0x1f, R164 ;  /* 0x0000001fff077819 */ /* 0x000fe200000114a4 */
[----:B------:R-:W-:Y:S02]  /*2ccf0*/  IMAD R0, R8, UR4, RZ ;  /* 0x0000000408007c24 */ /* 0x000fe4000f8e02ff */
[----:B------:R-:W-:Y:S01]  /*2cd00*/  IMAD.IADD R3, R3, 0x1, R9 ;  /* 0x0000000103037824 */ /* 0x000fe200078e0209 */
[C---:B------:R-:W-:Y:S01]  /*2cd10*/  ISETP.GE.AND P1, PT, R164.reuse, R11, PT ;  /* 0x0000000ba400720c */ /* 0x040fe20003f26270 */
[----:B------:R-:W-:Y:S02]  /*2cd20*/  IMAD R5, R177, UR5, R0 ;  /* 0x00000005b1057c24 */ /* 0x000fe4000f8e0200 */
[----:B------:R-:W-:-:S02]  /*2cd30*/  VIADD R0, R164, 0x20 ;  /* 0x00000020a4007836 */ /* 0x000fc40000000000 */
[----:B------:R-:W-:Y:S01]  /*2cd40*/  IMAD.WIDE.U32 R2, R177, UR4, R2 ;  /* 0x00000004b1027c25 */ /* 0x000fe2000f8e0002 */
[----:B------:R-:W-:Y:S02]  /*2cd50*/  ULDC.64 UR4, c[0x0][0xbe8] ;  /* 0x0002fa0000047ab9 */ /* 0x000fe40000000a00 */
[----:B------:R-:W-:Y:S01]  /*2cd60*/  ISETP.GE.AND P0, PT, R0, R11, PT ;  /* 0x0000000b0000720c */ /* 0x000fe20003f06270 */
        /* <DEDUP_REMOVED lines=31> */
.L_x_2981:
[----:B------:R-:W-:Y:S05]  /*2cf60*/  BSYNC B1 ;  /* 0x0000000000017941 */ /* 0x000fea0003800000 */
.L_x_2980:
[----:B------:R-:W-:Y:S01]  /*2cf70*/  BSSY B1, `(.L_x_2982) ;  /* 0x000001c000017945 */ /* 0x000fe20003800000 */
[----:B------:R-:W-:Y:S01]  /*2cf80*/  ISETP.GE.AND P1, PT, R0, R11, PT ;  /* 0x0000000b0000720c */ /* 0x000fe20003f26270 */
[----:B-1----:R-:W-:Y:S02]  /*2cf90*/  VIADD R8, R164, 0x60 ;  /* 0x00000060a4087836 */ /* 0x002fe40000000000 */
        /* <DEDUP_REMOVED lines=25> */
.L_x_2983:
[----:B------:R-:W-:Y:S05]  /*2d130*/  BSYNC B1 ;  /* 0x0000000000017941 */ /* 0x000fea0003800000 */
.L_x_2982:
        /* <DEDUP_REMOVED lines=27> */
.L_x_2985:
[----:B------:R-:W-:Y:S05]  /*2d2f0*/  BSYNC B1 ;  /* 0x0000000000017941 */ /* 0x000fea0003800000 */
.L_x_2984:
        /* <DEDUP_REMOVED lines=25> */
.L_x_2976:
[----:B------:R-:W-:Y:S05]  /*2d490*/  BSYNC B0 ;  /* 0x0000000000007941 */ /* 0x000fea0003800000 */
.L_x_2967:
[----:B------:R-:W-:Y:S02]  /*2d4a0*/  ULDC UR4, c[0x0][0xd14] ;  /* 0x0003450000047ab9 */ /* 0x000fe40000000800 */
[----:B---3--:R-:W-:-:S13]  /*2d4b0*/  ISETP.GE.AND P0, PT, R119, UR4, PT ;  /* 0x0000000477007c0c */ /* 0x008fda000bf06270 */
[----:B------:R-:W-:Y:S05]  /*2d4c0*/  @!P0 BRA `(.L_x_2986) ;  /* 0xfffffd3c000c8947 */ /* 0x000fea000383ffff */
[----:B------:R-:W-:Y:S05]  /*2d4d0*/  BRA `(.L_x_2764) ;  /* 0x0000006000ac7947 */ /* 0x000fea0003800000 */
.L_x_2762:
[----:B------:R-:W-:-:S08]  /*2d4e0*/  NOP ;  /* 0x0000000000007918 */ /* 0x000fd00000000000 */
[----:B------:R-:W0:-:S00]  /*2d4f0*/  USETMAXREG.DEALLOC.CTAPOOL 0x18 ;  /* 0x00000018000079c8 */ /* 0x000e0000080e0500 */
[----:B0-----:R-:W-:-:S06]  /*2d500*/  LOP3.LUT R0, R0, 0x3, RZ, 0xc0, !PT ;  /* 0x0000000300007812 */ /* 0x001fcc00078ec0ff */
[----:B------:R-:W0:Y:S02]  /*2d510*/  SHFL.IDX PT, R0, R0, RZ, 0x1f ;  /* 0x00001fff00007589 */ /* 0x000e2400000e0000 */
[----:B0-----:R-:W-:-:S13]  /*2d520*/  ISETP.NE.AND P0, PT, R0, RZ, PT ;  /* 0x000000ff0000720c */ /* 0x001fda0003f05270 */
[----:B------:R-:W-:Y:S05]  /*2d530*/  @P0 BRA `(.L_x_2764) ;  /* 0x0000006000940947 */ /* 0x000fea0003800000 */
        /* <DEDUP_REMOVED lines=56> */
.L_x_2991:
        /* <DEDUP_REMOVED lines=16> */
.L_x_2990:
[----:B------:R-:W-:Y:S05]  /*2d9c0*/  BSYNC B0 ;  /* 0x0000000000007941 */ /* 0x000fea0003800000 */
.L_x_2989:
        /* <DEDUP_REMOVED lines=25> */
.L_x_2987:
        /* <DEDUP_REMOVED lines=20> */
.L_x_2992:
        /* <DEDUP_REMOVED lines=56> */
.L_x_2988:
[----:B------:R-:W-:Y:S02]  /*2e020*/  IMAD.MOV.U32 R17, RZ, RZ, RZ ;  /* 0x000000ffff117224 */ /* 0x000fe400078e00ff */
[----:B------:R-:W-:Y:S02]  /*2e030*/  IMAD.U32 R16, RZ, RZ, UR6 ;  /* 0x00000006ff107e24 */ /* 0x000fe4000f8e00ff */
[----:B------:R-:W-:-:S07]  /*2e040*/  IMAD.MOV.U32 R18, RZ, RZ, RZ ;  /* 0x000000ffff127224 */ /* 0x000fce00078e00ff */
.L_x_2993:
        /* <DEDUP_REMOVED lines=16> */
[----:B------:R-:W-:Y:S01]  /*2e150*/  ULDC.64 UR54, c[0x0][0x198] ;  /* 0x0000660000367ab9 */ /* 0x000fe20000000a00 */
[----:B------:R-:W-:Y:S01]  /*2e160*/  ULDC UR51, c[0x0][0xc] ;  /* 0x0000030000337ab9 */ /* 0x000fe20000000800 */
[----:B------:R-:W-:Y:S01]  /*2e170*/  UMOV UR52, URZ ;  /* 0x0000003f00347c82 */ /* 0x000fe20008000000 */
[----:B------:R1:W-:Y:S04]  /*2e180*/  STL [R1+0x46c], R0 ;  /* 0x00046c0001007387 */ /* 0x0003e80000100800 */
[----:B------:R1:W-:Y:S04]  /*2e190*/  STL [R1+0x460], RZ ;  /* 0x000460ff01007387 */ /* 0x0003e80000100800 */
[----:B------:R1:W-:Y:S02]  /*2e1a0*/  STL [R1+0x468], R0 ;  /* 0x0004680001007387 */ /* 0x0003e40000100800 */
.L_x_3094:
        /* <DEDUP_REMOVED lines=45> */
.L_x_2995:
        /* <DEDUP_REMOVED lines=18> */
.L_x_2996:
[----:B------:R-:W-:Y:S05]  /*2e5a0*/  @!P3 BRA `(.L_x_2997) ;  /* 0x00000000000cb947 */ /* 0x000fea0003800000 */
[----:B------:R-:W2:Y:S04]  /*2e5b0*/  LDG.E R7, desc[UR56][R4.64] ;  /* 0x0000003804077981 */ /* 0x000ea8000c1e1900 */
[----:B-1----:R-:W2:Y:S02]  /*2e5c0*/  LDG.E R8, desc[UR56][R4.64+0x4] ;  /* 0x0000043804087981 */ /* 0x002ea4000c1e1900 */
[----:B--2---:R-:W-:-:S07]  /*2e5d0*/  IMAD.IADD R7, R8, 0x1, -R7 ;  /* 0x0000000108077824 */ /* 0x004fce00078e0a07 */
.L_x_2997:
[----:B--2---:R-:W2:Y:S04]  /*2e5e0*/  @P1 LDG.E R4, desc[UR56][R2.64] ;  /* 0x0000003802041981 */ /* 0x004ea8000c1e1900 */
[----:B------:R1:W2:Y:S02]  /*2e5f0*/  @P1 LDG.E R5, desc[UR56][R2.64+0x4] ;  /* 0x0000043802051981 */ /* 0x0002a4000c1e1900 */
[----:B-1----:R-:W1:Y:S02]  /*2e600*/  LDC.64 R2, c[0x0][0xad8] ;  /* 0x0002b600ff027b82 */ /* 0x002e640000000a00 */
[----:B-1----:R-:W-:Y:S01]  /*2e610*/  ISETP.GE.AND P2, PT, R3, 0x1, PT ;  /* 0x000000010300780c */ /* 0x002fe20003f46270 */
[----:B--2---:R-:W-:Y:S02]  /*2e620*/  @P1 IMAD.IADD R9, R5, 0x1, -R4 ;  /* 0x0000000105091824 */ /* 0x004fe400078e0a04 */
[----:B-----5:R-:W-:-:S04]  /*2e630*/  IMAD.IADD R5, R7, 0x1, -R6 ;  /* 0x0000000107057824 */ /* 0x020fc800078e0a06 */
[----:B------:R-:W-:-:S04]  /*2e640*/  IMAD.IADD R8, R5, 0x1, R9 ;  /* 0x0000000105087824 */ /* 0x000fc800078e0209 */
[----:B------:R-:W-:-:S04]  /*2e650*/  VIADD R4, R8, 0x5f ;  /* 0x0000005f08047836 */ /* 0x000fc80000000000 */
[----:B------:R-:W-:-:S05]  /*2e660*/  IMAD.HI R4, R4, 0x2aaaaaab, RZ ;  /* 0x2aaaaaab04047827 */ /* 0x000fca00078e02ff */
[----:B------:R-:W-:-:S04]  /*2e670*/  SHF.R.U32.HI R7, RZ, 0x1f, R4 ;  /* 0x0000001fff077819 */ /* 0x000fc80000011604 */
[----:B------:R-:W-:Y:S02]  /*2e680*/  LEA.HI.SX32 R20, R4, R7, 0x1c ;  /* 0x0000000704147211 */ /* 0x000fe400078fe2ff */
[----:B------:R-:W-:-:S04]  /*2e690*/  LEA R4, R17, 0x80, 0x7 ;  /* 0x0000008011047811 */ /* 0x000fc800078e38ff */
[----:B------:R-:W-:-:S05]  /*2e6a0*/  IADD3 R4, R8, R4, -R0 ;  /* 0x0000000408047210 */ /* 0x000fca0007ffe800 */
[----:B------:R-:W-:Y:S01]  /*2e6b0*/  IMAD.IADD R2, R4, 0x1, R2 ;  /* 0x0000000104027824 */ /* 0x000fe200078e0202 */
[----:B------:R-:W-:Y:S06]  /*2e6c0*/  @!P2 BRA `(.L_x_2998) ;  /* 0x000000000048a947 */ /* 0x000fec0003800000 */
[C---:B------:R-:W-:Y:S01]  /*2e6d0*/  ISETP.GT.AND P0, PT, R4.reuse, RZ, PT ;  /* 0x000000ff0400720c */ /* 0x040fe20003f04270 */
[----:B------:R-:W-:Y:S01]  /*2e6e0*/  BSSY B0, `(.L_x_2999) ;  /* 0x000000e000007945 */ /* 0x000fe20003800000 */
[----:B0-----:R-:W-:-:S11]  /*2e6f0*/  VIADD R11, R4, 0xffffffff ;  /* 0xffffffff040b7836 */ /* 0x001fd60000000000 */
        /* <DEDUP_REMOVED lines=8> */
.L_x_3000:
[----:B------:R-:W-:-:S13]  /*2e780*/  ISETP.NE.AND P0, PT, R3, 0x1, PT ;  /* 0x000000010300780c */ /* 0x000fda0003f05270 */
[----:B------:R-:W0:Y:S02]  /*2e790*/  @P0 LDC.64 R6, c[0x0][0xae0] ;  /* 0x0002b800ff060b82 */ /* 0x000e240000000a00 */
[----:B0-----:R-:W-:-:S05]  /*2e7a0*/  @P0 IMAD.HI.U32 R6, R11, R6, RZ ;  /* 0x000000060b060227 */ /* 0x001fca00078e00ff */
[----:B------:R-:W-:-:S07]  /*2e7b0*/  @P0 SHF.R.U32.HI R11, RZ, R7, R6 ;  /* 0x00000007ff0b0219 */ /* 0x000fce0000011606 */
.L_x_3001:
[----:B------:R-:W-:Y:S05]  /*2e7c0*/  BSYNC B0 ;  /* 0x0000000000007941 */ /* 0x000fea0003800000 */
.L_x_2999:
[----:B------:R-:W-:-:S05]  /*2e7d0*/  IMAD R11, R11, R3, R3 ;  /* 0x000000030b0b7224 */ /* 0x000fca00078e0203 */
[----:B------:R-:W-:-:S07]  /*2e7e0*/  VIMNMX R2, R2, R11, PT ;  /* 0x0000000b02027248 */ /* 0x000fce0003fe0100 */
.L_x_2998:
        /* <DEDUP_REMOVED lines=9> */
[----:B0-----:R-:W-:-:S11]  /*2e880*/  LOP3.LUT R11, RZ, R0, RZ, 0x33, !PT ;  /* 0x00000000ff0b7212 */ /* 0x001fd600078e33ff */
[----:B------:R-:W0:Y:S02]  /*2e890*/  @P0 LDC.64 R6, c[0x0][0xae0] ;  /* 0x0002b800ff060b82 */ /* 0x000e240000000a00 */
[----:B0-----:R-:W-:-:S05]  /*2e8a0*/  @P0 IMAD.HI.U32 R6, R11, R6, RZ ;  /* 0x000000060b060227 */ /* 0x001fca00078e00ff */
[----:B------:R-:W-:-:S04]  /*2e8b0*/  @P0 SHF.R.U32.HI R11, RZ, R7, R6 ;  /* 0x00000007ff0b0219 */ /* 0x000fc80000011606 */
[----:B------:R-:W-:Y:S01]  /*2e8c0*/  LOP3.LUT R11, RZ, R11, RZ, 0x33, !PT ;  /* 0x0000000bff0b7212 */ /* 0x000fe200078e33ff */
[----:B------:R-:W-:Y:S06]  /*2e8d0*/  BRA `(.L_x_3005) ;  /* 0x0000000000147947 */ /* 0x000fec0003800000 */
.L_x_3004:
[----:B------:R-:W-:Y:S01]  /*2e8e0*/  ISETP.NE.AND P0, PT, R3, 0x1, PT ;  /* 0x000000010300780c */ /* 0x000fe20003f05270 */
[----:B0-----:R-:W-:-:S12]  /*2e8f0*/  IMAD.MOV.U32 R11, RZ, RZ, R0 ;  /* 0x000000ffff0b7224 */ /* 0x001fd800078e0000 */
[----:B------:R-:W0:Y:S02]  /*2e900*/  @P0 LDC.64 R6, c[0x0][0xae0] ;  /* 0x0002b800ff060b82 */ /* 0x000e240000000a00 */
[----:B0-----:R-:W-:-:S05]  /*2e910*/  @P0 IMAD.HI.U32 R6, R0, R6, RZ ;  /* 0x0000000600060227 */ /* 0x001fca00078e00ff */
[----:B------:R-:W-:-:S07]  /*2e920*/  @P0 SHF.R.U32.HI R11, RZ, R7, R6 ;  /* 0x00000007ff0b0219 */ /* 0x000fce0000011606 */
.L_x_3005:
[----:B------:R-:W-:Y:S05]  /*2e930*/  BSYNC B0 ;  /* 0x0000000000007941 */ /* 0x000fea0003800000 */
.L_x_3003:
[----:B------:R-:W-:-:S05]  /*2e940*/  IMAD R3, R11, R3, RZ ;  /* 0x000000030b037224 */ /* 0x000fca00078e02ff */
[----:B------:R-:W-:-:S07]  /*2e950*/  VIMNMX R8, R8, R3, !PT ;  /* 0x0000000308087248 */ /* 0x000fce0007fe0100 */
.L_x_3002:
        /* <DEDUP_REMOVED lines=35> */
.L_x_3163:
[----:B------:R-:W-:-:S03]  /*2eb90*/  UMOV UR4, 0xffffffff ;  /* 0xffffffff00047882 */ /* 0x000fc60000000000 */
[----:B------:R-:W-:Y:S05]  /*2eba0*/  BRA.DIV UR4, `(.L_x_3009) ;  /* 0x0000005a04cc7947 */ /* 0x000fea000b800000 */
[----:B------:R-:W-:-:S13]  /*2ebb0*/  ELECT P6, URZ, PT ;  /* 0x00000000003f782f */ /* 0x000fda00038c0000 */
.L_x_3166:
        /* <DEDUP_REMOVED lines=11> */
.L_x_3167:
[----:B------:R-:W-:Y:S04]  /*2ec70*/  BSSY B1, `(.L_x_3011) ;  /* 0x000004d000017945 */ /* 0x000fe80003800000 */
[----:B------:R-:W-:Y:S05]  /*2ec80*/  @!P6 BRA `(.L_x_3012) ;  /* 0x00000004002ce947 */ /* 0x000fea0003800000 */
[----:B0-----:R-:W1:Y:S04]  /*2ec90*/  LDL R11, [R1+0x464] ;  /* 0x00046400010b7983 */ /* 0x001e680000100800 */
[----:B------:R-:W2:Y:S01]  /*2eca0*/  LDL R9, [R1+0x46c] ;  /* 0x00046c0001097983 */ /* 0x000ea20000100800 */
[----:B-1----:R-:W-:Y:S01]  /*2ecb0*/  IMAD R8, R11, 0x8, R7 ;  /* 0x000000080b087824 */ /* 0x002fe200078e0207 */
[----:B--2---:R-:W-:-:S04]  /*2ecc0*/  SHF.L.U32 R9, R9, 0x1f, RZ ;  /* 0x0000001f09097819 */ /* 0x004fc800000006ff */
[----:B------:R-:W0:Y:S02]  /*2ecd0*/  SYNCS.PHASECHK.TRANS64.TRYWAIT P0, [R8+URZ+0x324a0], R9 ;  /* 0x0324a009080075a7 */ /* 0x000e24000800017f */
[----:B0-----:R-:W-:Y:S05]  /*2ece0*/  @!P0 BRA `(.L_x_3013) ;  /* 0x0000005800b08947 */ /* 0x001fea0003800000 */
.L_x_3168:
        /* <DEDUP_REMOVED lines=11> */
.L_x_3014:
        /* <DEDUP_REMOVED lines=17> */
[----:B------:R-:W2:Y:S02]  /*2eeb0*/  SYNCS.PHASECHK.TRANS64.TRYWAIT P0, [R8+URZ+0x324c0], R9 ;  /* 0x0324c009080075a7 */ /* 0x000ea4000800017f */
[----:B-12---:R-:W-:Y:S05]  /*2eec0*/  @!P0 BRA `(.L_x_3015) ;  /* 0x00000058004c8947 */ /* 0x006fea0003800000 */
.L_x_3169:
        /* <DEDUP_REMOVED lines=8> */
.L_x_3016:
        /* <DEDUP_REMOVED lines=31> */
.L_x_3012:
[----:B------:R-:W-:Y:S05]  /*2f140*/  BSYNC B1 ;  /* 0x0000000000017941 */ /* 0x000fea0003800000 */
.L_x_3011:
[----:B-1----:R-:W2:Y:S04]  /*2f150*/  LDL.LU R8, [R1+0x464] ;  /* 0x0004640001087983 */ /* 0x002ea80000300800 */
[----:B0-----:R-:W3:Y:S01]  /*2f160*/  LDL.LU R11, [R1+0x46c] ;  /* 0x00046c00010b7983 */ /* 0x001ee20000300800 */
        /* <DEDUP_REMOVED lines=14> */
.L_x_3023:
        /* <DEDUP_REMOVED lines=9> */
.L_x_3170:
        /* <DEDUP_REMOVED lines=11> */
.L_x_3020:
        /* <DEDUP_REMOVED lines=17> */
.L_x_3171:
        /* <DEDUP_REMOVED lines=8> */
.L_x_3022:
        /* <DEDUP_REMOVED lines=31> */
.L_x_3018:
[----:B------:R-:W-:Y:S05]  /*2f710*/  BSYNC B1 ;  /* 0x0000000000017941 */ /* 0x000fea0003800000 */
.L_x_3017:
        /* <DEDUP_REMOVED lines=9> */
[----:B------:R-:W-:Y:S01]  /*2f7b0*/  ISETP.GT.AND P0, PT, R3, R2, PT ;  /* 0x000000020300720c */ /* 0x000fe20003f04270 */
[----:B------:R1:W-:Y:S04]  /*2f7c0*/  STL [R1+0x464], R9 ;  /* 0x0004640901007387 */ /* 0x0003e80000100800 */
[----:B------:R1:W-:Y:S08]  /*2f7d0*/  STL [R1+0x46c], R11 ;  /* 0x00046c0b01007387 */ /* 0x0003f00000100800 */
[----:B------:R-:W-:Y:S05]  /*2f7e0*/  @P0 BRA `(.L_x_3023) ;  /* 0xfffffff800980947 */ /* 0x000fea000383ffff */
.L_x_3007:
[----:B------:R-:W-:Y:S05]  /*2f7f0*/  BSYNC B0 ;  /* 0x0000000000007941 */ /* 0x000fea0003800000 */
.L_x_3006:
        /* <DEDUP_REMOVED lines=17> */
.L_x_3026:
[----:B------:R-:W-:-:S13]  /*2f910*/  ISETP.NE.AND P1, PT, R3, 0x1, PT ;  /* 0x000000010300780c */ /* 0x000fda0003f25270 */
[----:B------:R-:W2:Y:S02]  /*2f920*/  @P1 LDC.64 R4, c[0x0][0xae0] ;  /* 0x0002b800ff041b82 */ /* 0x000ea40000000a00 */
[----:B--2---:R-:W-:-:S05]  /*2f930*/  @P1 IMAD.HI.U32 R4, R6, R4, RZ ;  /* 0x0000000406041227 */ /* 0x004fca00078e00ff */
[----:B------:R-:W-:-:S07]  /*2f940*/  @P1 SHF.R.U32.HI R6, RZ, R5, R4 ;  /* 0x00000005ff061219 */ /* 0x000fce0000011604 */
.L_x_3027:
[----:B------:R-:W-:Y:S05]  /*2f950*/  BSYNC B0 ;  /* 0x0000000000007941 */ /* 0x000fea0003800000 */
.L_x_3025:
[----:B------:R-:W-:-:S05]  /*2f960*/  IMAD R5, R6, R3, R3 ;  /* 0x0000000306057224 */ /* 0x000fca00078e0203 */
[----:B------:R-:W-:-:S07]  /*2f970*/  VIMNMX R2, R2, R5, PT ;  /* 0x0000000502027248 */ /* 0x000fce0003fe0100 */
.L_x_3024:
        /* <DEDUP_REMOVED lines=19> */
.L_x_3030:
[----:B------:R-:W-:-:S13]  /*2fab0*/  ISETP.NE.AND P0, PT, R3, 0x1, PT ;  /* 0x000000010300780c */ /* 0x000fda0003f05270 */
[----:B------:R-:W3:Y:S02]  /*2fac0*/  @P0 LDC.64 R4, c[0x0][0xae0] ;  /* 0x0002b800ff040b82 */ /* 0x000ee40000000a00 */
[----:B---3--:R-:W-:-:S05]  /*2fad0*/  @P0 IMAD.HI.U32 R4, R0, R4, RZ ;  /* 0x0000000400040227 */ /* 0x008fca00078e00ff */
[----:B------:R-:W-:-:S07]  /*2fae0*/  @P0 SHF.R.U32.HI R0, RZ, R5, R4 ;  /* 0x00000005ff000219 */ /* 0x000fce0000011604 */
.L_x_3031:
[----:B------:R-:W-:Y:S05]  /*2faf0*/  BSYNC B0 ;  /* 0x0000000000007941 */ /* 0x000fea0003800000 */
.L_x_3029:
[----:B------:R-:W-:-:S05]  /*2fb00*/  IMAD R3, R0, R3, RZ ;  /* 0x0000000300037224 */ /* 0x000fca00078e02ff */
[----:B------:R-:W-:-:S07]  /*2fb10*/  VIMNMX R2, R2, R3, !PT ;  /* 0x0000000302027248 */ /* 0x000fce0007fe0100 */
.L_x_3028:
        /* <DEDUP_REMOVED lines=25> */
.L_x_3033:
        /* <DEDUP_REMOVED lines=17> */
[----:B01----:R-:W-:Y:S02]  /*2fdc0*/  IMAD.U32 R11, RZ, RZ, UR5 ;  /* 0x00000005ff0b7e24 */ /* 0x003fe4000f8e00ff */
[----:B------:R-:W-:Y:S02]  /*2fdd0*/  IMAD.MOV.U32 R8, RZ, RZ, 0x70 ;  /* 0x00000070ff087424 */ /* 0x000fe400078e00ff */
[----:B------:R-:W-:Y:S02]  /*2fde0*/  IMAD.MOV.U32 R12, RZ, RZ, 0x1 ;  /* 0x00000001ff0c7424 */ /* 0x000fe400078e00ff */
[----:B------:R-:W-:-:S07]  /*2fdf0*/  IMAD.MOV.U32 R13, RZ, RZ, RZ ;  /* 0x000000ffff0d7224 */ /* 0x000fce00078e00ff */
[----:B------:R-:W-:-:S07]  /*2fe00*/  LEPC R20, `(.L_x_3035) ;  /* 0x000000001014794e */ /* 0x000fce0000000000 */
[----:B---3--:R-:W-:Y:S05]  /*2fe10*/  CALL.ABS.NOINC R2 ;  /* 0x0000000002007343 */ /* 0x008fea0003c00000 */
.L_x_3035:
        /* <DEDUP_REMOVED lines=14> */
[----:B01----:R-:W-:Y:S02]  /*2ff00*/  IMAD.U32 R11, RZ, RZ, UR5 ;  /* 0x00000005ff0b7e24 */ /* 0x003fe4000f8e00ff */
[----:B------:R-:W-:Y:S02]  /*2ff10*/  IMAD.MOV.U32 R8, RZ, RZ, 0x70 ;  /* 0x00000070ff087424 */ /* 0x000fe400078e00ff */
[----:B------:R-:W-:Y:S02]  /*2ff20*/  IMAD.MOV.U32 R12, RZ, RZ, 0x1 ;  /* 0x00000001ff0c7424 */ /* 0x000fe400078e00ff */
[----:B---3--:R-:W-:-:S07]  /*2ff30*/  IMAD.MOV.U32 R13, RZ, RZ, RZ ;  /* 0x000000ffff0d7224 */ /* 0x008fce00078e00ff */
[----:B------:R-:W-:-:S07]  /*2ff40*/  LEPC R20, `(.L_x_3037) ;  /* 0x000000001014794e */ /* 0x000fce0000000000 */
[----:B----4-:R-:W-:Y:S05]  /*2ff50*/  CALL.ABS.NOINC R2 ;  /* 0x0000000002007343 */ /* 0x010fea0003c00000 */
.L_x_3037:
        /* <DEDUP_REMOVED lines=16> */
.L_x_3036:
[----:B--2---:R-:W2:Y:S01]  /*30060*/  LDL.LU R6, [R1+0x480] ;  /* 0x0004800001067983 */ /* 0x004ea20000300800 */
[----:B------:R-:W3:Y:S01]  /*30070*/  LDC R0, c[0x0][0x428] ;  /* 0x00010a00ff007b82 */ /* 0x000ee20000000800 */
[----:B------:R-:W-:Y:S01]  /*30080*/  ULDC.64 UR4, c[0x0][0xaf0] ;  /* 0x0002bc0000047ab9 */ /* 0x000fe20000000a00 */
[----:B------:R-:W-:Y:S01]  /*30090*/  IMAD.MOV.U32 R4, RZ, RZ, R19 ;  /* 0x000000ffff047224 */ /* 0x000fe200078e0013 */
[----:B------:R-:W4:Y:S01]  /*300a0*/  S2R R5, SR_TID.X ;  /* 0x0000000000057919 */ /* 0x000f220000002100 */
[----:B---3--:R-:W-:Y:S01]  /*300b0*/  ISETP.NE.AND P0, PT, R0, 0x1, PT ;  /* 0x000000010000780c */ /* 0x008fe20003f05270 */
[----:B------:R-:W-:Y:S01]  /*300c0*/  IMAD.MOV.U32 R0, RZ, RZ, R18 ;  /* 0x000000ffff007224 */ /* 0x000fe200078e0012 */
[----:B----4-:R-:W-:-:S11]  /*300d0*/  LOP3.LUT R5, R5, 0x1f, RZ, 0xc0, !PT ;  /* 0x0000001f05057812 */ /* 0x010fd600078ec0ff */
        /* <DEDUP_REMOVED lines=17> */
[----:B------:R-:W-:Y:S01]  /*301f0*/  VOTEU.ALL UP0, P6 ;  /* 0x00000000003f7886 */ /* 0x000fe20003000000 */
[----:B---3--:R-:W-:Y:S01]  /*30200*/  SEL R2, R19, RZ, !P0 ;  /* 0x000000ff13027207 */ /* 0x008fe20004000000 */
[----:B--2---:R-:W-:-:S07]  /*30210*/  IMAD R17, R17, 0x80, R6 ;  /* 0x0000008011117824 */ /* 0x004fce00078e0206 */
.L_x_3038:
        /* <DEDUP_REMOVED lines=10> */
[----:B------:R-:W2:Y:S01]  /*302c0*/  LDL R3, [R1+0x47c] ;  /* 0x00047c0001037983 */ /* 0x000ea20000100800 */
[----:B------:R-:W3:Y:S01]  /*302d0*/  LDC.64 R20, c[0x0][0x3f8] ;  /* 0x0000fe00ff147b82 */ /* 0x000ee20000000a00 */
[----:B------:R-:W-:Y:S02]  /*302e0*/  ULDC.64 UR4, c[0x0][0xb00] ;  /* 0x0002c00000047ab9 */ /* 0x000fe40000000a00 */
[----:B---3--:R-:W-:Y:S01]  /*302f0*/  LOP3.LUT P0, RZ, R20, UR4, RZ, 0xfc, !PT ;  /* 0x0000000414ff7c12 */ /* 0x008fe2000f80fcff */
[----:B------:R-:W-:-:S03]  /*30300*/  UMOV UR4, 0xffffffff ;  /* 0xffffffff00047882 */ /* 0x000fc60000000000 */
[----:B------:R-:W-:-:S04]  /*30310*/  LOP3.LUT P0, RZ, R21, UR5, RZ, 0xfc, P0 ;  /* 0x0000000515ff7c12 */ /* 0x000fc8000800fcff */
[----:B-----5:R-:W-:Y:S01]  /*30320*/  SEL R6, R4, RZ, !P0 ;  /* 0x000000ff04067207 */ /* 0x020fe20004000000 */
[----:B--2---:R-:W-:Y:S01]  /*30330*/  VIADD R3, R3, 0xffffffff ;  /* 0xffffffff03037836 */ /* 0x004fe20000000000 */
[----:B------:R-:W-:Y:S07]  /*30340*/  BRA.DIV UR4, `(.L_x_3039) ;  /* 0x0000004604687947 */ /* 0x000fee000b800000 */
.L_x_3174:
[----:B------:R-:W-:Y:S01]  /*30350*/  UMOV UR4, 0xffffffff ;  /* 0xffffffff00047882 */ /* 0x000fe20000000000 */
[----:B------:R-:W-:Y:S02]  /*30360*/  SHF.R.S32.HI R8, RZ, 0x1f, R4 ;  /* 0x0000001fff087819 */ /* 0x000fe40000011404 */
[----:B------:R-:W-:Y:S05]  /*30370*/  BRA.DIV UR4, `(.L_x_3040) ;  /* 0x0000004604907947 */ /* 0x000fea000b800000 */
[----:B------:R-:W-:-:S13]  /*30380*/  ELECT P6, URZ, PT ;  /* 0x00000000003f782f */ /* 0x000fda00038c0000 */
.L_x_3177:
[----:B------:R-:W-:Y:S05]  /*30390*/  @!P6 BRA `(.L_x_3041) ;  /* 0x0000000000fce947 */ /* 0x000fea0003800000 */
[----:B------:R-:W-:-:S04]  /*303a0*/  ISETP.NE.U32.AND P0, PT, R20, RZ, PT ;  /* 0x000000ff1400720c */ /* 0x000fc80003f05070 */
[----:B------:R-:W-:-:S13]  /*303b0*/  ISETP.NE.AND.EX P0, PT, R21, RZ, PT, P0 ;  /* 0x000000ff1500720c */ /* 0x000fda0003f05300 */
[----:B------:R-:W-:Y:S05]  /*303c0*/  @!P0 BRA `(.L_x_3042) ;  /* 0x0000000000488947 */ /* 0x000fea0003800000 */
[----:B-1----:R-:W1:Y:S01]  /*303d0*/  LDC R9, c[0x0][0x41c] ;  /* 0x00010700ff097b82 */ /* 0x002e620000000800 */
[----:B------:R-:W-:Y:S01]  /*303e0*/  IMAD.MOV.U32 R5, RZ, RZ, R3 ;  /* 0x000000ffff057224 */ /* 0x000fe200078e0003 */
[----:B------:R-:W-:Y:S01]  /*303f0*/  ULDC.64 UR4, c[0x0][0x408] ;  /* 0x0001020000047ab9 */ /* 0x000fe20000000a00 */
[----:B-1----:R-:W-:-:S13]  /*30400*/  ISETP.NE.AND P0, PT, R9, 0x1, PT ;  /* 0x000000010900780c */ /* 0x002fda0003f05270 */
[----:B------:R-:W1:Y:S02]  /*30410*/  @P0 LDC.64 R6, c[0x0][0x420] ;  /* 0x00010800ff060b82 */ /* 0x000e640000000a00 */
[----:B-1----:R-:W-:-:S05]  /*30420*/  @P0 IMAD.HI.U32 R6, R3, R6, RZ ;  /* 0x0000000603060227 */ /* 0x002fca00078e00ff */
        /* <DEDUP_REMOVED lines=10> */
[----:B0-----:R-:W-:-:S05]  /*304d0*/  LEA.HI.X R11, R6, R21, R5, 0x2, P0 ;  /* 0x00000015060b7211 */ /* 0x001fca00000f1405 */
[----:B------:R2:W5:Y:S04]  /*304e0*/  LDG.E R6, desc[UR56][R10.64] ;  /* 0x000000380a067981 */ /* 0x000568000c1e1900 */
.L_x_3042:
[----:B------:R-:W3:Y:S01]  /*304f0*/  LDL R5, [R1+0x460] ;  /* 0x0004600001057983 */ /* 0x000ee20000100800 */
[----:B-1----:R-:W-:-:S03]  /*30500*/  MOV R9, 0x400 ;  /* 0x0000040000097802 */ /* 0x002fc60000000f00 */
[----:B------:R-:W4:Y:S01]  /*30510*/  LDL R7, [R1+0x468] ;  /* 0x0004680001077983 */ /* 0x000f220000100800 */
[----:B--2---:R-:W1:Y:S02]  /*30520*/  S2R R10, SR_CgaCtaId ;  /* 0x00000000000a7919 */ /* 0x004e640000008800 */
[----:B-1----:R-:W-:-:S05]  /*30530*/  LEA R9, R10, R9, 0x18 ;  /* 0x000000090a097211 */ /* 0x002fca00078ec0ff */
[----:B---3--:R-:W-:Y:S01]  /*30540*/  IMAD R5, R5, 0x8, R9 ;  /* 0x0000000805057824 */ /* 0x008fe200078e0209 */
[----:B----4-:R-:W-:-:S04]  /*30550*/  SHF.L.U32 R7, R7, 0x1f, RZ ;  /* 0x0000001f07077819 */ /* 0x010fc800000006ff */
[----:B------:R-:W1:Y:S02]  /*30560*/  SYNCS.PHASECHK.TRANS64.TRYWAIT P0, [R5+URZ+0x32440], R7 ;  /* 0x03244007050075a7 */ /* 0x000e64000800017f */
[----:B-1----:R-:W-:Y:S05]  /*30570*/  @!P0 BRA `(.L_x_3043) ;  /* 0x0000004400308947 */ /* 0x002fea0003800000 */
.L_x_3178:
        /* <DEDUP_REMOVED lines=11> */
.L_x_3044:
[----:B------:R-:W2:Y:S01]  /*30630*/  LDL R9, [R1+0x460] ;  /* 0x0004600001097983 */ /* 0x000ea20000100800 */
        /* <DEDUP_REMOVED lines=20> */
[----:B--2---:R-:W-:Y:S01]  /*30780*/  NOP ;  /* 0x0000000000007918 */ /* 0x004fe20000000000 */
.L_x_3041:
        /* <DEDUP_REMOVED lines=26> */
[----:B--2---:R-:W-:Y:S01]  /*30930*/  IMAD.MOV.U32 R2, RZ, RZ, 0x10000 ;  /* 0x00010000ff027424 */ /* 0x004fe200078e00ff */
        /* <DEDUP_REMOVED lines=28> */
.L_x_3046:
[----:B------:R-:W-:Y:S05]  /*30b00*/  BSYNC B0 ;  /* 0x0000000000007941 */ /* 0x000fea0003800000 */
.L_x_3045:
[----:B------:R-:W-:-:S04]  /*30b10*/  UIADD3 UR52, UR52, 0x1, URZ ;  /* 0x0000000134347890 */ /* 0x000fc8000fffe03f */
[----:B------:R-:W-:-:S04]  /*30b20*/  ULEA.HI UR4, UR52, UR52, URZ, 0x1 ;  /* 0x0000003434047291 */ /* 0x000fc8000f8f083f */
[----:B------:R-:W-:-:S04]  /*30b30*/  ULOP3.LUT UR4, UR4, 0xfffffffe, URZ, 0xc0, !UPT ;  /* 0xfffffffe04047892 */ /* 0x000fc8000f8ec03f */
[----:B------:R-:W-:-:S06]  /*30b40*/  UIADD3 UR4, UR52, -UR4, URZ ;  /* 0x8000000434047290 */ /* 0x000fcc000fffe03f */
[----:B------:R-:W-:-:S05]  /*30b50*/  IMAD.U32 R2, RZ, RZ, UR4 ;  /* 0x00000004ff027e24 */ /* 0x000fca000f8e00ff */
[----:B------:R-:W-:-:S04]  /*30b60*/  SHF.L.U32 R2, R2, 0x1f, RZ ;  /* 0x0000001f02027819 */ /* 0x000fc800000006ff */
[----:B------:R-:W2:Y:S02]  /*30b70*/  SYNCS.PHASECHK.TRANS64.TRYWAIT P0, [R5+URZ+0x32420], R2 ;  /* 0x03242002050075a7 */ /* 0x000ea4000800017f */
[----:B--2---:R-:W-:Y:S05]  /*30b80*/  @!P0 BRA `(.L_x_3047) ;  /* 0x0000003c00c08947 */ /* 0x004fea0003800000 */
.L_x_3179:
[----:B------:R-:W-:Y:S01]  /*30b90*/  ULDC.64 UR46, c[0x0][0x3f8] ;  /* 0x0000fe00002e7ab9 */ /* 0x000fe20000000a00 */
[----:B------:R-:W-:Y:S01]  /*30ba0*/  ULDC.64 UR38, c[0x0][0x408] ;  /* 0x0001020000267ab9 */ /* 0x000fe20000000a00 */
[----:B------:R-:W-:Y:S04]  /*30bb0*/  BSSY B0, `(.L_x_3048) ;  /* 0x000003b000007945 */ /* 0x000fe80003800000 */
[----:B------:R-:W-:Y:S05]  /*30bc0*/  @!P6 BRA `(.L_x_3049) ;  /* 0x0000000000e4e947 */ /* 0x000fea0003800000 */
[----:B------:R-:W3:Y:S01]  /*30bd0*/  LDL R7, [R1+0x460] ;  /* 0x0004600001077983 */ /* 0x000ee20000100800 */
[----:B-1----:R-:W-:-:S03]  /*30be0*/  MOV R9, 0x400 ;  /* 0x0000040000097802 */ /* 0x002fc60000000f00 */
[----:B--2---:R-:W2:Y:S01]  /*30bf0*/  LDL R5, [R1+0x468] ;  /* 0x0004680001057983 */ /* 0x004ea20000100800 */
[----:B------:R-:W1:Y:S02]  /*30c00*/  S2R R10, SR_CgaCtaId ;  /* 0x00000000000a7919 */ /* 0x000e640000008800 */
[----:B-1----:R-:W-:-:S05]  /*30c10*/  LEA R9, R10, R9, 0x18 ;  /* 0x000000090a097211 */ /* 0x002fca00078ec0ff */
[----:B---3--:R-:W-:Y:S01]  /*30c20*/  IMAD R2, R7, 0x8, R9 ;  /* 0x0000000807027824 */ /* 0x008fe200078e0209 */
[----:B--2---:R-:W-:-:S04]  /*30c30*/  SHF.L.U32 R5, R5, 0x1f, RZ ;  /* 0x0000001f05057819 */ /* 0x004fc800000006ff */
[----:B------:R-:W1:Y:S02]  /*30c40*/  SYNCS.PHASECHK.TRANS64.TRYWAIT P0, [R2+URZ+0x32460], R5 ;  /* 0x03246005020075a7 */ /* 0x000e64000800017f */
[----:B-1----:R-:W-:Y:S05]  /*30c50*/  @!P0 BRA `(.L_x_3050) ;  /* 0x0000003c00ac8947 */ /* 0x002fea0003800000 */
.L_x_3180:
        /* <DEDUP_REMOVED lines=11> */
.L_x_3051:
[----:B------:R-:W2:Y:S01]  /*30d10*/  LDL R7, [R1+0x460] ;  /* 0x0004600001077983 */ /* 0x000ea20000100800 */
        /* <DEDUP_REMOVED lines=35> */
[----:B---3--:R-:W-:Y:S01]  /*30f50*/  NOP ;  /* 0x0000000000007918 */ /* 0x008fe20000000000 */
.L_x_3049:
[----:B------:R-:W-:Y:S05]  /*30f60*/  BSYNC B0 ;  /* 0x0000000000007941 */ /* 0x000fea0003800000 */
.L_x_3048:
[----:B------:R-:W3:Y:S04]  /*30f70*/  LDL R3, [R1+0x47c] ;  /* 0x00047c0001037983 */ /* 0x000ee80000100800 */
[----:B--2---:R-:W2:Y:S01]  /*30f80*/  LDL R2, [R1+0x474] ;  /* 0x0004740001027983 */ /* 0x004ea20000100800 */
[----:B------:R-:W-:Y:S01]  /*30f90*/  BSSY B0, `(.L_x_3052) ;  /* 0x000016a000007945 */ /* 0x000fe20003800000 */
[----:B---3--:R-:W-:-:S05]  /*30fa0*/  VIADD R5, R3, 0xfffffffe ;  /* 0xfffffffe03057836 */ /* 0x008fca0000000000 */
[----:B--2---:R-:W-:-:S13]  /*30fb0*/  ISETP.GE.AND P0, PT, R5, R2, PT ;  /* 0x000000020500720c */ /* 0x004fda0003f06270 */
[----:B------:R-:W-:Y:S05]  /*30fc0*/  @!P0 BRA `(.L_x_3053) ;  /* 0x0000001400988947 */ /* 0x000fea0003800000 */
[----:B-1----:R-:W-:Y:S01]  /*30fd0*/  LOP3.LUT R9, RZ, R2, RZ, 0x33, !PT ;  /* 0x00000002ff097212 */ /* 0x002fe200078e33ff */
[----:B------:R-:W-:Y:S01]  /*30fe0*/  IMAD.MOV R2, RZ, RZ, -R3 ;  /* 0x000000ffff027224 */ /* 0x000fe200078e0a03 */
[----:B------:R-:W-:Y:S04]  /*30ff0*/  BSSY B1, `(.L_x_3054) ;  /* 0x000007a000017945 */ /* 0x000fe80003800000 */
[----:B------:R-:W-:-:S05]  /*31000*/  VIADDMNMX R9, R2, 0x1, R9, !PT ;  /* 0x0000000102097846 */ /* 0x000fca0007800109 */
[----:B------:R-:W-:-:S05]  /*31010*/  IMAD.IADD R2, R3, 0x1, R9 ;  /* 0x0000000103027824 */ /* 0x000fca00078e0209 */
[----:B------:R-:W-:-:S04]  /*31020*/  LOP3.LUT R2, R2, 0x1, RZ, 0xc0, !PT ;  /* 0x0000000102027812 */ /* 0x000fc800078ec0ff */
[----:B------:R-:W-:-:S13]  /*31030*/  ISETP.NE.U32.AND P0, PT, R2, 0x1, PT ;  /* 0x000000010200780c */ /* 0x000fda0003f05070 */
[----:B------:R-:W-:Y:S05]  /*31040*/  @P0 BRA `(.L_x_3055) ;  /* 0x0000000400d00947 */ /* 0x000fea0003800000 */
[----:B------:R-:W2:Y:S04]  /*31050*/  LDL.LU R3, [R1+0x460] ;  /* 0x0004600001037983 */ /* 0x000ea80000300800 */
        /* <DEDUP_REMOVED lines=13> */
[----:B0-----:R-:W0:Y:S01]  /*31130*/  LDC R11, c[0x0][0x41c] ;  /* 0x00010700ff0b7b82 */ /* 0x001e220000000800 */
[----:B------:R-:W-:Y:S01]  /*31140*/  ULDC.64 UR4, c[0x0][0x408] ;  /* 0x0001020000047ab9 */ /* 0x000fe20000000a00 */
[----:B0-----:R-:W-:-:S13]  /*31150*/  ISETP.NE.AND P0, PT, R11, 0x1, PT ;  /* 0x000000010b00780c */ /* 0x001fda0003f05270 */
[----:B------:R-:W0:Y:S02]  /*31160*/  @P0 LDC.64 R2, c[0x0][0x420] ;  /* 0x00010800ff020b82 */ /* 0x000e240000000a00 */
[----:B0-----:R-:W-:-:S04]  /*31170*/  @P0 IMAD.HI.U32 R6, R5, R2, RZ ;  /* 0x0000000205060227 */ /* 0x001fc800078e00ff */
        /* <DEDUP_REMOVED lines=12> */
.L_x_3058:
[----:B------:R-:W3:Y:S01]  /*31240*/  S2R R3, SR_CgaCtaId ;  /* 0x0000000000037919 */ /* 0x000ee20000008800 */
[----:B------:R-:W-:-:S04]  /*31250*/  MOV R2, 0x400 ;  /* 0x0000040000027802 */ /* 0x000fc80000000f00 */
[----:B---3--:R-:W-:Y:S02]  /*31260*/  LEA R2, R3, R2, 0x18 ;  /* 0x0000000203027211 */ /* 0x008fe400078ec0ff */
[----:B------:R-:W-:-:S03]  /*31270*/  SHF.L.U32 R3, R12, 0x1f, RZ ;  /* 0x0000001f0c037819 */ /* 0x000fc600000006ff */
[----:B------:R-:W-:-:S04]  /*31280*/  IMAD R2, R13, 0x8, R2 ;  /* 0x000000080d027824 */ /* 0x000fc800078e0202 */
[----:B------:R-:W3:Y:S02]  /*31290*/  SYNCS.PHASECHK.TRANS64.TRYWAIT P0, [R2+URZ+0x32440], R3 ;  /* 0x03244003020075a7 */ /* 0x000ee4000800017f */
[----:B---3--:R-:W-:Y:S05]  /*312a0*/  @!P0 BRA `(.L_x_3059) ;  /* 0x00000038002c8947 */ /* 0x008fea0003800000 */
.L_x_3181:
        /* <DEDUP_REMOVED lines=11> */
.L_x_3060:
[----:B----4-:R-:W4:Y:S01]  /*31360*/  LDL R7, [R1+0x460] ;  /* 0x0004600001077983 */ /* 0x010f220000100800 */
[----:B0-----:R-:W-:-:S03]  /*31370*/  MOV R11, 0x400 ;  /* 0x00000400000b7802 */ /* 0x001fc60000000f00 */
[----:B------:R-:W2:Y:S01]  /*31380*/  LDL R10, [R1+0x470] ;  /* 0x00047000010a7983 */ /* 0x000ea20000100800 */
[----:B-1----:R-:W0:Y:S01]  /*31390*/  S2R R12, SR_CgaCtaId ;  /* 0x00000000000c7919 */ /* 0x002e220000008800 */
        /* <DEDUP_REMOVED lines=16> */
[----:B------:R-:W1:Y:S02]  /*314a0*/  SYNCS.PHASECHK.TRANS64.TRYWAIT P0, [R2+URZ+0x32460], R3 ;  /* 0x03246003020075a7 */ /* 0x000e64000800017f */
[----:B01----:R-:W-:Y:S05]  /*314b0*/  @!P0 BRA `(.L_x_3061) ;  /* 0x0000003400bc8947 */ /* 0x003fea0003800000 */
.L_x_3182:
        /* <DEDUP_REMOVED lines=8> */
.L_x_3062:
[----:B0--3--:R-:W2:Y:S01]  /*31540*/  LDL R3, [R1+0x460] ;  /* 0x0004600001037983 */ /* 0x009ea20000100800 */
        /* <DEDUP_REMOVED lines=33> */
.L_x_3057:
[----:B------:R-:W-:Y:S05]  /*31760*/  BSYNC B2 ;  /* 0x0000000000027941 */ /* 0x000fea0003800000 */
.L_x_3056:
[----:B------:R-:W2:Y:S02]  /*31770*/  LDL R2, [R1+0x47c] ;  /* 0x00047c0001027983 */ /* 0x000ea40000100800 */
[----:B--2---:R-:W-:-:S07]  /*31780*/  VIADD R5, R2, 0xfffffffd ;  /* 0xfffffffd02057836 */ /* 0x004fce0000000000 */
.L_x_3055:
[----:B------:R-:W-:Y:S05]  /*31790*/  BSYNC B1 ;  /* 0x0000000000017941 */ /* 0x000fea0003800000 */
.L_x_3054:
[----:B------:R-:W2:Y:S01]  /*317a0*/  LDL.LU R2, [R1+0x47c] ;  /* 0x00047c0001027983 */ /* 0x000ea20000300800 */
[----:B------:R-:W-:Y:S01]  /*317b0*/  VIADD R9, R9, 0xfffffffe ;  /* 0xfffffffe09097836 */ /* 0x000fe20000000000 */
[----:B--2---:R-:W-:-:S04]  /*317c0*/  LOP3.LUT R2, RZ, R2, RZ, 0x33, !PT ;  /* 0x00000002ff027212 */ /* 0x004fc800078e33ff */
[----:B------:R-:W-:-:S13]  /*317d0*/  ISETP.NE.AND P0, PT, R9, R2, PT ;  /* 0x000000020900720c */ /* 0x000fda0003f05270 */
[----:B------:R-:W-:Y:S05]  /*317e0*/  @!P0 BRA `(.L_x_3053) ;  /* 0x0000000c00908947 */ /* 0x000fea0003800000 */
.L_x_3077:
        /* <DEDUP_REMOVED lines=11> */
[----:B0-----:R-:W-:-:S03]  /*318a0*/  IMAD.MOV.U32 R11, RZ, RZ, R5 ;  /* 0x000000ffff0b7224 */ /* 0x001fc600078e0005 */
[----:B------:R-:W-:-:S13]  /*318b0*/  ISETP.NE.AND.EX P0, PT, RZ, UR47, PT, P0 ;  /* 0x0000002fff007c0c */ /* 0x000fda000bf05300 */
[----:B------:R-:W-:Y:S05]  /*318c0*/  @!P0 BRA `(.L_x_3065) ;  /* 0x0000000000408947 */ /* 0x000fea0003800000 */
[----:B------:R-:W0:Y:S01]  /*318d0*/  LDC R6, c[0x0][0x41c] ;  /* 0x00010700ff067b82 */ /* 0x000e220000000800 */
[----:B------:R-:W-:Y:S01]  /*318e0*/  IMAD R7, R8, UR38, RZ ;  /* 0x0000002608077c24 */ /* 0x000fe2000f8e02ff */
[----:B0-----:R-:W-:-:S13]  /*318f0*/  ISETP.NE.AND P0, PT, R6, 0x1, PT ;  /* 0x000000010600780c */ /* 0x001fda0003f05270 */
[----:B------:R-:W1:Y:S02]  /*31900*/  @P0 LDC.64 R2, c[0x0][0x420] ;  /* 0x00010800ff020b82 */ /* 0x000e640000000a00 */
[----:B-1----:R-:W-:-:S04]  /*31910*/  @P0 IMAD.HI.U32 R12, R5, R2, RZ ;  /* 0x00000002050c0227 */ /* 0x002fc800078e00ff */
[----:B------:R-:W-:Y:S01]  /*31920*/  IMAD.MOV.U32 R2, RZ, RZ, R5 ;  /* 0x000000ffff027224 */ /* 0x000fe200078e0005 */
[----:B------:R-:W-:-:S04]  /*31930*/  @P0 SHF.R.U32.HI R2, RZ, R3, R12 ;  /* 0x00000003ff020219 */ /* 0x000fc8000001160c */
[--C-:B------:R-:W-:Y:S01]  /*31940*/  SHF.R.S32.HI R3, RZ, 0x1f, R2.reuse ;  /* 0x0000001fff037819 */ /* 0x100fe20000011402 */
[----:B------:R-:W-:-:S04]  /*31950*/  IMAD.MOV R11, RZ, RZ, -R2 ;  /* 0x000000ffff0b7224 */ /* 0x000fc800078e0a02 */
[----:B------:R-:W-:Y:S02]  /*31960*/  IMAD R11, R6, R11, R5 ;  /* 0x0000000b060b7224 */ /* 0x000fe400078e0205 */
[C---:B------:R-:W-:Y:S02]  /*31970*/  IMAD R6, R4.reuse, UR39, R7 ;  /* 0x0000002704067c24 */ /* 0x040fe4000f8e0207 */
[----:B------:R-:W-:-:S04]  /*31980*/  IMAD.WIDE.U32 R2, R4, UR38, R2 ;  /* 0x0000002604027c25 */ /* 0x000fc8000f8e0002 */
[----:B------:R-:W-:Y:S01]  /*31990*/  IMAD.IADD R3, R6, 0x1, R3 ;  /* 0x0000000106037824 */ /* 0x000fe200078e0203 */
[----:B------:R-:W-:-:S04]  /*319a0*/  LEA R6, P0, R2, UR46, 0x2 ;  /* 0x0000002e02067c11 */ /* 0x000fc8000f8010ff */
[----:B------:R-:W-:-:S05]  /*319b0*/  LEA.HI.X R7, R2, UR47, R3, 0x2, P0 ;  /* 0x0000002f02077c11 */ /* 0x000fca00080f1403 */
[----:B------:R0:W5:Y:S04]  /*319c0*/  LDG.E R6, desc[UR56][R6.64] ;  /* 0x0000003806067981 */ /* 0x000168000c1e1900 */
.L_x_3065:
[----:B------:R-:W2:Y:S01]  /*319d0*/  S2R R3, SR_CgaCtaId ;  /* 0x0000000000037919 */ /* 0x000ea20000008800 */
[----:B------:R-:W-:-:S04]  /*319e0*/  MOV R2, 0x400 ;  /* 0x0000040000027802 */ /* 0x000fc80000000f00 */
[----:B--2---:R-:W-:Y:S02]  /*319f0*/  LEA R2, R3, R2, 0x18 ;  /* 0x0000000203027211 */ /* 0x004fe400078ec0ff */
[----:B------:R-:W-:-:S03]  /*31a00*/  SHF.L.U32 R3, R10, 0x1f, RZ ;  /* 0x0000001f0a037819 */ /* 0x000fc600000006ff */
[----:B------:R-:W-:-:S04]  /*31a10*/  IMAD R2, R9, 0x8, R2 ;  /* 0x0000000809027824 */ /* 0x000fc800078e0202 */
[----:B------:R-:W2:Y:S02]  /*31a20*/  SYNCS.PHASECHK.TRANS64.TRYWAIT P0, [R2+URZ+0x32440], R3 ;  /* 0x03244003020075a7 */ /* 0x000ea4000800017f */
[----:B--2---:R-:W-:Y:S05]  /*31a30*/  @!P0 BRA `(.L_x_3066) ;  /* 0x0000003000708947 */ /* 0x004fea0003800000 */
.L_x_3183:
[----:B0-----:R-:W0:Y:S02]  /*31a40*/  S2R R7, SR_TID.X ;  /* 0x0000000000077919 */ /* 0x001e240000002100 */
[----:B0-----:R-:W-:-:S04]  /*31a50*/  LOP3.LUT R7, R7, 0x7f, RZ, 0xc0, !PT ;  /* 0x0000007f07077812 */ /* 0x001fc800078ec0ff */
[----:B------:R-:W-:-:S13]  /*31a60*/  ISETP.NE.AND P0, PT, R7, RZ, PT ;  /* 0x000000ff0700720c */ /* 0x000fda0003f05270 */
[----:B------:R-:W-:Y:S05]  /*31a70*/  @P0 BRA `(.L_x_3067) ;  /* 0x00000000001c0947 */ /* 0x000fea0003800000 */
[----:B------:R-:W0:Y:S02]  /*31a80*/  S2R R7, SR_TID.X ;  /* 0x0000000000077919 */ /* 0x000e240000002100 */
[----:B0-----:R-:W-:-:S04]  /*31a90*/  LOP3.LUT R7, R7, 0x1f, RZ, 0xc0, !PT ;  /* 0x0000001f07077812 */ /* 0x001fc800078ec0ff */
[----:B------:R-:W-:Y:S01]  /*31aa0*/  ISETP.NE.AND P1, PT, R7, RZ, PT ;  /* 0x000000ff0700720c */ /* 0x000fe20003f25270 */
[----:B------:R-:W-:-:S04]  /*31ab0*/  IMAD.MOV.U32 R7, RZ, RZ, 0x3000 ;  /* 0x00003000ff077424 */ /* 0x000fc800078e00ff */
[----:B------:R0:W-:Y:S08]  /*31ac0*/  SYNCS.ARRIVE.TRANS64 RZ, [R2+URZ+0x32430], R7 ;  /* 0x0324300702ff79a7 */ /* 0x0001f0000800003f */
[----:B------:R-:W-:Y:S05]  /*31ad0*/  @!P1 BRA `(.L_x_3067) ;  /* 0x0000000000049947 */ /* 0x000fea0003800000 */
[----:B------:R-:W-:Y:S01]  /*31ae0*/  BPT.TRAP 0x1 ;  /* 0x000000040000795c */ /* 0x000fe20000300000 */
.L_x_3067:
[----:B-1----:R-:W3:Y:S01]  /*31af0*/  LDL R12, [R1+0x470] ;  /* 0x00047000010c7983 */ /* 0x002ee20000100800 */
[----:B0-----:R-:W-:Y:S01]  /*31b00*/  MOV R7, 0x400 ;  /* 0x0000040000077802 */ /* 0x001fe20000000f00 */
        /* <DEDUP_REMOVED lines=19> */
.L_x_3184:
        /* <DEDUP_REMOVED lines=8> */
.L_x_3069:
        /* <DEDUP_REMOVED lines=33> */
.L_x_3064:
[----:B------:R-:W-:Y:S05]  /*31ed0*/  BSYNC B1 ;  /* 0x0000000000017941 */ /* 0x000fea0003800000 */
.L_x_3063:
[----:B------:R-:W-:Y:S01]  /*31ee0*/  VIADD R9, R9, 0x1 ;  /* 0x0000000109097836 */ /* 0x000fe20000000000 */
[----:B------:R-:W-:Y:S04]  /*31ef0*/  BSSY B1, `(.L_x_3070) ;  /* 0x000006f000017945 */ /* 0x000fe80003800000 */
[----:B------:R-:W-:-:S04]  /*31f00*/  ISETP.NE.AND P0, PT, R9, 0x2, PT ;  /* 0x000000020900780c */ /* 0x000fc80003f05270 */
[----:B------:R-:W-:Y:S02]  /*31f10*/  SEL R3, RZ, 0x1, P0 ;  /* 0x00000001ff037807 */ /* 0x000fe40000000000 */
[----:B-1----:R-:W-:Y:S01]  /*31f20*/  SEL R12, R9, RZ, P0 ;  /* 0x000000ff090c7207 */ /* 0x002fe20000000000 */
        /* <DEDUP_REMOVED lines=25> */
.L_x_3072:
[----:B------:R-:W2:Y:S01]  /*320c0*/  S2R R3, SR_CgaCtaId ;  /* 0x0000000000037919 */ /* 0x000ea20000008800 */
[----:B------:R-:W-:-:S04]  /*320d0*/  MOV R2, 0x400 ;  /* 0x0000040000027802 */ /* 0x000fc80000000f00 */
[----:B--2---:R-:W-:Y:S02]  /*320e0*/  LEA R2, R3, R2, 0x18 ;  /* 0x0000000203027211 */ /* 0x004fe400078ec0ff */
[----:B------:R-:W-:-:S03]  /*320f0*/  SHF.L.U32 R3, R11, 0x1f, RZ ;  /* 0x0000001f0b037819 */ /* 0x000fc600000006ff */
[----:B------:R-:W-:-:S04]  /*32100*/  IMAD R2, R12, 0x8, R2 ;  /* 0x000000080c027824 */ /* 0x000fc800078e0202 */
[----:B------:R-:W2:Y:S02]  /*32110*/  SYNCS.PHASECHK.TRANS64.TRYWAIT P0, [R2+URZ+0x32440], R3 ;  /* 0x03244003020075a7 */ /* 0x000ea4000800017f */
[----:B--2---:R-:W-:Y:S05]  /*32120*/  @!P0 BRA `(.L_x_3073) ;  /* 0x0000002800dc8947 */ /* 0x004fea0003800000 */
.L_x_3185:
[----:B-1----:R-:W1:Y:S02]  /*32130*/  S2R R7, SR_TID.X ;  /* 0x0000000000077919 */ /* 0x002e640000002100 */
        /* <DEDUP_REMOVED lines=10> */
.L_x_3074:
[----:B-1----:R-:W3:Y:S01]  /*321e0*/  LDL R7, [R1+0x460] ;  /* 0x0004600001077983 */ /* 0x002ee20000100800 */
        /* <DEDUP_REMOVED lines=21> */
.L_x_3186:
        /* <DEDUP_REMOVED lines=8> */
.L_x_3076:
        /* <DEDUP_REMOVED lines=34> */
.L_x_3071:
[----:B------:R-:W-:Y:S05]  /*325e0*/  BSYNC B1 ;  /* 0x0000000000017941 */ /* 0x000fea0003800000 */
.L_x_3070:
[----:B------:R-:W2:Y:S01]  /*325f0*/  LDL R2, [R1+0x474] ;  /* 0x0004740001027983 */ /* 0x000ea20000100800 */
[----:B------:R-:W-:Y:S01]  /*32600*/  VIADD R5, R5, 0xfffffffe ;  /* 0xfffffffe05057836 */ /* 0x000fe20000000000 */
[----:B--2---:R-:W-:-:S13]  /*32610*/  ISETP.GT.AND P0, PT, R9, R2, PT ;  /* 0x000000020900720c */ /* 0x004fda0003f04270 */
[----:B------:R-:W-:Y:S05]  /*32620*/  @P0 BRA `(.L_x_3077) ;  /* 0xfffffff000700947 */ /* 0x000fea000383ffff */
.L_x_3053:
[----:B------:R-:W-:Y:S05]  /*32630*/  BSYNC B0 ;  /* 0x0000000000007941 */ /* 0x000fea0003800000 */
.L_x_3052:
[----:B------:R-:W2:Y:S01]  /*32640*/  LDL.LU R3, [R1+0x460] ;  /* 0x0004600001037983 */ /* 0x000ea20000300800 */
        /* <DEDUP_REMOVED lines=8> */
[----:B------:R2:W-:Y:S01]  /*326d0*/  STL [R1+0x460], R2 ;  /* 0x0004600201007387 */ /* 0x0005e20000100800 */
        /* <DEDUP_REMOVED lines=13> */
.L_x_3079:
[----:B------:R-:W-:Y:S05]  /*327b0*/  BSYNC B0 ;  /* 0x0000000000007941 */ /* 0x000fea0003800000 */
.L_x_3078:
[----:B--2---:R-:W2:Y:S02]  /*327c0*/  LDL.LU R2, [R1+0x468] ;  /* 0x0004680001027983 */ /* 0x004ea40000300800 */
[----:B--2---:R-:W-:-:S05]  /*327d0*/  LOP3.LUT R2, R2, R0, RZ, 0x3c, !PT ;  /* 0x0000000002027212 */ /* 0x004fca00078e3cff */
[----:B------:R3:W-:Y:S02]  /*327e0*/  STL [R1+0x468], R2 ;  /* 0x0004680201007387 */ /* 0x0007e40000100800 */
.L_x_3034:
[----:B------:R-:W-:Y:S05]  /*327f0*/  BSYNC B6 ;  /* 0x0000000000067941 */ /* 0x000fea0003800000 */
.L_x_3032:
[----:B------:R-:W-:-:S03]  /*32800*/  UMOV UR4, 0xffffffff ;  /* 0xffffffff00047882 */ /* 0x000fc60000000000 */
[----:B------:R-:W-:Y:S05]  /*32810*/  BRA.DIV UR4, `(.L_x_3080) ;  /* 0x0000002604487947 */ /* 0x000fea000b800000 */
[----:B------:R4:W0:Y:S04]  /*32820*/  SHFL.IDX PT, R4, R16, RZ, 0x1f ;  /* 0x00001fff10047589 */ /* 0x00082800000e0000 */
[----:B------:R-:W0:Y:S02]  /*32830*/  SHFL.IDX PT, R16, R16, 0x1, 0x1f ;  /* 0x00201f0010107f89 */ /* 0x000e2400000e0000 */
.L_x_3190:
[----:B------:R-:W2:Y:S01]  /*32840*/  S2R R0, SR_TID.X ;  /* 0x0000000000007919 */ /* 0x000ea20000002100 */
[----:B------:R-:W-:Y:S01]  /*32850*/  ULDC UR4, c[0x0][0xd14] ;  /* 0x0003450000047ab9 */ /* 0x000fe20000000800 */
[----:B------:R-:W-:Y:S01]  /*32860*/  BSSY B0, `(.L_x_3081) ;  /* 0x000000b000007945 */ /* 0x000fe20003800000 */
[----:B------:R-:W-:Y:S01]  /*32870*/  IMAD.MOV.U32 R17, RZ, RZ, RZ ;  /* 0x000000ffff117224 */ /* 0x000fe200078e00ff */
[----:B--2---:R-:W-:Y:S01]  /*32880*/  LOP3.LUT R6, R0, 0x1f, RZ, 0xc0, !PT ;  /* 0x0000001f00067812 */ /* 0x004fe200078ec0ff */
[----:B------:R-:W-:-:S03]  /*32890*/  IMAD.U32 R0, RZ, RZ, UR4 ;  /* 0x00000004ff007e24 */ /* 0x000fc6000f8e00ff */
[C---:B------:R-:W-:Y:S01]  /*328a0*/  ISETP.NE.AND P0, PT, R6.reuse, 0x1f, PT ;  /* 0x0000001f0600780c */ /* 0x040fe20003f05270 */
[----:B------:R-:W-:-:S05]  /*328b0*/  IMAD.IADD R5, R6, 0x1, R19 ;  /* 0x0000000106057824 */ /* 0x000fca00078e0213 */
[----:B------:R-:W-:-:S13]  /*328c0*/  ISETP.GE.OR P0, PT, R5, R0, !P0 ;  /* 0x000000000500720c */ /* 0x000fda0004706670 */
[----:B------:R-:W-:Y:S05]  /*328d0*/  @P0 BRA `(.L_x_3082) ;  /* 0x00000000000c0947 */ /* 0x000fea0003800000 */
[----:B---3--:R-:W2:Y:S02]  /*328e0*/  LDC.64 R2, c[0x0][0xd58] ;  /* 0x00035600ff027b82 */ /* 0x008ea40000000a00 */
[----:B--2---:R-:W-:-:S05]  /*328f0*/  IMAD.WIDE R2, R5, 0x4, R2 ;  /* 0x0000000405027825 */ /* 0x004fca00078e0202 */
[----:B------:R2:W5:Y:S02]  /*32900*/  LDG.E R17, desc[UR56][R2.64] ;  /* 0x0000003802117981 */ /* 0x000564000c1e1900 */
.L_x_3082:
[----:B------:R-:W-:Y:S05]  /*32910*/  BSYNC B0 ;  /* 0x0000000000007941 */ /* 0x000fea0003800000 */
.L_x_3081:
[----:B------:R-:W-:-:S03]  /*32920*/  UMOV UR4, 0xffffffff ;  /* 0xffffffff00047882 */ /* 0x000fc60000000000 */
[----:B------:R-:W-:Y:S05]  /*32930*/  BRA.DIV UR4, `(.L_x_3083) ;  /* 0x00000026044c7947 */ /* 0x000fea000b800000 */
[----:B-----5:R-:W0:Y:S01]  /*32940*/  SHFL.UP PT, R14, R17, 0x1, RZ ;  /* 0x04200000110e7989 */ /* 0x020e2200000e00ff */
[C---:B------:R-:W-:Y:S02]  /*32950*/  ISETP.NE.AND P0, PT, R6.reuse, RZ, PT ;  /* 0x000000ff0600720c */ /* 0x040fe40003f05270 */
[----:B------:R-:W-:Y:S02]  /*32960*/  ISETP.GE.U32.AND P1, PT, R6, 0x2, PT ;  /* 0x000000020600780c */ /* 0x000fe40003f26070 */
[----:B0-----:R-:W-:Y:S02]  /*32970*/  SEL R14, R14, RZ, P0 ;  /* 0x000000ff0e0e7207 */ /* 0x001fe40000000000 */
[----:B------:R-:W-:-:S03]  /*32980*/  ISETP.GE.U32.AND P0, PT, R6, 0x4, PT ;  /* 0x000000040600780c */ /* 0x000fc60003f06070 */
[----:B-1----:R-:W-:-:S05]  /*32990*/  IMAD.IADD R13, R17, 0x1, R14 ;  /* 0x00000001110d7824 */ /* 0x002fca00078e020e */
[----:B------:R-:W2:Y:S02]  /*329a0*/  SHFL.UP PT, R14, R13, 0x2, RZ ;  /* 0x044000000d0e7989 */ /* 0x000ea400000e00ff */
[----:B--23--:R-:W-:Y:S02]  /*329b0*/  SEL R2, R14, RZ, P1 ;  /* 0x000000ff0e027207 */ /* 0x00cfe40000800000 */
        /* <DEDUP_REMOVED lines=13> */
.L_x_3198:
[----:B------:R-:W-:Y:S02]  /*32a90*/  ULDC UR4, c[0x0][0xd10] ;  /* 0x0003440000047ab9 */ /* 0x000fe40000000800 */
[----:B------:R-:W-:-:S04]  /*32aa0*/  IMAD.U32 R5, RZ, RZ, UR4 ;  /* 0x00000004ff057e24 */ /* 0x000fc8000f8e00ff */
[----:B-1----:R-:W-:-:S04]  /*32ab0*/  IMAD R3, R14, R5, RZ ;  /* 0x000000050e037224 */ /* 0x002fc800078e02ff */
[----:B----4-:R-:W-:-:S05]  /*32ac0*/  IMAD.IADD R16, R16, 0x1, R3 ;  /* 0x0000000110107824 */ /* 0x010fca00078e0203 */
[----:B------:R-:W-:-:S13]  /*32ad0*/  ISETP.GT.AND P0, PT, R16, R4, PT ;  /* 0x000000041000720c */ /* 0x000fda0003f04270 */
[----:B------:R-:W-:Y:S05]  /*32ae0*/  @P0 BRA `(.L_x_3084) ;  /* 0x0000000000b40947 */ /* 0x000fea0003800000 */
[----:B------:R-:W1:Y:S02]  /*32af0*/  LDC R0, c[0x0][0xd14] ;  /* 0x00034500ff007b82 */ /* 0x000e640000000800 */
.L_x_3089:
        /* <DEDUP_REMOVED lines=14> */
.L_x_3087:
[----:B------:R-:W-:Y:S05]  /*32be0*/  BSYNC B0 ;  /* 0x0000000000007941 */ /* 0x000fea0003800000 */
.L_x_3086:
        /* <DEDUP_REMOVED lines=23> */
.L_x_3206:
[----:B------:R-:W-:Y:S02]  /*32d60*/  ULDC UR4, c[0x0][0xd10] ;  /* 0x0003440000047ab9 */ /* 0x000fe40000000800 */
[----:B------:R-:W-:-:S04]  /*32d70*/  IMAD.U32 R5, RZ, RZ, UR4 ;  /* 0x00000004ff057e24 */ /* 0x000fc8000f8e00ff */
[----:B-1----:R-:W-:-:S04]  /*32d80*/  IMAD R3, R14, R5, RZ ;  /* 0x000000050e037224 */ /* 0x002fc800078e02ff */
[----:B------:R-:W-:-:S05]  /*32d90*/  IMAD.IADD R16, R3, 0x1, R16 ;  /* 0x0000000103107824 */ /* 0x000fca00078e0210 */
[----:B------:R-:W-:-:S13]  /*32da0*/  ISETP.GT.AND P0, PT, R16, R4, PT ;  /* 0x000000041000720c */ /* 0x000fda0003f04270 */
[----:B------:R-:W-:Y:S05]  /*32db0*/  @!P0 BRA `(.L_x_3089) ;  /* 0xfffffffc00508947 */ /* 0x000fea000383ffff */
.L_x_3084:
[----:B------:R-:W-:Y:S01]  /*32dc0*/  IMAD.IADD R16, R16, 0x1, -R3 ;  /* 0x0000000110107824 */ /* 0x000fe200078e0a03 */
[----:B------:R-:W-:-:S03]  /*32dd0*/  UMOV UR4, 0xffffffff ;  /* 0xffffffff00047882 */ /* 0x000fc60000000000 */
[----:B------:R-:W-:-:S05]  /*32de0*/  IMAD R3, R2, R5, R16 ;  /* 0x0000000502037224 */ /* 0x000fca00078e0210 */
[----:B------:R-:W-:Y:S01]  /*32df0*/  ISETP.GT.AND P6, PT, R3, R4, PT ;  /* 0x000000040300720c */ /* 0x000fe20003fc4270 */
[----:B------:R-:W-:-:S12]  /*32e00*/  BRA.DIV UR4, `(.L_x_3090) ;  /* 0x0000002604b87947 */ /* 0x000fd8000b800000 */
[----:B------:R-:W-:-:S04]  /*32e10*/  VOTE.ANY R3, PT, !P6 ;  /* 0x0000000000037806 */ /* 0x000fc800070e0100 */
[----:B------:R-:W1:Y:S02]  /*32e20*/  POPC R6, R3 ;  /* 0x0000000300067309 */ /* 0x000e640000000000 */
[----:B-1----:R1:W2:Y:S02]  /*32e30*/  SHFL.IDX PT, R17, R17, R6, 0x1f ;  /* 0x00001f0611117589 */ /* 0x0022a400000e0000 */
.L_x_3210:
[----:B------:R-:W-:Y:S01]  /*32e40*/  ISETP.NE.AND P0, PT, R3, RZ, PT ;  /* 0x000000ff0300720c */ /* 0x000fe20003f05270 */
[----:B------:R-:W-:-:S12]  /*32e50*/  IMAD.MOV.U32 R7, RZ, RZ, RZ ;  /* 0x000000ffff077224 */ /* 0x000fd800078e00ff */
[----:B------:R-:W-:Y:S05]  /*32e60*/  @!P0 BRA `(.L_x_3091) ;  /* 0x0000000000108947 */ /* 0x000fea0003800000 */
[----:B------:R-:W-:Y:S01]  /*32e70*/  UMOV UR4, 0xffffffff ;  /* 0xffffffff00047882 */ /* 0x000fe20000000000 */
[----:B------:R-:W-:Y:S02]  /*32e80*/  VIADD R12, R6, 0xffffffff ;  /* 0xffffffff060c7836 */ /* 0x000fe40000000000 */
[----:B------:R-:W-:Y:S05]  /*32e90*/  BRA.DIV UR4, `(.L_x_3092) ;  /* 0x0000002604dc7947 */ /* 0x000fea000b800000 */
[----:B------:R3:W4:Y:S02]  /*32ea0*/  SHFL.IDX PT, R7, R2, R12, 0x1f ;  /* 0x00001f0c02077589 */ /* 0x00072400000e0000 */
.L_x_3091:
        /* <DEDUP_REMOVED lines=67> */
.L_x_3085:
[----:B------:R-:W-:Y:S01]  /*332e0*/  UMOV UR4, URZ ;  /* 0x0000003f00047c82 */ /* 0x000fe20008000000 */
[----:B------:R-:W-:Y:S01]  /*332f0*/  UMOV UR5, URZ ;  /* 0x0000003f00057c82 */ /* 0x000fe20008000000 */
[----:B------:R-:W-:Y:S01]  /*33300*/  ULDC UR6, c[0x0][0xd14] ;  /* 0x0003450000067ab9 */ /* 0x000fe20000000800 */
[----:B------:R-:W-:Y:S02]  /*33310*/  IMAD.MOV.U32 R16, RZ, RZ, R4 ;  /* 0x000000ffff107224 */ /* 0x000fe400078e0004 */
[----:B------:R-:W-:Y:S02]  /*33320*/  IMAD.U32 R17, RZ, RZ, UR4 ;  /* 0x00000004ff117e24 */ /* 0x000fe4000f8e00ff */
[----:B------:R-:W-:Y:S02]  /*33330*/  IMAD.U32 R18, RZ, RZ, UR5 ;  /* 0x00000005ff127e24 */ /* 0x000fe4000f8e00ff */
[----:B------:R-:W-:-:S07]  /*33340*/  IMAD.U32 R19, RZ, RZ, UR6 ;  /* 0x00000006ff137e24 */ /* 0x000fce000f8e00ff */
.L_x_3093:
        /* <DEDUP_REMOVED lines=12> */
.L_x_2994:
        /* <DEDUP_REMOVED lines=11> */
.L_x_3213:
[----:B------:R-:W-:-:S03]  /*334c0*/  UMOV UR4, 0xffffffff ;  /* 0xffffffff00047882 */ /* 0x000fc60000000000 */
[----:B------:R-:W-:Y:S05]  /*334d0*/  BRA.DIV UR4, `(.L_x_3096) ;  /* 0x0000002204887947 */ /* 0x000fea000b800000 */
[----:B--2---:R-:W2:Y:S02]  /*334e0*/  S2R R2, SR_TID.X ;  /* 0x0000000000027919 */ /* 0x004ea40000002100 */
[----:B--2---:R-:W-:-:S04]  /*334f0*/  SHF.R.U32.HI R2, RZ, 0x5, R2 ;  /* 0x00000005ff027819 */ /* 0x004fc80000011602 */
[----:B------:R-:W-:-:S05]  /*33500*/  LOP3.LUT R2, R2, 0x3, RZ, 0xc0, !PT ;  /* 0x0000000302027812 */ /* 0x000fca00078ec0ff */
[----:B------:R2:W3:Y:S02]  /*33510*/  SHFL.IDX PT, R14, R2, RZ, 0x1f ;  /* 0x00001fff020e7589 */ /* 0x0004e400000e0000 */
.L_x_3216:
[----:B---3--:R-:W-:-:S13]  /*33520*/  ISETP.NE.AND P0, PT, R14, RZ, PT ;  /* 0x000000ff0e00720c */ /* 0x008fda0003f05270 */
[----:B------:R-:W-:Y:S05]  /*33530*/  @P0 BRA `(.L_x_2764) ;  /* 0x0000000000940947 */ /* 0x000fea0003800000 */
[----:B------:R-:W-:-:S03]  /*33540*/  UMOV UR4, 0xffffffff ;  /* 0xffffffff00047882 */ /* 0x000fc60000000000 */
[----:B------:R-:W-:Y:S05]  /*33550*/  BRA.DIV UR4, `(.L_x_3097) ;  /* 0x00000022049c7947 */ /* 0x000fea000b800000 */
[----:B------:R-:W-:-:S13]  /*33560*/  ELECT P6, URZ, PT ;  /* 0x00000000003f782f */ /* 0x000fda00038c0000 */
.L_x_3219:
[----:B------:R-:W-:Y:S05]  /*33570*/  @!P6 BRA `(.L_x_2764) ;  /* 0x000000000084e947 */ /* 0x000fea0003800000 */
[----:B------:R-:W-:-:S06]  /*33580*/  ULOP3.LUT UR4, UR50, 0x2, URZ, 0xfc, !UPT ;  /* 0x0000000232047892 */ /* 0x000fcc000f8efc3f */
[----:B--2---:R-:W-:-:S05]  /*33590*/  IMAD.U32 R2, RZ, RZ, UR4 ;  /* 0x00000004ff027e24 */ /* 0x004fca000f8e00ff */
[----:B------:R-:W-:-:S13]  /*335a0*/  ISETP.NE.AND P2, PT, R2, 0x3, PT ;  /* 0x000000030200780c */ /* 0x000fda0003f45270 */
[----:B------:R-:W-:Y:S05]  /*335b0*/  @!P2 BRA `(.L_x_3098) ;  /* 0x000000000004a947 */ /* 0x000fea0003800000 */
[----:B------:R-:W-:Y:S01]  /*335c0*/  BPT.TRAP 0x1 ;  /* 0x000000040000795c */ /* 0x000fe20000300000 */
.L_x_3098:
        /* <DEDUP_REMOVED lines=14> */
.L_x_3220:
[----:B------:R-:W2:Y:S02]  /*336b0*/  SYNCS.PHASECHK.TRANS64.TRYWAIT P0, [R7+URZ], R2 ;  /* 0x00000002070075a7 */ /* 0x000ea4000800017f */
[----:B--2---:R-:W-:Y:S05]  /*336c0*/  @!P0 BRA `(.L_x_3100) ;  /* 0x0000002000748947 */ /* 0x004fea0003800000 */
.L_x_3221:
[----:B------:R-:W-:Y:S05]  /*336d0*/  @!P2 BRA `(.L_x_3101) ;  /* 0x000000000004a947 */ /* 0x000fea0003800000 */
[----:B------:R-:W-:Y:S01]  /*336e0*/  BPT.TRAP 0x1 ;  /* 0x000000040000795c */ /* 0x000fe20000300000 */
.L_x_3101:
[----:B------:R-:W3:Y:S01]  /*336f0*/  LDL.LU R4, [R1+0x460] ;  /* 0x0004600001047983 */ /* 0x000ee20000300800 */
[----:B------:R-:W-:-:S04]  /*33700*/  VIADD R0, R0, 0x32460 ;  /* 0x0003246000007836 */ /* 0x000fc80000000000 */
[----:B---3--:R-:W-:-:S04]  /*33710*/  IMAD R4, R4, 0x8, R0 ;  /* 0x0000000804047824 */ /* 0x008fc800078e0200 */
[----:B------:R-:W3:Y:S02]  /*33720*/  SYNCS.PHASECHK.TRANS64.TRYWAIT P0, [R4+URZ], R5 ;  /* 0x00000005040075a7 */ /* 0x000ee4000800017f */
[----:B---3--:R-:W-:Y:S05]  /*33730*/  @!P0 BRA `(.L_x_3102) ;  /* 0x00000020006c8947 */ /* 0x008fea0003800000 */
.L_x_3222:
[----:B------:R-:W-:-:S07]  /*33740*/  IMAD R3, R3, 0x8, R0 ;  /* 0x0000000803037824 */ /* 0x000fce00078e0200 */
.L_x_3103:
[----:B----4-:R4:W0:Y:S02]  /*33750*/  SYNCS.PHASECHK.TRANS64.TRYWAIT P0, [R3+URZ], R2 ;  /* 0x00000002030075a7 */ /* 0x010824000800017f */
[----:B0-----:R-:W-:Y:S05]  /*33760*/  @!P0 NANOSLEEP.SYNCS 0x989680 ;  /* 0x009896800000895d */ /* 0x001fea0003900000 */
[----:B------:R-:W0:Y:S02]  /*33770*/  @!P0 SYNCS.PHASECHK.TRANS64 P0, [R3+URZ], R2 ;  /* 0x00000002030085a7 */ /* 0x000e24000800007f */
[----:B0-----:R-:W-:Y:S05]  /*33780*/  @!P0 BRA `(.L_x_3103) ;  /* 0xfffffffc00f08947 */ /* 0x001fea000383ffff */
.L_x_2764:
[----:B------:R-:W-:Y:S05]  /*33790*/  BSYNC B7 ;  /* 0x0000000000077941 */ /* 0x000fea0003800000 */
.L_x_2761:
[----:B------:R-:W-:Y:S05]  /*337a0*/  EXIT ;  /* 0x000000000000794d */ /* 0x000fea0003800000 */
.L_x_2790:
[----:B0-----:R0:W1:Y:S02]  /*337b0*/  SYNCS.PHASECHK.TRANS64.TRYWAIT P6, [R84+URZ+0x32490], R105 ;  /* 0x03249069540075a7 */ /* 0x00106400080c017f */
[----:B-1----:R-:W-:Y:S05]  /*337c0*/  @!P6 NANOSLEEP.SYNCS 0x989680 ;  /* 0x009896800000e95d */ /* 0x002fea0003900000 */
[----:B------:R-:W1:Y:S02]  /*337d0*/  @!P6 SYNCS.PHASECHK.TRANS64 P6, [R84+URZ+0x32490], R105 ;  /* 0x032490695400e5a7 */ /* 0x000e6400080c007f */
[----:B-1----:R-:W-:Y:S05]  /*337e0*/  @!P6 BRA `(.L_x_2790) ;  /* 0xfffffffc00f0e947 */ /* 0x002fea000383ffff */
[----:B------:R-:W-:Y:S05]  /*337f0*/  BRA `(.L_x_3104) ;  /* 0xfffffcf400e87947 */ /* 0x000fea000383ffff */
.L_x_2808:
[----:B0-----:R0:W1:Y:S02]  /*33800*/  SYNCS.PHASECHK.TRANS64.TRYWAIT P5, [R84+URZ+0x32490], R105 ;  /* 0x03249069540075a7 */ /* 0x00106400080a017f */
[----:B-1----:R-:W-:Y:S05]  /*33810*/  @!P5 NANOSLEEP.SYNCS 0x989680 ;  /* 0x009896800000d95d */ /* 0x002fea0003900000 */
[----:B------:R-:W1:Y:S02]  /*33820*/  @!P5 SYNCS.PHASECHK.TRANS64 P5, [R84+URZ+0x32490], R105 ;  /* 0x032490695400d5a7 */ /* 0x000e6400080a007f */
[----:B-1----:R-:W-:Y:S05]  /*33830*/  @!P5 BRA `(.L_x_2808) ;  /* 0xfffffffc00f0d947 */ /* 0x002fea000383ffff */
[----:B------:R-:W-:Y:S05]  /*33840*/  BRA `(.L_x_3105) ;  /* 0xfffffd0800907947 */ /* 0x000fea000383ffff */
.L_x_2817:
[----:B0-----:R0:W1:Y:S02]  /*33850*/  SYNCS.PHASECHK.TRANS64.TRYWAIT P4, [R84+URZ+0x32490], R105 ;  /* 0x03249069540075a7 */ /* 0x001064000808017f */
[----:B-1----:R-:W-:Y:S05]  /*33860*/  @!P4 NANOSLEEP.SYNCS 0x989680 ;  /* 0x009896800000c95d */ /* 0x002fea0003900000 */
[----:B------:R-:W1:Y:S02]  /*33870*/  @!P4 SYNCS.PHASECHK.TRANS64 P4, [R84+URZ+0x32490], R105 ;  /* 0x032490695400c5a7 */ /* 0x000e64000808007f */
[----:B-1----:R-:W-:Y:S05]  /*33880*/  @!P4 BRA `(.L_x_2817) ;  /* 0xfffffffc00f0c947 */ /* 0x002fea000383ffff */
[----:B------:R-:W-:Y:S05]  /*33890*/  BRA `(.L_x_3106) ;  /* 0xfffffd1800b47947 */ /* 0x000fea000383ffff */
.L_x_2823:
[----:B--2---:R2:W3:Y:S02]  /*338a0*/  SYNCS.PHASECHK.TRANS64.TRYWAIT P3, [R84+URZ+0x324b0], R105 ;  /* 0x0324b069540075a7 */ /* 0x0044e4000806017f */
[----:B---3--:R-:W-:Y:S05]  /*338b0*/  @!P3 NANOSLEEP.SYNCS 0x989680 ;  /* 0x009896800000b95d */ /* 0x008fea0003900000 */
[----:B------:R-:W3:Y:S02]  /*338c0*/  @!P3 SYNCS.PHASECHK.TRANS64 P3, [R84+URZ+0x324b0], R105 ;  /* 0x0324b0695400b5a7 */ /* 0x000ee4000806007f */
[----:B---3--:R-:W-:Y:S05]  /*338d0*/  @!P3 BRA `(.L_x_2823) ;  /* 0xfffffffc00f0b947 */ /* 0x008fea000383ffff */
[----:B------:R-:W-:Y:S05]  /*338e0*/  BRA `(.L_x_3107) ;  /* 0xfffffd1c00447947 */ /* 0x000fea000383ffff */
.L_x_2839:
[----:B------:R-:W-:Y:S01]  /*338f0*/  BSSY B0, `(.L_x_3108) ;  /* 0x0000008000007945 */ /* 0x000fe20003800000 */
[----:B------:R-:W-:Y:S02]  /*33900*/  IMAD.MOV.U32 R13, RZ, RZ, R217 ;  /* 0x000000ffff0d7224 */ /* 0x000fe400078e00d9 */
[----:B------:R-:W-:Y:S02]  /*33910*/  IMAD.MOV.U32 R12, RZ, RZ, RZ ;  /* 0x000000ffff0c7224 */ /* 0x000fe400078e00ff */
[----:B------:R-:W-:Y:S02]  /*33920*/  IMAD.MOV.U32 R11, RZ, RZ, 0x1f ;  /* 0x0000001fff0b7424 */ /* 0x000fe400078e00ff */
[----:B------:R-:W-:-:S07]  /*33930*/  IMAD.MOV.U32 R15, RZ, RZ, -0x1 ;  /* 0xffffffffff0f7424 */ /* 0x000fce00078e00ff */
[----:B0----5:R-:W-:Y:S05]  /*33940*/  WARPSYNC.COLLECTIVE R15, `(.L_x_3109) ;  /* 0x000000000f087348 */ /* 0x021fea0003c00000 */
[----:B------:R1:W2:Y:S02]  /*33950*/  SHFL.IDX P6, R14, R13, R12, R11 ;  /* 0x0000000c0d0e7389 */ /* 0x0002a400000c000b */
[----:B012--5:R-:W-:Y:S01]  /*33960*/  ENDCOLLECTIVE ;  /* 0x000000000000791b */ /* 0x027fe20003800000 */
.L_x_3109:
[----:B------:R-:W-:Y:S05]  /*33970*/  BSYNC B0 ;  /* 0x0000000000007941 */ /* 0x000fea0003800000 */
.L_x_3108:
[----:B------:R-:W-:Y:S05]  /*33980*/  BRA `(.L_x_3110) ;  /* 0xfffffd2c00747947 */ /* 0x000fea000383ffff */
.L_x_2855:
[----:B------:R-:W-:Y:S01]  /*33990*/  BSSY B1, `(.L_x_3111) ;  /* 0x0000008000017945 */ /* 0x000fe20003800000 */
[----:B------:R-:W-:Y:S02]  /*339a0*/  IMAD.MOV.U32 R13, RZ, RZ, R5 ;  /* 0x000000ffff0d7224 */ /* 0x000fe400078e0005 */
[----:B------:R-:W-:Y:S02]  /*339b0*/  IMAD.MOV.U32 R12, RZ, RZ, RZ ;  /* 0x000000ffff0c7224 */ /* 0x000fe400078e00ff */
[----:B------:R-:W-:Y:S02]  /*339c0*/  IMAD.MOV.U32 R11, RZ, RZ, 0x1c1f ;  /* 0x00001c1fff0b7424 */ /* 0x000fe400078e00ff */
[----:B------:R-:W-:-:S07]  /*339d0*/  IMAD.MOV.U32 R15, RZ, RZ, -0x1 ;  /* 0xffffffffff0f7424 */ /* 0x000fce00078e00ff */
[----:B------:R-:W-:Y:S05]  /*339e0*/  WARPSYNC.COLLECTIVE R15, `(.L_x_3112) ;  /* 0x000000000f087348 */ /* 0x000fea0003c00000 */
[----:B------:R0:W1:Y:S02]  /*339f0*/  SHFL.IDX P6, R14, R13, R12, R11 ;  /* 0x0000000c0d0e7389 */ /* 0x00006400000c000b */
[----:B01----:R-:W-:Y:S01]  /*33a00*/  ENDCOLLECTIVE ;  /* 0x000000000000791b */ /* 0x003fe20003800000 */
.L_x_3112:
[----:B------:R-:W-:Y:S05]  /*33a10*/  BSYNC B1 ;  /* 0x0000000000017941 */ /* 0x000fea0003800000 */
.L_x_3111:
[----:B------:R-:W-:Y:S05]  /*33a20*/  BRA `(.L_x_3113) ;  /* 0xfffffd3c00e07947 */ /* 0x000fea000383ffff */
.L_x_2856:
        /* <DEDUP_REMOVED lines=8> */
.L_x_3115:
[----:B------:R-:W-:Y:S05]  /*33ab0*/  BSYNC B1 ;  /* 0x0000000000017941 */ /* 0x000fea0003800000 */
.L_x_3114:
[----:B------:R-:W-:Y:S05]  /*33ac0*/  BRA `(.L_x_3116) ;  /* 0xfffffd3c00c07947 */ /* 0x000fea000383ffff */
.L_x_2857:
        /* <DEDUP_REMOVED lines=8> */
.L_x_3118:
[----:B------:R-:W-:Y:S05]  /*33b50*/  BSYNC B1 ;  /* 0x0000000000017941 */ /* 0x000fea0003800000 */
.L_x_3117:
[----:B------:R-:W-:Y:S05]  /*33b60*/  BRA `(.L_x_3119) ;  /* 0xfffffd3c00a07947 */ /* 0x000fea000383ffff */
.L_x_2858:
        /* <DEDUP_REMOVED lines=8> */
.L_x_3121:
[----:B------:R-:W-:Y:S05]  /*33bf0*/  BSYNC B1 ;  /* 0x0000000000017941 */ /* 0x000fea0003800000 */
.L_x_3120:
[----:B------:R-:W-:Y:S05]  /*33c00*/  BRA `(.L_x_3122) ;  /* 0xfffffd3c00807947 */ /* 0x000fea000383ffff */
.L_x_2859:
[----:B------:R-:W-:Y:S01]  /*33c10*/  BSSY B1, `(.L_x_3123) ;  /* 0x0000008000017945 */ /* 0x000fe20003800000 */
[----:B------:R-:W-:Y:S02]  /*33c20*/  IMAD.MOV.U32 R13, RZ, RZ, R5 ;  /* 0x000000ffff0d7224 */ /* 0x000fe400078e0005 */
[----:B------:R-:W-:Y:S02]  /*33c30*/  IMAD.MOV.U32 R12, RZ, RZ, 0x1 ;  /* 0x00000001ff0c7424 */ /* 0x000fe400078e00ff */
[----:B------:R-:W-:Y:S02]  /*33c40*/  IMAD.MOV.U32 R11, RZ, RZ, 0x1c1f ;  /* 0x00001c1fff0b7424 */ /* 0x000fe400078e00ff */
[----:B------:R-:W-:-:S07]  /*33c50*/  IMAD.MOV.U32 R15, RZ, RZ, -0x1 ;  /* 0xffffffffff0f7424 */ /* 0x000fce00078e00ff */
[----:B------:R-:W-:Y:S05]  /*33c60*/  WARPSYNC.COLLECTIVE R15, `(.L_x_3124) ;  /* 0x000000000f087348 */ /* 0x000fea0003c00000 */
[----:B------:R0:W1:Y:S02]  /*33c70*/  SHFL.IDX P6, R14, R13, R12, R11 ;  /* 0x0000000c0d0e7389 */ /* 0x00006400000c000b */
[----:B01----:R-:W-:Y:S01]  /*33c80*/  ENDCOLLECTIVE ;  /* 0x000000000000791b */ /* 0x003fe20003800000 */
.L_x_3124:
[----:B------:R-:W-:Y:S05]  /*33c90*/  BSYNC B1 ;  /* 0x0000000000017941 */ /* 0x000fea0003800000 */
.L_x_3123:
[----:B------:R-:W-:Y:S05]  /*33ca0*/  BRA `(.L_x_3125) ;  /* 0xfffffd3c00607947 */ /* 0x000fea000383ffff */
.L_x_2860:
        /* <DEDUP_REMOVED lines=8> */
.L_x_3127:
[----:B------:R-:W-:Y:S05]  /*33d30*/  BSYNC B1 ;  /* 0x0000000000017941 */ /* 0x000fea0003800000 */
.L_x_3126:
[----:B------:R-:W-:Y:S05]  /*33d40*/  BRA `(.L_x_3128) ;  /* 0xfffffd3c00407947 */ /* 0x000fea000383ffff */
.L_x_2861:
        /* <DEDUP_REMOVED lines=8> */
.L_x_3130:
[----:B------:R-:W-:Y:S05]  /*33dd0*/  BSYNC B1 ;  /* 0x0000000000017941 */ /* 0x000fea0003800000 */
.L_x_3129:
[----:B------:R-:W-:Y:S05]  /*33de0*/  BRA `(.L_x_3131) ;  /* 0xfffffd3c00207947 */ /* 0x000fea000383ffff */
.L_x_2862:
        /* <DEDUP_REMOVED lines=8> */
.L_x_3133:
[----:B------:R-:W-:Y:S05]  /*33e70*/  BSYNC B1 ;  /* 0x0000000000017941 */ /* 0x000fea0003800000 */
.L_x_3132:
[----:B------:R-:W-:Y:S05]  /*33e80*/  BRA `(.L_x_3134) ;  /* 0xfffffd3c00007947 */ /* 0x000fea000383ffff */
.L_x_2864:
[----:B0-----:R0:W1:Y:S02]  /*33e90*/  SYNCS.PHASECHK.TRANS64.TRYWAIT P0, [R145+URZ+0x32400], R6 ;  /* 0x03240006910075a7 */ /* 0x001064000800017f */
[----:B-1----:R-:W-:Y:S05]  /*33ea0*/  @!P0 NANOSLEEP.SYNCS 0x989680 ;  /* 0x009896800000895d */ /* 0x002fea0003900000 */
[----:B------:R-:W1:Y:S02]  /*33eb0*/  @!P0 SYNCS.PHASECHK.TRANS64 P0, [R145+URZ+0x32400], R6 ;  /* 0x03240006910085a7 */ /* 0x000e64000800007f */
[----:B-1----:R-:W-:Y:S05]  /*33ec0*/  @!P0 BRA `(.L_x_2864) ;  /* 0xfffffffc00f08947 */ /* 0x002fea000383ffff */
[----:B------:R-:W-:Y:S05]  /*33ed0*/  BRA `(.L_x_3135) ;  /* 0xfffffd3800f87947 */ /* 0x000fea000383ffff */
.L_x_2872:
        /* <DEDUP_REMOVED lines=8> */
.L_x_3137:
[----:B------:R-:W-:Y:S05]  /*33f60*/  BSYNC B1 ;  /* 0x0000000000017941 */ /* 0x000fea0003800000 */
.L_x_3136:
[----:B------:R-:W-:Y:S05]  /*33f70*/  BRA `(.L_x_3138) ;  /* 0xfffffd4c00887947 */ /* 0x000fea000383ffff */
.L_x_2873:
        /* <DEDUP_REMOVED lines=8> */
.L_x_3140:
[----:B------:R-:W-:Y:S05]  /*34000*/  BSYNC B1 ;  /* 0x0000000000017941 */ /* 0x000fea0003800000 */
.L_x_3139:
[----:B------:R-:W-:Y:S05]  /*34010*/  BRA `(.L_x_3141) ;  /* 0xfffffd4c00687947 */ /* 0x000fea000383ffff */
.L_x_2874:
        /* <DEDUP_REMOVED lines=8> */
.L_x_3143:
[----:B------:R-:W-:Y:S05]  /*340a0*/  BSYNC B1 ;  /* 0x0000000000017941 */ /* 0x000fea0003800000 */
.L_x_3142:
[----:B------:R-:W-:Y:S05]  /*340b0*/  BRA `(.L_x_3144) ;  /* 0xfffffd4c00487947 */ /* 0x000fea000383ffff */
.L_x_2875:
        /* <DEDUP_REMOVED lines=8> */
.L_x_3146:
[----:B------:R-:W-:Y:S05]  /*34140*/  BSYNC B1 ;  /* 0x0000000000017941 */ /* 0x000fea0003800000 */
.L_x_3145:
[----:B------:R-:W-:Y:S05]  /*34150*/  BRA `(.L_x_3147) ;  /* 0xfffffd4c00287947 */ /* 0x000fea000383ffff */
.L_x_2876:
        /* <DEDUP_REMOVED lines=8> */
.L_x_3149:
[----:B------:R-:W-:Y:S05]  /*341e0*/  BSYNC B1 ;  /* 0x0000000000017941 */ /* 0x000fea0003800000 */
.L_x_3148:
[----:B------:R-:W-:Y:S05]  /*341f0*/  BRA `(.L_x_3150) ;  /* 0xfffffd4c00087947 */ /* 0x000fea000383ffff */
.L_x_2877:
        /* <DEDUP_REMOVED lines=8> */
.L_x_3152:
[----:B------:R-:W-:Y:S05]  /*34280*/  BSYNC B1 ;  /* 0x0000000000017941 */ /* 0x000fea0003800000 */
.L_x_3151:
[----:B------:R-:W-:Y:S05]  /*34290*/  BRA `(.L_x_3153) ;  /* 0xfffffd4800e87947 */ /* 0x000fea000383ffff */
.L_x_2878:
        /* <DEDUP_REMOVED lines=8> */
.L_x_3155:
[----:B------:R-:W-:Y:S05]  /*34320*/  BSYNC B1 ;  /* 0x0000000000017941 */ /* 0x000fea0003800000 */
.L_x_3154:
[----:B------:R-:W-:Y:S05]  /*34330*/  BRA `(.L_x_3156) ;  /* 0xfffffd4800c87947 */ /* 0x000fea000383ffff */
.L_x_2879:
        /* <DEDUP_REMOVED lines=8> */
.L_x_3158:
[----:B------:R-:W-:Y:S05]  /*343c0*/  BSYNC B1 ;  /* 0x0000000000017941 */ /* 0x000fea0003800000 */
.L_x_3157:
[----:B------:R-:W-:Y:S05]  /*343d0*/  BRA `(.L_x_3159) ;  /* 0xfffffd4800a87947 */ /* 0x000fea000383ffff */
.L_x_2881:
[----:B0-----:R0:W1:Y:S02]  /*343e0*/  SYNCS.PHASECHK.TRANS64.TRYWAIT P1, [R145+URZ+0x32400], R46 ;  /* 0x0324002e910075a7 */ /* 0x001064000802017f */
[----:B-1----:R-:W-:Y:S05]  /*343f0*/  @!P1 NANOSLEEP.SYNCS 0x989680 ;  /* 0x009896800000995d */ /* 0x002fea0003900000 */
[----:B------:R-:W1:Y:S02]  /*34400*/  @!P1 SYNCS.PHASECHK.TRANS64 P1, [R145+URZ+0x32400], R46 ;  /* 0x0324002e910095a7 */ /* 0x000e64000802007f */
[----:B-1----:R-:W-:Y:S05]  /*34410*/  @!P1 BRA `(.L_x_2881) ;  /* 0xfffffffc00f09947 */ /* 0x002fea000383ffff */
[----:B------:R-:W-:Y:S05]  /*34420*/  BRA `(.L_x_3160) ;  /* 0xfffffd4800e87947 */ /* 0x000fea000383ffff */
.L_x_2896:
[----:B0-----:R0:W1:Y:S02]  /*34430*/  SYNCS.PHASECHK.TRANS64.TRYWAIT P0, [R2+URZ], R7 ;  /* 0x00000007020075a7 */ /* 0x001064000800017f */
[----:B-1----:R-:W-:Y:S05]  /*34440*/  @!P0 NANOSLEEP.SYNCS 0x989680 ;  /* 0x009896800000895d */ /* 0x002fea0003900000 */
[----:B------:R-:W1:Y:S02]  /*34450*/  @!P0 SYNCS.PHASECHK.TRANS64 P0, [R2+URZ], R7 ;  /* 0x00000007020085a7 */ /* 0x000e64000800007f */
[----:B-1----:R-:W-:Y:S05]  /*34460*/  @!P0 BRA `(.L_x_2896) ;  /* 0xfffffffc00f08947 */ /* 0x002fea000383ffff */
[----:B------:R-:W-:Y:S05]  /*34470*/  BRA `(.L_x_2895) ;  /* 0xfffffd6000c07947 */ /* 0x000fea000383ffff */
.L_x_2903:
[----:B0-----:R0:W1:Y:S02]  /*34480*/  SYNCS.PHASECHK.TRANS64.TRYWAIT P0, [R4+URZ], R5 ;  /* 0x00000005040075a7 */ /* 0x001064000800017f */
[----:B-1----:R-:W-:Y:S05]  /*34490*/  @!P0 NANOSLEEP.SYNCS 0x989680 ;  /* 0x009896800000895d */ /* 0x002fea0003900000 */
[----:B------:R-:W1:Y:S02]  /*344a0*/  @!P0 SYNCS.PHASECHK.TRANS64 P0, [R4+URZ], R5 ;  /* 0x00000005040085a7 */ /* 0x000e64000800007f */
[----:B-1----:R-:W-:Y:S05]  /*344b0*/  @!P0 BRA `(.L_x_2903) ;  /* 0xfffffffc00f08947 */ /* 0x002fea000383ffff */
[----:B------:R-:W-:Y:S05]  /*344c0*/  BRA `(.L_x_2902) ;  /* 0xfffffd6400e47947 */ /* 0x000fea000383ffff */
.L_x_2928:
[----:B-1----:R1:W2:Y:S02]  /*344d0*/  SYNCS.PHASECHK.TRANS64.TRYWAIT P1, [R0+URZ], R9 ;  /* 0x00000009000075a7 */ /* 0x0022a4000802017f */
[----:B--2---:R-:W-:Y:S05]  /*344e0*/  @!P1 NANOSLEEP.SYNCS 0x989680 ;  /* 0x009896800000995d */ /* 0x004fea0003900000 */
[----:B------:R-:W2:Y:S02]  /*344f0*/  @!P1 SYNCS.PHASECHK.TRANS64 P1, [R0+URZ], R9 ;  /* 0x00000009000095a7 */ /* 0x000ea4000802007f */
[----:B--2---:R-:W-:Y:S05]  /*34500*/  @!P1 BRA `(.L_x_2928) ;  /* 0xfffffffc00f09947 */ /* 0x004fea000383ffff */
[----:B------:R-:W-:Y:S05]  /*34510*/  BRA `(.L_x_2927) ;  /* 0xfffffe0c00e07947 */ /* 0x000fea000383ffff */
.L_x_2935:
[----:B-1----:R1:W2:Y:S02]  /*34520*/  SYNCS.PHASECHK.TRANS64.TRYWAIT P1, [R6+URZ], R7 ;  /* 0x00000007060075a7 */ /* 0x0022a4000802017f */
[----:B--2---:R-:W-:Y:S05]  /*34530*/  @!P1 NANOSLEEP.SYNCS 0x989680 ;  /* 0x009896800000995d */ /* 0x004fea0003900000 */
[----:B------:R-:W2:Y:S02]  /*34540*/  @!P1 SYNCS.PHASECHK.TRANS64 P1, [R6+URZ], R7 ;  /* 0x00000007060095a7 */ /* 0x000ea4000802007f */
[----:B--2---:R-:W-:Y:S05]  /*34550*/  @!P1 BRA `(.L_x_2935) ;  /* 0xfffffffc00f09947 */ /* 0x004fea000383ffff */
[----:B------:R-:W-:Y:S05]  /*34560*/  BRA `(.L_x_2934) ;  /* 0xfffffe1400047947 */ /* 0x000fea000383ffff */
.L_x_2946:
[----:B-1----:R1:W2:Y:S02]  /*34570*/  SYNCS.PHASECHK.TRANS64.TRYWAIT P0, [R6+URZ], R7 ;  /* 0x00000007060075a7 */ /* 0x0022a4000800017f */
[----:B--2---:R-:W-:Y:S05]  /*34580*/  @!P0 NANOSLEEP.SYNCS 0x989680 ;  /* 0x009896800000895d */ /* 0x004fea0003900000 */
[----:B------:R-:W2:Y:S02]  /*34590*/  @!P0 SYNCS.PHASECHK.TRANS64 P0, [R6+URZ], R7 ;  /* 0x00000007060085a7 */ /* 0x000ea4000800007f */
[----:B--2---:R-:W-:Y:S05]  /*345a0*/  @!P0 BRA `(.L_x_2946) ;  /* 0xfffffffc00f08947 */ /* 0x004fea000383ffff */
[----:B------:R-:W-:Y:S05]  /*345b0*/  BRA `(.L_x_2945) ;  /* 0xfffffea400ac7947 */ /* 0x000fea000383ffff */
.L_x_2953:
[----:B--2---:R2:W3:Y:S02]  /*345c0*/  SYNCS.PHASECHK.TRANS64.TRYWAIT P0, [R6+URZ], R7 ;  /* 0x00000007060075a7 */ /* 0x0044e4000800017f */
[----:B---3--:R-:W-:Y:S05]  /*345d0*/  @!P0 NANOSLEEP.SYNCS 0x989680 ;  /* 0x009896800000895d */ /* 0x008fea0003900000 */
[----:B------:R-:W3:Y:S02]  /*345e0*/  @!P0 SYNCS.PHASECHK.TRANS64 P0, [R6+URZ], R7 ;  /* 0x00000007060085a7 */ /* 0x000ee4000800007f */
[----:B---3--:R-:W-:Y:S05]  /*345f0*/  @!P0 BRA `(.L_x_2953) ;  /* 0xfffffffc00f08947 */ /* 0x008fea000383ffff */
[----:B------:R-:W-:Y:S05]  /*34600*/  BRA `(.L_x_2952) ;  /* 0xfffffea800d07947 */ /* 0x000fea000383ffff */
.L_x_3008:
[----:B0-----:R-:W0:Y:S01]  /*34610*/  S2R R11, SR_TID.X ;  /* 0x00000000000b7919 */ /* 0x001e220000002100 */
[----:B------:R-:W-:Y:S01]  /*34620*/  BSSY B1, `(.L_x_3161) ;  /* 0x000000a000017945 */ /* 0x000fe20003800000 */
[----:B------:R-:W-:Y:S02]  /*34630*/  IMAD.MOV.U32 R12, RZ, RZ, RZ ;  /* 0x000000ffff0c7224 */ /* 0x000fe400078e00ff */
[----:B------:R-:W-:Y:S01]  /*34640*/  IMAD.MOV.U32 R15, RZ, RZ, -0x1 ;  /* 0xffffffffff0f7424 */ /* 0x000fe200078e00ff */
[----:B0-----:R-:W-:-:S04]  /*34650*/  SHF.R.U32.HI R11, RZ, 0x5, R11 ;  /* 0x00000005ff0b7819 */ /* 0x001fc8000001160b */
[----:B------:R-:W-:-:S05]  /*34660*/  LOP3.LUT R11, R11, 0x3, RZ, 0xc0, !PT ;  /* 0x000000030b0b7812 */ /* 0x000fca00078ec0ff */
[----:B------:R-:W-:Y:S02]  /*34670*/  IMAD.MOV.U32 R13, RZ, RZ, R11 ;  /* 0x000000ffff0d7224 */ /* 0x000fe400078e000b */
[----:B------:R-:W-:-:S07]  /*34680*/  IMAD.MOV.U32 R11, RZ, RZ, 0x1f ;  /* 0x0000001fff0b7424 */ /* 0x000fce00078e00ff */
[----:B------:R-:W-:Y:S05]  /*34690*/  WARPSYNC.COLLECTIVE R15, `(.L_x_3162) ;  /* 0x000000000f087348 */ /* 0x000fea0003c00000 */
[----:B------:R0:W1:Y:S02]  /*346a0*/  SHFL.IDX P6, R14, R13, R12, R11 ;  /* 0x0000000c0d0e7389 */ /* 0x00006400000c000b */
[----:B01----:R-:W-:Y:S01]  /*346b0*/  ENDCOLLECTIVE ;  /* 0x000000000000791b */ /* 0x003fe20003800000 */
.L_x_3162:
[----:B------:R-:W-:Y:S05]  /*346c0*/  BSYNC B1 ;  /* 0x0000000000017941 */ /* 0x000fea0003800000 */
.L_x_3161:
[----:B------:R-:W-:Y:S05]  /*346d0*/  BRA `(.L_x_3163) ;  /* 0xffffffa4002c7947 */ /* 0x000fea000383ffff */
.L_x_3009:
[----:B------:R-:W-:Y:S01]  /*346e0*/  BSSY B1, `(.L_x_3164) ;  /* 0x0000006000017945 */ /* 0x000fe20003800000 */
[----:B------:R-:W-:-:S07]  /*346f0*/  IMAD.MOV.U32 R15, RZ, RZ, -0x1 ;  /* 0xffffffffff0f7424 */ /* 0x000fce00078e00ff */
[----:B0-----:R-:W-:Y:S05]  /*34700*/  WARPSYNC.COLLECTIVE R15, `(.L_x_3165) ;  /* 0x000000000f0c7348 */ /* 0x001fea0003c00000 */
[----:B------:R-:W-:Y:S02]  /*34710*/  ELECT P6, UR62, PT ;  /* 0x00000000003e782f */ /* 0x000fe400038c0000 */
[----:B------:R-:W-:Y:S01]  /*34720*/  MOV R14, UR62 ;  /* 0x0000003e000e7c02 */ /* 0x000fe20008000f00 */
[----:B0-----:R-:W-:Y:S10]  /*34730*/  ENDCOLLECTIVE ;  /* 0x000000000000791b */ /* 0x001ff40003800000 */
.L_x_3165:
[----:B------:R-:W-:Y:S05]  /*34740*/  BSYNC B1 ;  /* 0x0000000000017941 */ /* 0x000fea0003800000 */
.L_x_3164:
[----:B------:R-:W-:Y:S05]  /*34750*/  BRA `(.L_x_3166) ;  /* 0xffffffa400187947 */ /* 0x000fea000383ffff */
.L_x_3010:
[----:B-1----:R1:W2:Y:S02]  /*34760*/  SYNCS.PHASECHK.TRANS64.TRYWAIT P0, [R7+URZ+0x32420], R8 ;  /* 0x03242008070075a7 */ /* 0x0022a4000800017f */
[----:B--2---:R-:W-:Y:S05]  /*34770*/  @!P0 NANOSLEEP.SYNCS 0x989680 ;  /* 0x009896800000895d */ /* 0x004fea0003900000 */
[----:B------:R-:W2:Y:S02]  /*34780*/  @!P0 SYNCS.PHASECHK.TRANS64 P0, [R7+URZ+0x32420], R8 ;  /* 0x03242008070085a7 */ /* 0x000ea4000800007f */
[----:B--2---:R-:W-:Y:S05]  /*34790*/  @!P0 BRA `(.L_x_3010) ;  /* 0xfffffffc00f08947 */ /* 0x004fea000383ffff */
[----:B------:R-:W-:Y:S05]  /*347a0*/  BRA `(.L_x_3167) ;  /* 0xffffffa400307947 */ /* 0x000fea000383ffff */
.L_x_3013:
[----:B0-----:R0:W1:Y:S02]  /*347b0*/  SYNCS.PHASECHK.TRANS64.TRYWAIT P0, [R8+URZ+0x324a0], R9 ;  /* 0x0324a009080075a7 */ /* 0x001064000800017f */
[----:B-1----:R-:W-:Y:S05]  /*347c0*/  @!P0 NANOSLEEP.SYNCS 0x989680 ;  /* 0x009896800000895d */ /* 0x002fea0003900000 */
[----:B------:R-:W1:Y:S02]  /*347d0*/  @!P0 SYNCS.PHASECHK.TRANS64 P0, [R8+URZ+0x324a0], R9 ;  /* 0x0324a009080085a7 */ /* 0x000e64000800007f */
[----:B-1----:R-:W-:Y:S05]  /*347e0*/  @!P0 BRA `(.L_x_3013) ;  /* 0xfffffffc00f08947 */ /* 0x002fea000383ffff */
[----:B------:R-:W-:Y:S05]  /*347f0*/  BRA `(.L_x_3168) ;  /* 0xffffffa4003c7947 */ /* 0x000fea000383ffff */
.L_x_3015:
[----:B-1----:R1:W2:Y:S02]  /*34800*/  SYNCS.PHASECHK.TRANS64.TRYWAIT P0, [R8+URZ+0x324c0], R9 ;  /* 0x0324c009080075a7 */ /* 0x0022a4000800017f */
[----:B--2---:R-:W-:Y:S05]  /*34810*/  @!P0 NANOSLEEP.SYNCS 0x989680 ;  /* 0x009896800000895d */ /* 0x004fea0003900000 */
[----:B------:R-:W2:Y:S02]  /*34820*/  @!P0 SYNCS.PHASECHK.TRANS64 P0, [R8+URZ+0x324c0], R9 ;  /* 0x0324c009080085a7 */ /* 0x000ea4000800007f */
[----:B--2---:R-:W-:Y:S05]  /*34830*/  @!P0 BRA `(.L_x_3015) ;  /* 0xfffffffc00f08947 */ /* 0x004fea000383ffff */
[----:B------:R-:W-:Y:S05]  /*34840*/  BRA `(.L_x_3169) ;  /* 0xffffffa400a07947 */ /* 0x000fea000383ffff */
.L_x_3019:
[----:B0-----:R0:W1:Y:S02]  /*34850*/  SYNCS.PHASECHK.TRANS64.TRYWAIT P0, [R9+URZ+0x324a0], R10 ;  /* 0x0324a00a090075a7 */ /* 0x001064000800017f */
[----:B-1----:R-:W-:Y:S05]  /*34860*/  @!P0 NANOSLEEP.SYNCS 0x989680 ;  /* 0x009896800000895d */ /* 0x002fea0003900000 */
[----:B------:R-:W1:Y:S02]  /*34870*/  @!P0 SYNCS.PHASECHK.TRANS64 P0, [R9+URZ+0x324a0], R10 ;  /* 0x0324a00a090085a7 */ /* 0x000e64000800007f */
[----:B-1----:R-:W-:Y:S05]  /*34880*/  @!P0 BRA `(.L_x_3019) ;  /* 0xfffffffc00f08947 */ /* 0x002fea000383ffff */
[----:B------:R-:W-:Y:S05]  /*34890*/  BRA `(.L_x_3170) ;  /* 0xffffffa800907947 */ /* 0x000fea000383ffff */
.L_x_3021:
[----:B-1----:R1:W2:Y:S02]  /*348a0*/  SYNCS.PHASECHK.TRANS64.TRYWAIT P1, [R9+URZ+0x324c0], R10 ;  /* 0x0324c00a090075a7 */ /* 0x0022a4000802017f */
[----:B--2---:R-:W-:Y:S05]  /*348b0*/  @!P1 NANOSLEEP.SYNCS 0x989680 ;  /* 0x009896800000995d */ /* 0x004fea0003900000 */
[----:B------:R-:W2:Y:S02]  /*348c0*/  @!P1 SYNCS.PHASECHK.TRANS64 P1, [R9+URZ+0x324c0], R10 ;  /* 0x0324c00a090095a7 */ /* 0x000ea4000802007f */
[----:B--2---:R-:W-:Y:S05]  /*348d0*/  @!P1 BRA `(.L_x_3021) ;  /* 0xfffffffc00f09947 */ /* 0x004fea000383ffff */
[----:B------:R-:W-:Y:S05]  /*348e0*/  BRA `(.L_x_3171) ;  /* 0xffffffa800ec7947 */ /* 0x000fea000383ffff */
.L_x_3039:
[----:B------:R-:W2:Y:S01]  /*348f0*/  S2R R5, SR_TID.X ;  /* 0x0000000000057919 */ /* 0x000ea20000002100 */
[----:B------:R-:W-:Y:S01]  /*34900*/  BSSY B0, `(.L_x_3172) ;  /* 0x000000a000007945 */ /* 0x000fe20003800000 */
[----:B------:R-:W-:Y:S02]  /*34910*/  IMAD.MOV.U32 R12, RZ, RZ, RZ ;  /* 0x000000ffff0c7224 */ /* 0x000fe400078e00ff */
[----:B01----:R-:W-:Y:S02]  /*34920*/  IMAD.MOV.U32 R11, RZ, RZ, 0x1f ;  /* 0x0000001fff0b7424 */ /* 0x003fe400078e00ff */
[----:B------:R-:W-:Y:S01]  /*34930*/  IMAD.MOV.U32 R15, RZ, RZ, -0x1 ;  /* 0xffffffffff0f7424 */ /* 0x000fe200078e00ff */
[----:B--2---:R-:W-:-:S04]  /*34940*/  SHF.R.U32.HI R5, RZ, 0x5, R5 ;  /* 0x00000005ff057819 */ /* 0x004fc80000011605 */
[----:B------:R-:W-:-:S05]  /*34950*/  LOP3.LUT R5, R5, 0x3, RZ, 0xc0, !PT ;  /* 0x0000000305057812 */ /* 0x000fca00078ec0ff */
[----:B------:R-:W-:-:S07]  /*34960*/  IMAD.MOV.U32 R13, RZ, RZ, R5 ;  /* 0x000000ffff0d7224 */ /* 0x000fce00078e0005 */
[----:B------:R-:W-:Y:S05]  /*34970*/  WARPSYNC.COLLECTIVE R15, `(.L_x_3173) ;  /* 0x000000000f087348 */ /* 0x000fea0003c00000 */
[----:B------:R0:W1:Y:S02]  /*34980*/  SHFL.IDX P6, R14, R13, R12, R11 ;  /* 0x0000000c0d0e7389 */ /* 0x00006400000c000b */
[----:B01----:R-:W-:Y:S01]  /*34990*/  ENDCOLLECTIVE ;  /* 0x000000000000791b */ /* 0x003fe20003800000 */
.L_x_3173:
[----:B------:R-:W-:Y:S05]  /*349a0*/  BSYNC B0 ;  /* 0x0000000000007941 */ /* 0x000fea0003800000 */
.L_x_3172:
[----:B------:R-:W-:Y:S05]  /*349b0*/  BRA `(.L_x_3174) ;  /* 0xffffffb800647947 */ /* 0x000fea000383ffff */
.L_x_3040:
[----:B------:R-:W-:Y:S01]  /*349c0*/  BSSY B0, `(.L_x_3175) ;  /* 0x0000006000007945 */ /* 0x000fe20003800000 */
[----:B------:R-:W-:-:S07]  /*349d0*/  IMAD.MOV.U32 R15, RZ, RZ, -0x1 ;  /* 0xffffffffff0f7424 */ /* 0x000fce00078e00ff */
[----:B01----:R-:W-:Y:S05]  /*349e0*/  WARPSYNC.COLLECTIVE R15, `(.L_x_3176) ;  /* 0x000000000f0c7348 */ /* 0x003fea0003c00000 */
[----:B------:R-:W-:Y:S02]  /*349f0*/  ELECT P6, UR62, PT ;  /* 0x00000000003e782f */ /* 0x000fe400038c0000 */
[----:B------:R-:W-:Y:S01]  /*34a00*/  MOV R14, UR62 ;  /* 0x0000003e000e7c02 */ /* 0x000fe20008000f00 */
[----:B01----:R-:W-:Y:S10]  /*34a10*/  ENDCOLLECTIVE ;  /* 0x000000000000791b */ /* 0x003ff40003800000 */
.L_x_3176:
[----:B------:R-:W-:Y:S05]  /*34a20*/  BSYNC B0 ;  /* 0x0000000000007941 */ /* 0x000fea0003800000 */
.L_x_3175:
[----:B------:R-:W-:Y:S05]  /*34a30*/  BRA `(.L_x_3177) ;  /* 0xffffffb800547947 */ /* 0x000fea000383ffff */
.L_x_3043:
[----:B-1----:R1:W2:Y:S02]  /*34a40*/  SYNCS.PHASECHK.TRANS64.TRYWAIT P0, [R5+URZ+0x32440], R7 ;  /* 0x03244007050075a7 */ /* 0x0022a4000800017f */
[----:B--2---:R-:W-:Y:S05]  /*34a50*/  @!P0 NANOSLEEP.SYNCS 0x989680 ;  /* 0x009896800000895d */ /* 0x004fea0003900000 */
[----:B------:R-:W2:Y:S02]  /*34a60*/  @!P0 SYNCS.PHASECHK.TRANS64 P0, [R5+URZ+0x32440], R7 ;  /* 0x03244007050085a7 */ /* 0x000ea4000800007f */
[----:B--2---:R-:W-:Y:S05]  /*34a70*/  @!P0 BRA `(.L_x_3043) ;  /* 0xfffffffc00f08947 */ /* 0x004fea000383ffff */
[----:B------:R-:W-:Y:S05]  /*34a80*/  BRA `(.L_x_3178) ;  /* 0xffffffb800bc7947 */ /* 0x000fea000383ffff */
.L_x_3047:
        /* <DEDUP_REMOVED lines=8> */
.L_x_3050:
[----:B-1----:R1:W2:Y:S02]  /*34b10*/  SYNCS.PHASECHK.TRANS64.TRYWAIT P0, [R2+URZ+0x32460], R5 ;  /* 0x03246005020075a7 */ /* 0x0022a4000800017f */
[----:B--2---:R-:W-:Y:S05]  /*34b20*/  @!P0 NANOSLEEP.SYNCS 0x989680 ;  /* 0x009896800000895d */ /* 0x004fea0003900000 */
[----:B------:R-:W2:Y:S02]  /*34b30*/  @!P0 SYNCS.PHASECHK.TRANS64 P0, [R2+URZ+0x32460], R5 ;  /* 0x03246005020085a7 */ /* 0x000ea4000800007f */
[----:B--2---:R-:W-:Y:S05]  /*34b40*/  @!P0 BRA `(.L_x_3050) ;  /* 0xfffffffc00f08947 */ /* 0x004fea000383ffff */
[----:B------:R-:W-:Y:S05]  /*34b50*/  BRA `(.L_x_3180) ;  /* 0xffffffc000407947 */ /* 0x000fea000383ffff */
.L_x_3059:
[----:B---3--:R3:W4:Y:S02]  /*34b60*/  SYNCS.PHASECHK.TRANS64.TRYWAIT P0, [R2+URZ+0x32440], R3 ;  /* 0x03244003020075a7 */ /* 0x008724000800017f */
[----:B----4-:R-:W-:Y:S05]  /*34b70*/  @!P0 NANOSLEEP.SYNCS 0x989680 ;  /* 0x009896800000895d */ /* 0x010fea0003900000 */
[----:B------:R-:W4:Y:S02]  /*34b80*/  @!P0 SYNCS.PHASECHK.TRANS64 P0, [R2+URZ+0x32440], R3 ;  /* 0x03244003020085a7 */ /* 0x000f24000800007f */
[----:B----4-:R-:W-:Y:S05]  /*34b90*/  @!P0 BRA `(.L_x_3059) ;  /* 0xfffffffc00f08947 */ /* 0x010fea000383ffff */
[----:B------:R-:W-:Y:S05]  /*34ba0*/  BRA `(.L_x_3181) ;  /* 0xffffffc400c07947 */ /* 0x000fea000383ffff */
.L_x_3061:
[----:B0-----:R0:W1:Y:S02]  /*34bb0*/  SYNCS.PHASECHK.TRANS64.TRYWAIT P0, [R2+URZ+0x32460], R3 ;  /* 0x03246003020075a7 */ /* 0x001064000800017f */
[----:B-1----:R-:W-:Y:S05]  /*34bc0*/  @!P0 NANOSLEEP.SYNCS 0x989680 ;  /* 0x009896800000895d */ /* 0x002fea0003900000 */
[----:B------:R-:W1:Y:S02]  /*34bd0*/  @!P0 SYNCS.PHASECHK.TRANS64 P0, [R2+URZ+0x32460], R3 ;  /* 0x03246003020085a7 */ /* 0x000e64000800007f */
[----:B-1----:R-:W-:Y:S05]  /*34be0*/  @!P0 BRA `(.L_x_3061) ;  /* 0xfffffffc00f08947 */ /* 0x002fea000383ffff */
[----:B------:R-:W-:Y:S05]  /*34bf0*/  BRA `(.L_x_3182) ;  /* 0xffffffc800307947 */ /* 0x000fea000383ffff */
.L_x_3066:
[----:B--2---:R2:W3:Y:S02]  /*34c00*/  SYNCS.PHASECHK.TRANS64.TRYWAIT P0, [R2+URZ+0x32440], R3 ;  /* 0x03244003020075a7 */ /* 0x0044e4000800017f */
[----:B---3--:R-:W-:Y:S05]  /*34c10*/  @!P0 NANOSLEEP.SYNCS 0x989680 ;  /* 0x009896800000895d */ /* 0x008fea0003900000 */
[----:B------:R-:W3:Y:S02]  /*34c20*/  @!P0 SYNCS.PHASECHK.TRANS64 P0, [R2+URZ+0x32440], R3 ;  /* 0x03244003020085a7 */ /* 0x000ee4000800007f */
[----:B---3--:R-:W-:Y:S05]  /*34c30*/  @!P0 BRA `(.L_x_3066) ;  /* 0xfffffffc00f08947 */ /* 0x008fea000383ffff */
[----:B------:R-:W-:Y:S05]  /*34c40*/  BRA `(.L_x_3183) ;  /* 0xffffffcc007c7947 */ /* 0x000fea000383ffff */
.L_x_3068:
[----:B0-----:R0:W1:Y:S02]  /*34c50*/  SYNCS.PHASECHK.TRANS64.TRYWAIT P1, [R2+URZ+0x32460], R3 ;  /* 0x03246003020075a7 */ /* 0x001064000802017f */
[----:B-1----:R-:W-:Y:S05]  /*34c60*/  @!P1 NANOSLEEP.SYNCS 0x989680 ;  /* 0x009896800000995d */ /* 0x002fea0003900000 */
[----:B------:R-:W1:Y:S02]  /*34c70*/  @!P1 SYNCS.PHASECHK.TRANS64 P1, [R2+URZ+0x32460], R3 ;  /* 0x03246003020095a7 */ /* 0x000e64000802007f */
[----:B-1----:R-:W-:Y:S05]  /*34c80*/  @!P1 BRA `(.L_x_3068) ;  /* 0xfffffffc00f09947 */ /* 0x002fea000383ffff */
[----:B------:R-:W-:Y:S05]  /*34c90*/  BRA `(.L_x_3184) ;  /* 0xffffffcc00e87947 */ /* 0x000fea000383ffff */
.L_x_3073:
[----:B--2---:R2:W3:Y:S02]  /*34ca0*/  SYNCS.PHASECHK.TRANS64.TRYWAIT P0, [R2+URZ+0x32440], R3 ;  /* 0x03244003020075a7 */ /* 0x0044e4000800017f */
[----:B---3--:R-:W-:Y:S05]  /*34cb0*/  @!P0 NANOSLEEP.SYNCS 0x989680 ;  /* 0x009896800000895d */ /* 0x008fea0003900000 */
[----:B------:R-:W3:Y:S02]  /*34cc0*/  @!P0 SYNCS.PHASECHK.TRANS64 P0, [R2+URZ+0x32440], R3 ;  /* 0x03244003020085a7 */ /* 0x000ee4000800007f */
[----:B---3--:R-:W-:Y:S05]  /*34cd0*/  @!P0 BRA `(.L_x_3073) ;  /* 0xfffffffc00f08947 */ /* 0x008fea000383ffff */
[----:B------:R-:W-:Y:S05]  /*34ce0*/  BRA `(.L_x_3185) ;  /* 0xffffffd400107947 */ /* 0x000fea000383ffff */
.L_x_3075:
[----:B0-----:R0:W1:Y:S02]  /*34cf0*/  SYNCS.PHASECHK.TRANS64.TRYWAIT P1, [R2+URZ+0x32460], R3 ;  /* 0x03246003020075a7 */ /* 0x001064000802017f */
[----:B-1----:R-:W-:Y:S05]  /*34d00*/  @!P1 NANOSLEEP.SYNCS 0x989680 ;  /* 0x009896800000995d */ /* 0x002fea0003900000 */
[----:B------:R-:W1:Y:S02]  /*34d10*/  @!P1 SYNCS.PHASECHK.TRANS64 P1, [R2+URZ+0x32460], R3 ;  /* 0x03246003020095a7 */ /* 0x000e64000802007f */
[----:B-1----:R-:W-:Y:S05]  /*34d20*/  @!P1 BRA `(.L_x_3075) ;  /* 0xfffffffc00f09947 */ /* 0x002fea000383ffff */
[----:B------:R-:W-:Y:S05]  /*34d30*/  BRA `(.L_x_3186) ;  /* 0xffffffd400807947 */ /* 0x000fea000383ffff */
.L_x_3080:
[----:B------:R-:W-:Y:S01]  /*34d40*/  BSSY B0, `(.L_x_3187) ;  /* 0x0000008000007945 */ /* 0x000fe20003800000 */
[----:B-1----:R-:W-:Y:S02]  /*34d50*/  IMAD.MOV.U32 R13, RZ, RZ, R16 ;  /* 0x000000ffff0d7224 */ /* 0x002fe400078e0010 */
[----:B0-----:R-:W-:Y:S02]  /*34d60*/  IMAD.MOV.U32 R12, RZ, RZ, RZ ;  /* 0x000000ffff0c7224 */ /* 0x001fe400078e00ff */
[----:B------:R-:W-:Y:S02]  /*34d70*/  IMAD.MOV.U32 R11, RZ, RZ, 0x1f ;  /* 0x0000001fff0b7424 */ /* 0x000fe400078e00ff */
[----:B------:R-:W-:-:S07]  /*34d80*/  IMAD.MOV.U32 R15, RZ, RZ, -0x1 ;  /* 0xffffffffff0f7424 */ /* 0x000fce00078e00ff */
[----:B--23--:R-:W-:Y:S05]  /*34d90*/  WARPSYNC.COLLECTIVE R15, `(.L_x_3188) ;  /* 0x000000000f087348 */ /* 0x00cfea0003c00000 */
[----:B------:R0:W1:Y:S02]  /*34da0*/  SHFL.IDX P6, R14, R13, R12, R11 ;  /* 0x0000000c0d0e7389 */ /* 0x00006400000c000b */
[----:B0123--:R-:W-:Y:S01]  /*34db0*/  ENDCOLLECTIVE ;  /* 0x000000000000791b */ /* 0x00ffe20003800000 */
.L_x_3188:
[----:B------:R-:W-:Y:S05]  /*34dc0*/  BSYNC B0 ;  /* 0x0000000000007941 */ /* 0x000fea0003800000 */
.L_x_3187:
        /* <DEDUP_REMOVED lines=8> */
.L_x_3189:
[----:B------:R-:W-:Y:S01]  /*34e50*/  IMAD.MOV.U32 R16, RZ, RZ, R14 ;  /* 0x000000ffff107224 */ /* 0x000fe200078e000e */
[----:B------:R-:W-:Y:S06]  /*34e60*/  BRA `(.L_x_3190) ;  /* 0xffffffd800747947 */ /* 0x000fec000383ffff */
.L_x_3083:
[----:B------:R-:W-:Y:S01]  /*34e70*/  BSSY B0, `(.L_x_3191) ;  /* 0x0000008000007945 */ /* 0x000fe20003800000 */
[----:B-1---5:R-:W-:Y:S02]  /*34e80*/  IMAD.MOV.U32 R13, RZ, RZ, R17 ;  /* 0x000000ffff0d7224 */ /* 0x022fe400078e0011 */
[----:B0-----:R-:W-:Y:S02]  /*34e90*/  IMAD.MOV.U32 R12, RZ, RZ, 0x1 ;  /* 0x00000001ff0c7424 */ /* 0x001fe400078e00ff */
[----:B------:R-:W-:Y:S02]  /*34ea0*/  IMAD.MOV.U32 R11, RZ, RZ, RZ ;  /* 0x000000ffff0b7224 */ /* 0x000fe400078e00ff */
[----:B------:R-:W-:-:S07]  /*34eb0*/  IMAD.MOV.U32 R15, RZ, RZ, -0x1 ;  /* 0xffffffffff0f7424 */ /* 0x000fce00078e00ff */
[----:B--234-:R-:W-:Y:S05]  /*34ec0*/  WARPSYNC.COLLECTIVE R15, `(.L_x_3192) ;  /* 0x000000000f087348 */ /* 0x01cfea0003c00000 */
[----:B------:R0:W1:Y:S02]  /*34ed0*/  SHFL.UP P6, R14, R13, R12, R11 ;  /* 0x0400000c0d0e7389 */ /* 0x00006400000c000b */
[----:B01234-:R-:W-:Y:S01]  /*34ee0*/  ENDCOLLECTIVE ;  /* 0x000000000000791b */ /* 0x01ffe20003800000 */
.L_x_3192:
[----:B------:R-:W-:Y:S05]  /*34ef0*/  BSYNC B0 ;  /* 0x0000000000007941 */ /* 0x000fea0003800000 */
.L_x_3191:
        /* <DEDUP_REMOVED lines=10> */
.L_x_3193:
        /* <DEDUP_REMOVED lines=8> */
.L_x_3194:
        /* <DEDUP_REMOVED lines=8> */
.L_x_3195:
        /* <DEDUP_REMOVED lines=8> */
.L_x_3196:
        /* <DEDUP_REMOVED lines=8> */
.L_x_3197:
[----:B------:R-:W-:Y:S05]  /*351a0*/  BRA `(.L_x_3198) ;  /* 0xffffffd800387947 */ /* 0x000fea000383ffff */
.L_x_3088:
[----:B------:R-:W-:Y:S01]  /*351b0*/  BSSY B0, `(.L_x_3199) ;  /* 0x0000008000007945 */ /* 0x000fe20003800000 */
[----:B-----5:R-:W-:Y:S02]  /*351c0*/  IMAD.MOV.U32 R13, RZ, RZ, R17 ;  /* 0x000000ffff0d7224 */ /* 0x020fe400078e0011 */
[----:B------:R-:W-:Y:S02]  /*351d0*/  IMAD.MOV.U32 R12, RZ, RZ, 0x1 ;  /* 0x00000001ff0c7424 */ /* 0x000fe400078e00ff */
[----:B------:R-:W-:Y:S02]  /*351e0*/  IMAD.MOV.U32 R11, RZ, RZ, RZ ;  /* 0x000000ffff0b7224 */ /* 0x000fe400078e00ff */
[----:B------:R-:W-:-:S07]  /*351f0*/  IMAD.MOV.U32 R15, RZ, RZ, -0x1 ;  /* 0xffffffffff0f7424 */ /* 0x000fce00078e00ff */
[----:B0-----:R-:W-:Y:S05]  /*35200*/  WARPSYNC.COLLECTIVE R15, `(.L_x_3200) ;  /* 0x000000000f087348 */ /* 0x001fea0003c00000 */
[----:B------:R1:W2:Y:S02]  /*35210*/  SHFL.UP P6, R14, R13, R12, R11 ;  /* 0x0400000c0d0e7389 */ /* 0x0002a400000c000b */
[----:B012---:R-:W-:Y:S01]  /*35220*/  ENDCOLLECTIVE ;  /* 0x000000000000791b */ /* 0x007fe20003800000 */
.L_x_3200:
[----:B------:R-:W-:Y:S05]  /*35230*/  BSYNC B0 ;  /* 0x0000000000007941 */ /* 0x000fea0003800000 */
.L_x_3199:
        /* <DEDUP_REMOVED lines=10> */
.L_x_3201:
        /* <DEDUP_REMOVED lines=8> */
.L_x_3202:
        /* <DEDUP_REMOVED lines=8> */
.L_x_3203:
        /* <DEDUP_REMOVED lines=8> */
.L_x_3204:
        /* <DEDUP_REMOVED lines=8> */
.L_x_3205:
[----:B------:R-:W-:Y:S05]  /*354e0*/  BRA `(.L_x_3206) ;  /* 0xffffffd8001c7947 */ /* 0x000fea000383ffff */
.L_x_3090:
[----:B------:R-:W-:Y:S01]  /*354f0*/  BSSY B0, `(.L_x_3207) ;  /* 0x0000006000007945 */ /* 0x000fe20003800000 */
[----:B------:R-:W-:Y:S01]  /*35500*/  PLOP3.LUT P6, PT, P6, PT, PT, 0x8, 0x0 ;  /* 0x000000000000781c */ /* 0x000fe200037ce170 */
[----:B------:R-:W-:-:S12]  /*35510*/  IMAD.MOV.U32 R15, RZ, RZ, -0x1 ;  /* 0xffffffffff0f7424 */ /* 0x000fd800078e00ff */
[----:B0-----:R-:W-:Y:S05]  /*35520*/  WARPSYNC.COLLECTIVE R15, `(.L_x_3208) ;  /* 0x000000000f087348 */ /* 0x001fea0003c00000 */
[----:B------:R-:W-:Y:S01]  /*35530*/  VOTE.ANY R14, PT, P6 ;  /* 0x00000000000e7806 */ /* 0x000fe200030e0100 */
[----:B0-----:R-:W-:Y:S06]  /*35540*/  ENDCOLLECTIVE ;  /* 0x000000000000791b */ /* 0x001fec0003800000 */
.L_x_3208:
[----:B------:R-:W-:Y:S05]  /*35550*/  BSYNC B0 ;  /* 0x0000000000007941 */ /* 0x000fea0003800000 */
.L_x_3207:
        /* <DEDUP_REMOVED lines=9> */
.L_x_3209:
[----:B------:R-:W-:Y:S01]  /*355f0*/  IMAD.MOV.U32 R17, RZ, RZ, R14 ;  /* 0x000000ffff117224 */ /* 0x000fe200078e000e */
[----:B------:R-:W-:Y:S06]  /*35600*/  BRA `(.L_x_3210) ;  /* 0xffffffd8000c7947 */ /* 0x000fec000383ffff */
.L_x_3092:
[----:B------:R-:W-:Y:S01]  /*35610*/  BSSY B0, `(.L_x_3211) ;  /* 0x0000007000007945 */ /* 0x000fe20003800000 */
[----:B------:R-:W-:Y:S02]  /*35620*/  IMAD.MOV.U32 R13, RZ, RZ, R2 ;  /* 0x000000ffff0d7224 */ /* 0x000fe400078e0002 */
[----:B------:R-:W-:Y:S02]  /*35630*/  IMAD.MOV.U32 R11, RZ, RZ, 0x1f ;  /* 0x0000001fff0b7424 */ /* 0x000fe400078e00ff */
[----:B------:R-:W-:-:S07]  /*35640*/  IMAD.MOV.U32 R15, RZ, RZ, -0x1 ;  /* 0xffffffffff0f7424 */ /* 0x000fce00078e00ff */
[----:B012---:R-:W-:Y:S05]  /*35650*/  WARPSYNC.COLLECTIVE R15, `(.L_x_3212) ;  /* 0x000000000f087348 */ /* 0x007fea0003c00000 */
[----:B------:R3:W4:Y:S02]  /*35660*/  SHFL.IDX P6, R14, R13, R12, R11 ;  /* 0x0000000c0d0e7389 */ /* 0x00072400000c000b */
[----:B01234-:R-:W-:Y:S01]  /*35670*/  ENDCOLLECTIVE ;  /* 0x000000000000791b */ /* 0x01ffe20003800000 */
.L_x_3212:
[----:B------:R-:W-:Y:S05]  /*35680*/  BSYNC B0 ;  /* 0x0000000000007941 */ /* 0x000fea0003800000 */
.L_x_3211:
[----:B------:R-:W-:Y:S01]  /*35690*/  IMAD.MOV.U32 R7, RZ, RZ, R14 ;  /* 0x000000ffff077224 */ /* 0x000fe200078e000e */
[----:B------:R-:W-:Y:S06]  /*356a0*/  BRA `(.L_x_3091) ;  /* 0xffffffd800007947 */ /* 0x000fec000383ffff */
.L_x_3095:
[----:B-1----:R1:W3:Y:S02]  /*356b0*/  SYNCS.PHASECHK.TRANS64.TRYWAIT P0, [R0+URZ+0x32420], R3 ;  /* 0x03242003000075a7 */ /* 0x0022e4000800017f */
[----:B---3--:R-:W-:Y:S05]  /*356c0*/  @!P0 NANOSLEEP.SYNCS 0x989680 ;  /* 0x009896800000895d */ /* 0x008fea0003900000 */
[----:B------:R-:W3:Y:S02]  /*356d0*/  @!P0 SYNCS.PHASECHK.TRANS64 P0, [R0+URZ+0x32420], R3 ;  /* 0x03242003000085a7 */ /* 0x000ee4000800007f */
[----:B---3--:R-:W-:Y:S05]  /*356e0*/  @!P0 BRA `(.L_x_3095) ;  /* 0xfffffffc00f08947 */ /* 0x008fea000383ffff */
[----:B------:R-:W-:Y:S05]  /*356f0*/  BRA `(.L_x_3213) ;  /* 0xffffffdc00707947 */ /* 0x000fea000383ffff */
.L_x_3096:
        /* <DEDUP_REMOVED lines=11> */
.L_x_3215:
[----:B------:R-:W-:Y:S05]  /*357b0*/  BSYNC B0 ;  /* 0x0000000000007941 */ /* 0x000fea0003800000 */
.L_x_3214:
[----:B------:R-:W-:Y:S05]  /*357c0*/  BRA `(.L_x_3216) ;  /* 0xffffffdc00547947 */ /* 0x000fea000383ffff */
.L_x_3097:
[----:B------:R-:W-:Y:S01]  /*357d0*/  BSSY B0, `(.L_x_3217) ;  /* 0x0000006000007945 */ /* 0x000fe20003800000 */
[----:B------:R-:W-:-:S07]  /*357e0*/  IMAD.MOV.U32 R15, RZ, RZ, -0x1 ;  /* 0xffffffffff0f7424 */ /* 0x000fce00078e00ff */
[----:B012---:R-:W-:Y:S05]  /*357f0*/  WARPSYNC.COLLECTIVE R15, `(.L_x_3218) ;  /* 0x000000000f0c7348 */ /* 0x007fea0003c00000 */
[----:B------:R-:W-:Y:S02]  /*35800*/  ELECT P6, UR62, PT ;  /* 0x00000000003e782f */ /* 0x000fe400038c0000 */
[----:B------:R-:W-:Y:S01]  /*35810*/  MOV R14, UR62 ;  /* 0x0000003e000e7c02 */ /* 0x000fe20008000f00 */
[----:B012---:R-:W-:Y:S10]  /*35820*/  ENDCOLLECTIVE ;  /* 0x000000000000791b */ /* 0x007ff40003800000 */
.L_x_3218:
[----:B------:R-:W-:Y:S05]  /*35830*/  BSYNC B0 ;  /* 0x0000000000007941 */ /* 0x000fea0003800000 */
.L_x_3217:
[----:B------:R-:W-:Y:S05]  /*35840*/  BRA `(.L_x_3219) ;  /* 0xffffffdc00487947 */ /* 0x000fea000383ffff */
.L_x_3099:
[----:B-1----:R1:W2:Y:S02]  /*35850*/  SYNCS.PHASECHK.TRANS64.TRYWAIT P0, [R6+URZ], R5 ;  /* 0x00000005060075a7 */ /* 0x0022a4000800017f */
[----:B--2---:R-:W-:Y:S05]  /*35860*/  @!P0 NANOSLEEP.SYNCS 0x989680 ;  /* 0x009896800000895d */ /* 0x004fea0003900000 */
[----:B------:R-:W2:Y:S02]  /*35870*/  @!P0 SYNCS.PHASECHK.TRANS64 P0, [R6+URZ], R5 ;  /* 0x00000005060085a7 */ /* 0x000ea4000800007f */
[----:B--2---:R-:W-:Y:S05]  /*35880*/  @!P0 BRA `(.L_x_3099) ;  /* 0xfffffffc00f08947 */ /* 0x004fea000383ffff */
[----:B------:R-:W-:Y:S05]  /*35890*/  BRA `(.L_x_3220) ;  /* 0xffffffdc00847947 */ /* 0x000fea000383ffff */
.L_x_3100:
[----:B--2---:R2:W3:Y:S02]  /*358a0*/  SYNCS.PHASECHK.TRANS64.TRYWAIT P0, [R7+URZ], R2 ;  /* 0x00000002070075a7 */ /* 0x0044e4000800017f */
[----:B---3--:R-:W-:Y:S05]  /*358b0*/  @!P0 NANOSLEEP.SYNCS 0x989680 ;  /* 0x009896800000895d */ /* 0x008fea0003900000 */
[----:B------:R-:W3:Y:S02]  /*358c0*/  @!P0 SYNCS.PHASECHK.TRANS64 P0, [R7+URZ], R2 ;  /* 0x00000002070085a7 */ /* 0x000ee4000800007f */
[----:B---3--:R-:W-:Y:S05]  /*358d0*/  @!P0 BRA `(.L_x_3100) ;  /* 0xfffffffc00f08947 */ /* 0x008fea000383ffff */
[----:B------:R-:W-:Y:S05]  /*358e0*/  BRA `(.L_x_3221) ;  /* 0xffffffdc00787947 */ /* 0x000fea000383ffff */
.L_x_3102:
[----:B---3--:R3:W4:Y:S02]  /*358f0*/  SYNCS.PHASECHK.TRANS64.TRYWAIT P0, [R4+URZ], R5 ;  /* 0x00000005040075a7 */ /* 0x008724000800017f */
[----:B----4-:R-:W-:Y:S05]  /*35900*/  @!P0 NANOSLEEP.SYNCS 0x989680 ;  /* 0x009896800000895d */ /* 0x010fea0003900000 */
[----:B------:R-:W4:Y:S02]  /*35910*/  @!P0 SYNCS.PHASECHK.TRANS64 P0, [R4+URZ], R5 ;  /* 0x00000005040085a7 */ /* 0x000f24000800007f */
[----:B----4-:R-:W-:Y:S05]  /*35920*/  @!P0 BRA `(.L_x_3102) ;  /* 0xfffffffc00f08947 */ /* 0x010fea000383ffff */
[----:B------:R-:W-:Y:S05]  /*35930*/  BRA `(.L_x_3222) ;  /* 0xffffffdc00807947 */ /* 0x000fea000383ffff */
        .type           $_ZN7cutlass13device_kernelIN5flash11enable_sm90INS1_16FlashAttnFwdSm90INS1_25CollectiveMainloopFwdSm90ILi2EN4cute5tupleIJNS5_1CILi1EEES8_S8_EEENS6_IJNS7_ILi128EEENS7_ILi96EEENS7_ILi64EEEEEELi256ENS_10bfloat16_tEfNS_4arch4Sm90ELb0ELb1ELb0ELb1ELb0ELb1ELb1ELb1ELb0ELb0ELb0ELb0EEENS1_21CollectiveEpilogueFwdINS6_IJSA_NS7_ILi256EEESB_EEES9_SE_SG_Li256ELb1ELb0ELb0ELb0EEENS1_36VarlenDynamicPersistentTileSchedulerILi128ELi96ELi256ELi32ELb0ELb0ELb1ELb1ELb0ELb1EEEEEEEEEvNT_6ParamsE$_ZZN5flash25CollectiveMainloopFwdSm90ILi2EN4cute5tupleIJNS1_1CILi1EEES4_S4_EEENS2_IJNS3_ILi128EEENS3_ILi96EEENS3_ILi64EEEEEELi256EN7cutlass10bfloat16_tEfNSA_4arch4Sm90ELb0ELb1ELb0ELb1ELb0ELb1ELb1ELb1ELb0ELb0ELb0ELb0EE3mmaINS_16FlashAttnFwdSm90ISE_NS_21CollectiveEpilogueFwdINS2_IJS6_NS3_ILi256EEES7_EEES5_SB_SD_Li256ELb1ELb0ELb0ELb0EEENS_36VarlenDynamicPersistentTileSchedulerILi128ELi96ELi256ELi32ELb0ELb0ELb1ELb1ELb0ELb1EEEE13SharedStorageENS1_6TensorINS1_11ArrayEngineIfLm128EEENS1_6LayoutINS2_IJNS2_IJNS3_ILi2EEEST_NS3_ILi32EEEEEES4_S4_EEENS2_IJNS2_IJS4_ST_NS3_ILi4EEEEEENS3_ILi0EEESZ_EEEEEEENS_7SoftmaxILi2ELi0EEEEEbRKNSE_6ParamsENSA_25PipelineTmaAsyncNoClusterILi2ENSA_16PipelineTmaAsyncILi2EEEEES1B_RNSA_13PipelineStateILj2EEERT0_RT1_iRiRKNS_16SeqlenInfoQKNewKILb1ELb1EEENS2_IJiiiiEEERT_ENKUliT_T0_T1_E_clIZSF_ISO_S12_S14_EbS17_S1B_S1B_S1E_S1G_S1I_iS1J_S1N_S1O_S1Q_EUlRS1R_iE0_NS3_ILb1EEES1Y_EEDaiS1R_S1S_S1T_,@function
        .size           $_ZN7cutlass13device_kernelIN5flash11enable_sm90INS1_16FlashAttnFwdSm90INS1_25CollectiveMainloopFwdSm90ILi2EN4cute5tupleIJNS5_1CILi1EEES8_S8_EEENS6_IJNS7_ILi128EEENS7_ILi96EEENS7_ILi64EEEEEELi256ENS_10bfloat16_tEfNS_4arch4Sm90ELb0ELb1ELb0ELb1ELb0ELb1ELb1ELb1ELb0ELb0ELb0ELb0EEENS1_21CollectiveEpilogueFwdINS6_IJSA_NS7_ILi256EEESB_EEES9_SE_SG_Li256ELb1ELb0ELb0ELb0EEENS1_36VarlenDynamicPersistentTileSchedulerILi128ELi96ELi256ELi32ELb0ELb0ELb1ELb1ELb0ELb1EEEEEEEEEvNT_6ParamsE$_ZZN5flash25CollectiveMainloopFwdSm90ILi2EN4cute5tupleIJNS1_1CILi1EEES4_S4_EEENS2_IJNS3_ILi128EEENS3_ILi96EEENS3_ILi64EEEEEELi256EN7cutlass10bfloat16_tEfNSA_4arch4Sm90ELb0ELb1ELb0ELb1ELb0ELb1ELb1ELb1ELb0ELb0ELb0ELb0EE3mmaINS_16FlashAttnFwdSm90ISE_NS_21CollectiveEpilogueFwdINS2_IJS6_NS3_ILi256EEES7_EEES5_SB_SD_Li256ELb1ELb0ELb0ELb0EEENS_36VarlenDynamicPersistentTileSchedulerILi128ELi96ELi256ELi32ELb0ELb0ELb1ELb1ELb0ELb1EEEE13SharedStorageENS1_6TensorINS1_11ArrayEngineIfLm128EEENS1_6LayoutINS2_IJNS2_IJNS3_ILi2EEEST_NS3_ILi32EEEEEES4_S4_EEENS2_IJNS2_IJS4_ST_NS3_ILi4EEEEEENS3_ILi0EEESZ_EEEEEEENS_7SoftmaxILi2ELi0EEEEEbRKNSE_6ParamsENSA_25PipelineTmaAsyncNoClusterILi2ENSA_16PipelineTmaAsyncILi2EEEEES1B_RNSA_13PipelineStateILj2EEERT0_RT1_iRiRKNS_16SeqlenInfoQKNewKILb1ELb1EEENS2_IJiiiiEEERT_ENKUliT_T0_T1_E_clIZSF_ISO_S12_S14_EbS17_S1B_S1B_S1E_S1G_S1I_iS1J_S1N_S1O_S1Q_EUlRS1R_iE0_NS3_ILb1EEES1Y_EEDaiS1R_S1S_S1T_,(.L_x_4727 - $_ZN7cutlass13device_kernelIN5flash11enable_sm90INS1_16FlashAttnFwdSm90INS1_25CollectiveMainloopFwdSm90ILi2EN4cute5tupleIJNS5_1CILi1EEES8_S8_EEENS6_IJNS7_ILi128EEENS7_ILi96EEENS7_ILi64EEEEEELi256ENS_10bfloat16_tEfNS_4arch4Sm90ELb0ELb1ELb0ELb1ELb0ELb1ELb1ELb1ELb0ELb0ELb0ELb0EEENS1_21CollectiveEpilogueFwdINS6_IJSA_NS7_ILi256EEESB_EEES9_SE_SG_Li256ELb1ELb0ELb0ELb0EEENS1_36VarlenDynamicPersistentTileSchedulerILi128ELi96ELi256ELi32ELb0ELb0ELb1ELb1ELb0ELb1EEEEEEEEEvNT_6ParamsE$_ZZN5flash25CollectiveMainloopFwdSm90ILi2EN4cute5tupleIJNS1_1CILi1EEES4_S4_EEENS2_IJNS3_ILi128EEENS3_ILi96EEENS3_ILi64EEEEEELi256EN7cutlass10bfloat16_tEfNSA_4arch4Sm90ELb0ELb1ELb0ELb1ELb0ELb1ELb1ELb1ELb0ELb0ELb0ELb0EE3mmaINS_16FlashAttnFwdSm90ISE_NS_21CollectiveEpilogueFwdINS2_IJS6_NS3_ILi256EEES7_EEES5_SB_SD_Li256ELb1ELb0ELb0ELb0EEENS_36VarlenDynamicPersistentTileSchedulerILi128ELi96ELi256ELi32ELb0ELb0ELb1ELb1ELb0ELb1EEEE13SharedStorageENS1_6TensorINS1_11ArrayEngineIfLm128EEENS1_6LayoutINS2_IJNS2_IJNS3_ILi2EEEST_NS3_ILi32EEEEEES4_S4_EEENS2_IJNS2_IJS4_ST_NS3_ILi4EEEEEENS3_ILi0EEESZ_EEEEEEENS_7SoftmaxILi2ELi0EEEEEbRKNSE_6ParamsENSA_25PipelineTmaAsyncNoClusterILi2ENSA_16PipelineTmaAsyncILi2EEEEES1B_RNSA_13PipelineStateILj2EEERT0_RT1_iRiRKNS_16SeqlenInfoQKNewKILb1ELb1EEENS2_IJiiiiEEERT_ENKUliT_T0_T1_E_clIZSF_ISO_S12_S14_EbS17_S1B_S1B_S1E_S1G_S1I_iS1J_S1N_S1O_S1Q_EUlRS1R_iE0_NS3_ILb1EEES1Y_EEDaiS1R_S1S_S1T_)
$_ZN7cutlass13device_kernelIN5flash11enable_sm90INS1_16FlashAttnFwdSm90INS1_25CollectiveMainloopFwdSm90ILi2EN4cute5tupleIJNS5_1CILi1EEES8_S8_EEENS6_IJNS7_ILi128EEENS7_ILi96EEENS7_ILi64EEEEEELi256ENS_10bfloat16_tEfNS_4arch4Sm90ELb0ELb1ELb0ELb1ELb0ELb1ELb1ELb1ELb0ELb0ELb0ELb0EEENS1_21CollectiveEpilogueFwdINS6_IJSA_NS7_ILi256EEESB_EEES9_SE_SG_Li256ELb1ELb0ELb0ELb0EEENS1_36VarlenDynamicPersistentTileSchedulerILi128ELi96ELi256ELi32ELb0ELb0ELb1ELb1ELb0ELb1EEEEEEEEEvNT_6ParamsE$_ZZN5flash25CollectiveMainloopFwdSm90ILi2EN4cute5tupleIJNS1_1CILi1EEES4_S4_EEENS2_IJNS3_ILi128EEENS3_ILi96EEENS3_ILi64EEEEEELi256EN7cutlass10bfloat16_tEfNSA_4arch4Sm90ELb0ELb1ELb0ELb1ELb0ELb1ELb1ELb1ELb0ELb0ELb0ELb0EE3mmaINS_16FlashAttnFwdSm90ISE_NS_21CollectiveEpilogueFwdINS2_IJS6_NS3_ILi256EEES7_EEES5_SB_SD_Li256ELb1ELb0ELb0ELb0EEENS_36VarlenDynamicPersistentTileSchedulerILi128ELi96ELi256ELi32ELb0ELb0ELb1ELb1ELb0ELb1EEEE13SharedStorageENS1_6TensorINS1_11ArrayEngineIfLm128EEENS1_6LayoutINS2_IJNS2_IJNS3_ILi2EEEST_NS3_ILi32EEEEEES4_S4_EEENS2_IJNS2_IJS4_ST_NS3_ILi4EEEEEENS3_ILi0EEESZ_EEEEEEENS_7SoftmaxILi2ELi0EEEEEbRKNSE_6ParamsENSA_25PipelineTmaAsyncNoClusterILi2ENSA_16PipelineTmaAsyncILi2EEEEES1B_RNSA_13PipelineStateILj2EEERT0_RT1_iRiRKNS_16SeqlenInfoQKNewKILb1ELb1EEENS2_IJiiiiEEERT_ENKUliT_T0_T1_E_clIZSF_ISO_S12_S14_EbS17_S1B_S1B_S1E_S1G_S1I_iS1J_S1N_S1O_S1Q_EUlRS1R_iE0_NS3_ILb1EEES1Y_EEDaiS1R_S1S_S1T_:
[----:B------:R-:W-:Y:S01]  /*35940*/  R2UR UR5, R3 ;  /* 0x00000000030572ca */ /* 0x000fe200000e0000 */
[----:B------:R-:W-:-:S12]  /*35950*/  ULDC UR4, c[0x0][0x20] ;  /* 0x0000080000047ab9 */ /* 0x000fd80000000800 */
[----:B------:R-:W-:-:S09]  /*35960*/  UIADD3 UR4, -UR4, UR5, URZ ;  /* 0x0000000504047290 */ /* 0x000fd2000fffe13f */
[----:B------:R-:W2:Y:S04]  /*35970*/  LDL.64 R6, [UR4+0x18] ;  /* 0x00001804ff067983 */ /* 0x000ea80008100a00 */
[----:B------:R-:W3:Y:S01]  /*35980*/  LDL.64 R4, [UR4] ;  /* 0x00000004ff047983 */ /* 0x000ee20008100a00 */
[----:B------:R-:W-:-:S03]  /*35990*/  ULDC.64 UR6, c[0x0][0x208] ;  /* 0x0000820000067ab9 */ /* 0x000fc60000000a00 */
[----:B--2---:R-:W2:Y:S04]  /*359a0*/  LD.E R8, desc[UR6][R6.64+0x1c] ;  /* 0x00001c0606087980 */ /* 0x004ea8000c101900 */
[----:B---3--:R0:W5:Y:S04]  /*359b0*/  LD.E R3, desc[UR6][R4.64] ;  /* 0x0000000604037980 */ /* 0x008168000c101900 */
[----:B------:R0:W5:Y:S01]  /*359c0*/  LD.E R10, desc[UR6][R4.64+0x4] ;  /* 0x00000406040a7980 */ /* 0x000162000c101900 */
[----:B------:R-:W-:Y:S01]  /*359d0*/  BSSY B1, `(.L_x_3223) ;  /* 0x0000005000017945 */ /* 0x000fe20003800000 */
[----:B--2---:R-:W-:-:S04]  /*359e0*/  LOP3.LUT R8, R8, 0x1, RZ, 0xfc, !PT ;  /* 0x0000000108087812 */ /* 0x004fc800078efcff */
[----:B------:R-:W-:-:S13]  /*359f0*/  ISETP.NE.AND P0, PT, R8, 0x3, PT ;  /* 0x000000030800780c */ /* 0x000fda0003f05270 */
[----:B0-----:R-:W-:Y:S05]  /*35a00*/  @!P0 BRA `(.L_x_3224) ;  /* 0x0000000000048947 */ /* 0x001fea0003800000 */
[----:B------:R-:W-:Y:S01]  /*35a10*/  BPT.TRAP 0x1 ;  /* 0x000000040000795c */ /* 0x000fe20000300000 */
.L_x_3224:
[----:B------:R-:W-:Y:S05]  /*35a20*/  BSYNC B1 ;  /* 0x0000000000017941 */ /* 0x000fea0003800000 */
.L_x_3223:
        /* <DEDUP_REMOVED lines=13> */
.L_x_3226:
[----:B------:R-:W-:Y:S05]  /*35b00*/  BSYNC B1 ;  /* 0x0000000000017941 */ /* 0x000fea0003800000 */
.L_x_3225:
        /* <DEDUP_REMOVED lines=8> */
.L_x_3228:
[----:B------:R-:W-:Y:S05]  /*35b90*/  BSYNC B1 ;  /* 0x0000000000017941 */ /* 0x000fea0003800000 */
.L_x_3227:
[----:B0----5:R-:W2:Y:S04]  /*35ba0*/  LDL.64 R8, [UR4] ;  /* 0x00000004ff087983 */ /* 0x021ea80008100a00 */
[----:B------:R-:W3:Y:S04]  /*35bb0*/  LDL.64 R6, [UR4+0x28] ;  /* 0x00002804ff067983 */ /* 0x000ee80008100a00 */
[----:B------:R-:W4:Y:S04]  /*35bc0*/  LDL.64 R4, [UR4+0x20] ;  /* 0x00002004ff047983 */ /* 0x000f280008100a00 */
[----:B------:R-:W4:Y:S04]  /*35bd0*/  LDL.64 R10, [UR4+0x8] ;  /* 0x00000804ff0a7983 */ /* 0x000f280008100a00 */
[----:B--2---:R-:W2:Y:S04]  /*35be0*/  LD.E R9, desc[UR6][R8.64] ;  /* 0x0000000608097980 */ /* 0x004ea8000c101900 */
[----:B---3--:R-:W2:Y:S01]  /*35bf0*/  LD.E.64 R12, desc[UR6][R6.64] ;  /* 0x00000006060c7980 */ /* 0x008ea2000c101b00 */
[----:B------:R-:W-:Y:S05]  /*35c00*/  WARPSYNC.ALL ;  /* 0x0000000000007948 */ /* 0x000fea0003800000 */
[----:B----4-:R0:W-:Y:S04]  /*35c10*/  ST.E desc[UR6][R10.64], RZ ;  /* 0x000000ff0a007985 */ /* 0x0101e8000c101906 */
[----:B------:R-:W3:Y:S01]  /*35c20*/  LD.E.64 R6, desc[UR6][R4.64] ;  /* 0x0000000604067980 */ /* 0x000ee2000c101b00 */
[----:B--2---:R-:W-:Y:S01]  /*35c30*/  IMAD R8, R9, 0x300, R12 ;  /* 0x0000030009087824 */ /* 0x004fe200078e020c */
[----:B------:R-:W-:Y:S01]  /*35c40*/  WARPGROUP.ARRIVE ;  /* 0x00000000000079c5 */ /* 0x000fe20000000000 */
[----:B------:R-:W-:-:S02]  /*35c50*/  IMAD.MOV.U32 R9, RZ, RZ, R13 ;  /* 0x000000ffff097224 */ /* 0x000fc400078e000d */
[----:B------:R-:W-:Y:S01]  /*35c60*/  IMAD.MOV.U32 R208, RZ, RZ, 0x1 ;  /* 0x00000001ffd07424 */ /* 0x000fe200078e00ff */
        /* <DEDUP_REMOVED lines=10> */
[----:B------:R-:W-:-:S03]  /*35d10*/  WARPGROUP.ARRIVE ;  /* 0x00000000000079c5 */ /* 0x000fc60000000000 */
        /* <DEDUP_REMOVED lines=21> */
[----:B------:R-:W-:-:S03]  /*35e70*/  IMAD.MOV.U32 R9, RZ, RZ, R13 ;  /* 0x000000ffff097224 */ /* 0x000fc600078e000d */
        /* <DEDUP_REMOVED lines=8> */
[----:B------:R-:W2:Y:S04]  /*35f00*/  LDL.64 R6, [UR4+0x38] ;  /* 0x00003804ff067983 */ /* 0x000ea80008100a00 */
[----:B------:R-:W3:Y:S04]  /*35f10*/  LDL.64 R4, [UR4+0x30] ;  /* 0x00003004ff047983 */ /* 0x000ee80008100a00 */
[----:B--2---:R-:W2:Y:S01]  /*35f20*/  LD.E R6, desc[UR6][R6.64] ;  /* 0x0000000606067980 */ /* 0x004ea2000c101900 */
[----:B---3--:R-:W-:Y:S01]  /*35f30*/  MOV R4, R4 ;  /* 0x0000000400047202 */ /* 0x008fe20000000f00 */
[----:B------:R-:W-:Y:S01]  /*35f40*/  BSSY B1, `(.L_x_3230) ;  /* 0x0000007000017945 */ /* 0x000fe20003800000 */
[----:B--2---:R-:W-:-:S04]  /*35f50*/  LEA.HI R3, R6, R6, RZ, 0x1 ;  /* 0x0000000606037211 */ /* 0x004fc800078f08ff */
[----:B------:R-:W-:-:S05]  /*35f60*/  LOP3.LUT R3, R3, 0xfffffffe, RZ, 0xc0, !PT ;  /* 0xfffffffe03037812 */ /* 0x000fca00078ec0ff */
[----:B------:R-:W-:-:S05]  /*35f70*/  IMAD.IADD R3, R6, 0x1, -R3 ;  /* 0x0000000106037824 */ /* 0x000fca00078e0a03 */
[----:B------:R-:W-:-:S04]  /*35f80*/  SHF.L.U32 R3, R3, 0x1f, RZ ;  /* 0x0000001f03037819 */ /* 0x000fc800000006ff */
[----:B------:R-:W1:Y:S02]  /*35f90*/  SYNCS.PHASECHK.TRANS64.TRYWAIT P0, [R4+URZ+0x32410], R3 ;  /* 0x03241003040075a7 */ /* 0x000e64000800017f */
[----:B01----:R-:W-:Y:S05]  /*35fa0*/  @!P0 BRA `(.L_x_3231) ;  /* 0x000000ac00a48947 */ /* 0x003fea0003800000 */
.L_x_3254:
[----:B------:R-:W-:Y:S05]  /*35fb0*/  BSYNC B1 ;  /* 0x0000000000017941 */ /* 0x000fea0003800000 */
.L_x_3230:
[----:B------:R-:W2:Y:S04]  /*35fc0*/  LDL.64 R6, [UR4+0x40] ;  /* 0x00004004ff067983 */ /* 0x000ea80008100a00 */
[----:B0-----:R-:W3:Y:S04]  /*35fd0*/  LDL.64 R4, [UR4] ;  /* 0x00000004ff047983 */ /* 0x001ee80008100a00 */
        /* <DEDUP_REMOVED lines=8> */
.L_x_3233:
[----:B------:R-:W-:Y:S05]  /*36060*/  BSYNC B1 ;  /* 0x0000000000017941 */ /* 0x000fea0003800000 */
.L_x_3232:
        /* <DEDUP_REMOVED lines=13> */
.L_x_3235:
[----:B------:R-:W-:Y:S05]  /*36140*/  BSYNC B1 ;  /* 0x0000000000017941 */ /* 0x000fea0003800000 */
.L_x_3234:
        /* <DEDUP_REMOVED lines=8> */
.L_x_3237:
[----:B------:R-:W-:Y:S05]  /*361d0*/  BSYNC B1 ;  /* 0x0000000000017941 */ /* 0x000fea0003800000 */
.L_x_3236:
[----:B------:R-:W2:Y:S04]  /*361e0*/  LDL.64 R10, [UR4] ;  /* 0x00000004ff0a7983 */ /* 0x000ea80008100a00 */
[----:B------:R-:W3:Y:S04]  /*361f0*/  LDL.64 R6, [UR4+0x58] ;  /* 0x00005804ff067983 */ /* 0x000ee80008100a00 */
[----:B------:R-:W4:Y:S04]  /*36200*/  LDL.64 R4, [UR4+0x48] ;  /* 0x00004804ff047983 */ /* 0x000f280008100a00 */
[----:B0----5:R-:W4:Y:S04]  /*36210*/  LDL.64 R8, [UR4+0x50] ;  /* 0x00005004ff087983 */ /* 0x021f280008100a00 */
[----:B------:R-:W4:Y:S04]  /*36220*/  LDL.LU R14, [R1+0x460] ;  /* 0x00046000010e7983 */ /* 0x000f280000300800 */
[----:B--2---:R-:W2:Y:S04]  /*36230*/  LD.E R11, desc[UR6][R10.64] ;  /* 0x000000060a0b7980 */ /* 0x004ea8000c101900 */
[----:B---3--:R-:W2:Y:S04]  /*36240*/  LD.E.64 R6, desc[UR6][R6.64] ;  /* 0x0000000606067980 */ /* 0x008ea8000c101b00 */
[----:B----4-:R-:W3:Y:S04]  /*36250*/  LD.E R3, desc[UR6][R4.64] ;  /* 0x0000000604037980 */ /* 0x010ee8000c101900 */
[----:B------:R-:W4:Y:S01]  /*36260*/  LD.E.64 R12, desc[UR6][R8.64] ;  /* 0x00000006080c7980 */ /* 0x000f22000c101b00 */
[----:B------:R-:W-:Y:S05]  /*36270*/  WARPSYNC.ALL ;  /* 0x0000000000007948 */ /* 0x000fea0003800000 */
[----:B------:R-:W-:Y:S01]  /*36280*/  WARPGROUP.ARRIVE ;  /* 0x00000000000079c5 */ /* 0x000fe20000000000 */
[----:B--2---:R-:W-:Y:S01]  /*36290*/  IMAD R6, R11, 0xc00, R6 ;  /* 0x00000c000b067824 */ /* 0x004fe200078e0206 */
[----:B---3--:R-:W-:-:S04]  /*362a0*/  ISETP.NE.U32.AND P0, PT, R3, RZ, PT ;  /* 0x000000ff0300720c */ /* 0x008fc80003f05070 */
[----:B------:R-:W-:Y:S02]  /*362b0*/  R2UR UR10, R6 ;  /* 0x00000000060a72ca */ /* 0x000fe400000e0000 */
[----:B----4-:R-:W-:Y:S02]  /*362c0*/  R2UR UR8, R12 ;  /* 0x000000000c0872ca */ /* 0x010fe400000e0000 */
[----:B------:R-:W-:Y:S02]  /*362d0*/  R2UR UR9, R13 ;  /* 0x000000000d0972ca */ /* 0x000fe400000e0000 */
[----:B------:R-:W-:-:S03]  /*362e0*/  R2UR UR11, R7 ;  /* 0x00000000070b72ca */ /* 0x000fc600000e0000 */
[----:B------:R-:W-:-:S10]  /*362f0*/  VOTEU.ANY UP0, P0 ;  /* 0x00000000003f7886 */ /* 0x000fd40000000100 */
[----:B------:R-:W-:Y:S03]  /*36300*/  HGMMA.64x96x16.F32.BF16 R24, gdesc[UR8], R24, UP0, gsb0 ;  /* 0x01600000081879f0 */ /* 0x000fe6000b801818 */
[----:B------:R-:W-:Y:S02]  /*36310*/  WARPGROUP.DEPBAR.LE gsb0, 0x0 ;  /* 0x00008000000079c5 */ /* 0x000fe40000010000 */
[----:B------:R-:W-:Y:S04]  /*36320*/  ST.E desc[UR6][R4.64], R208 ;  /* 0x000000d004007985 */ /* 0x000fe8000c101906 */
[----:B------:R-:W2:Y:S01]  /*36330*/  LD.E.64 R10, desc[UR6][R8.64] ;  /* 0x00000006080a7980 */ /* 0x000ea2000c101b00 */
[----:B------:R-:W-:-:S02]  /*36340*/  VIADD R12, R6, 0x2 ;  /* 0x00000002060c7836 */ /* 0x000fc40000000000 */
[----:B------:R-:W-:-:S03]  /*36350*/  IMAD.MOV.U32 R13, RZ, RZ, R7 ;  /* 0x000000ffff0d7224 */ /* 0x000fc600078e0007 */
[----:B------:R-:W-:Y:S02]  /*36360*/  R2UR UR10, R12 ;  /* 0x000000000c0a72ca */ /* 0x000fe400000e0000 */
[----:B------:R-:W-:Y:S01]  /*36370*/  R2UR UR11, R13 ;  /* 0x000000000d0b72ca */ /* 0x000fe200000e0000 */
[----:B------:R-:W-:Y:S01]  /*36380*/  WARPGROUP.ARRIVE ;  /* 0x00000000000079c5 */ /* 0x000fe20000000000 */
[----:B--2---:R-:W-:Y:S01]  /*36390*/  VIADD R10, R10, 0x2 ;  /* 0x000000020a0a7836 */ /* 0x004fe20000000000 */
[----:B------:R-:W-:-:S04]  /*363a0*/  R2UR UR9, R11 ;  /* 0x000000000b0972ca */ /* 0x000fc800000e0000 */
[----:B------:R-:W-:-:S13]  /*363b0*/  R2UR UR8, R10 ;  /* 0x000000000a0872ca */ /* 0x000fda00000e0000 */
[----:B------:R-:W-:Y:S03]  /*363c0*/  HGMMA.64x96x16.F32.BF16 R24, gdesc[UR8], R24, gsb0 ;  /* 0x01600000081879f0 */ /* 0x000fe60008001818 */
        /* <DEDUP_REMOVED lines=163> */
[----:B------:R-:W-:-:S06]  /*36e00*/  WARPGROUP.ARRIVE ;  /* 0x00000000000079c5 */ /* 0x000fcc0000000000 */
[----:B------:R-:W0:Y:S02]  /*36e10*/  S2R R209, SR_TID.X ;  /* 0x0000000000d17919 */ /* 0x000e240000002100 */
[----:B0-----:R-:W-:Y:S01]  /*36e20*/  LOP3.LUT P1, RZ, R209, 0x7f, RZ, 0xc0, !PT ;  /* 0x0000007fd1ff7812 */ /* 0x001fe2000782c0ff */
[----:B--2---:R-:W-:Y:S02]  /*36e30*/  VIADD R6, R12, 0xc06 ;  /* 0x00000c060c067836 */ /* 0x004fe40000000000 */
[----:B------:R-:W-:-:S03]  /*36e40*/  IMAD.MOV.U32 R7, RZ, RZ, R13 ;  /* 0x000000ffff077224 */ /* 0x000fc600078e000d */
[----:B------:R-:W-:Y:S02]  /*36e50*/  R2UR UR8, R6 ;  /* 0x00000000060872ca */ /* 0x000fe400000e0000 */
[----:B------:R-:W-:-:S13]  /*36e60*/  R2UR UR9, R7 ;  /* 0x00000000070972ca */ /* 0x000fda00000e0000 */
[----:B------:R-:W-:Y:S03]  /*36e70*/  HGMMA.64x96x16.F32.BF16 R24, gdesc[UR8], R24, gsb0 ;  /* 0x01600000081879f0 */ /* 0x000fe60008001818 */
[----:B------:R-:W-:Y:S02]  /*36e80*/  WARPGROUP.DEPBAR.LE gsb0, 0x0 ;  /* 0x00008000000079c5 */ /* 0x000fe40000010000 */
[----:B------:R0:W-:Y:S04]  /*36e90*/  ST.E desc[UR6][R4.64], R208 ;  /* 0x000000d004007985 */ /* 0x0001e8000c101906 */
[----:B------:R-:W2:Y:S04]  /*36ea0*/  @!P1 LDL.64 R6, [UR4+0x18] ;  /* 0x00001804ff069983 */ /* 0x000ea80008100a00 */
[----:B------:R-:W3:Y:S01]  /*36eb0*/  @!P1 LDL.64 R8, [UR4] ;  /* 0x00000004ff089983 */ /* 0x000ee20008100a00 */
[----:B------:R-:W-:-:S04]  /*36ec0*/  SHF.R.U32.HI R3, RZ, 0x7, R209 ;  /* 0x00000007ff037819 */ /* 0x000fc800000116d1 */
[----:B------:R-:W-:-:S05]  /*36ed0*/  IADD3 R3, -R3, 0xb, RZ ;  /* 0x0000000b03037810 */ /* 0x000fca0007ffe1ff */
[----:B------:R1:W-:Y:S06]  /*36ee0*/  BAR.ARV R3, 0x100 ;  /* 0x000400030000751d */ /* 0x0003ec0000002000 */
[----:B--2---:R-:W2:Y:S04]  /*36ef0*/  @!P1 LD.E.64 R6, desc[UR6][R6.64+0x30] ;  /* 0x0000300606069980 */ /* 0x004ea8000c101b00 */
[----:B---3--:R-:W3:Y:S01]  /*36f00*/  @!P1 LD.E R8, desc[UR6][R8.64] ;  /* 0x0000000608089980 */ /* 0x008ee2000c101900 */
[----:B------:R-:W-:-:S02]  /*36f10*/  IMAD.MOV.U32 R74, RZ, RZ, R72 ;  /* 0x000000ffff4a7224 */ /* 0x000fc400078e0048 */
[----:B-1----:R-:W-:Y:S01]  /*36f20*/  IMAD.MOV.U32 R3, RZ, RZ, R73 ;  /* 0x000000ffff037224 */ /* 0x002fe200078e0049 */
[----:B--2---:R-:W-:-:S05]  /*36f30*/  @!P1 MOV R11, R6 ;  /* 0x00000006000b9202 */ /* 0x004fca0000000f00 */
[----:B---3--:R-:W-:-:S05]  /*36f40*/  @!P1 IMAD R10, R8, 0x8, R11 ;  /* 0x00000008080a9824 */ /* 0x008fca00078e020b */
[----:B------:R-:W-:-:S04]  /*36f50*/  @!P1 PRMT R10, RZ, 0x654, R10 ;  /* 0x00000654ff0a9816 */ /* 0x000fc8000000000a */
[----:B------:R1:W-:Y:S01]  /*36f60*/  @!P1 SYNCS.ARRIVE.TRANS64.RED.A1T0 RZ, [R10+URZ], RZ ;  /* 0x000000ff0aff99a7 */ /* 0x0003e2000810043f */
[----:B0-----:R-:W2:Y:S04]  /*36f70*/  LD.E R4, desc[UR6][R74.64] ;  /* 0x000000064a047980 */ /* 0x001ea8000c101900 */
[----:B------:R0:W3:Y:S04]  /*36f80*/  LD.E R13, desc[UR6][R2.64] ;  /* 0x00000006020d7980 */ /* 0x0000e8000c101900 */
[----:B------:R-:W4:Y:S04]  /*36f90*/  LD.E R11, desc[UR6][R74.64+0x8] ;  /* 0x000008064a0b7980 */ /* 0x000f28000c101900 */
[----:B------:R-:W4:Y:S04]  /*36fa0*/  LD.E R12, desc[UR6][R74.64+0x18] ;  /* 0x000018064a0c7980 */ /* 0x000f28000c101900 */
[----:B-1----:R-:W4:Y:S04]  /*36fb0*/  LD.E R10, desc[UR6][R74.64+0x4] ;  /* 0x000004064a0a7980 */ /* 0x002f28000c101900 */
[----:B------:R-:W4:Y:S04]  /*36fc0*/  LD.E R8, desc[UR6][R74.64+0xc] ;  /* 0x00000c064a087980 */ /* 0x000f28000c101900 */
[----:B------:R-:W4:Y:S04]  /*36fd0*/  LD.E R15, desc[UR6][R74.64+0x10] ;  /* 0x000010064a0f7980 */ /* 0x000f28000c101900 */
[----:B------:R-:W4:Y:S01]  /*36fe0*/  LD.E R17, desc[UR6][R74.64+0x14] ;  /* 0x000014064a117980 */ /* 0x000f22000c101900 */
[----:B------:R-:W-:-:S04]  /*36ff0*/  LOP3.LUT R14, R14, 0xfff7ffff, RZ, 0xc0, !PT ;  /* 0xfff7ffff0e0e7812 */ /* 0x000fc800078ec0ff */
[----:B------:R-:W-:-:S05]  /*37000*/  @P1 LOP3.LUT R14, R14, 0x80000, RZ, 0xfc, !PT ;  /* 0x000800000e0e1812 */ /* 0x000fca00078efcff */
[----:B------:R1:W-:Y:S01]  /*37010*/  STL [R1+0x460], R14 ;  /* 0x0004600e01007387 */ /* 0x0003e20000100800 */
[----:B------:R-:W-:Y:S01]  /*37020*/  BSSY B1, `(.L_x_3239) ;  /* 0x000003e000017945 */ /* 0x000fe20003800000 */
[----:B--2---:R-:W-:-:S04]  /*37030*/  SHF.R.S32.HI R5, RZ, 0x1f, R4 ;  /* 0x0000001fff057819 */ /* 0x004fc80000011404 */
[----:B------:R-:W-:-:S04]  /*37040*/  LEA.HI R5, R5, R4, RZ, 0x7 ;  /* 0x0000000405057211 */ /* 0x000fc800078f38ff */
[----:B------:R-:W-:-:S05]  /*37050*/  LOP3.LUT R7, R5, 0xffffff80, RZ, 0xc0, !PT ;  /* 0xffffff8005077812 */ /* 0x000fca00078ec0ff */
[----:B------:R-:W-:-:S05]  /*37060*/  IMAD.IADD R7, R4, 0x1, -R7 ;  /* 0x0000000104077824 */ /* 0x000fca00078e0a07 */
[----:B0-----:R-:W-:-:S04]  /*37070*/  SHF.R.S32.HI R2, RZ, 0x1f, R7 ;  /* 0x0000001fff027819 */ /* 0x001fc80000011407 */
[----:B------:R-:W-:-:S04]  /*37080*/  LEA.HI R3, R2, R7, RZ, 0x2 ;  /* 0x0000000702037211 */ /* 0x000fc800078f10ff */
[--C-:B------:R-:W-:Y:S02]  /*37090*/  SHF.R.S32.HI R4, RZ, 0x2, R3.reuse ;  /* 0x00000002ff047819 */ /* 0x100fe40000011403 */
[----:B------:R-:W-:Y:S02]  /*370a0*/  SHF.R.S32.HI R9, RZ, 0x1f, R3 ;  /* 0x0000001fff097819 */ /* 0x000fe40000011403 */
[----:B------:R-:W-:Y:S02]  /*370b0*/  LEA.HI R6, R2, R7, RZ, 0x5 ;  /* 0x0000000702067211 */ /* 0x000fe400078f28ff */
[----:B------:R-:W-:Y:S02]  /*370c0*/  LEA.HI R9, R9, R4, RZ, 0x3 ;  /* 0x0000000409097211 */ /* 0x000fe400078f18ff */
[----:B------:R-:W-:Y:S02]  /*370d0*/  SHF.R.S32.HI R2, RZ, 0x7, R5 ;  /* 0x00000007ff027819 */ /* 0x000fe40000011405 */
[----:B------:R-:W-:-:S02]  /*370e0*/  SHF.R.S32.HI R6, RZ, 0x5, R6 ;  /* 0x00000005ff067819 */ /* 0x000fc40000011406 */
[----:B------:R-:W-:Y:S02]  /*370f0*/  LOP3.LUT R9, R9, 0xfffffff8, RZ, 0xc0, !PT ;  /* 0xfffffff809097812 */ /* 0x000fe400078ec0ff */
[----:B------:R-:W-:Y:S01]  /*37100*/  LEA.HI R5, R5, R2, RZ, 0x1 ;  /* 0x0000000205057211 */ /* 0x000fe200078f08ff */
[----:B---3--:R-:W-:Y:S02]  /*37110*/  IMAD R6, R13, 0x8, R6 ;  /* 0x000000080d067824 */ /* 0x008fe400078e0206 */
[----:B------:R-:W-:Y:S01]  /*37120*/  IMAD.IADD R9, R4, 0x1, -R9 ;  /* 0x0000000104097824 */ /* 0x000fe200078e0a09 */
[----:B------:R-:W-:Y:S01]  /*37130*/  LOP3.LUT R5, R5, 0x3fffffe, RZ, 0xc0, !PT ;  /* 0x03fffffe05057812 */ /* 0x000fe200078ec0ff */
[----:B----4-:R-:W-:Y:S01]  /*37140*/  IMAD R13, R0, -0x60, R11 ;  /* 0xffffffa0000d7824 */ /* 0x010fe200078e020b */
[----:B------:R-:W-:Y:S02]  /*37150*/  LOP3.LUT R4, R3, 0x7ffffffc, RZ, 0xc0, !PT ;  /* 0x7ffffffc03047812 */ /* 0x000fe400078ec0ff */
[----:B------:R-:W-:Y:S01]  /*37160*/  ISETP.GE.AND P0, PT, R12, 0x1, PT ;  /* 0x000000010c00780c */ /* 0x000fe20003f06270 */
[----:B------:R-:W-:Y:S01]  /*37170*/  IMAD.IADD R5, R2, 0x1, -R5 ;  /* 0x0000000102057824 */ /* 0x000fe200078e0a05 */
[----:B------:R-:W-:Y:S01]  /*37180*/  IADD3 R3, -R10, 0x1, R13 ;  /* 0x000000010a037810 */ /* 0x000fe20007ffe10d */
[----:B------:R-:W-:-:S02]  /*37190*/  IMAD.U32 R2, R6, 0x10, R9 ;  /* 0x0000001006027824 */ /* 0x000fc400078e0009 */
[----:B------:R-:W-:Y:S02]  /*371a0*/  IMAD.IADD R4, R7, 0x1, -R4 ;  /* 0x0000000107047824 */ /* 0x000fe400078e0a04 */
[----:B------:R-:W-:Y:S01]  /*371b0*/  IMAD R6, R5, 0x40, R2 ;  /* 0x0000004005067824 */ /* 0x000fe200078e0202 */
[----:B------:R-:W-:Y:S01]  /*371c0*/  LOP3.LUT R5, RZ, R8, RZ, 0x33, !PT ;  /* 0x00000008ff057212 */ /* 0x000fe200078e33ff */
[C---:B------:R-:W-:Y:S02]  /*371d0*/  IMAD R2, R4.reuse, -0x2, R3 ;  /* 0xfffffffe04027824 */ /* 0x040fe400078e0203 */
[C---:B------:R-:W-:Y:S02]  /*371e0*/  IMAD.SHL.U32 R3, R4.reuse, 0x2, RZ ;  /* 0x0000000204037824 */ /* 0x040fe400078e00ff */
[----:B------:R-:W-:Y:S02]  /*371f0*/  IMAD R13, R4, -0x2, R13 ;  /* 0xfffffffe040d7824 */ /* 0x000fe400078e020d */
[----:B------:R-:W-:-:S02]  /*37200*/  IMAD.IADD R15, R2, 0x1, R15 ;  /* 0x00000001020f7824 */ /* 0x000fc400078e020f */
[----:B------:R-:W-:Y:S02]  /*37210*/  IMAD.IADD R9, R2, 0x1, R5 ;  /* 0x0000000102097824 */ /* 0x000fe400078e0205 */
[----:B------:R-:W-:Y:S01]  /*37220*/  IMAD R8, R0, -0x60, -R3 ;  /* 0xffffffa000087824 */ /* 0x000fe200078e0a03 */
[----:B------:R-:W-:Y:S01]  /*37230*/  VIADDMNMX R3, R6, R15, R13, PT ;  /* 0x0000000f06037246 */ /* 0x000fe2000380010d */
[----:B------:R-:W-:Y:S02]  /*37240*/  IMAD R17, R0, -0x60, R17 ;  /* 0xffffffa000117824 */ /* 0x000fe400078e0211 */
[----:B------:R-:W-:Y:S01]  /*37250*/  IMAD.IADD R0, R9, 0x1, R6 ;  /* 0x0000000109007824 */ /* 0x000fe200078e0206 */
[----:B-1----:R-:W-:Y:S06]  /*37260*/  @!P0 BRA `(.L_x_3240) ;  /* 0x0000000000648947 */ /* 0x002fec0003800000 */
        /* <DEDUP_REMOVED lines=8> */
[----:B------:R-:W2:Y:S04]  /*372f0*/  LD.E R2, desc[UR6][R74.64+0x1c] ;  /* 0x00001c064a027980 */ /* 0x000ea8000c101900 */
[----:B------:R-:W3:Y:S01]  /*37300*/  LD.E R7, desc[UR6][R74.64+0x20] ;  /* 0x000020064a077980 */ /* 0x000ee2000c101900 */
[----:B--2---:R-:W-:-:S05]  /*37310*/  IMAD.HI.U32 R2, R5, R2, RZ ;  /* 0x0000000205027227 */ /* 0x004fca00078e00ff */
[----:B---3--:R-:W-:-:S07]  /*37320*/  SHF.R.U32.HI R5, RZ, R7, R2 ;  /* 0x00000007ff057219 */ /* 0x008fce0000011602 */
.L_x_3244:
[----:B------:R-:W-:Y:S05]  /*37330*/  BSYNC B3 ;  /* 0x0000000000037941 */ /* 0x000fea0003800000 */
.L_x_3243:
[----:B------:R-:W-:Y:S01]  /*37340*/  LOP3.LUT R5, RZ, R5, RZ, 0x33, !PT ;  /* 0x00000005ff057212 */ /* 0x000fe200078e33ff */
[----:B------:R-:W-:Y:S06]  /*37350*/  BRA `(.L_x_3245) ;  /* 0x0000000000187947 */ /* 0x000fec0003800000 */
.L_x_3242:
[----:B------:R-:W-:-:S13]  /*37360*/  ISETP.NE.AND P0, PT, R12, 0x1, PT ;  /* 0x000000010c00780c */ /* 0x000fda0003f05270 */
[----:B------:R-:W-:Y:S05]  /*37370*/  @!P0 BRA `(.L_x_3245) ;  /* 0x0000000000108947 */ /* 0x000fea0003800000 */
[----:B------:R-:W2:Y:S04]  /*37380*/  LD.E R2, desc[UR6][R74.64+0x1c] ;  /* 0x00001c064a027980 */ /* 0x000ea8000c101900 */
[----:B------:R-:W3:Y:S01]  /*37390*/  LD.E R4, desc[UR6][R74.64+0x20] ;  /* 0x000020064a047980 */ /* 0x000ee2000c101900 */
[----:B--2---:R-:W-:-:S05]  /*373a0*/  IMAD.HI.U32 R5, R5, R2, RZ ;  /* 0x0000000205057227 */ /* 0x004fca00078e00ff */
[----:B---3--:R-:W-:-:S07]  /*373b0*/  SHF.R.U32.HI R5, RZ, R4, R5 ;  /* 0x00000004ff057219 */ /* 0x008fce0000011605 */
.L_x_3245:
[----:B------:R-:W-:Y:S05]  /*373c0*/  BSYNC B2 ;  /* 0x0000000000027941 */ /* 0x000fea0003800000 */
.L_x_3241:
[----:B------:R-:W-:-:S05]  /*373d0*/  IMAD R5, R12, R5, R8 ;  /* 0x000000050c057224 */ /* 0x000fca00078e0208 */
[----:B------:R-:W-:Y:S02]  /*373e0*/  VIMNMX R0, R0, R5, !PT ;  /* 0x0000000500007248 */ /* 0x000fe40007fe0100 */
[----:B------:R-:W-:-:S07]  /*373f0*/  VIADDMNMX R3, R5, R12, R3, PT ;  /* 0x0000000c05037246 */ /* 0x000fce0003800103 */
.L_x_3240:
[----:B------:R-:W-:Y:S05]  /*37400*/  BSYNC B1 ;  /* 0x0000000000017941 */ /* 0x000fea0003800000 */
.L_x_3239:
[C---:B------:R-:W-:Y:S01]  /*37410*/  ISETP.GE.AND P1, PT, R17.reuse, 0x9, PT ;  /* 0x000000091100780c */ /* 0x040fe20003f26270 */
[----:B------:R-:W-:Y:S01]  /*37420*/  VIADD R6, R6, 0x8 ;  /* 0x0000000806067836 */ /* 0x000fe20000000000 */
[----:B------:R-:W-:Y:S01]  /*37430*/  ISETP.GE.AND P0, PT, R17, 0x2, PT ;  /* 0x000000021100780c */ /* 0x000fe20003f06270 */
[----:B------:R-:W-:Y:S01]  /*37440*/  BSSY B1, `(.L_x_3246) ;  /* 0x000008e000017945 */ /* 0x000fe20003800000 */
[C---:B------:R-:W-:Y:S01]  /*37450*/  ISETP.GT.AND P2, PT, R0.reuse, 0x8, !P1 ;  /* 0x000000080000780c */ /* 0x040fe20004f44270 */
[----:B------:R-:W-:Y:S01]  /*37460*/  IMAD.IADD R4, R9, 0x1, R6 ;  /* 0x0000000109047824 */ /* 0x000fe200078e0206 */
[----:B------:R-:W-:Y:S02]  /*37470*/  ISETP.GT.AND P3, PT, R0, 0x1, !P0 ;  /* 0x000000010000780c */ /* 0x000fe40004764270 */
[----:B------:R-:W-:Y:S02]  /*37480*/  ISETP.LT.OR P2, PT, R3, 0x9, P2 ;  /* 0x000000090300780c */ /* 0x000fe40001741670 */
[----:B------:R-:W-:-:S02]  /*37490*/  ISETP.GE.AND P4, PT, R17, 0xa, PT ;  /* 0x0000000a1100780c */ /* 0x000fc40003f86270 */
[----:B------:R-:W-:Y:S02]  /*374a0*/  FSEL R28, R28, -INF , !P2 ;  /* 0xff8000001c1c7808 */ /* 0x000fe40005000000 */
[----:B------:R-:W-:Y:S02]  /*374b0*/  ISETP.LT.OR P3, PT, R3, 0x2, P3 ;  /* 0x000000020300780c */ /* 0x000fe40001f61670 */
        /* <DEDUP_REMOVED lines=80> */
[----:B------:R-:W-:Y:S02]  /*379c0*/  ISETP.GE.AND P2, PT, R17, 0x4a, PT ;  /* 0x0000004a1100780c */ /* 0x000fe40003f46270 */
[----:B------:R-:W-:-:S02]  /*379d0*/  VIADDMNMX R5, R6, R15, R13, PT ;  /* 0x0000000f06057246 */ /* 0x000fc4000380010d */
        /* <DEDUP_REMOVED lines=39> */
.L_x_3251:
[----:B------:R-:W-:Y:S05]  /*37c50*/  BSYNC B3 ;  /* 0x0000000000037941 */ /* 0x000fea0003800000 */
.L_x_3250:
[----:B------:R-:W-:Y:S01]  /*37c60*/  LOP3.LUT R11, RZ, R11, RZ, 0x33, !PT ;  /* 0x0000000bff0b7212 */ /* 0x000fe200078e33ff */
[----:B------:R-:W-:Y:S06]  /*37c70*/  BRA `(.L_x_3252) ;  /* 0x0000000000187947 */ /* 0x000fec0003800000 */
.L_x_3249:
[----:B------:R-:W-:-:S13]  /*37c80*/  ISETP.NE.AND P6, PT, R12, 0x1, PT ;  /* 0x000000010c00780c */ /* 0x000fda0003fc5270 */
[----:B------:R-:W-:Y:S05]  /*37c90*/  @!P6 BRA `(.L_x_3252) ;  /* 0x000000000010e947 */ /* 0x000fea0003800000 */
[----:B------:R-:W2:Y:S04]  /*37ca0*/  LD.E R0, desc[UR6][R74.64+0x1c] ;  /* 0x00001c064a007980 */ /* 0x000ea8000c101900 */
[----:B------:R-:W3:Y:S01]  /*37cb0*/  LD.E R2, desc[UR6][R74.64+0x20] ;  /* 0x000020064a027980 */ /* 0x000ee2000c101900 */
[----:B--2---:R-:W-:-:S05]  /*37cc0*/  IMAD.HI.U32 R11, R11, R0, RZ ;  /* 0x000000000b0b7227 */ /* 0x004fca00078e00ff */
[----:B---3--:R-:W-:-:S07]  /*37cd0*/  SHF.R.U32.HI R11, RZ, R2, R11 ;  /* 0x00000002ff0b7219 */ /* 0x008fce000001160b */
.L_x_3252:
[----:B------:R-:W-:Y:S05]  /*37ce0*/  BSYNC B2 ;  /* 0x0000000000027941 */ /* 0x000fea0003800000 */
.L_x_3248:
[----:B------:R-:W-:-:S05]  /*37cf0*/  IMAD R11, R12, R11, R8 ;  /* 0x0000000b0c0b7224 */ /* 0x000fca00078e0208 */
[----:B------:R-:W-:Y:S02]  /*37d00*/  VIADDMNMX R5, R11, R12, R5, PT ;  /* 0x0000000c0b057246 */ /* 0x000fe40003800105 */
[----:B------:R-:W-:-:S07]  /*37d10*/  VIMNMX R4, R4, R11, !PT ;  /* 0x0000000b04047248 */ /* 0x000fce0007fe0100 */
.L_x_3247:
[----:B------:R-:W-:Y:S05]  /*37d20*/  BSYNC B1 ;  /* 0x0000000000017941 */ /* 0x000fea0003800000 */
.L_x_3246:
[C---:B------:R-:W-:Y:S01]  /*37d30*/  ISETP.GT.AND P0, PT, R4.reuse, 0x1, !P0 ;  /* 0x000000010400780c */ /* 0x040fe20004704270 */
[----:B------:R-:W2:Y:S01]  /*37d40*/  LDL.64 R2, [UR4+0x70] ;  /* 0x00007004ff027983 */ /* 0x000ea20008100a00 */
        /* <DEDUP_REMOVED lines=70> */
[C---:B------:R-:W-:Y:S02]  /*381b0*/  ISETP.GT.AND P0, PT, R4.reuse, RZ, !P6 ;  /* 0x000000ff0400720c */ /* 0x040fe40007704270 */
[C---:B------:R-:W-:Y:S02]  /*381c0*/  ISETP.GT.AND P2, PT, R4.reuse, 0x49, !P2 ;  /* 0x000000490400780c */ /* 0x040fe40005744270 */
[----:B------:R-:W-:Y:S02]  /*381d0*/  ISETP.LT.OR P0, PT, R5, 0x1, P0 ;  /* 0x000000010500780c */ /* 0x000fe40000701670 */
[----:B------:R-:W-:Y:S02]  /*381e0*/  ISETP.GT.AND P3, PT, R4, 0x50, !P3 ;  /* 0x000000500400780c */ /* 0x000fe40005f64270 */
[----:B------:R-:W-:-:S02]  /*381f0*/  FSEL R9, R26, -INF , !P0 ;  /* 0xff8000001a097808 */ /* 0x000fc40004000000 */
        /* <DEDUP_REMOVED lines=18> */
[----:B------:R-:W-:Y:S02]  /*38320*/  ISETP.LT.OR P2, PT, R5, 0x4a, P2 ;  /* 0x0000004a0500780c */ /* 0x000fe40001741670 */
[----:B------:R-:W-:Y:S02]  /*38330*/  FMNMX.FTZ R7, R59, R6, !PT ;  /* 0x000000063b077209 */ /* 0x000fe40007810000 */
        /* <DEDUP_REMOVED lines=16> */
[----:B------:R-:W-:-:S05]  /*38440*/  FMNMX.FTZ R7, R71, R4, !PT ;  /* 0x0000000447077209 */ /* 0x000fca0007810000 */
[----:B--2---:R-:W-:Y:S04]  /*38450*/  ST.E desc[UR6][R2.64+0x4], R7 ;  /* 0x0000040702007985 */ /* 0x004fe8000c101906 */
[----:B------:R-:W2:Y:S01]  /*38460*/  LD.E R8, desc[UR6][R2.64+0x4] ;  /* 0x0000040602087980 */ /* 0x000ea2000c101900 */
        /* <DEDUP_REMOVED lines=23> */
[----:B------:R-:W0:Y:S02]  /*385e0*/  SHFL.BFLY PT, R4, R5, 0x2, 0x1f ;  /* 0x0c401f0005047f89 */ /* 0x000e2400000e0000 */
[----:B0-----:R-:W-:Y:S02]  /*385f0*/  FMNMX.FTZ R4, R5, R4, !PT ;  /* 0x0000000405047209 */ /* 0x001fe40007810000 */
[----:B------:R-:W-:Y:S04]  /*38600*/  ST.E desc[UR6][R2.64], R5 ;  /* 0x0000000502007985 */ /* 0x000fe8000c101906 */
[----:B--2---:R-:W0:Y:S02]  /*38610*/  SHFL.BFLY PT, R7, R8, 0x2, 0x1f ;  /* 0x0c401f0008077f89 */ /* 0x004e2400000e0000 */
[----:B0-----:R-:W-:-:S02]  /*38620*/  FMNMX.FTZ R10, R8, R7, !PT ;  /* 0x00000007080a7209 */ /* 0x001fc40007810000 */
[----:B------:R-:W0:Y:S04]  /*38630*/  SHFL.BFLY PT, R7, R4, 0x1, 0x1f ;  /* 0x0c201f0004077f89 */ /* 0x000e2800000e0000 */
[----:B------:R-:W1:Y:S01]  /*38640*/  SHFL.BFLY PT, R13, R10, 0x1, 0x1f ;  /* 0x0c201f000a0d7f89 */ /* 0x000e6200000e0000 */
[----:B0-----:R-:W-:Y:S02]  /*38650*/  FMNMX.FTZ R11, R4, R7, !PT ;  /* 0x00000007040b7209 */ /* 0x001fe40007810000 */
[----:B-1----:R-:W-:-:S03]  /*38660*/  FMNMX.FTZ R13, R10, R13, !PT ;  /* 0x0000000d0a0d7209 */ /* 0x002fc60007810000 */
[----:B------:R-:W-:Y:S04]  /*38670*/  ST.E desc[UR6][R2.64], R11 ;  /* 0x0000000b02007985 */ /* 0x000fe8000c101906 */
[----:B------:R0:W-:Y:S04]  /*38680*/  ST.E desc[UR6][R2.64+0x4], R13 ;  /* 0x0000040d02007985 */ /* 0x0001e8000c101906 */
[----:B------:R-:W2:Y:S04]  /*38690*/  LDL.64 R6, [UR4+0x70] ;  /* 0x00007004ff067983 */ /* 0x000ea80008100a00 */
[----:B--2---:R-:W2:Y:S04]  /*386a0*/  LD.E R72, desc[UR6][R6.64+0x20] ;  /* 0x0000200606487980 */ /* 0x004ea8000c101900 */
[----:B------:R-:W2:Y:S04]  /*386b0*/  LD.E R8, desc[UR6][R6.64] ;  /* 0x0000000606087980 */ /* 0x000ea8000c101900 */
[----:B------:R-:W0:Y:S01]  /*386c0*/  LD.E R17, desc[UR6][R6.64+0x4] ;  /* 0x0000040606117980 */ /* 0x000e22000c101900 */
[C---:B--2---:R-:W-:Y:S01]  /*386d0*/  FMUL.FTZ R4, R8.reuse, R72 ;  /* 0x0000004808047220 */ /* 0x044fe20000410000 */
[----:B------:R-:W-:Y:S01]  /*386e0*/  FSETP.NEU.FTZ.AND P0, PT, R8, -INF , PT ;  /* 0xff8000000800780b */ /* 0x000fe20003f1d000 */
[----:B0-----:R-:W-:-:S03]  /*386f0*/  FMUL.FTZ R2, R72, R17 ;  /* 0x0000001148027220 */ /* 0x001fc60000410000 */
[----:B------:R-:W-:Y:S02]  /*38700*/  FSEL R15, R4, RZ, P0 ;  /* 0x000000ff040f7208 */ /* 0x000fe40000000000 */
[----:B------:R-:W-:-:S04]  /*38710*/  FSETP.NEU.FTZ.AND P0, PT, R17, -INF , PT ;  /* 0xff8000001100780b */ /* 0x000fc80003f1d000 */
[----:B------:R-:W-:Y:S01]  /*38720*/  FSEL R3, R2, RZ, P0 ;  /* 0x000000ff02037208 */ /* 0x000fe20000000000 */
[-CC-:B------:R-:W-:Y:S01]  /*38730*/  FFMA.FTZ R172, R24, R72.reuse, -R15.reuse ;  /* 0x0000004818ac7223 */ /* 0x180fe2000001080f */
[----:B------:R-:W-:-:S03]  /*38740*/  FFMA.FTZ R25, R25, R72, -R15 ;  /* 0x0000004819197223 */ /* 0x000fc6000001080f */
[-CC-:B------:R-:W-:Y:S01]  /*38750*/  FFMA.FTZ R173, R9, R72.reuse, -R3.reuse ;  /* 0x0000004809ad7223 */ /* 0x180fe20000010803 */
[-C--:B------:R-:W-:Y:S01]  /*38760*/  FFMA.FTZ R24, R0, R72.reuse, -R3 ;  /* 0x0000004800187223 */ /* 0x080fe20000010803 */
[-C--:B------:R-:W-:Y:S01]  /*38770*/  FFMA.FTZ R174, R28, R72.reuse, -R15 ;  /* 0x000000481cae7223 */ /* 0x080fe2000001080f */
[-C--:B------:R-:W-:Y:S01]  /*38780*/  FFMA.FTZ R175, R30, R72.reuse, -R3 ;  /* 0x000000481eaf7223 */ /* 0x080fe20000010803 */
[----:B------:R-:W-:Y:S01]  /*38790*/  MUFU.EX2 R172, R172 ;  /* 0x000000ac00ac7308 */ /* 0x000fe20000000800 */
[-C--:B------:R-:W-:Y:S01]  /*387a0*/  FFMA.FTZ R27, R29, R72.reuse, -R15 ;  /* 0x000000481d1b7223 */ /* 0x080fe2000001080f */
[----:B------:R-:W-:-:S06]  /*387b0*/  FFMA.FTZ R26, R31, R72, -R3 ;  /* 0x000000481f1a7223 */ /* 0x000fcc0000010803 */
[----:B------:R-:W0:Y:S01]  /*387c0*/  MUFU.EX2 R25, R25 ;  /* 0x0000001900197308 */ /* 0x000e220000000800 */
[-C--:B------:R-:W-:Y:S01]  /*387d0*/  FFMA.FTZ R12, R32, R72.reuse, -R15 ;  /* 0x00000048200c7223 */ /* 0x080fe2000001080f */
[----:B------:R-:W-:-:S06]  /*387e0*/  FFMA.FTZ R16, R34, R72, -R3 ;  /* 0x0000004822107223 */ /* 0x000fcc0000010803 */
[----:B------:R-:W-:Y:S08]  /*387f0*/  MUFU.EX2 R173, R173 ;  /* 0x000000ad00ad7308 */ /* 0x000ff00000000800 */
[----:B------:R-:W1:Y:S01]  /*38800*/  MUFU.EX2 R24, R24 ;  /* 0x0000001800187308 */ /* 0x000e620000000800 */
[-CC-:B------:R-:W-:Y:S01]  /*38810*/  FFMA.FTZ R11, R33, R72.reuse, -R15.reuse ;  /* 0x00000048210b7223 */ /* 0x180fe2000001080f */
[----:B------:R-:W-:-:S06]  /*38820*/  FFMA.FTZ R14, R36, R72, -R15 ;  /* 0x00000048240e7223 */ /* 0x000fcc000001080f */
[----:B------:R-:W2:Y:S01]  /*38830*/  MUFU.EX2 R174, R174 ;  /* 0x000000ae00ae7308 */ /* 0x000ea20000000800 */
[-CC-:B------:R-:W-:Y:S01]  /*38840*/  FFMA.FTZ R13, R37, R72.reuse, -R15.reuse ;  /* 0x00000048250d7223 */ /* 0x180fe2000001080f */
[-CC-:B------:R-:W-:Y:S01]  /*38850*/  FFMA.FTZ R185, R40, R72.reuse, -R15.reuse ;  /* 0x0000004828b97223 */ /* 0x180fe2000001080f */
[----:B------:R-:W-:-:S05]  /*38860*/  FFMA.FTZ R184, R41, R72, -R15 ;  /* 0x0000004829b87223 */ /* 0x000fca000001080f */
[----:B------:R-:W3:Y:S01]  /*38870*/  MUFU.EX2 R175, R175 ;  /* 0x000000af00af7308 */ /* 0x000ee20000000800 */
[-CC-:B------:R-:W-:Y:S01]  /*38880*/  FFMA.FTZ R187, R44, R72.reuse, -R15.reuse ;  /* 0x000000482cbb7223 */ /* 0x180fe2000001080f */
[-CC-:B------:R-:W-:Y:S01]  /*38890*/  FFMA.FTZ R186, R45, R72.reuse, -R15.reuse ;  /* 0x000000482dba7223 */ /* 0x180fe2000001080f */
[-CC-:B------:R-:W-:Y:S01]  /*388a0*/  FFMA.FTZ R192, R48, R72.reuse, -R15.reuse ;  /* 0x0000004830c07223 */ /* 0x180fe2000001080f */
[-CC-:B------:R-:W-:Y:S01]  /*388b0*/  FFMA.FTZ R191, R49, R72.reuse, -R15.reuse ;  /* 0x0000004831bf7223 */ /* 0x180fe2000001080f */
[-CC-:B------:R-:W-:Y:S01]  /*388c0*/  FFMA.FTZ R194, R52, R72.reuse, -R15.reuse ;  /* 0x0000004834c27223 */ /* 0x180fe2000001080f */
[-CC-:B------:R-:W-:Y:S02]  /*388d0*/  FFMA.FTZ R193, R53, R72.reuse, -R15.reuse ;  /* 0x0000004835c17223 */ /* 0x180fe4000001080f */
        /* <DEDUP_REMOVED lines=9> */
[-C--:B------:R-:W-:Y:S01]  /*38970*/  FFMA.FTZ R206, R69, R72.reuse, -R15 ;  /* 0x0000004845ce7223 */ /* 0x080fe2000001080f */
[-CC-:B------:R-:W-:Y:S01]  /*38980*/  FFMA.FTZ R15, R35, R72.reuse, -R3.reuse ;  /* 0x00000048230f7223 */ /* 0x180fe20000010803 */
[----:B------:R-:W-:-:S05]  /*38990*/  FFMA.FTZ R20, R38, R72, -R3 ;  /* 0x0000004826147223 */ /* 0x000fca0000010803 */
[----:B------:R-:W5:Y:S01]  /*389a0*/  MUFU.EX2 R12, R12 ;  /* 0x0000000c000c7308 */ /* 0x000f620000000800 */
[----:B0-----:R-:W-:Y:S01]  /*389b0*/  FADD.FTZ R5, R172, R25 ;  /* 0x00000019ac057221 */ /* 0x001fe20000010000 */
[----:B-1----:R-:W-:-:S06]  /*389c0*/  FADD.FTZ R2, R173, R24 ;  /* 0x00000018ad027221 */ /* 0x002fcc0000010000 */
[----:B------:R-:W0:Y:S01]  /*389d0*/  MUFU.EX2 R16, R16 ;  /* 0x0000001000107308 */ /* 0x000e220000000800 */
[----:B------:R-:W-:Y:S01]  /*389e0*/  FFMA.FTZ R17, R39, R72, -R3 ;  /* 0x0000004827117223 */ /* 0x000fe20000010803 */
[----:B--2---:R-:W-:-:S06]  /*389f0*/  FADD.FTZ R4, R174, R5 ;  /* 0x00000005ae047221 */ /* 0x004fcc0000010000 */
        /* <DEDUP_REMOVED lines=81> */
[----:B------:R-:W3:Y:S08]  /*38f10*/  MUFU.EX2 R204, R204 ;  /* 0x000000cc00cc7308 */ /* 0x000ef00000000800 */
        /* <DEDUP_REMOVED lines=10> */
[----:B----4-:R-:W-:-:S03]  /*38fc0*/  FADD.FTZ R3, R21, R2 ;  /* 0x0000000215037221 */ /* 0x010fc60000010000 */
[----:B0-----:R-:W-:Y:S01]  /*38fd0*/  FADD.FTZ R5, R207, R4 ;  /* 0x00000004cf057221 */ /* 0x001fe20000010000 */
[----:B-----5:R-:W-:-:S03]  /*38fe0*/  FADD.FTZ R2, R182, R3 ;  /* 0x00000003b6027221 */ /* 0x020fc60000010000 */
[----:B-1----:R-:W-:Y:S01]  /*38ff0*/  FADD.FTZ R31, R206, R5 ;  /* 0x00000005ce1f7221 */ /* 0x002fe20000010000 */
[----:B--2---:R-:W-:-:S04]  /*39000*/  FADD.FTZ R33, R163, R2 ;  /* 0x00000002a3217221 */ /* 0x004fc80000010000 */
[----:B------:R-:W-:Y:S04]  /*39010*/  ST.E desc[UR6][R6.64+0x10], R31 ;  /* 0x0000101f06007985 */ /* 0x000fe8000c101906 */
[----:B------:R0:W-:Y:S04]  /*39020*/  ST.E desc[UR6][R6.64+0x14], R33 ;  /* 0x0000142106007985 */ /* 0x0001e8000c101906 */
[----:B------:R-:W2:Y:S04]  /*39030*/  LDL.64 R28, [UR4] ;  /* 0x00000004ff1c7983 */ /* 0x000ea80008100a00 */
[----:B------:R-:W3:Y:S04]  /*39040*/  LDL.64 R4, [UR4+0x98] ;  /* 0x00009804ff047983 */ /* 0x000ee80008100a00 */
[----:B------:R-:W4:Y:S01]  /*39050*/  LDL.64 R2, [UR4+0x80] ;  /* 0x00008004ff027983 */ /* 0x000f220008100a00 */
[----:B------:R-:W-:-:S03]  /*39060*/  LEA.HI R30, R209, 0x8, RZ, 0x19 ;  /* 0x00000008d11e7811 */ /* 0x000fc600078fc8ff */
[----:B0-----:R-:W5:Y:S02]  /*39070*/  LDL.64 R6, [UR4+0x88] ;  /* 0x00008804ff067983 */ /* 0x001f640008100a00 */
[----:B------:R0:W-:Y:S06]  /*39080*/  BAR.SYNC.DEFER_BLOCKING R30, 0x100 ;  /* 0x0004001e0000751d */ /* 0x0001ec0000010000 */
[----:B--2---:R-:W2:Y:S04]  /*39090*/  LD.E R29, desc[UR6][R28.64] ;  /* 0x000000061c1d7980 */ /* 0x004ea8000c101900 */
[----:B---3--:R-:W2:Y:S04]  /*390a0*/  LD.E.64 R4, desc[UR6][R4.64] ;  /* 0x0000000604047980 */ /* 0x008ea8000c101b00 */
[----:B----4-:R-:W3:Y:S04]  /*390b0*/  LD.E R35, desc[UR6][R2.64] ;  /* 0x0000000602237980 */ /* 0x010ee8000c101900 */
        /* <DEDUP_REMOVED lines=127> */
[----:B--2---:R-:W-:Y:S01]  /*398b0*/  IMAD R4, R29, 0xc00, R4 ;  /* 0x00000c001d047824 */ /* 0x004fe200078e0204 */
[----:B------:R-:W-:-:S04]  /*398c0*/  R2UR UR11, R5 ;  /* 0x00000000050b72ca */ /* 0x000fc800000e0000 */
[----:B------:R-:W-:Y:S02]  /*398d0*/  R2UR UR10, R4 ;  /* 0x00000000040a72ca */ /* 0x000fe400000e0000 */
[----:B------:R-:W-:Y:S02]  /*398e0*/  F2FP.BF16.F32.PACK_AB R172, R25, R172 ;  /* 0x000000ac19ac723e */ /* 0x000fe400000010ff */
[----:B------:R-:W-:Y:S02]  /*398f0*/  F2FP.BF16.F32.PACK_AB R174, R27, R174 ;  /* 0x000000ae1bae723e */ /* 0x000fe400000010ff */
[----:B------:R-:W-:Y:S02]  /*39900*/  F2FP.BF16.F32.PACK_AB R173, R24, R173 ;  /* 0x000000ad18ad723e */ /* 0x000fe400000010ff */
[----:B------:R-:W-:Y:S01]  /*39910*/  F2FP.BF16.F32.PACK_AB R175, R26, R175 ;  /* 0x000000af1aaf723e */ /* 0x000fe200000010ff */
        /* <DEDUP_REMOVED lines=128> */
[----:B------:R-:W-:Y:S01]  /*3a120*/  ST.E desc[UR6][R6.64], RZ ;  /* 0x000000ff06007985 */ /* 0x000fe2000c101906 */
[----:B0-----:R-:W-:-:S06]  /*3a130*/  WARPGROUP.ARRIVE ;  /* 0x00000000000079c5 */ /* 0x001fcc0000000000 */
[----:B------:R-:W-:Y:S03]  /*3a140*/  HGMMA.64x256x16.F32.BF16 R24, R172, gdesc[UR8].tnspB, RZ, !UPT, gsb0 ;  /* 0x43e00008ac187df0 */ /* 0x000fe6000c0018ff */
[----:B------:R-:W-:Y:S02]  /*3a150*/  WARPGROUP.DEPBAR.LE gsb0, 0x0 ;  /* 0x00008000000079c5 */ /* 0x000fe40000010000 */
        /* <DEDUP_REMOVED lines=128> */
[----:B------:R-:W-:Y:S04]  /*3a960*/  ST.E desc[UR6][R6.64], R208 ;  /* 0x000000d006007985 */ /* 0x000fe8000c101906 */
[----:B0-----:R-:W5:Y:S04]  /*3a970*/  LD.E R24, desc[UR6][R2.64] ;  /* 0x0000000602187980 */ /* 0x001f68000c101900 */
[----:B-1----:R-:W5:Y:S04]  /*3a980*/  LD.E R25, desc[UR6][R2.64+0x4] ;  /* 0x0000040602197980 */ /* 0x002f68000c101900 */
[----:B--2---:R-:W2:Y:S04]  /*3a990*/  LD.E R26, desc[UR6][R2.64+0x8] ;  /* 0x00000806021a7980 */ /* 0x004ea8000c101900 */
[----:B---3--:R-:W2:Y:S04]  /*3a9a0*/  LD.E R27, desc[UR6][R2.64+0xc] ;  /* 0x00000c06021b7980 */ /* 0x008ea8000c101900 */
[----:B----4-:R-:W2:Y:S04]  /*3a9b0*/  LD.E R28, desc[UR6][R2.64+0x10] ;  /* 0x00001006021c7980 */ /* 0x010ea8000c101900 */
        /* <DEDUP_REMOVED lines=130> */
[----:B------:R-:W-:-:S04]  /*3b1e0*/  F2FP.BF16.F32.PACK_AB R175, R17, R20 ;  /* 0x0000001411af723e */ /* 0x000fc800000010ff */
[----:B--2---:R-:W-:-:S06]  /*3b1f0*/  WARPGROUP.ARRIVE ;  /* 0x00000000000079c5 */ /* 0x004fcc0000000000 */
[----:B------:R-:W-:Y:S03]  /*3b200*/  HGMMA.64x256x16.F32.BF16 R24, R172, gdesc[UR8].tnspB, R24, gsb0 ;  /* 0x43e00008ac187df0 */ /* 0x000fe60008001818 */
        /* <DEDUP_REMOVED lines=1457> */
[----:B------:R-:W-:-:S13]  /*40d20*/  LOP3.LUT P6, RZ, R209, 0x7f, RZ, 0xc0, !PT ;  /* 0x0000007fd1ff7812 */ /* 0x000fda00078cc0ff */
[----:B0-----:R-:W-:Y:S05]  /*40d30*/  @P6 BRA `(.L_x_3253) ;  /* 0x0000000000206947 */ /* 0x001fea0003800000 */
[----:B------:R-:W2:Y:S04]  /*40d40*/  LDL.64 R2, [UR4+0x40] ;  /* 0x00004004ff027983 */ /* 0x000ea80008100a00 */
[----:B------:R-:W3:Y:S04]  /*40d50*/  LDL.64 R4, [UR4] ;  /* 0x00000004ff047983 */ /* 0x000ee80008100a00 */
[----:B--2---:R-:W2:Y:S04]  /*40d60*/  LD.E.64 R2, desc[UR6][R2.64+0x30] ;  /* 0x0000300602027980 */ /* 0x004ea8000c101b00 */
[----:B---3--:R-:W3:Y:S01]  /*40d70*/  LD.E R4, desc[UR6][R4.64] ;  /* 0x0000000604047980 */ /* 0x008ee2000c101900 */
[----:B--2---:R-:W-:-:S05]  /*40d80*/  MOV R7, R2 ;  /* 0x0000000200077202 */ /* 0x004fca0000000f00 */
[----:B---3--:R-:W-:-:S05]  /*40d90*/  IMAD R0, R4, 0x8, R7 ;  /* 0x0000000804007824 */ /* 0x008fca00078e0207 */
[----:B------:R-:W-:-:S04]  /*40da0*/  PRMT R0, RZ, 0x654, R0 ;  /* 0x00000654ff007816 */ /* 0x000fc80000000000 */
[----:B------:R0:W-:Y:S03]  /*40db0*/  SYNCS.ARRIVE.TRANS64.RED.A1T0 RZ, [R0+URZ], RZ ;  /* 0x000000ff00ff79a7 */ /* 0x0001e6000810043f */
.L_x_3253:
[----:B------:R-:W-:Y:S02]  /*40dc0*/  IMAD.MOV.U32 R2, RZ, RZ, R219 ;  /* 0x000000ffff027224 */ /* 0x000fe400078e00db */
[----:B------:R-:W-:-:S04]  /*40dd0*/  IMAD.MOV.U32 R3, RZ, RZ, 0x0 ;  /* 0x00000000ff037424 */ /* 0x000fc800078e00ff */
[----:B0-----:R-:W-:Y:S05]  /*40de0*/  RET.REL.NODEC R2 `(_ZN7cutlass13device_kernelIN5flash11enable_sm90INS1_16FlashAttnFwdSm90INS1_25CollectiveMainloopFwdSm90ILi2EN4cute5tupleIJNS5_1CILi1EEES8_S8_EEENS6_IJNS7_ILi128EEENS7_ILi96EEENS7_ILi64EEEEEELi256ENS_10bfloat16_tEfNS_4arch4Sm90ELb0ELb1ELb0ELb1ELb0ELb1ELb1ELb1ELb0ELb0ELb0ELb0EEENS1_21CollectiveEpilogueFwdINS6_IJSA_NS7_ILi256EEESB_EEES9_SE_SG_Li256ELb1ELb0ELb0ELb0EEENS1_36VarlenDynamicPersistentTileSchedulerILi128ELi96ELi256ELi32ELb0ELb0ELb1ELb1ELb0ELb1EEEEEEEEEvNT_6ParamsE) ;  /* 0xfffffbf002847950 */ /* 0x001fea0003c3ffff */
.L_x_3229:
[----:B0-----:R0:W1:Y:S02]  /*40df0*/  SYNCS.PHASECHK.TRANS64.TRYWAIT P0, [R8+URZ], R9 ;  /* 0x00000009080075a7 */ /* 0x001064000800017f */
[----:B-1----:R-:W-:Y:S05]  /*40e00*/  @!P0 NANOSLEEP.SYNCS 0x989680 ;  /* 0x009896800000895d */ /* 0x002fea0003900000 */
[----:B------:R-:W1:Y:S02]  /*40e10*/  @!P0 SYNCS.PHASECHK.TRANS64 P0, [R8+URZ], R9 ;  /* 0x00000009080085a7 */ /* 0x000e64000800007f */
[----:B-1----:R-:W-:Y:S05]  /*40e20*/  @!P0 BRA `(.L_x_3229) ;  /* 0xfffffffc00f08947 */ /* 0x002fea000383ffff */
[----:B------:R-:W-:Y:S05]  /*40e30*/  BRA `(.L_x_3228) ;  /* 0xffffff4c00547947 */ /* 0x000fea000383ffff */
.L_x_3231:
[----:B0-----:R0:W1:Y:S02]  /*40e40*/  SYNCS.PHASECHK.TRANS64.TRYWAIT P0, [R4+URZ+0x32410], R3 ;  /* 0x03241003040075a7 */ /* 0x001064000800017f */
[----:B-1----:R-:W-:Y:S05]  /*40e50*/  @!P0 NANOSLEEP.SYNCS 0x989680 ;  /* 0x009896800000895d */ /* 0x002fea0003900000 */
[----:B------:R-:W1:Y:S02]  /*40e60*/  @!P0 SYNCS.PHASECHK.TRANS64 P0, [R4+URZ+0x32410], R3 ;  /* 0x03241003040085a7 */ /* 0x000e64000800007f */
[----:B-1----:R-:W-:Y:S05]  /*40e70*/  @!P0 BRA `(.L_x_3231) ;  /* 0xfffffffc00f08947 */ /* 0x002fea000383ffff */
[----:B------:R-:W-:Y:S05]  /*40e80*/  BRA `(.L_x_3254) ;  /* 0xffffff5000487947 */ /* 0x000fea000383ffff */
.L_x_3238:
[----:B0-----:R0:W1:Y:S02]  /*40e90*/  SYNCS.PHASECHK.TRANS64.TRYWAIT P0, [R8+URZ], R9 ;  /* 0x00000009080075a7 */ /* 0x001064000800017f */
[----:B-1----:R-:W-:Y:S05]  /*40ea0*/  @!P0 NANOSLEEP.SYNCS 0x989680 ;  /* 0x009896800000895d */ /* 0x002fea0003900000 */
[----:B------:R-:W1:Y:S02]  /*40eb0*/  @!P0 SYNCS.PHASECHK.TRANS64 P0, [R8+URZ], R9 ;  /* 0x00000009080085a7 */ /* 0x000e64000800007f */
[----:B-1----:R-:W-:Y:S05]  /*40ec0*/  @!P0 BRA `(.L_x_3238) ;  /* 0xfffffffc00f08947 */ /* 0x002fea000383ffff */
[----:B------:R-:W-:Y:S05]  /*40ed0*/  BRA `(.L_x_3237) ;  /* 0xffffff5000bc7947 */ /* 0x000fea000383ffff */
.L_x_3255:
        /* <DEDUP_REMOVED lines=10> */
.L_x_4727:


//--------------------- .text._ZN7cutlass13device_kernelIN5flash11enable_sm90INS1_16FlashAttnFwdSm90INS1_25CollectiveMainloopFwdSm90ILi2EN4cute5tupleIJNS5_1CILi1EEES8_S8_EEENS6_IJNS7_ILi128EEENS7_ILi96EEENS7_ILi64EEEEEELi256ENS_10bfloat16_tEfNS_4arch4Sm90ELb1ELb0ELb0ELb0ELb0ELb0ELb0ELb1ELb0ELb0ELb0ELb0EEENS1_21CollectiveEpilogueFwdINS6_IJSA_NS7_ILi256EEESB_EEES9_SE_SG_Li256ELb0ELb0ELb0ELb0EEENS1_30DynamicPersistentTileSchedulerILi256ELi32ELb0ELb0ELb1EEEEEEEEEvNT_6ParamsE --------------------------
	.section	.text._ZN7cutlass13device_kernelIN5flash11enable_sm90INS1_16FlashAttnFwdSm90INS1_25CollectiveMainloopFwdSm90ILi2EN4cute5tupleIJNS5_1CILi1EEES8_S8_EEENS6_IJNS7_ILi128EEENS7_ILi96EEENS7_ILi64EEEEEELi256ENS_10bfloat16_tEfNS_4arch4Sm90ELb1ELb0ELb0ELb0ELb0ELb0ELb0ELb1ELb0ELb0ELb0ELb0EEENS1_21CollectiveEpilogueFwdINS6_IJSA_NS7_ILi256EEESB_EEES9_SE_SG_Li256ELb0ELb0ELb0ELb0EEENS1_30DynamicPersistentTileSchedulerILi256ELi32ELb0ELb0ELb1EEEEEEEEEvNT_6ParamsE,"ax",@progbits
	.align	128
.text._ZN7cutlass13device_kernelIN5flash11enable_sm90INS1_16FlashAttnFwdSm90INS1_25CollectiveMainloopFwdSm90ILi2EN4cute5tupleIJNS5_1CILi1EEES8_S8_EEENS6_IJNS7_ILi128EEENS7_ILi96EEENS7_ILi64EEEEEELi256ENS_10bfloat16_tEfNS_4arch4Sm90ELb1ELb0ELb0ELb0ELb0ELb0ELb0ELb1ELb0ELb0ELb0ELb0EEENS1_21CollectiveEpilogueFwdINS6_IJSA_NS7_ILi256EEESB_EEES9_SE_SG_Li256ELb0ELb0ELb0ELb0EEENS1_30DynamicPersistentTileSchedulerILi256ELi32ELb0ELb0ELb1EEEEEEEEEvNT_6ParamsE:
        .type           _ZN7cutlass13device_kernelIN5flash11enable_sm90INS1_16FlashAttnFwdSm90INS1_25CollectiveMainloopFwdSm90ILi2EN4cute5tupleIJNS5_1CILi1EEES8_S8_EEENS6_IJNS7_ILi128EEENS7_ILi96EEENS7_ILi64EEEEEELi256ENS_10bfloat16_tEfNS_4arch4Sm90ELb1ELb0ELb0ELb0ELb0ELb0ELb0ELb1ELb0ELb0ELb0ELb0EEENS1_21CollectiveEpilogueFwdINS6_IJSA_NS7_ILi256EEESB_EEES9_SE_SG_Li256ELb0ELb0ELb0ELb0EEENS1_30DynamicPersistentTileSchedulerILi256ELi32ELb0ELb0ELb1EEEEEEEEEvNT_6ParamsE,@function
        .size           _ZN7cutlass13device_kernelIN5flash11enable_sm90INS1_16FlashAttnFwdSm90INS1_25CollectiveMainloopFwdSm90ILi2EN4cute5tupleIJNS5_1CILi1EEES8_S8_EEENS6_IJNS7_ILi128EEENS7_ILi96EEENS7_ILi64EEEEEELi256ENS_10bfloat16_tEfNS_4arch4Sm90ELb1ELb0ELb0ELb0ELb0ELb0ELb0ELb1ELb0ELb0ELb0ELb0EEENS1_21CollectiveEpilogueFwdINS6_IJSA_NS7_ILi256EEESB_EEES9_SE_SG_Li256ELb0ELb0ELb0ELb0EEENS1_30DynamicPersistentTileSchedulerILi256ELi32ELb0ELb0ELb1EEEEEEEEEvNT_6ParamsE,(.L_x_4729 - _ZN7cutlass13device_kernelIN5flash11enable_sm90INS1_16FlashAttnFwdSm90INS1_25CollectiveMainloopFwdSm90ILi2EN4cute5tupleIJNS5_1CILi1EEES8_S8_EEENS6_IJNS7_ILi128EEENS7_ILi96EEENS7_ILi64EEEEEELi256ENS_10bfloat16_tEfNS_4arch4Sm90ELb1ELb0ELb0ELb0ELb0ELb0ELb0ELb1ELb0ELb0ELb0ELb0EEENS1_21CollectiveEpilogueFwdINS6_IJSA_NS7_ILi256EEESB_EEES9_SE_SG_Li256ELb0ELb0ELb0ELb0EEENS1_30DynamicPersistentTileSchedulerILi256ELi32ELb0ELb0ELb1EEEEEEEEEvNT_6ParamsE)
        .other          _ZN7cutlass13device_kernelIN5flash11enable_sm90INS1_16FlashAttnFwdSm90INS1_25CollectiveMainloopFwdSm90ILi2EN4cute5tupleIJNS5_1CILi1EEES8_S8_EEENS6_IJNS7_ILi128EEENS7_ILi96EEENS7_ILi64EEEEEELi256ENS_10bfloat16_tEfNS_4arch4Sm90ELb1ELb0ELb0ELb0ELb0ELb0ELb0ELb1ELb0ELb0ELb0ELb0EEENS1_21CollectiveEpilogueFwdINS6_IJSA_NS7_ILi256EEESB_EEES9_SE_SG_Li256ELb0ELb0ELb0ELb0EEENS1_30DynamicPersistentTileSchedulerILi256ELi32ELb0ELb0ELb1EEEEEEEEEvNT_6ParamsE,@"STO_CUDA_ENTRY STV_DEFAULT"
_ZN7cutlass13device_kernelIN5flash11enable_sm90INS1_16FlashAttnFwdSm90INS1_25CollectiveMainloopFwdSm90ILi2EN4cute5tupleIJNS5_1CILi1EEES8_S8_EEENS6_IJNS7_ILi128EEENS7_ILi96EEENS7_ILi64EEEEEELi256ENS_10bfloat16_tEfNS_4arch4Sm90ELb1ELb0ELb0ELb0ELb0ELb0ELb0ELb1ELb0ELb0ELb0ELb0EEENS1_21CollectiveEpilogueFwdINS6_IJSA_NS7_ILi256EEESB_EEES9_SE_SG_Li256ELb0ELb0ELb0ELb0EEENS1_30DynamicPersistentTileSchedulerILi256ELi32ELb0ELb0ELb1EEEEEEEEEvNT_6ParamsE:
        /* <DEDUP_REMOVED lines=23> */
.L_x_3257:
[----:B------:R-:W-:Y:S05]  /*0170*/  BSYNC B0 ;  /* 0x0000000000007941 */ /* 0x000fea0003800000 */
.L_x_3256:
        /* <DEDUP_REMOVED lines=37> */
.L_x_3258:
        /* <DEDUP_REMOVED lines=22> */
.L_x_3259:
        /* <DEDUP_REMOVED lines=18> */
.L_x_3260:
        /* <DEDUP_REMOVED lines=22> */
.L_x_3261:
        /* <DEDUP_REMOVED lines=22> */
.L_x_3262:
[----:B------:R-:W-:Y:S01]  /*0910*/  PLOP3.LUT P0, PT, PT, PT, UP0, 0x80, 0x0 ;  /* 0x000000000000781c */ /* 0x000fe20003f0f008 */
[----:B------:R-:W-:Y:S01]  /*0920*/  UMOV UR36, 0x1 ;  /* 0x0000000100247882 */ /* 0x000fe20000000000 */
[----:B------:R-:W-:Y:S01]  /*0930*/  NOP ;  /* 0x0000000000007918 */ /* 0x000fe20000000000 */
[----:B------:R-:W-:Y:S01]  /*0940*/  USEL UR36, UR36, 0x2, !UP0 ;  /* 0x0000000224247887 */ /* 0x000fe2000c000000 */
[----:B------:R-:W-:Y:S01]  /*0950*/  ULDC.64 UR46, c[0x0][0x208] ;  /* 0x00008200002e7ab9 */ /* 0x000fe20000000a00 */
[----:B-123--:R-:W-:Y:S08]  /*0960*/  BAR.SYNC.DEFER_BLOCKING 0x0 ;  /* 0x0000000000007b1d */ /* 0x00eff00000010000 */
[----:B------:R-:W-:Y:S05]  /*0970*/  @!P0 BRA `(.L_x_3263) ;  /* 0x0000009000048947 */ /* 0x000fea0003800000 */
.L_x_3264:
        /* <DEDUP_REMOVED lines=24> */
[----:B---3--:R-:W-:Y:S02]  /*0b00*/  UMOV UR5, UR6 ;  /* 0x0000000600057c82 */ /* 0x008fe40008000000 */
[----:B------:R-:W-:Y:S01]  /*0b10*/  MOV R17, UR5 ;  /* 0x0000000500117c02 */ /* 0x000fe20008000f00 */
[----:B------:R-:W-:Y:S01]  /*0b20*/  IMAD.U32 R16, RZ, RZ, UR4 ;  /* 0x00000004ff107e24 */ /* 0x000fe2000f8e00ff */
[----:B------:R-:W-:Y:S01]  /*0b30*/  SHF.R.S32.HI R0, RZ, 0x1f, R205 ;  /* 0x0000001fff007819 */ /* 0x000fe200000114cd */
[----:B------:R-:W-:-:S03]  /*0b40*/  UMOV UR4, UR7 ;  /* 0x0000000700047c82 */ /* 0x000fc60008000000 */
[CC--:B------:R-:W-:Y:S02]  /*0b50*/  LEA.HI R3, R0.reuse, R205.reuse, RZ, 0x4 ;  /* 0x000000cd00037211 */ /* 0x0c0fe400078f20ff */
[-C--:B------:R-:W-:Y:S02]  /*0b60*/  LEA.HI R2, R0, R205.reuse, RZ, 0x7 ;  /* 0x000000cd00027211 */ /* 0x080fe400078f38ff */
[----:B------:R-:W-:Y:S02]  /*0b70*/  SHF.R.S32.HI R4, RZ, 0x4, R3 ;  /* 0x00000004ff047819 */ /* 0x000fe40000011403 */
[----:B------:R-:W-:Y:S02]  /*0b80*/  LOP3.LUT R202, R2, 0xffffff80, RZ, 0xc0, !PT ;  /* 0xffffff8002ca7812 */ /* 0x000fe400078ec0ff */
[----:B------:R-:W-:Y:S02]  /*0b90*/  LEA.HI R5, R3, R4, RZ, 0x1 ;  /* 0x0000000403057211 */ /* 0x000fe400078f08ff */
[----:B------:R-:W-:Y:S01]  /*0ba0*/  LEA.HI R204, R0, R205, RZ, 0x5 ;  /* 0x000000cd00cc7211 */ /* 0x000fe200078f28ff */
[----:B------:R-:W-:Y:S01]  /*0bb0*/  IMAD.IADD R202, R205, 0x1, -R202 ;  /* 0x00000001cdca7824 */ /* 0x000fe200078e0aca */
[----:B------:R-:W-:-:S02]  /*0bc0*/  LOP3.LUT R5, R5, 0x1ffffffe, RZ, 0xc0, !PT ;  /* 0x1ffffffe05057812 */ /* 0x000fc400078ec0ff */
[----:B------:R-:W-:Y:S02]  /*0bd0*/  SHF.R.S32.HI R203, RZ, 0x7, R2 ;  /* 0x00000007ffcb7819 */ /* 0x000fe40000011402 */
[----:B------:R-:W-:Y:S01]  /*0be0*/  SHF.R.S32.HI R7, RZ, 0x1f, R202 ;  /* 0x0000001fff077819 */ /* 0x000fe200000114ca */
[----:B------:R-:W-:Y:S01]  /*0bf0*/  IMAD.IADD R5, R4, 0x1, -R5 ;  /* 0x0000000104057824 */ /* 0x000fe200078e0a05 */
[----:B------:R-:W-:Y:S02]  /*0c00*/  LOP3.LUT R4, R3, 0x3fffff0, RZ, 0xc0, !PT ;  /* 0x03fffff003047812 */ /* 0x000fe400078ec0ff */
[----:B------:R-:W-:Y:S02]  /*0c10*/  LEA.HI R6, R7, R202, RZ, 0x2 ;  /* 0x000000ca07067211 */ /* 0x000fe400078f10ff */
[----:B------:R-:W-:Y:S01]  /*0c20*/  SHF.R.S32.HI R204, RZ, 0x5, R204 ;  /* 0x00000005ffcc7819 */ /* 0x000fe200000114cc */
[----:B------:R-:W-:Y:S01]  /*0c30*/  IMAD.IADD R3, R205, 0x1, -R4 ;  /* 0x00000001cd037824 */ /* 0x000fe200078e0a04 */
[----:B------:R-:W-:-:S02]  /*0c40*/  SHF.R.S32.HI R4, RZ, 0x2, R6 ;  /* 0x00000002ff047819 */ /* 0x000fc40000011406 */
[----:B------:R-:W-:Y:S01]  /*0c50*/  SHF.R.S32.HI R9, RZ, 0x1f, R6 ;  /* 0x0000001fff097819 */ /* 0x000fe20000011406 */
[----:B------:R-:W-:Y:S01]  /*0c60*/  IMAD R8, R204, 0x10, R3 ;  /* 0x00000010cc087824 */ /* 0x000fe200078e0203 */
[----:B------:R-:W-:Y:S02]  /*0c70*/  LEA.HI R2, R2, R203, RZ, 0x1 ;  /* 0x000000cb02027211 */ /* 0x000fe400078f08ff */
[----:B------:R-:W-:Y:S01]  /*0c80*/  LEA.HI R9, R9, R4, RZ, 0x3 ;  /* 0x0000000409097211 */ /* 0x000fe200078f18ff */
[----:B------:R-:W-:Y:S01]  /*0c90*/  IMAD R3, R8, 0x8, R5 ;  /* 0x0000000808037824 */ /* 0x000fe200078e0205 */
[----:B------:R-:W-:Y:S02]  /*0ca0*/  LOP3.LUT R2, R2, 0x3fffffe, RZ, 0xc0, !PT ;  /* 0x03fffffe02027812 */ /* 0x000fe400078ec0ff */
[----:B------:R-:W-:Y:S01]  /*0cb0*/  LEA.HI R0, R0, R205, RZ, 0x3 ;  /* 0x000000cd00007211 */ /* 0x000fe200078f18ff */
[----:B------:R-:W-:Y:S01]  /*0cc0*/  IMAD.SHL.U32 R3, R3, 0x8, RZ ;  /* 0x0000000803037824 */ /* 0x000fe200078e00ff */
[----:B------:R-:W-:Y:S01]  /*0cd0*/  LOP3.LUT R9, R9, 0xfffffff8, RZ, 0xc0, !PT ;  /* 0xfffffff809097812 */ /* 0x000fe200078ec0ff */
[----:B------:R-:W-:Y:S01]  /*0ce0*/  IMAD.IADD R22, R203, 0x1, -R2 ;  /* 0x00000001cb167824 */ /* 0x000fe200078e0a02 */
[----:B------:R-:W-:Y:S01]  /*0cf0*/  LEA.HI R7, R7, R202, RZ, 0x5 ;  /* 0x000000ca07077211 */ /* 0x000fe200078f28ff */
[----:B------:R-:W-:Y:S01]  /*0d00*/  IMAD.WIDE R16, R3, 0x2, R16 ;  /* 0x0000000203107825 */ /* 0x000fe200078e0210 */
[----:B------:R-:W-:-:S02]  /*0d10*/  LOP3.LUT R2, R0, 0x1ffffff8, RZ, 0xc0, !PT ;  /* 0x1ffffff800027812 */ /* 0x000fc400078ec0ff */
[----:B------:R-:W-:Y:S01]  /*0d20*/  SHF.R.S32.HI R7, RZ, 0x5, R7 ;  /* 0x00000005ff077819 */ /* 0x000fe20000011407 */
[----:B------:R-:W-:Y:S01]  /*0d30*/  IMAD.IADD R4, R4, 0x1, -R9 ;  /* 0x0000000104047824 */ /* 0x000fe200078e0a09 */
[----:B------:R-:W-:Y:S01]  /*0d40*/  LOP3.LUT R3, R6, 0x7ffffffc, RZ, 0xc0, !PT ;  /* 0x7ffffffc06037812 */ /* 0x000fe200078ec0ff */
[----:B------:R-:W-:Y:S01]  /*0d50*/  IMAD.IADD R2, R205, 0x1, -R2 ;  /* 0x00000001cd027824 */ /* 0x000fe200078e0a02 */
[----:B------:R-:W-:Y:S01]  /*0d60*/  SHF.R.S32.HI R200, RZ, 0x3, R0 ;  /* 0x00000003ffc87819 */ /* 0x000fe20000011400 */
[----:B------:R-:W-:Y:S02]  /*0d70*/  IMAD R7, R7, 0x10, R4 ;  /* 0x0000001007077824 */ /* 0x000fe400078e0204 */
[----:B------:R-:W-:Y:S02]  /*0d80*/  IMAD.SHL.U32 R18, R2, 0x8, RZ ;  /* 0x0000000802127824 */ /* 0x000fe400078e00ff */
[----:B------:R-:W-:Y:S02]  /*0d90*/  IMAD R22, R22, 0x40, R7 ;  /* 0x0000004016167824 */ /* 0x000fe400078e0207 */
[----:B------:R-:W-:-:S07]  /*0da0*/  IMAD.IADD R2, R202, 0x1, -R3 ;  /* 0x00000001ca027824 */ /* 0x000fce00078e0a03 */
.L_x_3311:
        /* <DEDUP_REMOVED lines=20> */
.L_x_3265:
[----:B------:R-:W-:Y:S01]  /*0ef0*/  ULDC UR6, c[0x0][0xdc4] ;  /* 0x0003710000067ab9 */ /* 0x000fe20000000800 */
[----:B------:R-:W-:Y:S01]  /*0f00*/  UMOV UR40, UR7 ;  /* 0x0000000700287c82 */ /* 0x000fe20008000000 */
[----:B------:R-:W-:-:S11]  /*0f10*/  UISETP.NE.AND UP0, UPT, UR6, 0x1, UPT ;  /* 0x000000010600788c */ /* 0x000fd6000bf05270 */
[----:B------:R-:W-:Y:S02]  /*0f20*/  @UP0 ULDC.64 UR10, c[0x0][0xdc8] ;  /* 0x00037200000a0ab9 */ /* 0x000fe40000000a00 */
[----:B------:R-:W-:-:S04]  /*0f30*/  UIMAD.WIDE.U32 UR4, UR7, UR10, URZ ;  /* 0x0000000a070472a5 */ /* 0x000fc8000f8e003f */
[----:B------:R-:W-:-:S04]  /*0f40*/  @UP0 USHF.R.U32.HI UR40, URZ, UR11, UR5 ;  /* 0x0000000b3f280299 */ /* 0x000fc80008011605 */
[----:B------:R-:W-:-:S12]  /*0f50*/  UIMAD UR4, UR40, UR6, URZ ;  /* 0x00000006280472a4 */ /* 0x000fd8000f8e023f */
.L_x_3266:
[----:B------:R-:W-:Y:S01]  /*0f60*/  ULDC.64 UR10, c[0x0][0x3f8] ;  /* 0x0000fe00000a7ab9 */ /* 0x000fe20000000a00 */
[----:B------:R-:W-:Y:S01]  /*0f70*/  UIADD3 UR9, UR7, -UR4, URZ ;  /* 0x8000000407097290 */ /* 0x000fe2000fffe03f */
[----:B------:R-:W-:Y:S01]  /*0f80*/  PLOP3.LUT P0, PT, PT, PT, PT, 0x80, 0x0 ;  /* 0x000000000000781c */ /* 0x000fe20003f0f070 */
[----:B------:R-:W-:Y:S01]  /*0f90*/  UISETP.NE.U32.AND UP0, UPT, UR10, URZ, UPT ;  /* 0x0000003f0a00728c */ /* 0x000fe2000bf05070 */
[----:B------:R-:W-:Y:S01]  /*0fa0*/  CS2R R20, SRZ ;  /* 0x0000000000147805 */ /* 0x000fe2000001ff00 */
[----:B------:R-:W-:Y:S01]  /*0fb0*/  ULOP3.LUT UR4, URZ, UR40, URZ, 0x33, !UPT ;  /* 0x000000283f047292 */ /* 0x000fe2000f8e333f */
[----:B------:R-:W-:Y:S01]  /*0fc0*/  IMAD.MOV.U32 R3, RZ, RZ, RZ ;  /* 0x000000ffff037224 */ /* 0x000fe200078e00ff */
[----:B------:R-:W-:Y:S01]  /*0fd0*/  ULDC UR5, c[0x0][0xdac] ;  /* 0x00036b0000057ab9 */ /* 0x000fe20000000800 */
[----:B------:R-:W-:Y:S01]  /*0fe0*/  UISETP.NE.AND.EX UP0, UPT, UR11, URZ, UPT, UP0 ;  /* 0x0000003f0b00728c */ /* 0x000fe2000bf05300 */
[----:B------:R-:W-:Y:S01]  /*0ff0*/  CS2R R150, SRZ ;  /* 0x0000000000967805 */ /* 0x000fe2000001ff00 */
[----:B------:R-:W-:Y:S01]  /*1000*/  UIADD3 UR4, UR4, UR5, URZ ;  /* 0x0000000504047290 */ /* 0x000fe2000fffe03f */
[----:B------:R-:W-:Y:S01]  /*1010*/  CS2R R148, SRZ ;  /* 0x0000000000947805 */ /* 0x000fe2000001ff00 */
[----:B------:R-:W-:Y:S01]  /*1020*/  ULDC UR45, c[0x0][0x404] ;  /* 0x00010100002d7ab9 */ /* 0x000fe20000000800 */
[----:B------:R-:W-:Y:S01]  /*1030*/  ULDC UR6, c[0x0][0x2e0] ;  /* 0x0000b80000067ab9 */ /* 0x000fe20000000800 */
[----:B------:R-:W-:Y:S01]  /*1040*/  USEL UR45, UR45, 0x1, UP0 ;  /* 0x000000012d2d7887 */ /* 0x000fe20008000000 */
[----:B------:R-:W-:Y:S01]  /*1050*/  CS2R R146, SRZ ;  /* 0x0000000000927805 */ /* 0x000fe2000001ff00 */
[----:B------:R-:W-:Y:S01]  /*1060*/  USHF.L.U32 UR42, UR4, 0x7, URZ ;  /* 0x00000007042a7899 */ /* 0x000fe2000800063f */
[----:B------:R-:W-:Y:S01]  /*1070*/  CS2R R144, SRZ ;  /* 0x0000000000907805 */ /* 0x000fe2000001ff00 */
[----:B------:R-:W-:Y:S01]  /*1080*/  ULDC UR7, c[0x0][0x288] ;  /* 0x0000a20000077ab9 */ /* 0x000fe20000000800 */
[----:B------:R-:W-:Y:S01]  /*1090*/  UIMAD UR45, UR45, UR6, URZ ;  /* 0x000000062d2d72a4 */ /* 0x000fe2000f8e023f */
[----:B------:R-:W-:Y:S01]  /*10a0*/  CS2R R142, SRZ ;  /* 0x00000000008e7805 */ /* 0x000fe2000001ff00 */
[----:B------:R-:W-:Y:S01]  /*10b0*/  UIADD3 UR5, UR42, 0xdf, -UR7 ;  /* 0x000000df2a057890 */ /* 0x000fe2000fffe807 */
[----:B------:R-:W-:Y:S01]  /*10c0*/  CS2R R140, SRZ ;  /* 0x00000000008c7805 */ /* 0x000fe2000001ff00 */
[----:B------:R-:W-:Y:S01]  /*10d0*/  UIADD3 UR4, UR45, 0x5f, URZ ;  /* 0x0000005f2d047890 */ /* 0x000fe2000fffe03f */
[----:B------:R-:W-:Y:S01]  /*10e0*/  CS2R R138, SRZ ;  /* 0x00000000008a7805 */ /* 0x000fe2000001ff00 */
[----:B------:R-:W-:Y:S01]  /*10f0*/  UIADD3 UR6, UR45, UR5, URZ ;  /* 0x000000052d067290 */ /* 0x000fe2000fffe03f */
[----:B------:R-:W-:Y:S01]  /*1100*/  CS2R R136, SRZ ;  /* 0x0000000000887805 */ /* 0x000fe2000001ff00 */
[----:B------:R-:W-:Y:S01]  /*1110*/  UIMAD.WIDE UR4, UR4, 0x2aaaaaab, URZ ;  /* 0x2aaaaaab040478a5 */ /* 0x000fe2000f8e023f */
[----:B------:R-:W-:Y:S01]  /*1120*/  CS2R R134, SRZ ;  /* 0x0000000000867805 */ /* 0x000fe2000001ff00 */
[----:B------:R-:W-:Y:S01]  /*1130*/  UIMAD.WIDE UR6, UR6, 0x2aaaaaab, URZ ;  /* 0x2aaaaaab060678a5 */ /* 0x000fe2000f8e023f */
[----:B------:R-:W-:Y:S01]  /*1140*/  CS2R R132, SRZ ;  /* 0x0000000000847805 */ /* 0x000fe2000001ff00 */
[----:B------:R-:W-:Y:S01]  /*1150*/  USHF.R.U32.HI UR4, URZ, 0x1f, UR5 ;  /* 0x0000001f3f047899 */ /* 0x000fe20008011605 */
[----:B------:R-:W-:Y:S01]  /*1160*/  CS2R R130, SRZ ;  /* 0x0000000000827805 */ /* 0x000fe2000001ff00 */
[----:B------:R-:W-:Y:S01]  /*1170*/  USHF.R.U32.HI UR6, URZ, 0x1f, UR7 ;  /* 0x0000001f3f067899 */ /* 0x000fe20008011607 */
[----:B------:R-:W-:Y:S01]  /*1180*/  CS2R R128, SRZ ;  /* 0x0000000000807805 */ /* 0x000fe2000001ff00 */
[----:B------:R-:W-:Y:S01]  /*1190*/  ULEA.HI.SX32 UR41, UR5, UR4, 0x1c ;  /* 0x0000000405297291 */ /* 0x000fe2000f8fe23f */
[----:B------:R-:W-:Y:S01]  /*11a0*/  CS2R R126, SRZ ;  /* 0x00000000007e7805 */ /* 0x000fe2000001ff00 */
[----:B------:R-:W-:Y:S01]  /*11b0*/  ULEA.HI.SX32 UR6, UR7, UR6, 0x1c ;  /* 0x0000000607067291 */ /* 0x000fe2000f8fe23f */
[----:B------:R-:W-:Y:S01]  /*11c0*/  CS2R R124, SRZ ;  /* 0x00000000007c7805 */ /* 0x000fe2000001ff00 */
[----:B------:R-:W-:Y:S01]  /*11d0*/  ULDC UR43, c[0x0][0xdb8] ;  /* 0x00036e00002b7ab9 */ /* 0x000fe20000000800 */
[----:B------:R-:W-:Y:S01]  /*11e0*/  ULDC UR10, c[0x0][0xdc4] ;  /* 0x00037100000a7ab9 */ /* 0x000fe20000000800 */
[----:B------:R-:W-:Y:S01]  /*11f0*/  UISETP.LT.AND UP0, UPT, UR41, UR6, UPT ;  /* 0x000000062900728c */ /* 0x000fe2000bf01270 */
[----:B------:R-:W-:Y:S01]  /*1200*/  CS2R R122, SRZ ;  /* 0x00000000007a7805 */ /* 0x000fe2000001ff00 */
[----:B------:R-:W-:Y:S01]  /*1210*/  UISETP.NE.AND UP1, UPT, UR43, 0x1, UPT ;  /* 0x000000012b00788c */ /* 0x000fe2000bf25270 */
[----:B------:R-:W-:Y:S01]  /*1220*/  CS2R R120, SRZ ;  /* 0x0000000000787805 */ /* 0x000fe2000001ff00 */
[----:B------:R-:W-:Y:S01]  /*1230*/  USEL UR41, UR41, UR6, UP0 ;  /* 0x0000000629297287 */ /* 0x000fe20008000000 */
[----:B------:R-:W-:Y:S01]  /*1240*/  CS2R R118, SRZ ;  /* 0x0000000000767805 */ /* 0x000fe2000001ff00 */
[----:B------:R-:W-:Y:S01]  /*1250*/  UIMAD UR9, UR8, UR10, UR9 ;  /* 0x0000000a080972a4 */ /* 0x000fe2000f8e0209 */
[----:B------:R-:W-:Y:S01]  /*1260*/  CS2R R116, SRZ ;  /* 0x0000000000747805 */ /* 0x000fe2000001ff00 */
[----:B------:R-:W-:Y:S01]  /*1270*/  UISETP.GE.AND UP0, UPT, UR41, 0x1, UPT ;  /* 0x000000012900788c */ /* 0x000fe2000bf06270 */
[----:B------:R-:W-:-:S02]  /*1280*/  CS2R R114, SRZ ;  /* 0x0000000000727805 */ /* 0x000fc4000001ff00 */
[----:B------:R-:W-:Y:S02]  /*1290*/  CS2R R112, SRZ ;  /* 0x0000000000707805 */ /* 0x000fe4000001ff00 */
[----:B------:R-:W-:Y:S02]  /*12a0*/  CS2R R110, SRZ ;  /* 0x00000000006e7805 */ /* 0x000fe4000001ff00 */
[----:B------:R-:W-:Y:S01]  /*12b0*/  CS2R R108, SRZ ;  /* 0x00000000006c7805 */ /* 0x000fe2000001ff00 */
[----:B------:R-:W-:Y:S01]  /*12c0*/  @UP1 ULDC UR8, c[0x0][0xdbc] ;  /* 0x00036f0000081ab9 */ /* 0x000fe20000000800 */
[----:B------:R-:W-:Y:S01]  /*12d0*/  PLOP3.LUT P1, PT, PT, PT, UP0, 0x80, 0x0 ;  /* 0x000000000000781c */ /* 0x000fe20003f2f008 */
[----:B------:R-:W-:Y:S01]  /*12e0*/  UIMAD.WIDE.U32 UR4, UR9, UR8, URZ ;  /* 0x00000008090472a5 */ /* 0x000fe2000f8e003f */
[----:B------:R-:W-:Y:S01]  /*12f0*/  CS2R R106, SRZ ;  /* 0x00000000006a7805 */ /* 0x000fe2000001ff00 */
[----:B------:R-:W-:Y:S01]  /*1300*/  @UP1 ULDC UR7, c[0x0][0xdc0] ;  /* 0x0003700000071ab9 */ /* 0x000fe20000000800 */
[----:B------:R-:W-:Y:S01]  /*1310*/  UMOV UR44, UR9 ;  /* 0x00000009002c7c82 */ /* 0x000fe20008000000 */
[----:B------:R-:W-:Y:S01]  /*1320*/  @UP1 USHF.R.U32.HI UR44, URZ, UR7, UR5 ;  /* 0x000000073f2c1299 */ /* 0x000fe20008011605 */
[----:B------:R-:W-:-:S02]  /*1330*/  CS2R R104, SRZ ;  /* 0x0000000000687805 */ /* 0x000fc4000001ff00 */
[----:B------:R-:W-:Y:S02]  /*1340*/  MOV R94, RZ ;  /* 0x000000ff005e7202 */ /* 0x000fe40000000f00 */
[----:B------:R-:W-:Y:S01]  /*1350*/  CS2R R98, SRZ ;  /* 0x0000000000627805 */ /* 0x000fe2000001ff00 */
[----:B------:R-:W-:Y:S01]  /*1360*/  UIADD3 UR4, -UR44, URZ, URZ ;  /* 0x0000003f2c047290 */ /* 0x000fe2000fffe13f */
[----:B------:R-:W-:Y:S02]  /*1370*/  CS2R R100, SRZ ;  /* 0x0000000000647805 */ /* 0x000fe4000001ff00 */
[----:B------:R-:W-:Y:S02]  /*1380*/  CS2R R86, SRZ ;  /* 0x0000000000567805 */ /* 0x000fe4000001ff00 */
[----:B------:R-:W-:Y:S01]  /*1390*/  CS2R R96, SRZ ;  /* 0x0000000000607805 */ /* 0x000fe2000001ff00 */
[----:B------:R-:W-:Y:S01]  /*13a0*/  UIMAD UR43, UR43, UR4, UR9 ;  /* 0x000000042b2b72a4 */ /* 0x000fe2000f8e0209 */
        /* <DEDUP_REMOVED lines=33> */
[----:B------:R-:W-:Y:S02]  /*15c0*/  IMAD.MOV.U32 R173, RZ, RZ, RZ ;  /* 0x000000ffffad7224 */ /* 0x000fe400078e00ff */
[----:B------:R-:W-:Y:S02]  /*15d0*/  IMAD.MOV.U32 R6, RZ, RZ, RZ ;  /* 0x000000ffff067224 */ /* 0x000fe400078e00ff */
[----:B------:R-:W-:Y:S02]  /*15e0*/  IMAD.MOV.U32 R175, RZ, RZ, RZ ;  /* 0x000000ffffaf7224 */ /* 0x000fe400078e00ff */
[----:B------:R-:W-:Y:S01]  /*15f0*/  IMAD.MOV.U32 R0, RZ, RZ, RZ ;  /* 0x000000ffff007224 */ /* 0x000fe200078e00ff */
[----:B------:R-:W-:Y:S06]  /*1600*/  @!P1 BRA `(.L_x_3267) ;  /* 0x0000006800609947 */ /* 0x000fec0003800000 */
[----:B------:R-:W1:Y:S01]  /*1610*/  SHFL.IDX PT, R0, R203, RZ, 0x1f ;  /* 0x00001fffcb007589 */ /* 0x000e6200000e0000 */
[----:B------:R-:W-:-:S04]  /*1620*/  UIADD3 UR6, UR49, 0x18400, URZ ;  /* 0x0001840031067890 */ /* 0x000fc8000fffe03f */
[----:B------:R-:W-:-:S06]  /*1630*/  ULOP3.LUT UP0, URZ, UR6, 0x1bf, URZ, 0xc0, !UPT ;  /* 0x000001bf063f7892 */ /* 0x000fcc000f80c03f */
[----:B------:R-:W-:Y:S02]  /*1640*/  PLOP3.LUT P0, PT, PT, PT, UP0, 0x80, 0x0 ;  /* 0x000000000000781c */ /* 0x000fe40003f0f008 */
        /* <DEDUP_REMOVED lines=15> */
[----:B------:R-:W-:Y:S01]  /*1740*/  MOV R10, UR6 ;  /* 0x00000006000a7c02 */ /* 0x000fe20008000f00 */
        /* <DEDUP_REMOVED lines=8> */
.L_x_3268:
        /* <DEDUP_REMOVED lines=8> */
.L_x_3370:
[----:B-1----:R-:W-:Y:S01]  /*1850*/  IMAD.U32 R0, RZ, RZ, UR48 ;  /* 0x00000030ff007e24 */ /* 0x002fe2000f8e00ff */
[----:B------:R-:W-:Y:S05]  /*1860*/  WARPSYNC.ALL ;  /* 0x0000000000007948 */ /* 0x000fea0003800000 */
[----:B------:R1:W-:Y:S01]  /*1870*/  BAR.SYNC.DEFER_BLOCKING R6, 0x100 ;  /* 0x000400060000751d */ /* 0x0003e20000010000 */
[----:B------:R-:W-:-:S13]  /*1880*/  ISETP.NE.AND P0, PT, R0, 0x3, PT ;  /* 0x000000030000780c */ /* 0x000fda0003f05270 */
[----:B-1----:R-:W-:Y:S05]  /*1890*/  @!P0 BRA `(.L_x_3270) ;  /* 0x0000000000048947 */ /* 0x002fea0003800000 */
[----:B------:R-:W-:Y:S01]  /*18a0*/  BPT.TRAP 0x1 ;  /* 0x000000040000795c */ /* 0x000fe20000300000 */
.L_x_3270:
[----:B------:R-:W-:Y:S01]  /*18b0*/  ULEA UR21, UR37, UR49, 0x3 ;  /* 0x0000003125157291 */ /* 0x000fe2000f8e183f */
[----:B------:R-:W-:-:S05]  /*18c0*/  IMAD.U32 R7, RZ, RZ, UR38 ;  /* 0x00000026ff077e24 */ /* 0x000fca000f8e00ff */
[----:B------:R-:W-:-:S04]  /*18d0*/  SHF.L.U32 R7, R7, 0x1f, RZ ;  /* 0x0000001f07077819 */ /* 0x000fc800000006ff */
[----:B------:R1:W2:Y:S01]  /*18e0*/  SYNCS.PHASECHK.TRANS64.TRYWAIT P1, [UR21+0x22830], R7 ;  /* 0x02283007ff0075a7 */ /* 0x0002a20008020155 */
[----:B------:R-:W-:Y:S05]  /*18f0*/  @!P0 BRA `(.L_x_3271) ;  /* 0x0000000000048947 */ /* 0x000fea0003800000 */
[----:B------:R-:W-:Y:S01]  /*1900*/  BPT.TRAP 0x1 ;  /* 0x000000040000795c */ /* 0x000fe20000300000 */
.L_x_3271:
[----:B--2---:R-:W-:Y:S05]  /*1910*/  @P1 BRA `(.L_x_3272) ;  /* 0x0000000000081947 */ /* 0x004fea0003800000 */
[----:B------:R-:W2:Y:S02]  /*1920*/  SYNCS.PHASECHK.TRANS64.TRYWAIT P1, [UR21+0x22830], R7 ;  /* 0x02283007ff0075a7 */ /* 0x000ea40008020155 */
[----:B--2---:R-:W-:Y:S05]  /*1930*/  @!P1 BRA `(.L_x_3273) ;  /* 0x000000ac003c9947 */ /* 0x004fea0003800000 */
.L_x_3272:
[----:B------:R-:W-:Y:S01]  /*1940*/  UIADD3 UR4, UR49, 0x1c400, URZ ;  /* 0x0001c40031047890 */ /* 0x000fe2000fffe03f */
[----:B------:R-:W-:Y:S01]  /*1950*/  WARPGROUP.ARRIVE ;  /* 0x00000000000079c5 */ /* 0x000fe20000000000 */
[----:B------:R-:W-:Y:S01]  /*1960*/  ULOP3.LUT UR16, UR52, 0x10000, URZ, 0xfc, !UPT ;  /* 0x0001000034107892 */ /* 0x000fe2000f8efc3f */
[----:B------:R-:W-:Y:S01]  /*1970*/  VIADD R4, R22, UR42 ;  /* 0x0000002a16047c36 */ /* 0x000fe20008000000 */
        /* <DEDUP_REMOVED lines=20> */
[----:B------:R-:W-:Y:S01]  /*1ac0*/  ULDC UR25, c[0x0][0x988] ;  /* 0x0002620000197ab9 */ /* 0x000fe20000000800 */
[----:B------:R-:W-:-:S02]  /*1ad0*/  WARPGROUP.DEPBAR.LE gsb0, 0x0 ;  /* 0x00008000000079c5 */ /* 0x000fc40000010000 */
[----:B------:R-:W-:-:S06]  /*1ae0*/  WARPGROUP.ARRIVE ;  /* 0x00000000000079c5 */ /* 0x000fcc0000000000 */
[----:B------:R-:W-:Y:S01]  /*1af0*/  HGMMA.64x96x16.F32.BF16 R24, gdesc[UR4], R24, gsb0 ;  /* 0x01600000041879f0 */ /* 0x000fe20008001818 */
[----:B------:R-:W-:Y:S02]  /*1b00*/  UIMAD UR6, UR41, -0x60, UR45 ;  /* 0xffffffa0290678a4 */ /* 0x000fe4000f8e022d */
[----:B------:R-:W-:Y:S02]  /*1b10*/  WARPGROUP.DEPBAR.LE gsb0, 0x0 ;  /* 0x00008000000079c5 */ /* 0x000fe40000010000 */
[----:B------:R-:W-:-:S06]  /*1b20*/  WARPGROUP.ARRIVE ;  /* 0x00000000000079c5 */ /* 0x000fcc0000000000 */
[----:B------:R-:W-:Y:S01]  /*1b30*/  HGMMA.64x96x16.F32.BF16 R24, gdesc[UR8], R24, gsb0 ;  /* 0x01600000081879f0 */ /* 0x000fe20008001818 */
[----:B------:R-:W-:Y:S02]  /*1b40*/  ULDC UR11, c[0x0][0x288] ;  /* 0x0000a200000b7ab9 */ /* 0x000fe40000000800 */
[----:B------:R-:W-:Y:S02]  /*1b50*/  UIADD3 UR7, -UR11, 0x61, UR6 ;  /* 0x000000610b077890 */ /* 0x000fe4000fffe106 */
[----:B------:R-:W-:-:S04]  /*1b60*/  UIADD3 UR6, UR6, 0x60, URZ ;  /* 0x0000006006067890 */ /* 0x000fc8000fffe03f */
[----:B------:R-:W-:Y:S02]  /*1b70*/  MOV R3, UR7 ;  /* 0x0000000700037c02 */ /* 0x000fe40008000f00 */
[----:B------:R-:W-:-:S03]  /*1b80*/  IMAD.U32 R5, RZ, RZ, UR6 ;  /* 0x00000006ff057e24 */ /* 0x000fc6000f8e00ff */
[C---:B------:R-:W-:Y:S02]  /*1b90*/  IMAD R3, R2.reuse, -0x2, R3 ;  /* 0xfffffffe02037824 */ /* 0x040fe400078e0203 */
[----:B--2---:R-:W-:-:S03]  /*1ba0*/  IMAD R0, R2, -0x2, R5 ;  /* 0xfffffffe02007824 */ /* 0x004fc600078e0205 */
[----:B------:R-:W-:-:S04]  /*1bb0*/  IADD3 R5, R3, 0x8, R4 ;  /* 0x0000000803057810 */ /* 0x000fc80007ffe004 */
[----:B------:R-:W-:Y:S02]  /*1bc0*/  VIMNMX R5, R0, R5, PT ;  /* 0x0000000500057248 */ /* 0x000fe40003fe0100 */
[----:B------:R-:W-:Y:S02]  /*1bd0*/  VIADDMNMX R0, R4, R3, R0, PT ;  /* 0x0000000304007246 */ /* 0x000fe40003800100 */
[C---:B------:R-:W-:Y:S02]  /*1be0*/  ISETP.GT.AND P1, PT, R5.reuse, RZ, PT ;  /* 0x000000ff0500720c */ /* 0x040fe40003f24270 */
[C---:B------:R-:W-:Y:S02]  /*1bf0*/  ISETP.GT.AND P2, PT, R5.reuse, 0x1, PT ;  /* 0x000000010500780c */ /* 0x040fe40003f44270 */
[----:B------:R-:W-:Y:S02]  /*1c00*/  ISETP.GT.AND P3, PT, R5, 0x8, PT ;  /* 0x000000080500780c */ /* 0x000fe40003f64270 */
[----:B------:R-:W-:Y:S01]  /*1c10*/  ISETP.GT.AND P4, PT, R0, 0x9, PT ;  /* 0x000000090000780c */ /* 0x000fe20003f84270 */
[----:B------:R-:W-:-:S02]  /*1c20*/  WARPGROUP.DEPBAR.LE gsb0, 0x0 ;  /* 0x00008000000079c5 */ /* 0x000fc40000010000 */
[----:B------:R-:W-:-:S06]  /*1c30*/  WARPGROUP.ARRIVE ;  /* 0x00000000000079c5 */ /* 0x000fcc0000000000 */
[----:B------:R-:W-:Y:S03]  /*1c40*/  HGMMA.64x96x16.F32.BF16 R24, gdesc[UR12], R24, gsb0 ;  /* 0x016000000c1879f0 */ /* 0x000fe60008001818 */
[----:B------:R-:W-:Y:S02]  /*1c50*/  WARPGROUP.DEPBAR.LE gsb0, 0x0 ;  /* 0x00008000000079c5 */ /* 0x000fe40000010000 */
[----:B------:R-:W-:Y:S02]  /*1c60*/  FSEL R26, R26, -INF , P1 ;  /* 0xff8000001a1a7808 */ /* 0x000fe40000800000 */
[----:B------:R-:W-:Y:S02]  /*1c70*/  FSEL R27, R27, -INF , P2 ;  /* 0xff8000001b1b7808 */ /* 0x000fe40001000000 */
[----:B------:R-:W-:Y:S02]  /*1c80*/  ISETP.GT.AND P1, PT, R5, 0x9, PT ;  /* 0x000000090500780c */ /* 0x000fe40003f24270 */
[----:B------:R-:W-:-:S02]  /*1c90*/  FSEL R30, R30, -INF , P3 ;  /* 0xff8000001e1e7808 */ /* 0x000fc40001800000 */
[----:B------:R-:W-:Y:S02]  /*1ca0*/  FMNMX.FTZ R9, R26, R27, !PT ;  /* 0x0000001b1a097209 */ /* 0x000fe40007810000 */
[----:B------:R-:W-:Y:S02]  /*1cb0*/  ISETP.GT.AND P2, PT, R5, 0x10, PT ;  /* 0x000000100500780c */ /* 0x000fe40003f44270 */
[----:B------:R-:W-:Y:S02]  /*1cc0*/  FSEL R31, R31, -INF , P1 ;  /* 0xff8000001f1f7808 */ /* 0x000fe40000800000 */
[----:B------:R-:W-:Y:S02]  /*1cd0*/  FMNMX.FTZ R8, R30, R9, !PT ;  /* 0x000000091e087209 */ /* 0x000fe40007810000 */
        /* <DEDUP_REMOVED lines=57> */
[----:B------:R-:W-:Y:S02]  /*2070*/  FSEL R71, R71, -INF , P1 ;  /* 0xff80000047477808 */ /* 0x000fe40000800000 */
[----:B------:R-:W-:Y:S02]  /*2080*/  FMNMX.FTZ R8, R70, R5, !PT ;  /* 0x0000000546087209 */ /* 0x000fe40007810000 */
[C---:B------:R-:W-:Y:S02]  /*2090*/  ISETP.GT.AND P1, PT, R0.reuse, RZ, PT ;  /* 0x000000ff0000720c */ /* 0x040fe40003f24270 */
[----:B------:R-:W-:Y:S02]  /*20a0*/  FMNMX.FTZ R8, R71, R8, !PT ;  /* 0x0000000847087209 */ /* 0x000fe40007810000 */
[----:B------:R-:W-:-:S02]  /*20b0*/  ISETP.GT.AND P2, PT, R0, 0x1, PT ;  /* 0x000000010000780c */ /* 0x000fc40003f44270 */
[----:B------:R-:W-:Y:S01]  /*20c0*/  ISETP.GT.AND P3, PT, R0, 0x8, PT ;  /* 0x000000080000780c */ /* 0x000fe20003f64270 */
[----:B------:R-:W2:Y:S01]  /*20d0*/  SHFL.BFLY PT, R5, R8, 0x2, 0x1f ;  /* 0x0c401f0008057f89 */ /* 0x000ea200000e0000 */
[----:B------:R-:W-:Y:S02]  /*20e0*/  FSEL R24, R24, -INF , P1 ;  /* 0xff80000018187808 */ /* 0x000fe40000800000 */
[----:B------:R-:W-:Y:S02]  /*20f0*/  FSEL R25, R25, -INF , P2 ;  /* 0xff80000019197808 */ /* 0x000fe40001000000 */
[----:B------:R-:W-:Y:S02]  /*2100*/  FSEL R28, R28, -INF , P3 ;  /* 0xff8000001c1c7808 */ /* 0x000fe40001800000 */
[----:B------:R-:W-:Y:S02]  /*2110*/  FMNMX.FTZ R3, R24, R25, !PT ;  /* 0x0000001918037209 */ /* 0x000fe40007810000 */
[----:B------:R-:W-:-:S02]  /*2120*/  ISETP.GT.AND P1, PT, R0, 0x10, PT ;  /* 0x000000100000780c */ /* 0x000fc40003f24270 */
[----:B------:R-:W-:Y:S02]  /*2130*/  FSEL R29, R29, -INF , P4 ;  /* 0xff8000001d1d7808 */ /* 0x000fe40002000000 */
[----:B------:R-:W-:Y:S02]  /*2140*/  FSEL R32, R32, -INF , P1 ;  /* 0xff80000020207808 */ /* 0x000fe40000800000 */
[----:B------:R-:W-:-:S04]  /*2150*/  ISETP.GT.AND P1, PT, R0, 0x18, PT ;  /* 0x000000180000780c */ /* 0x000fc80003f24270 */
[----:B------:R-:W-:Y:S02]  /*2160*/  FSEL R36, R36, -INF , P1 ;  /* 0xff80000024247808 */ /* 0x000fe40000800000 */
[----:B------:R-:W-:Y:S02]  /*2170*/  ISETP.GT.AND P1, PT, R0, 0x20, PT ;  /* 0x000000200000780c */ /* 0x000fe40003f24270 */
[----:B--2---:R-:W-:Y:S02]  /*2180*/  FMNMX.FTZ R9, R8, R5, !PT ;  /* 0x0000000508097209 */ /* 0x004fe40007810000 */
[----:B------:R-:W-:Y:S02]  /*2190*/  FSEL R40, R40, -INF , P1 ;  /* 0xff80000028287808 */ /* 0x000fe40000800000 */
[----:B------:R-:W-:Y:S01]  /*21a0*/  ISETP.GT.AND P1, PT, R0, 0x28, PT ;  /* 0x000000280000780c */ /* 0x000fe20003f24270 */
[----:B------:R-:W2:Y:S03]  /*21b0*/  SHFL.BFLY PT, R10, R9, 0x1, 0x1f ;  /* 0x0c201f00090a7f89 */ /* 0x000ea600000e0000 */
[----:B------:R-:W-:-:S02]  /*21c0*/  FSEL R44, R44, -INF , P1 ;  /* 0xff8000002c2c7808 */ /* 0x000fc40000800000 */
[----:B------:R-:W-:-:S04]  /*21d0*/  ISETP.GT.AND P1, PT, R0, 0x30, PT ;  /* 0x000000300000780c */ /* 0x000fc80003f24270 */
[----:B------:R-:W-:Y:S02]  /*21e0*/  FSEL R48, R48, -INF , P1 ;  /* 0xff80000030307808 */ /* 0x000fe40000800000 */
[----:B------:R-:W-:-:S04]  /*21f0*/  ISETP.GT.AND P1, PT, R0, 0x38, PT ;  /* 0x000000380000780c */ /* 0x000fc80003f24270 */
[----:B------:R-:W-:Y:S02]  /*2200*/  FSEL R52, R52, -INF , P1 ;  /* 0xff80000034347808 */ /* 0x000fe40000800000 */
[----:B------:R-:W-:-:S04]  /*2210*/  ISETP.GT.AND P1, PT, R0, 0x40, PT ;  /* 0x000000400000780c */ /* 0x000fc80003f24270 */
[----:B------:R-:W-:Y:S02]  /*2220*/  FSEL R56, R56, -INF , P1 ;  /* 0xff80000038387808 */ /* 0x000fe40000800000 */
[----:B------:R-:W-:Y:S02]  /*2230*/  ISETP.GT.AND P1, PT, R0, 0x48, PT ;  /* 0x000000480000780c */ /* 0x000fe40003f24270 */
[----:B--2---:R-:W-:Y:S02]  /*2240*/  FMNMX.FTZ R5, R9, R10, !PT ;  /* 0x0000000a09057209 */ /* 0x004fe40007810000 */
[----:B------:R-:W-:Y:S02]  /*2250*/  FSEL R60, R60, -INF , P1 ;  /* 0xff8000003c3c7808 */ /* 0x000fe40000800000 */
[C---:B------:R-:W-:Y:S01]  /*2260*/  FSETP.NEU.FTZ.AND P2, PT, R5.reuse, -INF , PT ;  /* 0xff8000000500780b */ /* 0x040fe20003f5d000 */
[----:B------:R-:W-:Y:S01]  /*2270*/  FMUL.FTZ R4, R5, UR25 ;  /* 0x0000001905047c20 */ /* 0x000fe20008410000 */
[----:B------:R-:W-:-:S04]  /*2280*/  ISETP.GT.AND P1, PT, R0, 0x50, PT ;  /* 0x000000500000780c */ /* 0x000fc80003f24270 */
[----:B------:R-:W-:Y:S02]  /*2290*/  FSEL R8, R4, RZ, P2 ;  /* 0x000000ff04087208 */ /* 0x000fe40001000000 */
[----:B------:R-:W-:Y:S02]  /*22a0*/  FMNMX.FTZ R4, R28, R3, !PT ;  /* 0x000000031c047209 */ /* 0x000fe40007810000 */
[----:B------:R-:W-:Y:S01]  /*22b0*/  ISETP.GT.AND P2, PT, R0, 0x11, PT ;  /* 0x000000110000780c */ /* 0x000fe20003f44270 */
[--C-:B------:R-:W-:Y:S01]  /*22c0*/  FFMA.FTZ R26, R26, UR25, -R8.reuse ;  /* 0x000000191a1a7c23 */ /* 0x100fe20008010808 */
[----:B------:R-:W-:Y:S01]  /*22d0*/  FMNMX.FTZ R3, R29, R4, !PT ;  /* 0x000000041d037209 */ /* 0x000fe20007810000 */
[--C-:B------:R-:W-:Y:S01]  /*22e0*/  FFMA.FTZ R27, R27, UR25, -R8.reuse ;  /* 0x000000191b1b7c23 */ /* 0x100fe20008010808 */
[----:B------:R-:W-:Y:S01]  /*22f0*/  FSEL R33, R33, -INF , P2 ;  /* 0xff80000021217808 */ /* 0x000fe20001000000 */
[--C-:B------:R-:W-:Y:S01]  /*2300*/  FFMA.FTZ R30, R30, UR25, -R8.reuse ;  /* 0x000000191e1e7c23 */ /* 0x100fe20008010808 */
[----:B------:R-:W-:Y:S01]  /*2310*/  FMNMX.FTZ R4, R32, R3, !PT ;  /* 0x0000000320047209 */ /* 0x000fe20007810000 */
[----:B------:R-:W-:Y:S01]  /*2320*/  MUFU.EX2 R26, R26 ;  /* 0x0000001a001a7308 */ /* 0x000fe20000000800 */
[----:B------:R-:W-:Y:S01]  /*2330*/  ISETP.GT.AND P2, PT, R0, 0x19, PT ;  /* 0x000000190000780c */ /* 0x000fe20003f44270 */
[--C-:B------:R-:W-:Y:S01]  /*2340*/  FFMA.FTZ R31, R31, UR25, -R8.reuse ;  /* 0x000000191f1f7c23 */ /* 0x100fe20008010808 */
[----:B------:R-:W-:Y:S01]  /*2350*/  FMNMX.FTZ R3, R33, R4, !PT ;  /* 0x0000000421037209 */ /* 0x000fe20007810000 */
[--C-:B------:R-:W-:Y:S01]  /*2360*/  FFMA.FTZ R34, R34, UR25, -R8.reuse ;  /* 0x0000001922227c23 */ /* 0x100fe20008010808 */
[----:B------:R-:W-:Y:S01]  /*2370*/  FSEL R37, R37, -INF , P2 ;  /* 0xff80000025257808 */ /* 0x000fe20001000000 */
[--C-:B------:R-:W-:Y:S01]  /*2380*/  FFMA.FTZ R35, R35, UR25, -R8.reuse ;  /* 0x0000001923237c23 */ /* 0x100fe20008010808 */
[----:B------:R-:W-:Y:S01]  /*2390*/  FMNMX.FTZ R4, R36, R3, !PT ;  /* 0x0000000324047209 */ /* 0x000fe20007810000 */
[----:B------:R-:W2:Y:S01]  /*23a0*/  MUFU.EX2 R27, R27 ;  /* 0x0000001b001b7308 */ /* 0x000ea20000000800 */
        /* <DEDUP_REMOVED lines=15> */
[----:B------:R-:W4:Y:S01]  /*24a0*/  MUFU.EX2 R31, R31 ;  /* 0x0000001f001f7308 */ /* 0x000f220000000800 */
[----:B------:R-:W-:Y:S01]  /*24b0*/  ISETP.GT.AND P2, PT, R0, 0x31, PT ;  /* 0x000000310000780c */ /* 0x000fe20003f44270 */
[----:B--2---:R-:W-:Y:S01]  /*24c0*/  FADD.FTZ R9, R26, R27 ;  /* 0x0000001b1a097221 */ /* 0x004fe20000010000 */
        /* <DEDUP_REMOVED lines=29> */
[----:B------:R-:W5:Y:S01]  /*26a0*/  MUFU.EX2 R39, R39 ;  /* 0x0000002700277308 */ /* 0x000f620000000800 */
[----:B------:R-:W-:Y:S01]  /*26b0*/  ISETP.GT.AND P2, PT, R0, 0x51, PT ;  /* 0x000000510000780c */ /* 0x000fe20003f44270 */
[----:B------:R-:W-:Y:S01]  /*26c0*/  FFMA.FTZ R8, R71, UR25, -R8 ;  /* 0x0000001947087c23 */ /* 0x000fe20008010808 */
[----:B------:R-:W-:-:S02]  /*26d0*/  FSEL R64, R64, -INF , P1 ;  /* 0xff80000040407808 */ /* 0x000fc40000800000 */
[----:B------:R-:W-:Y:S02]  /*26e0*/  FMNMX.FTZ R3, R61, R4, !PT ;  /* 0x000000043d037209 */ /* 0x000fe40007810000 */
[----:B------:R-:W-:Y:S01]  /*26f0*/  ISETP.GT.AND P1, PT, R0, 0x58, PT ;  /* 0x000000580000780c */ /* 0x000fe20003f24270 */
[----:B------:R-:W-:Y:S01]  /*2700*/  MUFU.EX2 R42, R42 ;  /* 0x0000002a002a7308 */ /* 0x000fe20000000800 */
[----:B------:R-:W-:Y:S02]  /*2710*/  FSEL R65, R65, -INF , P2 ;  /* 0xff80000041417808 */ /* 0x000fe40001000000 */
[----:B------:R-:W-:Y:S02]  /*2720*/  FMNMX.FTZ R4, R64, R3, !PT ;  /* 0x0000000340047209 */ /* 0x000fe40007810000 */
[----:B------:R-:W-:Y:S02]  /*2730*/  ISETP.GT.AND P2, PT, R0, 0x59, PT ;  /* 0x000000590000780c */ /* 0x000fe40003f44270 */
[----:B------:R-:W-:Y:S01]  /*2740*/  FSEL R68, R68, -INF , P1 ;  /* 0xff80000044447808 */ /* 0x000fe20000800000 */
[----:B------:R-:W1:Y:S01]  /*2750*/  MUFU.EX2 R43, R43 ;  /* 0x0000002b002b7308 */ /* 0x000e620000000800 */
[----:B------:R-:W-:-:S02]  /*2760*/  FMNMX.FTZ R3, R65, R4, !PT ;  /* 0x0000000441037209 */ /* 0x000fc40007810000 */
[----:B------:R-:W-:Y:S02]  /*2770*/  FSEL R69, R69, -INF , P2 ;  /* 0xff80000045457808 */ /* 0x000fe40001000000 */
[----:B------:R-:W-:Y:S02]  /*2780*/  FMNMX.FTZ R0, R68, R3, !PT ;  /* 0x0000000344007209 */ /* 0x000fe40007810000 */
[----:B------:R-:W-:Y:S01]  /*2790*/  F2FP.BF16.F32.PACK_AB R153, R27, R26 ;  /* 0x0000001a1b99723e */ /* 0x000fe200000010ff */
[----:B------:R-:W-:Y:S01]  /*27a0*/  MUFU.EX2 R46, R46 ;  /* 0x0000002e002e7308 */ /* 0x000fe20000000800 */
[----:B------:R-:W-:Y:S02]  /*27b0*/  FMNMX.FTZ R0, R69, R0, !PT ;  /* 0x0000000045007209 */ /* 0x000fe40007810000 */
[----:B----4-:R-:W-:Y:S02]  /*27c0*/  F2FP.BF16.F32.PACK_AB R155, R31, R30 ;  /* 0x0000001e1f9b723e */ /* 0x010fe400000010ff */
[----:B--2---:R-:W-:Y:S01]  /*27d0*/  F2FP.BF16.F32.PACK_AB R157, R35, R34 ;  /* 0x00000022239d723e */ /* 0x004fe200000010ff */
[----:B------:R-:W2:Y:S01]  /*27e0*/  SHFL.BFLY PT, R3, R0, 0x2, 0x1f ;  /* 0x0c401f0000037f89 */ /* 0x000ea200000e0000 */
[----:B-----5:R-:W-:Y:S01]  /*27f0*/  F2FP.BF16.F32.PACK_AB R159, R39, R38 ;  /* 0x00000026279f723e */ /* 0x020fe200000010ff */
[----:B------:R-:W4:Y:S01]  /*2800*/  MUFU.EX2 R47, R47 ;  /* 0x0000002f002f7308 */ /* 0x000f220000000800 */
[----:B-1----:R-:W-:-:S07]  /*2810*/  F2FP.BF16.F32.PACK_AB R161, R43, R42 ;  /* 0x0000002a2ba1723e */ /* 0x002fce00000010ff */
[----:B------:R1:W-:Y:S08]  /*2820*/  MUFU.EX2 R175, R8 ;  /* 0x0000000800af7308 */ /* 0x0003f00000000800 */
[----:B------:R-:W-:Y:S01]  /*2830*/  MUFU.EX2 R50, R50 ;  /* 0x0000003200327308 */ /* 0x000fe20000000800 */
[----:B-1----:R-:W-:Y:S01]  /*2840*/  IMAD.U32 R8, RZ, RZ, UR21 ;  /* 0x00000015ff087e24 */ /* 0x002fe2000f8e00ff */
[----:B----4-:R-:W-:-:S02]  /*2850*/  F2FP.BF16.F32.PACK_AB R163, R47, R46 ;  /* 0x0000002e2fa3723e */ /* 0x010fc400000010ff */
[----:B--2---:R-:W-:-:S04]  /*2860*/  FMNMX.FTZ R3, R0, R3, !PT ;  /* 0x0000000300037209 */ /* 0x004fc80007810000 */
[----:B------:R-:W1:Y:S01]  /*2870*/  MUFU.EX2 R51, R51 ;  /* 0x0000003300337308 */ /* 0x000e620000000800 */
[----:B------:R-:W2:Y:S07]  /*2880*/  SHFL.BFLY PT, R4, R3, 0x1, 0x1f ;  /* 0x0c201f0003047f89 */ /* 0x000eae00000e0000 */
[----:B------:R-:W-:Y:S08]  /*2890*/  MUFU.EX2 R54, R54 ;  /* 0x0000003600367308 */ /* 0x000ff00000000800 */
[----:B------:R-:W4:Y:S01]  /*28a0*/  MUFU.EX2 R55, R55 ;  /* 0x0000003700377308 */ /* 0x000f220000000800 */
[----:B-1----:R-:W-:-:S07]  /*28b0*/  F2FP.BF16.F32.PACK_AB R165, R51, R50 ;  /* 0x0000003233a5723e */ /* 0x002fce00000010ff */
[----:B------:R-:W-:Y:S01]  /*28c0*/  MUFU.EX2 R58, R58 ;  /* 0x0000003a003a7308 */ /* 0x000fe20000000800 */
[----:B--2---:R-:W-:-:S04]  /*28d0*/  FMNMX.FTZ R4, R3, R4, !PT ;  /* 0x0000000403047209 */ /* 0x004fc80007810000 */
[C---:B------:R-:W-:Y:S01]  /*28e0*/  FSETP.NEU.FTZ.AND P1, PT, R4.reuse, -INF , PT ;  /* 0xff8000000400780b */ /* 0x040fe20003f3d000 */
[----:B------:R-:W-:Y:S02]  /*28f0*/  FMUL.FTZ R0, R4, UR25 ;  /* 0x0000001904007c20 */ /* 0x000fe40008410000 */
[----:B------:R-:W-:Y:S01]  /*2900*/  MUFU.EX2 R59, R59 ;  /* 0x0000003b003b7308 */ /* 0x000fe20000000800 */
[----:B----4-:R-:W-:Y:S02]  /*2910*/  F2FP.BF16.F32.PACK_AB R167, R55, R54 ;  /* 0x0000003637a7723e */ /* 0x010fe400000010ff */
[----:B------:R-:W-:Y:S01]  /*2920*/  FSEL R3, R0, RZ, P1 ;  /* 0x000000ff00037208 */ /* 0x000fe20000800000 */
[----:B------:R-:W-:Y:S01]  /*2930*/  FADD.FTZ R0, R30, R9 ;  /* 0x000000091e007221 */ /* 0x000fe20000010000 */
[----:B---3--:R-:W-:-:S03]  /*2940*/  LOP3.LUT P1, RZ, R11, 0x7f, RZ, 0xc0, !PT ;  /* 0x0000007f0bff7812 */ /* 0x008fc6000782c0ff */
[----:B------:R-:W-:Y:S01]  /*2950*/  MUFU.EX2 R62, R62 ;  /* 0x0000003e003e7308 */ /* 0x000fe20000000800 */
[--C-:B------:R-:W-:Y:S01]  /*2960*/  FFMA.FTZ R24, R24, UR25, -R3.reuse ;  /* 0x0000001918187c23 */ /* 0x100fe20008010803 */
        /* <DEDUP_REMOVED lines=18> */
[----:B------:R-:W-:Y:S01]  /*2a90*/  IADD3 R9, -R23, 0xb, RZ ;  /* 0x0000000b17097810 */ /* 0x000fe20007ffe1ff */
[--C-:B------:R-:W-:Y:S01]  /*2aa0*/  FFMA.FTZ R49, R49, UR25, -R3.reuse ;  /* 0x0000001931317c23 */ /* 0x100fe20008010803 */
[--C-:B------:R-:W-:Y:S01]  /*2ab0*/  FFMA.FTZ R52, R52, UR25, -R3.reuse ;  /* 0x0000001934347c23 */ /* 0x100fe20008010803 */
[----:B------:R-:W-:Y:S01]  /*2ac0*/  FADD.FTZ R13, R39, R10 ;  /* 0x0000000a270d7221 */ /* 0x000fe20000010000 */
[----:B------:R-:W2:Y:S01]  /*2ad0*/  MUFU.EX2 R28, R28 ;  /* 0x0000001c001c7308 */ /* 0x000ea20000000800 */
[--C-:B------:R-:W-:Y:S01]  /*2ae0*/  FFMA.FTZ R53, R53, UR25, -R3.reuse ;  /* 0x0000001935357c23 */ /* 0x100fe20008010803 */
[----:B------:R-:W-:Y:S01]  /*2af0*/  FFMA.FTZ R56, R56, UR25, -R3 ;  /* 0x0000001938387c23 */ /* 0x000fe20008010803 */
[----:B------:R-:W-:Y:S01]  /*2b00*/  FADD.FTZ R12, R42, R13 ;  /* 0x0000000d2a0c7221 */ /* 0x000fe20000010000 */
[--C-:B------:R-:W-:Y:S01]  /*2b10*/  FFMA.FTZ R57, R57, UR25, -R3.reuse ;  /* 0x0000001939397c23 */ /* 0x100fe20008010803 */
[--C-:B------:R-:W-:Y:S01]  /*2b20*/  FFMA.FTZ R60, R60, UR25, -R3.reuse ;  /* 0x000000193c3c7c23 */ /* 0x100fe20008010803 */
[----:B------:R-:W-:Y:S01]  /*2b30*/  FFMA.FTZ R61, R61, UR25, -R3 ;  /* 0x000000193d3d7c23 */ /* 0x000fe20008010803 */
[----:B------:R-:W-:Y:S01]  /*2b40*/  FADD.FTZ R13, R43, R12 ;  /* 0x0000000c2b0d7221 */ /* 0x000fe20000010000 */
[----:B------:R-:W3:Y:S01]  /*2b50*/  MUFU.EX2 R29, R29 ;  /* 0x0000001d001d7308 */ /* 0x000ee20000000800 */
        /* <DEDUP_REMOVED lines=8> */
[----:B--2---:R-:W-:Y:S01]  /*2be0*/  FADD.FTZ R0, R28, R11 ;  /* 0x0000000b1c007221 */ /* 0x004fe20000010000 */
[----:B------:R-:W-:-:S02]  /*2bf0*/  F2FP.BF16.F32.PACK_AB R169, R59, R58 ;  /* 0x0000003a3ba9723e */ /* 0x000fc400000010ff */
[----:B------:R-:W-:-:S04]  /*2c00*/  F2FP.BF16.F32.PACK_AB R152, R25, R24 ;  /* 0x000000181998723e */ /* 0x000fc800000010ff */
[----:B------:R-:W2:Y:S01]  /*2c10*/  MUFU.EX2 R33, R33 ;  /* 0x0000002100217308 */ /* 0x000ea20000000800 */
[C---:B---3--:R-:W-:Y:S01]  /*2c20*/  FADD.FTZ R11, R29.reuse, R0 ;  /* 0x000000001d0b7221 */ /* 0x048fe20000010000 */
[----:B------:R-:W-:Y:S01]  /*2c30*/  @!P1 VIADD R0, R8, 0x22840 ;  /* 0x0002284008009836 */ /* 0x000fe20000000000 */
[----:B------:R-:W-:-:S04]  /*2c40*/  F2FP.BF16.F32.PACK_AB R154, R29, R28 ;  /* 0x0000001c1d9a723e */ /* 0x000fc800000010ff */
[----:B------:R-:W-:Y:S01]  /*2c50*/  @!P1 PRMT R0, RZ, 0x654, R0 ;  /* 0x00000654ff009816 */ /* 0x000fe20000000000 */
[----:B------:R-:W3:Y:S01]  /*2c60*/  MUFU.EX2 R36, R36 ;  /* 0x0000002400247308 */ /* 0x000ee20000000800 */
[----:B-1----:R-:W-:Y:S01]  /*2c70*/  FADD.FTZ R10, R32, R11 ;  /* 0x0000000b200a7221 */ /* 0x002fe20000010000 */
[----:B------:R1:W-:Y:S06]  /*2c80*/  BAR.ARV R9, 0x100 ;  /* 0x000400090000751d */ /* 0x0003ec0000002000 */
[----:B------:R-:W4:Y:S01]  /*2c90*/  MUFU.EX2 R37, R37 ;  /* 0x0000002500257308 */ /* 0x000f220000000800 */
[C---:B--2---:R-:W-:Y:S01]  /*2ca0*/  FADD.FTZ R11, R33.reuse, R10 ;  /* 0x0000000a210b7221 */ /* 0x044fe20000010000 */
[----:B------:R2:W-:Y:S01]  /*2cb0*/  @!P1 SYNCS.ARRIVE.TRANS64.RED.A1T0 RZ, [R0+URZ], RZ ;  /* 0x000000ff00ff99a7 */ /* 0x0005e2000810043f */
[----:B------:R-:W-:-:S05]  /*2cc0*/  F2FP.BF16.F32.PACK_AB R156, R33, R32 ;  /* 0x00000020219c723e */ /* 0x000fca00000010ff */
[----:B------:R-:W2:Y:S01]  /*2cd0*/  MUFU.EX2 R40, R40 ;  /* 0x0000002800287308 */ /* 0x000ea20000000800 */
[----:B---3--:R-:W-:-:S07]  /*2ce0*/  FADD.FTZ R10, R36, R11 ;  /* 0x0000000b240a7221 */ /* 0x008fce0000010000 */
        /* <DEDUP_REMOVED lines=11> */
[----:B------:R-:W-:Y:S01]  /*2da0*/  FADD.FTZ R10, R58, R13 ;  /* 0x0000000d3a0a7221 */ /* 0x000fe20000010000 */
[----:B------:R-:W-:-:S03]  /*2db0*/  F2FP.BF16.F32.PACK_AB R160, R41, R40 ;  /* 0x0000002829a0723e */ /* 0x000fc600000010ff */
[----:B------:R-:W-:Y:S02]  /*2dc0*/  FADD.FTZ R13, R59, R10 ;  /* 0x0000000a3b0d7221 */ /* 0x000fe40000010000 */
[----:B------:R-:W3:Y:S01]  /*2dd0*/  MUFU.EX2 R48, R48 ;  /* 0x0000003000307308 */ /* 0x000ee20000000800 */
[----:B----4-:R-:W-:Y:S01]  /*2de0*/  FADD.FTZ R0, R44, R11 ;  /* 0x0000000b2c007221 */ /* 0x010fe20000010000 */
[----:B------:R-:W-:-:S06]  /*2df0*/  FADD.FTZ R10, R62, R13 ;  /* 0x0000000d3e0a7221 */ /* 0x000fcc0000010000 */
        /* <DEDUP_REMOVED lines=14> */
[C---:B----4-:R-:W-:Y:S01]  /*2ee0*/  FADD.FTZ R13, R63.reuse, R10 ;  /* 0x0000000a3f0d7221 */ /* 0x050fe20000010000 */
[----:B------:R-:W-:-:S06]  /*2ef0*/  F2FP.BF16.F32.PACK_AB R171, R63, R62 ;  /* 0x0000003e3fab723e */ /* 0x000fcc00000010ff */
[----:B------:R-:W4:Y:S01]  /*2f00*/  MUFU.EX2 R57, R57 ;  /* 0x0000003900397308 */ /* 0x000f220000000800 */
[----:B--2---:R-:W-:-:S07]  /*2f10*/  FADD.FTZ R0, R56, R11 ;  /* 0x0000000b38007221 */ /* 0x004fce0000010000 */
[----:B------:R-:W2:Y:S01]  /*2f20*/  MUFU.EX2 R67, R67 ;  /* 0x0000004300437308 */ /* 0x000ea20000000800 */
[----:B---3--:R-:W-:-:S07]  /*2f30*/  FADD.FTZ R10, R66, R13 ;  /* 0x0000000d420a7221 */ /* 0x008fce0000010000 */
[----:B------:R-:W3:Y:S01]  /*2f40*/  MUFU.EX2 R60, R60 ;  /* 0x0000003c003c7308 */ /* 0x000ee20000000800 */
[C---:B----4-:R-:W-:Y:S01]  /*2f50*/  FADD.FTZ R11, R57.reuse, R0 ;  /* 0x00000000390b7221 */ /* 0x050fe20000010000 */
[----:B------:R-:W-:-:S06]  /*2f60*/  F2FP.BF16.F32.PACK_AB R168, R57, R56 ;  /* 0x0000003839a8723e */ /* 0x000fcc00000010ff */
[----:B------:R-:W4:Y:S01]  /*2f70*/  MUFU.EX2 R70, R70 ;  /* 0x0000004600467308 */ /* 0x000f220000000800 */
[C---:B--2---:R-:W-:Y:S01]  /*2f80*/  FADD.FTZ R13, R67.reuse, R10 ;  /* 0x0000000a430d7221 */ /* 0x044fe20000010000 */
[----:B------:R-:W-:-:S06]  /*2f90*/  F2FP.BF16.F32.PACK_AB R173, R67, R66 ;  /* 0x0000004243ad723e */ /* 0x000fcc00000010ff */
[----:B------:R-:W2:Y:S01]  /*2fa0*/  MUFU.EX2 R61, R61 ;  /* 0x0000003d003d7308 */ /* 0x000ea20000000800 */
[----:B---3--:R-:W-:-:S07]  /*2fb0*/  FADD.FTZ R0, R60, R11 ;  /* 0x0000000b3c007221 */ /* 0x008fce0000010000 */
[----:B------:R-:W3:Y:S01]  /*2fc0*/  MUFU.EX2 R64, R64 ;  /* 0x0000004000407308 */ /* 0x000ee20000000800 */
[----:B----4-:R-:W-:-:S07]  /*2fd0*/  FADD.FTZ R10, R70, R13 ;  /* 0x0000000d460a7221 */ /* 0x010fce0000010000 */
[----:B------:R-:W4:Y:S01]  /*2fe0*/  MUFU.EX2 R65, R65 ;  /* 0x0000004100417308 */ /* 0x000f220000000800 */
[----:B--2---:R-:W-:Y:S01]  /*2ff0*/  FADD.FTZ R13, R61, R0 ;  /* 0x000000003d0d7221 */ /* 0x004fe20000010000 */
[C---:B------:R-:W-:Y:S01]  /*3000*/  FADD.FTZ R0, R175.reuse, R10 ;  /* 0x0000000aaf007221 */ /* 0x040fe20000010000 */
[----:B------:R-:W-:Y:S02]  /*3010*/  F2FP.BF16.F32.PACK_AB R175, R175, R70 ;  /* 0x00000046afaf723e */ /* 0x000fe400000010ff */
[----:B------:R-:W-:-:S03]  /*3020*/  F2FP.BF16.F32.PACK_AB R170, R61, R60 ;  /* 0x0000003c3daa723e */ /* 0x000fc600000010ff */
[----:B------:R-:W2:Y:S01]  /*3030*/  MUFU.EX2 R68, R68 ;  /* 0x0000004400447308 */ /* 0x000ea20000000800 */
[----:B---3--:R-:W-:-:S07]  /*3040*/  FADD.FTZ R10, R64, R13 ;  /* 0x0000000d400a7221 */ /* 0x008fce0000010000 */
[----:B------:R-:W3:Y:S01]  /*3050*/  MUFU.EX2 R11, R3 ;  /* 0x00000003000b7308 */ /* 0x000ee20000000800 */
[C---:B----4-:R-:W-:Y:S01]  /*3060*/  FADD.FTZ R13, R65.reuse, R10 ;  /* 0x0000000a410d7221 */ /* 0x050fe20000010000 */
[----:B------:R-:W-:-:S03]  /*3070*/  F2FP.BF16.F32.PACK_AB R172, R65, R64 ;  /* 0x0000004041ac723e */ /* 0x000fc600000010ff */
[----:B--2---:R-:W-:-:S04]  /*3080*/  FADD.FTZ R10, R68, R13 ;  /* 0x0000000d440a7221 */ /* 0x004fc80000010000 */
[C---:B---3--:R-:W-:Y:S01]  /*3090*/  FADD.FTZ R3, R11.reuse, R10 ;  /* 0x0000000a0b037221 */ /* 0x048fe20000010000 */
[----:B------:R-:W-:Y:S01]  /*30a0*/  F2FP.BF16.F32.PACK_AB R174, R11, R68 ;  /* 0x000000440bae723e */ /* 0x000fe200000010ff */
[----:B-1----:R-:W-:Y:S06]  /*30b0*/  @!P0 BRA `(.L_x_3274) ;  /* 0x0000000000048947 */ /* 0x002fec0003800000 */
[----:B------:R-:W-:Y:S01]  /*30c0*/  BPT.TRAP 0x1 ;  /* 0x000000040000795c */ /* 0x000fe20000300000 */
.L_x_3274:
[----:B------:R1:W2:Y:S01]  /*30d0*/  SYNCS.PHASECHK.TRANS64.TRYWAIT P2, [UR21+0x22850], R7 ;  /* 0x02285007ff0075a7 */ /* 0x0002a20008040155 */
[----:B------:R-:W-:Y:S05]  /*30e0*/  @!P0 BRA `(.L_x_3275) ;  /* 0x0000000000048947 */ /* 0x000fea0003800000 */
[----:B------:R-:W-:Y:S01]  /*30f0*/  BPT.TRAP 0x1 ;  /* 0x000000040000795c */ /* 0x000fe20000300000 */
.L_x_3275:
[----:B--2---:R-:W-:Y:S05]  /*3100*/  @P2 BRA `(.L_x_3276) ;  /* 0x0000000000082947 */ /* 0x004fea0003800000 */
[----:B------:R-:W2:Y:S02]  /*3110*/  SYNCS.PHASECHK.TRANS64.TRYWAIT P2, [UR21+0x22850], R7 ;  /* 0x02285007ff0075a7 */ /* 0x000ea40008040155 */
[----:B--2---:R-:W-:Y:S05]  /*3120*/  @!P2 BRA `(.L_x_3277) ;  /* 0x000000940058a947 */ /* 0x004fea0003800000 */
.L_x_3276:
[----:B------:R3:W-:Y:S01]  /*3130*/  BAR.SYNC.DEFER_BLOCKING R6, 0x100 ;  /* 0x000400060000751d */ /* 0x0007e20000010000 */
[----:B------:R-:W-:Y:S01]  /*3140*/  UIADD3 UR6, UR49, 0x400, URZ ;  /* 0x0000040031067890 */ /* 0x000fe2000fffe03f */
[----:B--2---:R-:W-:Y:S01]  /*3150*/  @!P1 VIADD R8, R8, 0x22860 ;  /* 0x0002286008089836 */ /* 0x004fe20000000000 */
[----:B------:R-:W-:Y:S02]  /*3160*/  UIADD3 UR28, UR41, -0x2, URZ ;  /* 0xfffffffe291c7890 */ /* 0x000fe4000fffe03f */
[----:B------:R-:W-:Y:S01]  /*3170*/  USHF.R.U32.HI UR6, URZ, 0x4, UR6 ;  /* 0x000000043f067899 */ /* 0x000fe20008011606 */
[----:B------:R-:W-:Y:S01]  /*3180*/  UMOV UR7, 0x40000040 ;  /* 0x4000004000077882 */ /* 0x000fe20000000000 */
[----:B------:R-:W-:Y:S02]  /*3190*/  @!P1 PRMT R8, RZ, 0x654, R8 ;  /* 0x00000654ff089816 */ /* 0x000fe40000000008 */
[----:B------:R-:W-:-:S04]  /*31a0*/  ULOP3.LUT UR6, UR6, 0x3fff, URZ, 0xc0, !UPT ;  /* 0x00003fff06067892 */ /* 0x000fc8000f8ec03f */
        /* <DEDUP_REMOVED lines=35> */
[----:B------:R-:W-:-:S04]  /*33e0*/  UIADD3 UR6, UR42, -UR11, UR45 ;  /* 0x8000000b2a067290 */ /* 0x000fc8000fffe02d */
[----:B------:R-:W-:-:S04]  /*33f0*/  UIMAD.WIDE UR6, UR6, 0x2aaaaaab, URZ ;  /* 0x2aaaaaab060678a5 */ /* 0x000fc8000f8e023f */
[----:B------:R-:W-:-:S04]  /*3400*/  USHF.R.U32.HI UR6, URZ, 0x1f, UR7 ;  /* 0x0000001f3f067899 */ /* 0x000fc80008011607 */
[----:B------:R-:W-:-:S04]  /*3410*/  ULEA.HI.SX32 UR6, UR7, UR6, 0x1c ;  /* 0x0000000607067291 */ /* 0x000fc8000f8fe23f */
[----:B------:R-:W-:-:S04]  /*3420*/  UISETP.LT.AND UP0, UPT, URZ, UR6, UPT ;  /* 0x000000063f00728c */ /* 0x000fc8000bf01270 */
[----:B------:R-:W-:-:S04]  /*3430*/  USEL UR24, URZ, UR6, !UP0 ;  /* 0x000000063f187287 */ /* 0x000fc8000c000000 */
[----:B------:R-:W-:-:S06]  /*3440*/  UISETP.GE.AND UP0, UPT, UR28, UR24, UPT ;  /* 0x000000181c00728c */ /* 0x000fcc000bf06270 */
[----:B------:R-:W-:Y:S01]  /*3450*/  PLOP3.LUT P2, PT, PT, PT, UP0, 0x80, 0x0 ;  /* 0x000000000000781c */ /* 0x000fe20003f4f008 */
[----:B------:R-:W-:Y:S02]  /*3460*/  WARPGROUP.DEPBAR.LE gsb0, 0x0 ;  /* 0x00008000000079c5 */ /* 0x000fe40000010000 */
[----:B------:R3:W-:Y:S10]  /*3470*/  @!P1 SYNCS.ARRIVE.TRANS64.RED.A1T0 RZ, [R8+URZ], RZ ;  /* 0x000000ff08ff99a7 */ /* 0x0007f4000810043f */
[----:B---3--:R-:W-:Y:S05]  /*3480*/  @!P2 BRA `(.L_x_3278) ;  /* 0x000000240000a947 */ /* 0x008fea0003800000 */
[----:B------:R-:W-:Y:S01]  /*3490*/  IMAD.MOV.U32 R8, RZ, RZ, R5 ;  /* 0x000000ffff087224 */ /* 0x000fe200078e0005 */
[----:B------:R-:W-:Y:S01]  /*34a0*/  ULDC UR26, c[0x0][0x404] ;  /* 0x00010100001a7ab9 */ /* 0x000fe20000000800 */
[----:B-1----:R-:W-:Y:S01]  /*34b0*/  IMAD.MOV.U32 R7, RZ, RZ, R4 ;  /* 0x000000ffff077224 */ /* 0x002fe200078e0004 */
[----:B------:R-:W-:Y:S01]  /*34c0*/  ULDC UR27, c[0x0][0x2e0] ;  /* 0x0000b800001b7ab9 */ /* 0x000fe20000000800 */
[----:B------:R-:W-:Y:S01]  /*34d0*/  ULDC UR25, c[0x0][0x988] ;  /* 0x0002620000197ab9 */ /* 0x000fe20000000800 */
[----:B------:R-:W-:-:S05]  /*34e0*/  ULDC.64 UR22, c[0x0][0x3f8] ;  /* 0x0000fe0000167ab9 */ /* 0x000fca0000000a00 */
.L_x_3287:
[----:B------:R-:W-:-:S04]  /*34f0*/  UIADD3 UR37, UR37, 0x1, URZ ;  /* 0x0000000125257890 */ /* 0x000fc8000fffe03f */
[----:B------:R-:W-:-:S04]  /*3500*/  UISETP.NE.AND UP0, UPT, UR37, 0x2, UPT ;  /* 0x000000022500788c */ /* 0x000fc8000bf05270 */
[----:B------:R-:W-:Y:S02]  /*3510*/  USEL UR6, URZ, 0x1, UP0 ;  /* 0x000000013f067887 */ /* 0x000fe40008000000 */
[----:B------:R-:W-:Y:S02]  /*3520*/  USEL UR37, UR37, URZ, UP0 ;  /* 0x0000003f25257287 */ /* 0x000fe40008000000 */
[----:B------:R-:W-:Y:S01]  /*3530*/  ULOP3.LUT UR38, UR38, UR6, URZ, 0x3c, !UPT ;  /* 0x0000000626267292 */ /* 0x000fe2000f8e3c3f */
[----:B--2---:R-:W-:Y:S11]  /*3540*/  @!P0 BRA `(.L_x_3279) ;  /* 0x0000000000048947 */ /* 0x004ff60003800000 */
[----:B------:R-:W-:Y:S01]  /*3550*/  BPT.TRAP 0x1 ;  /* 0x000000040000795c */ /* 0x000fe20000300000 */
.L_x_3279:
[----:B------:R-:W-:Y:S01]  /*3560*/  ULEA UR29, UR37, UR49, 0x3 ;  /* 0x00000031251d7291 */ /* 0x000fe2000f8e183f */
[----:B------:R-:W-:-:S04]  /*3570*/  MOV R6, UR38 ;  /* 0x0000002600067c02 */ /* 0x000fc80008000f00 */
[----:B------:R-:W-:-:S04]  /*3580*/  SHF.L.U32 R6, R6, 0x1f, RZ ;  /* 0x0000001f06067819 */ /* 0x000fc800000006ff */
[----:B------:R1:W2:Y:S01]  /*3590*/  SYNCS.PHASECHK.TRANS64.TRYWAIT P2, [UR29+0x22830], R6 ;  /* 0x02283006ff0075a7 */ /* 0x0002a2000804015d */
[----:B------:R-:W-:Y:S05]  /*35a0*/  @!P0 BRA `(.L_x_3280) ;  /* 0x0000000000048947 */ /* 0x000fea0003800000 */
[----:B------:R-:W-:Y:S01]  /*35b0*/  BPT.TRAP 0x1 ;  /* 0x000000040000795c */ /* 0x000fe20000300000 */
.L_x_3280:
[----:B--2---:R-:W-:Y:S05]  /*35c0*/  @P2 BRA `(.L_x_3281) ;  /* 0x0000000000082947 */ /* 0x004fea0003800000 */
[----:B------:R-:W2:Y:S02]  /*35d0*/  SYNCS.PHASECHK.TRANS64.TRYWAIT P2, [UR29+0x22830], R6 ;  /* 0x02283006ff0075a7 */ /* 0x000ea4000804015d */
[----:B--2---:R-:W-:Y:S05]  /*35e0*/  @!P2 BRA `(.L_x_3282) ;  /* 0x00000090003ca947 */ /* 0x004fea0003800000 */
.L_x_3281:
[----:B------:R-:W-:Y:S01]  /*35f0*/  UIMAD UR18, UR37, 0x300, UR20 ;  /* 0x00000300251278a4 */ /* 0x000fe2000f8e0214 */
[----:B------:R-:W-:Y:S01]  /*3600*/  WARPGROUP.ARRIVE ;  /* 0x00000000000079c5 */ /* 0x000fe20000000000 */
[----:B------:R-:W-:Y:S01]  /*3610*/  UMOV UR19, 0x40000040 ;  /* 0x4000004000137882 */ /* 0x000fe20000000000 */
[----:B------:R-:W-:Y:S01]  /*3620*/  UMOV UR7, 0x40000040 ;  /* 0x4000004000077882 */ /* 0x000fe20000000000 */
[----:B------:R-:W-:Y:S01]  /*3630*/  UIADD3 UR6, UR18, 0x2, URZ ;  /* 0x0000000212067890 */ /* 0x000fe2000fffe03f */
[----:B--2---:R-:W2:Y:S01]  /*3640*/  LDC R5, c[0x0][0x288] ;  /* 0x0000a200ff057b82 */ /* 0x004ea20000000800 */
[----:B------:R-:W-:Y:S01]  /*3650*/  UIADD3 UR10, UR18, 0x4, URZ ;  /* 0x00000004120a7890 */ /* 0x000fe2000fffe03f */
[----:B------:R-:W-:Y:S02]  /*3660*/  UMOV UR11, 0x40000040 ;  /* 0x40000040000b7882 */ /* 0x000fe40000000000 */
[----:B------:R-:W-:Y:S01]  /*3670*/  HGMMA.64x96x16.F32.BF16 R152, gdesc[UR16], RZ, !UPT, gsb0 ;  /* 0x01600000109879f0 */ /* 0x000fe2000c0018ff */
[----:B------:R-:W-:Y:S01]  /*3680*/  UIADD3 UR14, UR18, 0x6, URZ ;  /* 0x00000006120e7890 */ /* 0x000fe2000fffe03f */
[----:B------:R-:W-:Y:S01]  /*3690*/  UMOV UR15, 0x40000040 ;  /* 0x40000040000f7882 */ /* 0x000fe20000000000 */
[----:B------:R-:W-:-:S04]  /*36a0*/  UISETP.NE.U32.AND UP0, UPT, UR22, URZ, UPT ;  /* 0x0000003f1600728c */ /* 0x000fc8000bf05070 */
[----:B------:R-:W-:Y:S01]  /*36b0*/  UISETP.NE.AND.EX UP0, UPT, UR23, URZ, UPT, UP0 ;  /* 0x0000003f1700728c */ /* 0x000fe2000bf05300 */
[----:B------:R-:W-:Y:S02]  /*36c0*/  WARPGROUP.DEPBAR.LE gsb0, 0x0 ;  /* 0x00008000000079c5 */ /* 0x000fe40000010000 */
[----:B------:R-:W-:-:S06]  /*36d0*/  WARPGROUP.ARRIVE ;  /* 0x00000000000079c5 */ /* 0x000fcc0000000000 */
[----:B------:R-:W-:Y:S01]  /*36e0*/  HGMMA.64x96x16.F32.BF16 R152, gdesc[UR4], R152, gsb0 ;  /* 0x01600000049879f0 */ /* 0x000fe20008001898 */
[----:B------:R-:W-:Y:S02]  /*36f0*/  UIMAD UR6, UR28, -0x60, UR42 ;  /* 0xffffffa01c0678a4 */ /* 0x000fe4000f8e022a */
[----:B------:R-:W-:Y:S02]  /*3700*/  USEL UR7, UR26, 0x1, UP0 ;  /* 0x000000011a077887 */ /* 0x000fe40008000000 */
[----:B------:R-:W-:-:S04]  /*3710*/  UIADD3 UR6, UR6, 0x1, URZ ;  /* 0x0000000106067890 */ /* 0x000fc8000fffe03f */
[----:B------:R-:W-:-:S06]  /*3720*/  UIMAD UR6, UR7, UR27, UR6 ;  /* 0x0000001b070672a4 */ /* 0x000fcc000f8e0206 */
[----:B--2---:R-:W-:-:S05]  /*3730*/  IADD3 R5, -R5, UR6, RZ ;  /* 0x0000000605057c10 */ /* 0x004fca000fffe1ff */
[----:B------:R-:W-:-:S04]  /*3740*/  IMAD R5, R2, -0x2, R5 ;  /* 0xfffffffe02057824 */ /* 0x000fc800078e0205 */
[----:B------:R-:W-:-:S05]  /*3750*/  IMAD.IADD R14, R22, 0x1, R5 ;  /* 0x00000001160e7824 */ /* 0x000fca00078e0205 */
[C---:B------:R-:W-:Y:S02]  /*3760*/  ISETP.GT.AND P2, PT, R14.reuse, RZ, PT ;  /* 0x000000ff0e00720c */ /* 0x040fe40003f44270 */
[----:B------:R-:W-:Y:S01]  /*3770*/  ISETP.GT.AND P3, PT, R14, 0x1, PT ;  /* 0x000000010e00780c */ /* 0x000fe20003f64270 */
        /* <DEDUP_REMOVED lines=8> */
[----:B------:R-:W-:Y:S02]  /*3800*/  ISETP.GT.AND P2, PT, R14, 0x8, PT ;  /* 0x000000080e00780c */ /* 0x000fe40003f44270 */
[----:B------:R-:W-:Y:S02]  /*3810*/  FSEL R11, R153, -INF , P3 ;  /* 0xff800000990b7808 */ /* 0x000fe40001800000 */
[----:B------:R-:W-:-:S02]  /*3820*/  FMNMX.FTZ R4, R207, R7, !PT ;  /* 0x00000007cf047209 */ /* 0x000fc40007810000 */
[----:B------:R-:W-:Y:S02]  /*3830*/  ISETP.GT.AND P3, PT, R14, 0x9, PT ;  /* 0x000000090e00780c */ /* 0x000fe40003f64270 */
[----:B------:R-:W-:Y:S02]  /*3840*/  FSEL R15, R156, -INF , P2 ;  /* 0xff8000009c0f7808 */ /* 0x000fe40001000000 */
[----:B------:R-:W-:Y:S02]  /*3850*/  FMNMX.FTZ R4, R11, R4, !PT ;  /* 0x000000040b047209 */ /* 0x000fe40007810000 */
        /* <DEDUP_REMOVED lines=57> */
[C---:B------:R-:W-:Y:S01]  /*3bf0*/  ISETP.GT.AND P3, PT, R14.reuse, 0x59, PT ;  /* 0x000000590e00780c */ /* 0x040fe20003f64270 */
[----:B------:R-:W-:Y:S01]  /*3c00*/  VIADD R14, R14, 0x8 ;  /* 0x000000080e0e7836 */ /* 0x000fe20000000000 */
[----:B------:R-:W-:Y:S02]  /*3c10*/  FSEL R196, R196, -INF , P2 ;  /* 0xff800000c4c47808 */ /* 0x000fe40001000000 */
[----:B------:R-:W-:Y:S02]  /*3c20*/  FMNMX.FTZ R9, R193, R4, !PT ;  /* 0x00000004c1097209 */ /* 0x000fe40007810000 */
[----:B------:R-:W-:Y:S02]  /*3c30*/  FSEL R197, R197, -INF , P3 ;  /* 0xff800000c5c57808 */ /* 0x000fe40001800000 */
[----:B------:R-:W-:Y:S02]  /*3c40*/  FMNMX.FTZ R4, R196, R9, !PT ;  /* 0x00000009c4047209 */ /* 0x000fe40007810000 */
[----:B------:R-:W-:-:S02]  /*3c50*/  ISETP.GT.AND P3, PT, R14, RZ, PT ;  /* 0x000000ff0e00720c */ /* 0x000fc40003f64270 */
[----:B------:R-:W-:Y:S02]  /*3c60*/  FMNMX.FTZ R10, R197, R4, !PT ;  /* 0x00000004c50a7209 */ /* 0x000fe40007810000 */
[----:B------:R-:W-:-:S03]  /*3c70*/  ISETP.GT.AND P4, PT, R14, 0x1, PT ;  /* 0x000000010e00780c */ /* 0x000fc60003f84270 */
[----:B------:R-:W2:Y:S01]  /*3c80*/  SHFL.BFLY PT, R9, R10, 0x2, 0x1f ;  /* 0x0c401f000a097f89 */ /* 0x000ea200000e0000 */
[----:B------:R-:W-:Y:S02]  /*3c90*/  FSEL R155, R155, -INF , P4 ;  /* 0xff8000009b9b7808 */ /* 0x000fe40002000000 */
        /* <DEDUP_REMOVED lines=23> */
[----:B------:R-:W-:-:S02]  /*3e10*/  ISETP.GT.AND P3, PT, R14, 0x8, PT ;  /* 0x000000080e00780c */ /* 0x000fc40003f64270 */
[----:B------:R-:W-:Y:S02]  /*3e20*/  FMNMX.FTZ R12, R9, R8, !PT ;  /* 0x00000008090c7209 */ /* 0x000fe40007810000 */
[----:B------:R-:W-:Y:S02]  /*3e30*/  FSEL R10, R20, RZ, P2 ;  /* 0x000000ff140a7208 */ /* 0x000fe40001000000 */
[----:B------:R-:W-:Y:S02]  /*3e40*/  FSEL R158, R158, -INF , P3 ;  /* 0xff8000009e9e7808 */ /* 0x000fe40001800000 */
[----:B------:R-:W-:Y:S01]  /*3e50*/  ISETP.GT.AND P3, PT, R14, 0x10, PT ;  /* 0x000000100e00780c */ /* 0x000fe20003f64270 */
[--C-:B------:R-:W-:Y:S01]  /*3e60*/  FFMA.FTZ R152, R207, UR25, -R10.reuse ;  /* 0x00000019cf987c23 */ /* 0x100fe2000801080a */
[----:B------:R-:W-:Y:S01]  /*3e70*/  FMNMX.FTZ R207, R155, R12, !PT ;  /* 0x0000000c9bcf7209 */ /* 0x000fe20007810000 */
[--C-:B------:R-:W-:Y:S01]  /*3e80*/  FFMA.FTZ R154, R15, UR25, -R10.reuse ;  /* 0x000000190f9a7c23 */ /* 0x100fe2000801080a */
[----:B------:R-:W-:Y:S01]  /*3e90*/  FSEL R162, R162, -INF , P3 ;  /* 0xff800000a2a27808 */ /* 0x000fe20001800000 */
[--C-:B------:R-:W-:Y:S01]  /*3ea0*/  FFMA.FTZ R156, R21, UR25, -R10.reuse ;  /* 0x00000019159c7c23 */ /* 0x100fe2000801080a */
[----:B------:R-:W-:Y:S01]  /*3eb0*/  FMNMX.FTZ R12, R158, R207, !PT ;  /* 0x000000cf9e0c7209 */ /* 0x000fe20007810000 */
[--C-:B------:R-:W-:Y:S01]  /*3ec0*/  FFMA.FTZ R160, R153, UR25, -R10.reuse ;  /* 0x0000001999a07c23 */ /* 0x100fe2000801080a */
[----:B------:R-:W-:Y:S01]  /*3ed0*/  ISETP.GT.AND P3, PT, R14, 0x18, PT ;  /* 0x000000180e00780c */ /* 0x000fe20003f64270 */
[--C-:B------:R-:W-:Y:S01]  /*3ee0*/  FFMA.FTZ R168, R184, UR25, -R10.reuse ;  /* 0x00000019b8a87c23 */ /* 0x100fe2000801080a */
[----:B------:R-:W-:Y:S01]  /*3ef0*/  FMNMX.FTZ R207, R159, R12, !PT ;  /* 0x0000000c9fcf7209 */ /* 0x000fe20007810000 */
[--C-:B------:R-:W-:Y:S01]  /*3f00*/  FFMA.FTZ R11, R11, UR25, -R10.reuse ;  /* 0x000000190b0b7c23 */ /* 0x100fe2000801080a */
[----:B------:R-:W-:Y:S01]  /*3f10*/  FSEL R166, R166, -INF , P3 ;  /* 0xff800000a6a67808 */ /* 0x000fe20001800000 */
[----:B------:R-:W-:Y:S01]  /*3f20*/  MUFU.EX2 R152, R152 ;  /* 0x0000009800987308 */ /* 0x000fe20000000800 */
        /* <DEDUP_REMOVED lines=11> */
[----:B------:R-:W-:Y:S01]  /*3fe0*/  FFMA.FTZ R197, R197, UR25, -R10 ;  /* 0x00000019c5c57c23 */ /* 0x000fe2000801080a */
[----:B------:R-:W-:-:S02]  /*3ff0*/  FMNMX.FTZ R157, R167, R12, !PT ;  /* 0x0000000ca79d7209 */ /* 0x000fc40007810000 */
[----:B------:R-:W-:Y:S01]  /*4000*/  FSEL R174, R174, -INF , P3 ;  /* 0xff800000aeae7808 */ /* 0x000fe20001800000 */
[----:B------:R-:W-:Y:S01]  /*4010*/  MUFU.EX2 R154, R154 ;  /* 0x0000009a009a7308 */ /* 0x000fe20000000800 */
[----:B------:R-:W-:Y:S02]  /*4020*/  FMNMX.FTZ R12, R170, R157, !PT ;  /* 0x0000009daa0c7209 */ /* 0x000fe40007810000 */
[----:B------:R-:W-:Y:S02]  /*4030*/  ISETP.GT.AND P3, PT, R14, 0x30, PT ;  /* 0x000000300e00780c */ /* 0x000fe40003f64270 */
[----:B------:R-:W-:Y:S02]  /*4040*/  FMNMX.FTZ R21, R171, R12, !PT ;  /* 0x0000000cab157209 */ /* 0x000fe40007810000 */
[----:B------:R-:W-:Y:S01]  /*4050*/  FSEL R178, R178, -INF , P3 ;  /* 0xff800000b2b27808 */ /* 0x000fe20001800000 */
[----:B------:R-:W-:Y:S01]  /*4060*/  MUFU.EX2 R15, R15 ;  /* 0x0000000f000f7308 */ /* 0x000fe20000000800 */
[----:B------:R-:W-:Y:S01]  /*4070*/  FMNMX.FTZ R12, R174, R21, !PT ;  /* 0x00000015ae0c7209 */ /* 0x000fe20007810000 */
[--C-:B------:R-:W-:Y:S01]  /*4080*/  FFMA.FTZ R21, R161, UR25, -R10.reuse ;  /* 0x00000019a1157c23 */ /* 0x100fe2000801080a */
[----:B------:R-:W-:Y:S01]  /*4090*/  ISETP.GT.AND P3, PT, R14, 0x38, PT ;  /* 0x000000380e00780c */ /* 0x000fe20003f64270 */
[--C-:B------:R-:W-:Y:S01]  /*40a0*/  FFMA.FTZ R161, R177, UR25, -R10.reuse ;  /* 0x00000019b1a17c23 */ /* 0x100fe2000801080a */
[----:B------:R-:W-:Y:S01]  /*40b0*/  FMNMX.FTZ R157, R175, R12, !PT ;  /* 0x0000000caf9d7209 */ /* 0x000fe20007810000 */
[----:B------:R-:W-:Y:S01]  /*40c0*/  FFMA.FTZ R177, R193, UR25, -R10 ;  /* 0x00000019c1b17c23 */ /* 0x000fe2000801080a */
[----:B------:R-:W-:Y:S01]  /*40d0*/  FSEL R182, R182, -INF , P3 ;  /* 0xff800000b6b67808 */ /* 0x000fe20001800000 */
[----:B------:R-:W-:Y:S01]  /*40e0*/  MUFU.EX2 R156, R156 ;  /* 0x0000009c009c7308 */ /* 0x000fe20000000800 */
[----:B------:R-:W-:-:S02]  /*40f0*/  FMNMX.FTZ R12, R178, R157, !PT ;  /* 0x0000009db20c7209 */ /* 0x000fc40007810000 */
[----:B------:R-:W-:Y:S02]  /*4100*/  ISETP.GT.AND P3, PT, R14, 0x40, PT ;  /* 0x000000400e00780c */ /* 0x000fe40003f64270 */
[----:B------:R-:W-:Y:S02]  /*4110*/  FMNMX.FTZ R153, R179, R12, !PT ;  /* 0x0000000cb3997209 */ /* 0x000fe40007810000 */
[----:B------:R-:W-:Y:S01]  /*4120*/  FSEL R186, R186, -INF , P3 ;  /* 0xff800000baba7808 */ /* 0x000fe20001800000 */
[----:B------:R2:W-:Y:S01]  /*4130*/  MUFU.EX2 R12, R160 ;  /* 0x000000a0000c7308 */ /* 0x0005e20000000800 */
[----:B------:R-:W-:Y:S01]  /*4140*/  FMNMX.FTZ R20, R182, R153, !PT ;  /* 0x00000099b6147209 */ /* 0x000fe20007810000 */
[--C-:B------:R-:W-:Y:S01]  /*4150*/  FFMA.FTZ R153, R165, UR25, -R10.reuse ;  /* 0x00000019a5997c23 */ /* 0x100fe2000801080a */
[----:B------:R-:W-:Y:S01]  /*4160*/  ISETP.GT.AND P3, PT, R14, 0x48, PT ;  /* 0x000000480e00780c */ /* 0x000fe20003f64270 */
[----:B------:R-:W-:Y:S01]  /*4170*/  FFMA.FTZ R165, R181, UR25, -R10 ;  /* 0x00000019b5a57c23 */ /* 0x000fe2000801080a */
[----:B------:R-:W-:-:S02]  /*4180*/  FMNMX.FTZ R157, R183, R20, !PT ;  /* 0x00000014b79d7209 */ /* 0x000fc40007810000 */
[----:B------:R-:W-:Y:S01]  /*4190*/  FSEL R190, R190, -INF , P3 ;  /* 0xff800000bebe7808 */ /* 0x000fe20001800000 */
[----:B------:R-:W-:Y:S01]  /*41a0*/  MUFU.EX2 R21, R21 ;  /* 0x0000001500157308 */ /* 0x000fe20000000800 */
[----:B------:R-:W-:Y:S01]  /*41b0*/  FMNMX.FTZ R20, R186, R157, !PT ;  /* 0x0000009dba147209 */ /* 0x000fe20007810000 */
[--C-:B--2---:R-:W-:Y:S01]  /*41c0*/  FFMA.FTZ R160, R13, UR25, -R10.reuse ;  /* 0x000000190da07c23 */ /* 0x104fe2000801080a */
[----:B------:R-:W-:Y:S02]  /*41d0*/  ISETP.GT.AND P3, PT, R14, 0x50, PT ;  /* 0x000000500e00780c */ /* 0x000fe40003f64270 */
[----:B------:R-:W-:Y:S02]  /*41e0*/  FMNMX.FTZ R13, R187, R20, !PT ;  /* 0x00000014bb0d7209 */ /* 0x000fe40007810000 */
[----:B------:R-:W-:Y:S01]  /*41f0*/  FSEL R191, R191, -INF , P4 ;  /* 0xff800000bfbf7808 */ /* 0x000fe20002000000 */
[----:B------:R-:W-:Y:S01]  /*4200*/  MUFU.EX2 R153, R153 ;  /* 0x0000009900997308 */ /* 0x000fe20000000800 */
[----:B------:R-:W-:Y:S01]  /*4210*/  FMNMX.FTZ R20, R190, R13, !PT ;  /* 0x0000000dbe147209 */ /* 0x000fe20007810000 */
[--C-:B------:R-:W-:Y:S01]  /*4220*/  FFMA.FTZ R13, R169, UR25, -R10.reuse ;  /* 0x00000019a90d7c23 */ /* 0x100fe2000801080a */
[----:B------:R-:W-:Y:S01]  /*4230*/  ISETP.GT.AND P4, PT, R14, 0x51, PT ;  /* 0x000000510e00780c */ /* 0x000fe20003f84270 */
[----:B------:R-:W-:Y:S01]  /*4240*/  FFMA.FTZ R169, R185, UR25, -R10 ;  /* 0x00000019b9a97c23 */ /* 0x000fe2000801080a */
[----:B------:R-:W-:-:S02]  /*4250*/  FSEL R194, R194, -INF , P3 ;  /* 0xff800000c2c27808 */ /* 0x000fc40001800000 */
[----:B------:R-:W-:Y:S01]  /*4260*/  FMNMX.FTZ R157, R191, R20, !PT ;  /* 0x00000014bf9d7209 */ /* 0x000fe20007810000 */
[----:B------:R-:W-:Y:S01]  /*4270*/  MUFU.EX2 R160, R160 ;  /* 0x000000a000a07308 */ /* 0x000fe20000000800 */
[----:B------:R-:W-:Y:S02]  /*4280*/  ISETP.GT.AND P3, PT, R14, 0x58, PT ;  /* 0x000000580e00780c */ /* 0x000fe40003f64270 */
[----:B------:R-:W-:Y:S02]  /*4290*/  FSEL R195, R195, -INF , P4 ;  /* 0xff800000c3c37808 */ /* 0x000fe40002000000 */
[----:B------:R-:W-:Y:S01]  /*42a0*/  FMNMX.FTZ R20, R194, R157, !PT ;  /* 0x0000009dc2147209 */ /* 0x000fe20007810000 */
[--C-:B------:R-:W-:Y:S01]  /*42b0*/  FFMA.FTZ R157, R173, UR25, -R10.reuse ;  /* 0x00000019ad9d7c23 */ /* 0x100fe2000801080a */
[----:B------:R-:W-:Y:S01]  /*42c0*/  ISETP.GT.AND P4, PT, R14, 0x59, PT ;  /* 0x000000590e00780c */ /* 0x000fe20003f84270 */
[--C-:B------:R-:W-:Y:S01]  /*42d0*/  FFMA.FTZ R14, R5, UR25, -R10.reuse ;  /* 0x00000019050e7c23 */ /* 0x100fe2000801080a */
[----:B------:R-:W-:Y:S01]  /*42e0*/  FSEL R198, R198, -INF , P3 ;  /* 0xff800000c6c67808 */ /* 0x000fe20001800000 */
[----:B------:R-:W-:Y:S01]  /*42f0*/  FFMA.FTZ R173, R189, UR25, -R10 ;  /* 0x00000019bdad7c23 */ /* 0x000fe2000801080a */
[----:B------:R-:W-:Y:S01]  /*4300*/  FMNMX.FTZ R5, R195, R20, !PT ;  /* 0x00000014c3057209 */ /* 0x000fe20007810000 */
[----:B------:R-:W-:Y:S01]  /*4310*/  MUFU.EX2 R13, R13 ;  /* 0x0000000d000d7308 */ /* 0x000fe20000000800 */
[----:B------:R-:W-:-:S02]  /*4320*/  FSEL R199, R199, -INF , P4 ;  /* 0xff800000c7c77808 */ /* 0x000fc40002000000 */
[----:B------:R-:W-:Y:S02]  /*4330*/  FMNMX.FTZ R20, R198, R5, !PT ;  /* 0x00000005c6147209 */ /* 0x000fe40007810000 */
[----:B------:R-:W-:Y:S02]  /*4340*/  FSEL R184, R4, RZ, P2 ;  /* 0x000000ff04b87208 */ /* 0x000fe40001000000 */
[----:B------:R-:W-:Y:S01]  /*4350*/  FMNMX.FTZ R5, R199, R20, !PT ;  /* 0x00000014c7057209 */ /* 0x000fe20007810000 */
[----:B------:R-:W-:Y:S01]  /*4360*/  FFMA.FTZ R20, R180, UR25, -R10 ;  /* 0x00000019b4147c23 */ /* 0x000fe2000801080a */
[----:B------:R-:W-:Y:S01]  /*4370*/  MUFU.EX2 R14, R14 ;  /* 0x0000000e000e7308 */ /* 0x000fe20000000800 */
[----:B------:R-:W-:Y:S02]  /*4380*/  FADD.FTZ R184, -R184, R7 ;  /* 0x00000007b8b87221 */ /* 0x000fe40000010100 */
[----:B------:R-:W2:Y:S02]  /*4390*/  SHFL.BFLY PT, R172, R5, 0x2, 0x1f ;  /* 0x0c401f0005ac7f89 */ /* 0x000ea400000e0000 */
[----:B------:R-:W-:-:S03]  /*43a0*/  FMUL.FTZ R181, R184, UR25 ;  /* 0x00000019b8b57c20 */ /* 0x000fc60008410000 */
[----:B------:R-:W-:Y:S08]  /*43b0*/  MUFU.EX2 R157, R157 ;  /* 0x0000009d009d7308 */ /* 0x000ff00000000800 */
[----:B------:R-:W3:Y:S08]  /*43c0*/  MUFU.EX2 R181, R181 ;  /* 0x000000b500b57308 */ /* 0x000ef00000000800 */
[----:B------:R-:W4:Y:S01]  /*43d0*/  MUFU.EX2 R164, R164 ;  /* 0x000000a400a47308 */ /* 0x000f220000000800 */
[----:B--2---:R-:W-:Y:S01]  /*43e0*/  FMNMX.FTZ R180, R5, R172, !PT ;  /* 0x000000ac05b47209 */ /* 0x004fe20007810000 */
[----:B------:R-:W-:-:S04]  /*43f0*/  FFMA.FTZ R172, R188, UR25, -R10 ;  /* 0x00000019bcac7c23 */ /* 0x000fc8000801080a */
[----:B------:R-:W2:Y:S02]  /*4400*/  SHFL.BFLY PT, R5, R180, 0x1, 0x1f ;  /* 0x0c201f00b4057f89 */ /* 0x000ea400000e0000 */
        /* <DEDUP_REMOVED lines=31> */
[----:B------:R-:W-:Y:S01]  /*4600*/  FSEL R193, R5, RZ, P2 ;  /* 0x000000ff05c17208 */ /* 0x000fe20001000000 */
[----:B------:R-:W-:Y:S01]  /*4610*/  MUFU.EX2 R169, R169 ;  /* 0x000000a900a97308 */ /* 0x000fe20000000800 */
[----:B------:R-:W-:Y:S01]  /*4620*/  FSEL R192, R192, RZ, P2 ;  /* 0x000000ffc0c07208 */ /* 0x000fe20001000000 */
[-C--:B------:R-:W-:Y:S01]  /*4630*/  FMUL.FTZ R72, R72, R181.reuse ;  /* 0x000000b548487220 */ /* 0x080fe20000410000 */
[-C--:B------:R-:W-:Y:S01]  /*4640*/  FMUL.FTZ R73, R73, R181.reuse ;  /* 0x000000b549497220 */ /* 0x080fe20000410000 */
[----:B------:R-:W-:Y:S01]  /*4650*/  FADD.FTZ R193, -R193, R8 ;  /* 0x00000008c1c17221 */ /* 0x000fe20000010100 */
[----:B------:R-:W-:Y:S01]  /*4660*/  FMUL.FTZ R76, R76, R181 ;  /* 0x000000b54c4c7220 */ /* 0x000fe20000410000 */
[--C-:B------:R-:W-:Y:S01]  /*4670*/  FFMA.FTZ R10, R155, UR25, -R192.reuse ;  /* 0x000000199b0a7c23 */ /* 0x100fe200080108c0 */
[----:B------:R-:W-:Y:S01]  /*4680*/  FFMA.FTZ R155, R158, UR25, -R192 ;  /* 0x000000199e9b7c23 */ /* 0x000fe200080108c0 */
[----:B------:R-:W-:Y:S01]  /*4690*/  FFMA.FTZ R158, R181, R3, R152 ;  /* 0x00000003b59e7223 */ /* 0x000fe20000010098 */
[--C-:B------:R-:W-:Y:S01]  /*46a0*/  FFMA.FTZ R208, R175, UR25, -R192.reuse ;  /* 0x00000019afd07c23 */ /* 0x100fe200080108c0 */
[--C-:B------:R-:W-:Y:S01]  /*46b0*/  FFMA.FTZ R175, R178, UR25, -R192.reuse ;  /* 0x00000019b2af7c23 */ /* 0x100fe200080108c0 */
[----:B------:R-:W-:Y:S01]  /*46c0*/  FFMA.FTZ R178, R179, UR25, -R192 ;  /* 0x00000019b3b27c23 */ /* 0x000fe200080108c0 */
[----:B------:R-:W-:Y:S01]  /*46d0*/  FADD.FTZ R3, R11, R158 ;  /* 0x0000009e0b037221 */ /* 0x000fe20000010000 */
[--C-:B------:R-:W-:Y:S01]  /*46e0*/  FFMA.FTZ R179, R182, UR25, -R192.reuse ;  /* 0x00000019b6b37c23 */ /* 0x100fe200080108c0 */
[--C-:B------:R-:W-:Y:S01]  /*46f0*/  FFMA.FTZ R182, R183, UR25, -R192.reuse ;  /* 0x00000019b7b67c23 */ /* 0x100fe200080108c0 */
[--C-:B------:R-:W-:Y:S01]  /*4700*/  FFMA.FTZ R183, R186, UR25, -R192.reuse ;  /* 0x00000019bab77c23 */ /* 0x100fe200080108c0 */
[----:B------:R-:W-:Y:S01]  /*4710*/  FADD.FTZ R158, R154, R3 ;  /* 0x000000039a9e7221 */ /* 0x000fe20000010000 */
[----:B------:R-:W-:Y:S01]  /*4720*/  FFMA.FTZ R186, R187, UR25, -R192 ;  /* 0x00000019bbba7c23 */ /* 0x000fe200080108c0 */
[----:B------:R-:W-:Y:S01]  /*4730*/  IMAD.U32 R187, RZ, RZ, UR29 ;  /* 0x0000001dffbb7e24 */ /* 0x000fe2000f8e00ff */
[----:B------:R-:W-:Y:S01]  /*4740*/  MUFU.EX2 R172, R172 ;  /* 0x000000ac00ac7308 */ /* 0x000fe20000000800 */
[----:B------:R-:W-:Y:S01]  /*4750*/  FADD.FTZ R3, R15, R158 ;  /* 0x0000009e0f037221 */ /* 0x000fe20000010000 */
[--C-:B------:R-:W-:Y:S01]  /*4760*/  FFMA.FTZ R185, R9, UR25, -R192.reuse ;  /* 0x0000001909b97c23 */ /* 0x100fe200080108c0 */
[----:B------:R-:W-:Y:S01]  /*4770*/  IADD3 R9, -R23, 0xb, RZ ;  /* 0x0000000b17097810 */ /* 0x000fe20007ffe1ff */
[--C-:B------:R-:W-:Y:S01]  /*4780*/  FFMA.FTZ R189, R190, UR25, -R192.reuse ;  /* 0x00000019bebd7c23 */ /* 0x100fe200080108c0 */
[----:B------:R-:W-:Y:S01]  /*4790*/  FADD.FTZ R158, R156, R3 ;  /* 0x000000039c9e7221 */ /* 0x000fe20000010000 */
[--C-:B------:R-:W-:Y:S01]  /*47a0*/  FFMA.FTZ R184, R159, UR25, -R192.reuse ;  /* 0x000000199fb87c23 */ /* 0x100fe200080108c0 */
[----:B------:R-:W-:Y:S01]  /*47b0*/  FFMA.FTZ R188, R163, UR25, -R192 ;  /* 0x00000019a3bc7c23 */ /* 0x000fe200080108c0 */
[----:B------:R-:W-:Y:S01]  /*47c0*/  MUFU.EX2 R173, R173 ;  /* 0x000000ad00ad7308 */ /* 0x000fe20000000800 */
[----:B------:R-:W-:Y:S01]  /*47d0*/  FADD.FTZ R3, R21, R158 ;  /* 0x0000009e15037221 */ /* 0x000fe20000010000 */
[--C-:B------:R-:W-:Y:S01]  /*47e0*/  FFMA.FTZ R206, R171, UR25, -R192.reuse ;  /* 0x00000019abce7c23 */ /* 0x100fe200080108c0 */
[--C-:B------:R-:W-:Y:S01]  /*47f0*/  FFMA.FTZ R190, R191, UR25, -R192.reuse ;  /* 0x00000019bfbe7c23 */ /* 0x100fe200080108c0 */
[--C-:B------:R-:W-:Y:S01]  /*4800*/  FFMA.FTZ R159, R162, UR25, -R192.reuse ;  /* 0x00000019a29f7c23 */ /* 0x100fe200080108c0 */
[----:B------:R-:W-:Y:S01]  /*4810*/  FADD.FTZ R158, R12, R3 ;  /* 0x000000030c9e7221 */ /* 0x000fe20000010000 */
[--C-:B------:R-:W-:Y:S01]  /*4820*/  FFMA.FTZ R163, R166, UR25, -R192.reuse ;  /* 0x00000019a6a37c23 */ /* 0x100fe200080108c0 */
[----:B------:R-:W-:Y:S01]  /*4830*/  FFMA.FTZ R171, R174, UR25, -R192 ;  /* 0x00000019aeab7c23 */ /* 0x000fe200080108c0 */
[----:B------:R1:W-:Y:S01]  /*4840*/  MUFU.EX2 R7, R197 ;  /* 0x000000c500077308 */ /* 0x0003e20000000800 */
[----:B------:R-:W-:Y:S01]  /*4850*/  FADD.FTZ R3, R153, R158 ;  /* 0x0000009e99037221 */ /* 0x000fe20000010000 */
[--C-:B------:R-:W-:Y:S01]  /*4860*/  FFMA.FTZ R191, R194, UR25, -R192.reuse ;  /* 0x00000019c2bf7c23 */ /* 0x100fe200080108c0 */
[--C-:B------:R-:W-:Y:S01]  /*4870*/  FFMA.FTZ R195, R195, UR25, -R192.reuse ;  /* 0x00000019c3c37c23 */ /* 0x100fe200080108c0 */
[--C-:B------:R-:W-:Y:S01]  /*4880*/  FFMA.FTZ R198, R198, UR25, -R192.reuse ;  /* 0x00000019c6c67c23 */ /* 0x100fe200080108c0 */
[----:B------:R-:W-:Y:S01]  /*4890*/  FADD.FTZ R158, R160, R3 ;  /* 0x00000003a09e7221 */ /* 0x000fe20000010000 */
[----:B------:R-:W-:Y:S01]  /*48a0*/  FFMA.FTZ R199, R199, UR25, -R192 ;  /* 0x00000019c7c77c23 */ /* 0x000fe200080108c0 */
[----:B------:R-:W-:Y:S01]  /*48b0*/  F2FP.BF16.F32.PACK_AB R162, R157, R14 ;  /* 0x0000000e9da2723e */ /* 0x000fe200000010ff */
[----:B------:R-:W-:Y:S01]  /*48c0*/  MUFU.EX2 R176, R176 ;  /* 0x000000b000b07308 */ /* 0x000fe20000000800 */
[----:B------:R-:W-:Y:S01]  /*48d0*/  FADD.FTZ R3, R13, R158 ;  /* 0x0000009e0d037221 */ /* 0x000fe20000010000 */
[----:B------:R-:W-:Y:S01]  /*48e0*/  F2FP.BF16.F32.PACK_AB R152, R11, R152 ;  /* 0x000000980b98723e */ /* 0x000fe200000010ff */
[-C--:B------:R-:W-:Y:S01]  /*48f0*/  FMUL.FTZ R77, R77, R181.reuse ;  /* 0x000000b54d4d7220 */ /* 0x080fe20000410000 */
[----:B------:R-:W-:Y:S01]  /*4900*/  F2FP.BF16.F32.PACK_AB R154, R15, R154 ;  /* 0x0000009a0f9a723e */ /* 0x000fe200000010ff */
[----:B------:R-:W-:Y:S01]  /*4910*/  FADD.FTZ R158, R14, R3 ;  /* 0x000000030e9e7221 */ /* 0x000fe20000010000 */
[----:B------:R-:W-:Y:S01]  /*4920*/  F2FP.BF16.F32.PACK_AB R156, R21, R156 ;  /* 0x0000009c159c723e */ /* 0x000fe200000010ff */
[-C--:B------:R-:W-:Y:S01]  /*4930*/  FMUL.FTZ R80, R80, R181.reuse ;  /* 0x000000b550507220 */ /* 0x080fe20000410000 */
[----:B------:R-:W-:Y:S01]  /*4940*/  MUFU.EX2 R177, R177 ;  /* 0x000000b100b17308 */ /* 0x000fe20000000800 */
[----:B------:R-:W-:Y:S01]  /*4950*/  FADD.FTZ R3, R157, R158 ;  /* 0x0000009e9d037221 */ /* 0x000fe20000010000 */
[----:B------:R-:W-:Y:S01]  /*4960*/  F2FP.BF16.F32.PACK_AB R160, R13, R160 ;  /* 0x000000a00da0723e */ /* 0x000fe200000010ff */
[-C--:B------:R-:W-:Y:S01]  /*4970*/  FMUL.FTZ R81, R81, R181.reuse ;  /* 0x000000b551517220 */ /* 0x080fe20000410000 */
[-C--:B------:R-:W-:Y:S01]  /*4980*/  FMUL.FTZ R84, R84, R181.reuse ;  /* 0x000000b554547220 */ /* 0x080fe20000410000 */
[----:B----4-:R-:W-:Y:S01]  /*4990*/  FADD.FTZ R158, R164, R3 ;  /* 0x00000003a49e7221 */ /* 0x010fe20000010000 */
[----:B-----5:R-:W-:Y:S01]  /*49a0*/  F2FP.BF16.F32.PACK_AB R164, R161, R164 ;  /* 0x000000a4a1a4723e */ /* 0x020fe200000010ff */
[-C--:B------:R-:W-:Y:S01]  /*49b0*/  FMUL.FTZ R85, R85, R181.reuse ;  /* 0x000000b555557220 */ /* 0x080fe20000410000 */
[----:B------:R4:W5:Y:S01]  /*49c0*/  MUFU.EX2 R180, R196 ;  /* 0x000000c400b47308 */ /* 0x0009620000000800 */
[----:B------:R-:W-:Y:S01]  /*49d0*/  FADD.FTZ R3, R161, R158 ;  /* 0x0000009ea1037221 */ /* 0x000fe20000010000 */
[-C--:B------:R-:W-:Y:S01]  /*49e0*/  FMUL.FTZ R88, R88, R181.reuse ;  /* 0x000000b558587220 */ /* 0x080fe20000410000 */
[-C--:B------:R-:W-:Y:S01]  /*49f0*/  FMUL.FTZ R89, R89, R181.reuse ;  /* 0x000000b559597220 */ /* 0x080fe20000410000 */
[----:B------:R-:W-:Y:S01]  /*4a00*/  FMUL.FTZ R92, R92, R181 ;  /* 0x000000b55c5c7220 */ /* 0x000fe20000410000 */
[----:B---3--:R-:W-:Y:S01]  /*4a10*/  FADD.FTZ R158, R20, R3 ;  /* 0x00000003149e7221 */ /* 0x008fe20000010000 */
[----:B------:R-:W-:-:S02]  /*4a20*/  @!P1 VIADD R3, R187, 0x22840 ;  /* 0x00022840bb039836 */ /* 0x000fc40000000000 */
[-C--:B------:R-:W-:Y:S01]  /*4a30*/  FMUL.FTZ R93, R93, R181.reuse ;  /* 0x000000b55d5d7220 */ /* 0x080fe20000410000 */
[----:B------:R-:W-:Y:S01]  /*4a40*/  MUFU.EX2 R185, R185 ;  /* 0x000000b900b97308 */ /* 0x000fe20000000800 */
[----:B-1----:R-:W-:Y:S01]  /*4a50*/  FADD.FTZ R197, R165, R158 ;  /* 0x0000009ea5c57221 */ /* 0x002fe20000010000 */
[--C-:B----4-:R-:W-:Y:S01]  /*4a60*/  FFMA.FTZ R196, R167, UR25, -R192.reuse ;  /* 0x00000019a7c47c23 */ /* 0x110fe200080108c0 */
[----:B------:R-:W-:Y:S01]  /*4a70*/  @!P1 PRMT R3, RZ, 0x654, R3 ;  /* 0x00000654ff039816 */ /* 0x000fe20000000003 */
[----:B------:R1:W-:Y:S06]  /*4a80*/  BAR.ARV R9, 0x100 ;  /* 0x000400090000751d */ /* 0x0003ec0000002000 */
[----:B--2---:R-:W-:Y:S01]  /*4a90*/  FADD.FTZ R158, R168, R197 ;  /* 0x000000c5a89e7221 */ /* 0x004fe20000010000 */
[----:B------:R2:W-:Y:S01]  /*4aa0*/  @!P1 SYNCS.ARRIVE.TRANS64.RED.A1T0 RZ, [R3+URZ], RZ ;  /* 0x000000ff03ff99a7 */ /* 0x0005e2000810043f */
[----:B------:R-:W-:Y:S01]  /*4ab0*/  FFMA.FTZ R167, R170, UR25, -R192 ;  /* 0x00000019aaa77c23 */ /* 0x000fe200080108c0 */
[----:B------:R-:W-:Y:S01]  /*4ac0*/  FMUL.FTZ R192, R193, UR25 ;  /* 0x00000019c1c07c20 */ /* 0x000fe20008410000 */
[----:B------:R-:W-:Y:S01]  /*4ad0*/  MUFU.EX2 R10, R10 ;  /* 0x0000000a000a7308 */ /* 0x000fe20000000800 */
[----:B-----5:R-:W-:Y:S01]  /*4ae0*/  F2FP.BF16.F32.PACK_AB R174, R7, R180 ;  /* 0x000000b407ae723e */ /* 0x020fe200000010ff */
[-C--:B------:R-:W-:Y:S01]  /*4af0*/  FMUL.FTZ R96, R96, R181.reuse ;  /* 0x000000b560607220 */ /* 0x080fe20000410000 */
[----:B------:R-:W-:Y:S01]  /*4b00*/  F2FP.BF16.F32.PACK_AB R168, R169, R168 ;  /* 0x000000a8a9a8723e */ /* 0x000fe200000010ff */
[-C--:B------:R-:W-:Y:S01]  /*4b10*/  FMUL.FTZ R97, R97, R181.reuse ;  /* 0x000000b561617220 */ /* 0x080fe20000410000 */
[----:B--2---:R-:W-:Y:S01]  /*4b20*/  FADD.FTZ R3, R169, R158 ;  /* 0x0000009ea9037221 */ /* 0x004fe20000010000 */
[----:B------:R-:W-:Y:S01]  /*4b30*/  F2FP.BF16.F32.PACK_AB R170, R173, R172 ;  /* 0x000000acadaa723e */ /* 0x000fe200000010ff */
[-C--:B------:R-:W-:Y:S01]  /*4b40*/  FMUL.FTZ R100, R100, R181.reuse ;  /* 0x000000b564647220 */ /* 0x080fe20000410000 */
[----:B------:R-:W2:Y:S01]  /*4b50*/  MUFU.EX2 R192, R192 ;  /* 0x000000c000c07308 */ /* 0x000ea20000000800 */
[----:B------:R-:W-:Y:S01]  /*4b60*/  FADD.FTZ R158, R172, R3 ;  /* 0x00000003ac9e7221 */ /* 0x000fe20000010000 */
[----:B------:R-:W-:Y:S01]  /*4b70*/  F2FP.BF16.F32.PACK_AB R172, R177, R176 ;  /* 0x000000b0b1ac723e */ /* 0x000fe200000010ff */
[-C--:B------:R-:W-:Y:S01]  /*4b80*/  FMUL.FTZ R101, R101, R181.reuse ;  /* 0x000000b565657220 */ /* 0x080fe20000410000 */
[-C--:B------:R-:W-:Y:S01]  /*4b90*/  FMUL.FTZ R104, R104, R181.reuse ;  /* 0x000000b568687220 */ /* 0x080fe20000410000 */
[----:B------:R-:W-:Y:S01]  /*4ba0*/  FADD.FTZ R3, R173, R158 ;  /* 0x0000009ead037221 */ /* 0x000fe20000010000 */
[----:B------:R-:W-:Y:S01]  /*4bb0*/  F2FP.BF16.F32.PACK_AB R158, R153, R12 ;  /* 0x0000000c999e723e */ /* 0x000fe200000010ff */
[-C--:B------:R-:W-:Y:S01]  /*4bc0*/  FMUL.FTZ R105, R105, R181.reuse ;  /* 0x000000b569697220 */ /* 0x080fe20000410000 */
[----:B------:R-:W3:Y:S01]  /*4bd0*/  MUFU.EX2 R155, R155 ;  /* 0x0000009b009b7308 */ /* 0x000ee20000000800 */
[----:B------:R-:W-:Y:S01]  /*4be0*/  FADD.FTZ R166, R176, R3 ;  /* 0x00000003b0a67221 */ /* 0x000fe20000010000 */
[-C--:B------:R-:W-:Y:S01]  /*4bf0*/  FMUL.FTZ R108, R108, R181.reuse ;  /* 0x000000b56c6c7220 */ /* 0x080fe20000410000 */
[-C--:B------:R-:W-:Y:S01]  /*4c00*/  FMUL.FTZ R109, R109, R181.reuse ;  /* 0x000000b56d6d7220 */ /* 0x080fe20000410000 */
[-C--:B------:R-:W-:Y:S01]  /*4c10*/  FMUL.FTZ R112, R112, R181.reuse ;  /* 0x000000b570707220 */ /* 0x080fe20000410000 */
[----:B------:R-:W-:Y:S01]  /*4c20*/  FADD.FTZ R3, R177, R166 ;  /* 0x000000a6b1037221 */ /* 0x000fe20000010000 */
[----:B------:R-:W-:Y:S01]  /*4c30*/  F2FP.BF16.F32.PACK_AB R166, R165, R20 ;  /* 0x00000014a5a6723e */ /* 0x000fe200000010ff */
[-C--:B------:R-:W-:Y:S01]  /*4c40*/  FMUL.FTZ R113, R113, R181.reuse ;  /* 0x000000b571717220 */ /* 0x080fe20000410000 */
[----:B------:R-:W4:Y:S01]  /*4c50*/  MUFU.EX2 R184, R184 ;  /* 0x000000b800b87308 */ /* 0x000f220000000800 */
[----:B------:R-:W-:Y:S01]  /*4c60*/  FADD.FTZ R12, R180, R3 ;  /* 0x00000003b40c7221 */ /* 0x000fe20000010000 */
[-C--:B------:R-:W-:Y:S01]  /*4c70*/  FMUL.FTZ R116, R116, R181.reuse ;  /* 0x000000b574747220 */ /* 0x080fe20000410000 */
[-C--:B------:R-:W-:Y:S01]  /*4c80*/  FMUL.FTZ R117, R117, R181.reuse ;  /* 0x000000b575757220 */ /* 0x080fe20000410000 */
[-C--:B------:R-:W-:Y:S01]  /*4c90*/  FMUL.FTZ R120, R120, R181.reuse ;  /* 0x000000b578787220 */ /* 0x080fe20000410000 */
[----:B------:R-:W-:Y:S01]  /*4ca0*/  FADD.FTZ R3, R7, R12 ;  /* 0x0000000c07037221 */ /* 0x000fe20000010000 */
[----:B--2---:R-:W-:Y:S01]  /*4cb0*/  FFMA.FTZ R7, R192, R0, R185 ;  /* 0x00000000c0077223 */ /* 0x004fe200000100b9 */
[-C--:B------:R-:W-:Y:S01]  /*4cc0*/  FMUL.FTZ R121, R121, R181.reuse ;  /* 0x000000b579797220 */ /* 0x080fe20000410000 */
[----:B------:R-:W2:Y:S01]  /*4cd0*/  MUFU.EX2 R159, R159 ;  /* 0x0000009f009f7308 */ /* 0x000ea20000000800 */
[-C--:B------:R-:W-:Y:S01]  /*4ce0*/  FMUL.FTZ R124, R124, R181.reuse ;  /* 0x000000b57c7c7220 */ /* 0x080fe20000410000 */
[----:B------:R-:W-:Y:S01]  /*4cf0*/  FADD.FTZ R0, R10, R7 ;  /* 0x000000070a007221 */ /* 0x000fe20000010000 */
[-C--:B------:R-:W-:Y:S01]  /*4d00*/  FMUL.FTZ R125, R125, R181.reuse ;  /* 0x000000b57d7d7220 */ /* 0x080fe20000410000 */
[-C--:B------:R-:W-:Y:S01]  /*4d10*/  FMUL.FTZ R128, R128, R181.reuse ;  /* 0x000000b580807220 */ /* 0x080fe20000410000 */
[-C--:B------:R-:W-:Y:S01]  /*4d20*/  FMUL.FTZ R129, R129, R181.reuse ;  /* 0x000000b581817220 */ /* 0x080fe20000410000 */
[----:B---3--:R-:W-:Y:S01]  /*4d30*/  FADD.FTZ R7, R155, R0 ;  /* 0x000000009b077221 */ /* 0x008fe20000010000 */
[-C--:B------:R-:W-:Y:S01]  /*4d40*/  FMUL.FTZ R132, R132, R181.reuse ;  /* 0x000000b584847220 */ /* 0x080fe20000410000 */
[----:B------:R-:W3:Y:S01]  /*4d50*/  MUFU.EX2 R188, R188 ;  /* 0x000000bc00bc7308 */ /* 0x000ee20000000800 */
[-C--:B------:R-:W-:Y:S01]  /*4d60*/  FMUL.FTZ R133, R133, R181.reuse ;  /* 0x000000b585857220 */ /* 0x080fe20000410000 */
[----:B----4-:R-:W-:Y:S01]  /*4d70*/  FADD.FTZ R0, R184, R7 ;  /* 0x00000007b8007221 */ /* 0x010fe20000010000 */
        /* <DEDUP_REMOVED lines=9> */
[----:B------:R-:W-:Y:S01]  /*4e10*/  FMUL.FTZ R149, R149, R181 ;  /* 0x000000b595957220 */ /* 0x000fe20000410000 */
[----:B------:R-:W-:Y:S01]  /*4e20*/  F2FP.BF16.F32.PACK_AB R153, R10, R185 ;  /* 0x000000b90a99723e */ /* 0x000fe200000010ff */
[-C--:B------:R-:W-:Y:S01]  /*4e30*/  FMUL.FTZ R26, R26, R192.reuse ;  /* 0x000000c01a1a7220 */ /* 0x080fe20000410000 */
[----:B------:R-:W-:Y:S01]  /*4e40*/  F2FP.BF16.F32.PACK_AB R155, R184, R155 ;  /* 0x0000009bb89b723e */ /* 0x000fe200000010ff */
        /* <DEDUP_REMOVED lines=17> */
[C---:B--2---:R-:W-:Y:S01]  /*4f60*/  FADD.FTZ R0, R196.reuse, R7 ;  /* 0x00000007c4007221 */ /* 0x044fe20000010000 */
[----:B------:R-:W-:Y:S01]  /*4f70*/  F2FP.BF16.F32.PACK_AB R159, R196, R163 ;  /* 0x000000a3c49f723e */ /* 0x000fe200000010ff */
        /* <DEDUP_REMOVED lines=73> */
[----:B------:R-:W-:-:S04]  /*5410*/  FMUL.FTZ R151, R151, R192 ;  /* 0x000000c097977220 */ /* 0x000fc80000410000 */
        /* <DEDUP_REMOVED lines=18> */
.L_x_3283:
[----:B------:R1:W2:Y:S01]  /*5540*/  SYNCS.PHASECHK.TRANS64.TRYWAIT P2, [UR29+0x22850], R6 ;  /* 0x02285006ff0075a7 */ /* 0x0002a2000804015d */
[----:B------:R-:W-:Y:S05]  /*5550*/  @!P0 BRA `(.L_x_3284) ;  /* 0x0000000000048947 */ /* 0x000fea0003800000 */
[----:B------:R-:W-:Y:S01]  /*5560*/  BPT.TRAP 0x1 ;  /* 0x000000040000795c */ /* 0x000fe20000300000 */
.L_x_3284:
[----:B--2---:R-:W-:Y:S05]  /*5570*/  @P2 BRA `(.L_x_3285) ;  /* 0x0000000000082947 */ /* 0x004fea0003800000 */
[----:B------:R-:W2:Y:S02]  /*5580*/  SYNCS.PHASECHK.TRANS64.TRYWAIT P2, [UR29+0x22850], R6 ;  /* 0x02285006ff0075a7 */ /* 0x000ea4000804015d */
[----:B--2---:R-:W-:Y:S05]  /*5590*/  @!P2 BRA `(.L_x_3286) ;  /* 0x000000700068a947 */ /* 0x004fea0003800000 */
.L_x_3285:
[----:B-12---:R-:W-:Y:S01]  /*55a0*/  VIADD R6, R23, 0x8 ;  /* 0x0000000817067836 */ /* 0x006fe20000000000 */
[----:B------:R-:W-:Y:S01]  /*55b0*/  UIMAD UR10, UR37, 0xc00, UR21 ;  /* 0x00000c00250a78a4 */ /* 0x000fe2000f8e0215 */
[----:B------:R-:W-:Y:S01]  /*55c0*/  @!P1 VIADD R187, R187, 0x22860 ;  /* 0x00022860bbbb9836 */ /* 0x000fe20000000000 */
[----:B------:R-:W-:Y:S01]  /*55d0*/  UMOV UR7, 0x40000040 ;  /* 0x4000004000077882 */ /* 0x000fe20000000000 */
[----:B------:R-:W-:Y:S01]  /*55e0*/  UISETP.GT.AND UP0, UPT, UR28, UR24, UPT ;  /* 0x000000181c00728c */ /* 0x000fe2000bf04270 */
[----:B------:R2:W-:Y:S01]  /*55f0*/  BAR.SYNC.DEFER_BLOCKING R6, 0x100 ;  /* 0x000400060000751d */ /* 0x0005e20000010000 */
[----:B------:R-:W-:Y:S01]  /*5600*/  UIADD3 UR28, UR28, -0x1, URZ ;  /* 0xffffffff1c1c7890 */ /* 0x000fe2000fffe03f */
[----:B------:R-:W-:Y:S01]  /*5610*/  @!P1 PRMT R187, RZ, 0x654, R187 ;  /* 0x00000654ffbb9816 */ /* 0x000fe200000000bb */
[----:B------:R-:W-:Y:S01]  /*5620*/  IMAD.MOV.U32 R8, RZ, RZ, R5 ;  /* 0x000000ffff087224 */ /* 0x000fe200078e0005 */
[----:B------:R-:W-:Y:S02]  /*5630*/  MOV R7, R4 ;  /* 0x0000000400077202 */ /* 0x000fe40000000f00 */
[----:B------:R-:W-:Y:S01]  /*5640*/  UMOV UR6, UR10 ;  /* 0x0000000a00067c82 */ /* 0x000fe20008000000 */
[----:B------:R-:W-:Y:S01]  /*5650*/  PLOP3.LUT P2, PT, PT, PT, UP0, 0x80, 0x0 ;  /* 0x000000000000781c */ /* 0x000fe20003f4f008 */
        /* <DEDUP_REMOVED lines=35> */
.L_x_3278:
[----:B------:R-:W-:-:S13]  /*5890*/  ISETP.LE.AND P2, PT, RZ, UR28, PT ;  /* 0x0000001cff007c0c */ /* 0x000fda000bf43270 */
[----:B------:R-:W-:Y:S05]  /*58a0*/  @!P2 BRA `(.L_x_3288) ;  /* 0x0000001c002ca947 */ /* 0x000fea0003800000 */
[----:B------:R-:W-:Y:S01]  /*58b0*/  IMAD.MOV.U32 R206, RZ, RZ, R5 ;  /* 0x000000ffffce7224 */ /* 0x000fe200078e0005 */
[----:B------:R-:W-:Y:S01]  /*58c0*/  ULDC UR25, c[0x0][0x988] ;  /* 0x0002620000197ab9 */ /* 0x000fe20000000800 */
[----:B-1----:R-:W-:-:S07]  /*58d0*/  IMAD.MOV.U32 R7, RZ, RZ, R4 ;  /* 0x000000ffff077224 */ /* 0x002fce00078e0004 */
.L_x_3297:
[----:B------:R-:W-:-:S04]  /*58e0*/  UIADD3 UR37, UR37, 0x1, URZ ;  /* 0x0000000125257890 */ /* 0x000fc8000fffe03f */
[----:B------:R-:W-:-:S04]  /*58f0*/  UISETP.NE.AND UP0, UPT, UR37, 0x2, UPT ;  /* 0x000000022500788c */ /* 0x000fc8000bf05270 */
[----:B------:R-:W-:Y:S02]  /*5900*/  USEL UR6, URZ, 0x1, UP0 ;  /* 0x000000013f067887 */ /* 0x000fe40008000000 */
[----:B------:R-:W-:Y:S02]  /*5910*/  USEL UR37, UR37, URZ, UP0 ;  /* 0x0000003f25257287 */ /* 0x000fe40008000000 */
[----:B------:R-:W-:Y:S01]  /*5920*/  ULOP3.LUT UR38, UR38, UR6, URZ, 0x3c, !UPT ;  /* 0x0000000626267292 */ /* 0x000fe2000f8e3c3f */
[----:B---3--:R-:W-:Y:S11]  /*5930*/  @!P0 BRA `(.L_x_3289) ;  /* 0x0000000000048947 */ /* 0x008ff60003800000 */
[----:B------:R-:W-:Y:S01]  /*5940*/  BPT.TRAP 0x1 ;  /* 0x000000040000795c */ /* 0x000fe20000300000 */
.L_x_3289:
[----:B------:R-:W-:Y:S01]  /*5950*/  ULEA UR22, UR37, UR49, 0x3 ;  /* 0x0000003125167291 */ /* 0x000fe2000f8e183f */
[----:B--2---:R-:W-:-:S05]  /*5960*/  IMAD.U32 R6, RZ, RZ, UR38 ;  /* 0x00000026ff067e24 */ /* 0x004fca000f8e00ff */
[----:B------:R-:W-:-:S04]  /*5970*/  SHF.L.U32 R6, R6, 0x1f, RZ ;  /* 0x0000001f06067819 */ /* 0x000fc800000006ff */
[----:B------:R1:W2:Y:S01]  /*5980*/  SYNCS.PHASECHK.TRANS64.TRYWAIT P2, [UR22+0x22830], R6 ;  /* 0x02283006ff0075a7 */ /* 0x0002a20008040156 */
[----:B------:R-:W-:Y:S05]  /*5990*/  @!P0 BRA `(.L_x_3290) ;  /* 0x0000000000048947 */ /* 0x000fea0003800000 */
[----:B------:R-:W-:Y:S01]  /*59a0*/  BPT.TRAP 0x1 ;  /* 0x000000040000795c */ /* 0x000fe20000300000 */
.L_x_3290:
[----:B--2---:R-:W-:Y:S05]  /*59b0*/  @P2 BRA `(.L_x_3291) ;  /* 0x0000000000082947 */ /* 0x004fea0003800000 */
[----:B------:R-:W2:Y:S02]  /*59c0*/  SYNCS.PHASECHK.TRANS64.TRYWAIT P2, [UR22+0x22830], R6 ;  /* 0x02283006ff0075a7 */ /* 0x000ea40008040156 */
[----:B--2---:R-:W-:Y:S05]  /*59d0*/  @!P2 BRA `(.L_x_3292) ;  /* 0x0000006c006ca947 */ /* 0x004fea0003800000 */
.L_x_3291:
        /* <DEDUP_REMOVED lines=20> */
[----:B------:R-:W-:Y:S02]  /*5b20*/  FMNMX.FTZ R4, R152, R7, !PT ;  /* 0x0000000798047209 */ /* 0x000fe40007810000 */
[----:B------:R-:W-:Y:S02]  /*5b30*/  FMNMX.FTZ R10, R154, R206, !PT ;  /* 0x000000ce9a0a7209 */ /* 0x000fe40007810000 */
        /* <DEDUP_REMOVED lines=23> */
[----:B------:R-:W2:Y:S02]  /*5cb0*/  SHFL.BFLY PT, R4, R5, 0x2, 0x1f ;  /* 0x0c401f0005047f89 */ /* 0x000ea400000e0000 */
        /* <DEDUP_REMOVED lines=22> */
[----:B------:R-:W-:Y:S01]  /*5e20*/  FMUL.FTZ R8, R7, UR25 ;  /* 0x0000001907087c20 */ /* 0x000fe20008410000 */
[----:B------:R-:W-:Y:S01]  /*5e30*/  FMNMX.FTZ R12, R178, R5, !PT ;  /* 0x00000005b20c7209 */ /* 0x000fe20007810000 */
[--C-:B------:R-:W-:Y:S01]  /*5e40*/  FFMA.FTZ R7, R152, UR25, -R9.reuse ;  /* 0x0000001998077c23 */ /* 0x100fe20008010809 */
[--C-:B------:R-:W-:Y:S01]  /*5e50*/  FFMA.FTZ R152, R153, UR25, -R9.reuse ;  /* 0x0000001999987c23 */ /* 0x100fe20008010809 */
[----:B------:R2:W-:Y:S01]  /*5e60*/  MUFU.EX2 R13, R161 ;  /* 0x000000a1000d7308 */ /* 0x0005e20000000800 */
        /* <DEDUP_REMOVED lines=9> */
[--C-:B--2---:R-:W-:Y:S01]  /*5f00*/  FFMA.FTZ R161, R172, UR25, -R9.reuse ;  /* 0x00000019aca17c23 */ /* 0x104fe20008010809 */
[--C-:B------:R-:W-:Y:S01]  /*5f10*/  FFMA.FTZ R168, R184, UR25, -R9.reuse ;  /* 0x00000019b8a87c23 */ /* 0x100fe20008010809 */
[--C-:B------:R-:W-:Y:S01]  /*5f20*/  FFMA.FTZ R165, R185, UR25, -R9.reuse ;  /* 0x00000019b9a57c23 */ /* 0x100fe20008010809 */
[----:B------:R-:W-:Y:S01]  /*5f30*/  FMNMX.FTZ R14, R186, R5, !PT ;  /* 0x00000005ba0e7209 */ /* 0x000fe20007810000 */
[--C-:B------:R-:W-:Y:S01]  /*5f40*/  FFMA.FTZ R169, R188, UR25, -R9.reuse ;  /* 0x00000019bca97c23 */ /* 0x100fe20008010809 */
[--C-:B------:R-:W-:Y:S01]  /*5f50*/  FFMA.FTZ R173, R192, UR25, -R9.reuse ;  /* 0x00000019c0ad7c23 */ /* 0x100fe20008010809 */
[--C-:B------:R-:W-:Y:S01]  /*5f60*/  FFMA.FTZ R196, R196, UR25, -R9.reuse ;  /* 0x00000019c4c47c23 */ /* 0x100fe20008010809 */
[----:B------:R-:W-:Y:S01]  /*5f70*/  FMNMX.FTZ R5, R187, R14, !PT ;  /* 0x0000000ebb057209 */ /* 0x000fe20007810000 */
[--C-:B---3--:R-:W-:Y:S01]  /*5f80*/  FFMA.FTZ R164, R176, UR25, -R9.reuse ;  /* 0x00000019b0a47c23 */ /* 0x108fe20008010809 */
[----:B------:R-:W-:Y:S01]  /*5f90*/  FFMA.FTZ R176, R193, UR25, -R9 ;  /* 0x00000019c1b07c23 */ /* 0x000fe20008010809 */
[----:B------:R-:W2:Y:S01]  /*5fa0*/  MUFU.EX2 R8, R8 ;  /* 0x0000000800087308 */ /* 0x000ea20000000800 */
[----:B------:R-:W-:-:S04]  /*5fb0*/  FMNMX.FTZ R14, R190, R5, !PT ;  /* 0x00000005be0e7209 */ /* 0x000fc80007810000 */
[----:B------:R-:W-:-:S03]  /*5fc0*/  FMNMX.FTZ R5, R191, R14, !PT ;  /* 0x0000000ebf057209 */ /* 0x000fc60007810000 */
[----:B------:R-:W3:Y:S01]  /*5fd0*/  MUFU.EX2 R7, R7 ;  /* 0x0000000700077308 */ /* 0x000ee20000000800 */
[----:B------:R-:W-:-:S04]  /*5fe0*/  FMNMX.FTZ R14, R194, R5, !PT ;  /* 0x00000005c20e7209 */ /* 0x000fc80007810000 */
[----:B------:R-:W-:-:S03]  /*5ff0*/  FMNMX.FTZ R5, R195, R14, !PT ;  /* 0x0000000ec3057209 */ /* 0x000fc60007810000 */
[----:B------:R4:W-:Y:S01]  /*6000*/  MUFU.EX2 R14, R161 ;  /* 0x000000a1000e7308 */ /* 0x0009e20000000800 */
[----:B------:R-:W-:Y:S01]  /*6010*/  FMNMX.FTZ R20, R198, R5, !PT ;  /* 0x00000005c6147209 */ /* 0x000fe20007810000 */
[-C--:B--2---:R-:W-:Y:S01]  /*6020*/  FMUL.FTZ R24, R24, R8.reuse ;  /* 0x0000000818187220 */ /* 0x084fe20000410000 */
[-C--:B------:R-:W-:Y:S01]  /*6030*/  FMUL.FTZ R25, R25, R8.reuse ;  /* 0x0000000819197220 */ /* 0x080fe20000410000 */
[----:B------:R-:W-:Y:S01]  /*6040*/  FMUL.FTZ R28, R28, R8 ;  /* 0x000000081c1c7220 */ /* 0x000fe20000410000 */
[----:B------:R-:W-:Y:S01]  /*6050*/  FMNMX.FTZ R5, R199, R20, !PT ;  /* 0x00000014c7057209 */ /* 0x000fe20007810000 */
[--C-:B------:R-:W-:Y:S01]  /*6060*/  FFMA.FTZ R20, R180, UR25, -R9.reuse ;  /* 0x00000019b4147c23 */ /* 0x100fe20008010809 */
[-C--:B------:R-:W-:Y:S01]  /*6070*/  FMUL.FTZ R29, R29, R8.reuse ;  /* 0x000000081d1d7220 */ /* 0x080fe20000410000 */
[----:B------:R-:W2:Y:S01]  /*6080*/  MUFU.EX2 R152, R152 ;  /* 0x0000009800987308 */ /* 0x000ea20000000800 */
[----:B----4-:R-:W-:Y:S01]  /*6090*/  FFMA.FTZ R161, R181, UR25, -R9 ;  /* 0x00000019b5a17c23 */ /* 0x010fe20008010809 */
[----:B------:R-:W4:Y:S01]  /*60a0*/  SHFL.BFLY PT, R172, R5, 0x2, 0x1f ;  /* 0x0c401f0005ac7f89 */ /* 0x000f2200000e0000 */
[----:B---3--:R-:W-:Y:S01]  /*60b0*/  FFMA.FTZ R3, R8, R3, R7 ;  /* 0x0000000308037223 */ /* 0x008fe20000010007 */
        /* <DEDUP_REMOVED lines=13> */
[C---:B--2---:R-:W-:Y:S01]  /*6190*/  FADD.FTZ R3, R152.reuse, R3 ;  /* 0x0000000398037221 */ /* 0x044fe20000010000 */
[----:B------:R-:W-:Y:S01]  /*61a0*/  F2FP.BF16.F32.PACK_AB R152, R152, R7 ;  /* 0x000000079898723e */ /* 0x000fe200000010ff */
        /* <DEDUP_REMOVED lines=8> */
[--C-:B------:R-:W-:Y:S01]  /*6230*/  FFMA.FTZ R172, R189, UR25, -R9.reuse ;  /* 0x00000019bdac7c23 */ /* 0x100fe20008010809 */
[-C--:B------:R-:W-:Y:S01]  /*6240*/  FMUL.FTZ R65, R65, R8.reuse ;  /* 0x0000000841417220 */ /* 0x080fe20000410000 */
[-C--:B------:R-:W-:Y:S01]  /*6250*/  FMUL.FTZ R68, R68, R8.reuse ;  /* 0x0000000844447220 */ /* 0x080fe20000410000 */
[-C--:B------:R-:W-:Y:S01]  /*6260*/  FMUL.FTZ R69, R69, R8.reuse ;  /* 0x0000000845457220 */ /* 0x080fe20000410000 */
[----:B------:R-:W2:Y:S01]  /*6270*/  SHFL.BFLY PT, R180, R177, 0x1, 0x1f ;  /* 0x0c201f00b1b47f89 */ /* 0x000ea200000e0000 */
        /* <DEDUP_REMOVED lines=23> */
[----:B--2---:R-:W-:Y:S01]  /*63f0*/  FMNMX.FTZ R5, R177, R180, !PT ;  /* 0x000000b4b1057209 */ /* 0x004fe20007810000 */
[----:B------:R-:W-:Y:S01]  /*6400*/  FFMA.FTZ R180, R197, UR25, -R9 ;  /* 0x00000019c5b47c23 */ /* 0x000fe20008010809 */
[----:B------:R-:W-:Y:S01]  /*6410*/  MUFU.EX2 R177, R196 ;  /* 0x000000c400b17308 */ /* 0x000fe20000000800 */
        /* <DEDUP_REMOVED lines=19> */
[----:B------:R-:W3:Y:S01]  /*6550*/  MUFU.EX2 R184, R184 ;  /* 0x000000b800b87308 */ /* 0x000ee20000000800 */
[--C-:B------:R-:W-:Y:S01]  /*6560*/  FFMA.FTZ R192, R163, UR25, -R189.reuse ;  /* 0x00000019a3c07c23 */ /* 0x100fe200080108bd */
[--C-:B------:R-:W-:Y:S01]  /*6570*/  FFMA.FTZ R163, R166, UR25, -R189.reuse ;  /* 0x00000019a6a37c23 */ /* 0x100fe200080108bd */
[----:B------:R-:W-:Y:S01]  /*6580*/  @!P1 VIADD R154, R183, 0x22840 ;  /* 0x00022840b79a9836 */ /* 0x000fe20000000000 */
[----:B--2---:R-:W-:Y:S01]  /*6590*/  IADD3 R9, -R23, 0xb, RZ ;  /* 0x0000000b17097810 */ /* 0x004fe20007ffe1ff */
[--C-:B------:R-:W-:Y:S01]  /*65a0*/  FFMA.FTZ R196, R167, UR25, -R189.reuse ;  /* 0x00000019a7c47c23 */ /* 0x100fe200080108bd */
[--C-:B------:R-:W-:Y:S01]  /*65b0*/  FFMA.FTZ R167, R170, UR25, -R189.reuse ;  /* 0x00000019aaa77c23 */ /* 0x100fe200080108bd */
[--C-:B------:R-:W-:Y:S01]  /*65c0*/  FFMA.FTZ R206, R171, UR25, -R189.reuse ;  /* 0x00000019abce7c23 */ /* 0x100fe200080108bd */
[----:B------:R-:W2:Y:S01]  /*65d0*/  MUFU.EX2 R155, R155 ;  /* 0x0000009b009b7308 */ /* 0x000ea20000000800 */
[----:B------:R-:W-:Y:S01]  /*65e0*/  @!P1 PRMT R154, RZ, 0x654, R154 ;  /* 0x00000654ff9a9816 */ /* 0x000fe2000000009a */
[----:B------:R4:W-:Y:S06]  /*65f0*/  BAR.ARV R9, 0x100 ;  /* 0x000400090000751d */ /* 0x0009ec0000002000 */
[----:B------:R-:W5:Y:S01]  /*6600*/  MUFU.EX2 R185, R185 ;  /* 0x000000b900b97308 */ /* 0x000f620000000800 */
[----:B---3--:R-:W-:Y:S01]  /*6610*/  FFMA.FTZ R0, R181, R0, R184 ;  /* 0x00000000b5007223 */ /* 0x008fe200000100b8 */
[----:B------:R3:W-:Y:S01]  /*6620*/  @!P1 SYNCS.ARRIVE.TRANS64.RED.A1T0 RZ, [R154+URZ], RZ ;  /* 0x000000ff9aff99a7 */ /* 0x0007e2000810043f */
[--C-:B------:R-:W-:Y:S01]  /*6630*/  FFMA.FTZ R171, R174, UR25, -R189.reuse ;  /* 0x00000019aeab7c23 */ /* 0x100fe200080108bd */
[--C-:B------:R-:W-:Y:S01]  /*6640*/  FFMA.FTZ R186, R186, UR25, -R189.reuse ;  /* 0x00000019baba7c23 */ /* 0x100fe200080108bd */
[--C-:B------:R-:W-:Y:S01]  /*6650*/  FFMA.FTZ R187, R187, UR25, -R189.reuse ;  /* 0x00000019bbbb7c23 */ /* 0x100fe200080108bd */
[--C-:B------:R-:W-:Y:S01]  /*6660*/  FFMA.FTZ R190, R190, UR25, -R189.reuse ;  /* 0x00000019bebe7c23 */ /* 0x100fe200080108bd */
[----:B------:R-:W-:Y:S01]  /*6670*/  FFMA.FTZ R191, R191, UR25, -R189 ;  /* 0x00000019bfbf7c23 */ /* 0x000fe200080108bd */
[----:B------:R-:W1:Y:S01]  /*6680*/  MUFU.EX2 R188, R188 ;  /* 0x000000bc00bc7308 */ /* 0x000e620000000800 */
[----:B--2---:R-:W-:Y:S01]  /*6690*/  FADD.FTZ R0, R155, R0 ;  /* 0x000000009b007221 */ /* 0x004fe20000010000 */
[----:B---3--:R-:W-:Y:S01]  /*66a0*/  FADD.FTZ R154, R10, R3 ;  /* 0x000000030a9a7221 */ /* 0x008fe20000010000 */
[--C-:B------:R-:W-:Y:S01]  /*66b0*/  FFMA.FTZ R194, R194, UR25, -R189.reuse ;  /* 0x00000019c2c27c23 */ /* 0x100fe200080108bd */
[--C-:B------:R-:W-:Y:S01]  /*66c0*/  FFMA.FTZ R195, R195, UR25, -R189.reuse ;  /* 0x00000019c3c37c23 */ /* 0x100fe200080108bd */
[--C-:B------:R-:W-:Y:S01]  /*66d0*/  FFMA.FTZ R198, R198, UR25, -R189.reuse ;  /* 0x00000019c6c67c23 */ /* 0x100fe200080108bd */
[----:B------:R-:W-:Y:S01]  /*66e0*/  FADD.FTZ R3, R11, R154 ;  /* 0x0000009a0b037221 */ /* 0x000fe20000010000 */
[----:B------:R-:W-:Y:S01]  /*66f0*/  FFMA.FTZ R199, R199, UR25, -R189 ;  /* 0x00000019c7c77c23 */ /* 0x000fe200080108bd */
        /* <DEDUP_REMOVED lines=8> */
[----:B------:R-:W3:Y:S01]  /*6780*/  MUFU.EX2 R192, R192 ;  /* 0x000000c000c07308 */ /* 0x000ee20000000800 */
        /* <DEDUP_REMOVED lines=24> */
[----:B-1----:R-:W-:Y:S01]  /*6910*/  FADD.FTZ R7, R163, R0 ;  /* 0x00000000a3077221 */ /* 0x002fe20000010000 */
[----:B------:R-:W-:Y:S01]  /*6920*/  F2FP.BF16.F32.PACK_AB R162, R153, R14 ;  /* 0x0000000e99a2723e */ /* 0x000fe200000010ff */
[-C--:B------:R-:W-:Y:S01]  /*6930*/  FMUL.FTZ R26, R26, R181.reuse ;  /* 0x000000b51a1a7220 */ /* 0x080fe20000410000 */
[----:B------:R-:W-:Y:S01]  /*6940*/  F2FP.BF16.F32.PACK_AB R153, R155, R184 ;  /* 0x000000b89b99723e */ /* 0x000fe200000010ff */
[-C--:B------:R-:W-:Y:S01]  /*6950*/  FMUL.FTZ R27, R27, R181.reuse ;  /* 0x000000b51b1b7220 */ /* 0x080fe20000410000 */
[----:B------:R-:W-:Y:S01]  /*6960*/  F2FP.BF16.F32.PACK_AB R156, R13, R156 ;  /* 0x0000009c0d9c723e */ /* 0x000fe200000010ff */
[-C--:B------:R-:W-:Y:S01]  /*6970*/  FMUL.FTZ R30, R30, R181.reuse ;  /* 0x000000b51e1e7220 */ /* 0x080fe20000410000 */
[----:B------:R-:W1:Y:S01]  /*6980*/  MUFU.EX2 R206, R206 ;  /* 0x000000ce00ce7308 */ /* 0x000e620000000800 */
[----:B--2---:R-:W-:Y:S01]  /*6990*/  FADD.FTZ R0, R196, R7 ;  /* 0x00000007c4007221 */ /* 0x004fe20000010000 */
        /* <DEDUP_REMOVED lines=57> */
[----:B------:R-:W-:Y:S01]  /*6d30*/  FMUL.FTZ R114, R114, R181 ;  /* 0x000000b572727220 */ /* 0x000fe20000410000 */
[----:B------:R-:W-:Y:S01]  /*6d40*/  F2FP.BF16.F32.PACK_AB R157, R192, R159 ;  /* 0x0000009fc09d723e */ /* 0x000fe200000010ff */
[----:B------:R-:W-:Y:S01]  /*6d50*/  FMUL.FTZ R115, R115, R181 ;  /* 0x000000b573737220 */ /* 0x000fe20000410000 */
[----:B------:R-:W-:Y:S01]  /*6d60*/  F2FP.BF16.F32.PACK_AB R159, R196, R163 ;  /* 0x000000a3c49f723e */ /* 0x000fe200000010ff */
[----:B------:R-:W-:Y:S01]  /*6d70*/  FMUL.FTZ R118, R118, R181 ;  /* 0x000000b576767220 */ /* 0x000fe20000410000 */
[----:B------:R-:W3:Y:S01]  /*6d80*/  MUFU.EX2 R179, R179 ;  /* 0x000000b300b37308 */ /* 0x000ee20000000800 */
        /* <DEDUP_REMOVED lines=24> */
[C---:B-1----:R-:W-:Y:S01]  /*6f10*/  FADD.FTZ R3, R161.reuse, R154 ;  /* 0x0000009aa1037221 */ /* 0x042fe20000010000 */
[----:B------:R-:W-:-:S02]  /*6f20*/  F2FP.BF16.F32.PACK_AB R166, R161, R20 ;  /* 0x00000014a1a6723e */ /* 0x000fc400000010ff */
[----:B------:R-:W-:Y:S02]  /*6f30*/  F2FP.BF16.F32.PACK_AB R161, R206, R167 ;  /* 0x000000a7cea1723e */ /* 0x000fe400000010ff */
[----:B------:R-:W-:Y:S02]  /*6f40*/  F2FP.BF16.F32.PACK_AB R155, R188, R185 ;  /* 0x000000b9bc9b723e */ /* 0x000fe400000010ff */
[----:B------:R-:W1:Y:S01]  /*6f50*/  MUFU.EX2 R186, R186 ;  /* 0x000000ba00ba7308 */ /* 0x000e620000000800 */
[C---:B--2---:R-:W-:Y:S01]  /*6f60*/  FADD.FTZ R7, R182.reuse, R7 ;  /* 0x00000007b6077221 */ /* 0x044fe20000010000 */
[----:B------:R-:W-:-:S06]  /*6f70*/  F2FP.BF16.F32.PACK_AB R167, R182, R179 ;  /* 0x000000b3b6a7723e */ /* 0x000fcc00000010ff */
[----:B------:R-:W2:Y:S01]  /*6f80*/  MUFU.EX2 R165, R165 ;  /* 0x000000a500a57308 */ /* 0x000ea20000000800 */
[----:B---3--:R-:W-:-:S07]  /*6f90*/  FADD.FTZ R154, R168, R3 ;  /* 0x00000003a89a7221 */ /* 0x008fce0000010000 */
[----:B------:R-:W3:Y:S01]  /*6fa0*/  MUFU.EX2 R187, R187 ;  /* 0x000000bb00bb7308 */ /* 0x000ee20000000800 */
[----:B-1----:R-:W-:-:S07]  /*6fb0*/  FADD.FTZ R0, R186, R7 ;  /* 0x00000007ba007221 */ /* 0x002fce0000010000 */
[----:B------:R-:W1:Y:S01]  /*6fc0*/  MUFU.EX2 R169, R169 ;  /* 0x000000a900a97308 */ /* 0x000e620000000800 */
[C---:B--2---:R-:W-:Y:S01]  /*6fd0*/  FADD.FTZ R154, R165.reuse, R154 ;  /* 0x0000009aa59a7221 */ /* 0x044fe20000010000 */
[----:B------:R-:W-:Y:S02]  /*6fe0*/  F2FP.BF16.F32.PACK_AB R168, R165, R168 ;  /* 0x000000a8a5a8723e */ /* 0x000fe400000010ff */
[----:B------:R-:W-:-:S04]  /*6ff0*/  F2FP.BF16.F32.PACK_AB R165, R178, R175 ;  /* 0x000000afb2a5723e */ /* 0x000fc800000010ff */
[----:B------:R-:W2:Y:S01]  /*7000*/  MUFU.EX2 R190, R190 ;  /* 0x000000be00be7308 */ /* 0x000ea20000000800 */
[----:B---3--:R-:W-:-:S07]  /*7010*/  FADD.FTZ R7, R187, R0 ;  /* 0x00000000bb077221 */ /* 0x008fce0000010000 */
[----:B------:R-:W3:Y:S01]  /*7020*/  MUFU.EX2 R172, R172 ;  /* 0x000000ac00ac7308 */ /* 0x000ee20000000800 */
[----:B-1----:R-:W-:Y:S01]  /*7030*/  FADD.FTZ R3, R169, R154 ;  /* 0x0000009aa9037221 */ /* 0x002fe20000010000 */
[----:B------:R-:W-:-:S06]  /*7040*/  F2FP.BF16.F32.PACK_AB R154, R11, R10 ;  /* 0x0000000a0b9a723e */ /* 0x000fcc00000010ff */
[----:B------:R-:W1:Y:S01]  /*7050*/  MUFU.EX2 R191, R191 ;  /* 0x000000bf00bf7308 */ /* 0x000e620000000800 */
[----:B--2---:R-:W-:-:S07]  /*7060*/  FADD.FTZ R0, R190, R7 ;  /* 0x00000007be007221 */ /* 0x004fce0000010000 */
[----:B------:R-:W2:Y:S01]  /*7070*/  MUFU.EX2 R173, R173 ;  /* 0x000000ad00ad7308 */ /* 0x000ea20000000800 */
[C---:B---3--:R-:W-:Y:S01]  /*7080*/  FADD.FTZ R158, R172.reuse, R3 ;  /* 0x00000003ac9e7221 */ /* 0x048fe20000010000 */
[----:B------:R-:W-:Y:S02]  /*7090*/  F2FP.BF16.F32.PACK_AB R170, R172, R169 ;  /* 0x000000a9acaa723e */ /* 0x000fe400000010ff */
[----:B------:R-:W-:-:S04]  /*70a0*/  F2FP.BF16.F32.PACK_AB R169, R187, R186 ;  /* 0x000000babba9723e */ /* 0x000fc800000010ff */
[----:B------:R-:W3:Y:S01]  /*70b0*/  MUFU.EX2 R189, R194 ;  /* 0x000000c200bd7308 */ /* 0x000ee20000000800 */
[C---:B-1----:R-:W-:Y:S01]  /*70c0*/  FADD.FTZ R0, R191.reuse, R0 ;  /* 0x00000000bf007221 */ /* 0x042fe20000010000 */
[----:B------:R-:W-:-:S06]  /*70d0*/  F2FP.BF16.F32.PACK_AB R171, R191, R190 ;  /* 0x000000bebfab723e */ /* 0x000fcc00000010ff */
[----:B------:R-:W1:Y:S01]  /*70e0*/  MUFU.EX2 R176, R176 ;  /* 0x000000b000b07308 */ /* 0x000e620000000800 */
[----:B--2---:R-:W-:Y:S01]  /*70f0*/  FADD.FTZ R3, R173, R158 ;  /* 0x0000009ead037221 */ /* 0x004fe20000010000 */
[----:B------:R-:W-:-:S06]  /*7100*/  F2FP.BF16.F32.PACK_AB R158, R15, R12 ;  /* 0x0000000c0f9e723e */ /* 0x000fcc00000010ff */
[----:B------:R-:W2:Y:S01]  /*7110*/  MUFU.EX2 R8, R195 ;  /* 0x000000c300087308 */ /* 0x000ea20000000800 */
[----:B---3--:R-:W-:-:S07]  /*7120*/  FADD.FTZ R7, R189, R0 ;  /* 0x00000000bd077221 */ /* 0x008fce0000010000 */
[----:B------:R-:W3:Y:S01]  /*7130*/  MUFU.EX2 R198, R198 ;  /* 0x000000c600c67308 */ /* 0x000ee20000000800 */
[C---:B-1----:R-:W-:Y:S01]  /*7140*/  FADD.FTZ R10, R176.reuse, R3 ;  /* 0x00000003b00a7221 */ /* 0x042fe20000010000 */
[----:B------:R-:W-:-:S03]  /*7150*/  F2FP.BF16.F32.PACK_AB R172, R176, R173 ;  /* 0x000000adb0ac723e */ /* 0x000fc600000010ff */
[----:B------:R-:W-:-:S03]  /*7160*/  FADD.FTZ R3, R177, R10 ;  /* 0x0000000ab1037221 */ /* 0x000fc60000010000 */
[----:B------:R-:W1:Y:S01]  /*7170*/  MUFU.EX2 R180, R180 ;  /* 0x000000b400b47308 */ /* 0x000e620000000800 */
[C---:B--2---:R-:W-:Y:S01]  /*7180*/  FADD.FTZ R7, R8.reuse, R7 ;  /* 0x0000000708077221 */ /* 0x044fe20000010000 */
[----:B------:R-:W-:-:S06]  /*7190*/  F2FP.BF16.F32.PACK_AB R173, R8, R189 ;  /* 0x000000bd08ad723e */ /* 0x000fcc00000010ff */
[----:B------:R-:W2:Y:S01]  /*71a0*/  MUFU.EX2 R199, R199 ;  /* 0x000000c700c77308 */ /* 0x000ea20000000800 */
[----:B---3--:R-:W-:Y:S01]  /*71b0*/  FADD.FTZ R0, R198, R7 ;  /* 0x00000007c6007221 */ /* 0x008fe20000010000 */
[C---:B-1----:R-:W-:Y:S01]  /*71c0*/  FADD.FTZ R3, R180.reuse, R3 ;  /* 0x00000003b4037221 */ /* 0x042fe20000010000 */
[----:B------:R-:W-:Y:S02]  /*71d0*/  F2FP.BF16.F32.PACK_AB R174, R180, R177 ;  /* 0x000000b1b4ae723e */ /* 0x000fe400000010ff */
[C---:B--2---:R-:W-:Y:S01]  /*71e0*/  FADD.FTZ R0, R199.reuse, R0 ;  /* 0x00000000c7007221 */ /* 0x044fe20000010000 */
[----:B------:R-:W-:Y:S01]  /*71f0*/  F2FP.BF16.F32.PACK_AB R175, R199, R198 ;  /* 0x000000c6c7af723e */ /* 0x000fe200000010ff */
[----:B----4-:R-:W-:Y:S06]  /*7200*/  @!P0 BRA `(.L_x_3293) ;  /* 0x0000000000048947 */ /* 0x010fec0003800000 */
[----:B------:R-:W-:Y:S01]  /*7210*/  BPT.TRAP 0x1 ;  /* 0x000000040000795c */ /* 0x000fe20000300000 */
.L_x_3293:
[----:B------:R1:W2:Y:S01]  /*7220*/  SYNCS.PHASECHK.TRANS64.TRYWAIT P2, [UR22+0x22850], R6 ;  /* 0x02285006ff0075a7 */ /* 0x0002a20008040156 */
[----:B------:R-:W-:Y:S05]  /*7230*/  @!P0 BRA `(.L_x_3294) ;  /* 0x0000000000048947 */ /* 0x000fea0003800000 */
[----:B------:R-:W-:Y:S01]  /*7240*/  BPT.TRAP 0x1 ;  /* 0x000000040000795c */ /* 0x000fe20000300000 */
.L_x_3294:
[----:B--2---:R-:W-:Y:S05]  /*7250*/  @P2 BRA `(.L_x_3295) ;  /* 0x0000000000082947 */ /* 0x004fea0003800000 */
[----:B------:R-:W2:Y:S02]  /*7260*/  SYNCS.PHASECHK.TRANS64.TRYWAIT P2, [UR22+0x22850], R6 ;  /* 0x02285006ff0075a7 */ /* 0x000ea40008040156 */
[----:B--2---:R-:W-:Y:S05]  /*7270*/  @!P2 BRA `(.L_x_3296) ;  /* 0x00000054005ca947 */ /* 0x004fea0003800000 */
.L_x_3295:
[----:B-12---:R-:W-:Y:S01]  /*7280*/  VIADD R6, R23, 0x8 ;  /* 0x0000000817067836 */ /* 0x006fe20000000000 */
[----:B------:R-:W-:-:S04]  /*7290*/  UIMAD UR10, UR37, 0xc00, UR21 ;  /* 0x00000c00250a78a4 */ /* 0x000fc8000f8e0215 */
[----:B------:R3:W-:Y:S01]  /*72a0*/  BAR.SYNC.DEFER_BLOCKING R6, 0x100 ;  /* 0x000400060000751d */ /* 0x0007e20000010000 */
[----:B------:R-:W-:Y:S01]  /*72b0*/  ISETP.LT.AND P2, PT, RZ, UR28, PT ;  /* 0x0000001cff007c0c */ /* 0x000fe2000bf41270 */
[----:B------:R-:W-:Y:S01]  /*72c0*/  @!P1 VIADD R183, R183, 0x22860 ;  /* 0x00022860b7b79836 */ /* 0x000fe20000000000 */
[----:B------:R-:W-:Y:S01]  /*72d0*/  UIADD3 UR28, UR28, -0x1, URZ ;  /* 0xffffffff1c1c7890 */ /* 0x000fe2000fffe03f */
[----:B------:R-:W-:Y:S01]  /*72e0*/  MOV R206, R5 ;  /* 0x0000000500ce7202 */ /* 0x000fe20000000f00 */
[----:B------:R-:W-:Y:S01]  /*72f0*/  IMAD.MOV.U32 R7, RZ, RZ, R4 ;  /* 0x000000ffff077224 */ /* 0x000fe200078e0004 */
[----:B------:R-:W-:Y:S01]  /*7300*/  UMOV UR6, UR10 ;  /* 0x0000000a00067c82 */ /* 0x000fe20008000000 */
[----:B------:R-:W-:Y:S01]  /*7310*/  UMOV UR7, 0x40000040 ;  /* 0x4000004000077882 */ /* 0x000fe20000000000 */
        /* <DEDUP_REMOVED lines=36> */
.L_x_3288:
[----:B--23--:R-:W2:Y:S01]  /*7560*/  SHFL.BFLY PT, R6, R3, 0x2, 0x1f ;  /* 0x0c401f0003067f89 */ /* 0x00cea200000e0000 */
[----:B------:R-:W-:Y:S01]  /*7570*/  IMAD.MOV.U32 R13, RZ, RZ, RZ ;  /* 0x000000ffff0d7224 */ /* 0x000fe200078e00ff */
[----:B------:R-:W-:Y:S01]  /*7580*/  UIADD3 UR37, UR37, 0x1, URZ ;  /* 0x0000000125257890 */ /* 0x000fe2000fffe03f */
[----:B------:R-:W-:Y:S01]  /*7590*/  IMAD.U32 R177, RZ, RZ, UR25 ;  /* 0x00000019ffb17e24 */ /* 0x000fe2000f8e00ff */
[----:B------:R-:W3:Y:S01]  /*75a0*/  SHFL.BFLY PT, R11, R0, 0x2, 0x1f ;  /* 0x0c401f00000b7f89 */ /* 0x000ee200000e0000 */
[----:B------:R-:W-:Y:S01]  /*75b0*/  IMAD.U32 R179, RZ, RZ, UR25 ;  /* 0x00000019ffb37e24 */ /* 0x000fe2000f8e00ff */
[----:B------:R-:W-:Y:S01]  /*75c0*/  UISETP.NE.AND UP0, UPT, UR37, 0x2, UPT ;  /* 0x000000022500788c */ /* 0x000fe2000bf05270 */
[----:B------:R-:W-:Y:S01]  /*75d0*/  IMAD.MOV.U32 R20, RZ, RZ, -0x800000 ;  /* 0xff800000ff147424 */ /* 0x000fe200078e00ff */
[----:B------:R4:W-:Y:S06]  /*75e0*/  BAR.ARV R9, 0x100 ;  /* 0x000400090000751d */ /* 0x0009ec0000002000 */
[----:B------:R-:W-:-:S02]  /*75f0*/  USEL UR4, URZ, 0x1, UP0 ;  /* 0x000000013f047887 */ /* 0x000fc40008000000 */
[----:B------:R-:W-:Y:S06]  /*7600*/  BAR.ARV 0x8, 0x120 ;  /* 0x0204800000007b1d */ /* 0x000fec0000002000 */
[----:B------:R-:W-:Y:S01]  /*7610*/  PLOP3.LUT P0, PT, PT, PT, PT, 0x8, 0x0 ;  /* 0x000000000000781c */ /* 0x000fe20003f0e170 */
[----:B------:R-:W-:Y:S01]  /*7620*/  UIADD3 UR39, UR39, 0x1, URZ ;  /* 0x0000000127277890 */ /* 0x000fe2000fffe03f */
[----:B--2---:R-:W-:Y:S01]  /*7630*/  FADD.FTZ R6, R6, R3 ;  /* 0x0000000306067221 */ /* 0x004fe20000010000 */
[----:B------:R-:W-:Y:S01]  /*7640*/  IMAD.MOV.U32 R3, RZ, RZ, -0x800000 ;  /* 0xff800000ff037424 */ /* 0x000fe200078e00ff */
[----:B------:R-:W-:Y:S01]  /*7650*/  USEL UR37, UR37, URZ, UP0 ;  /* 0x0000003f25257287 */ /* 0x000fe20008000000 */
[----:B---3--:R-:W-:-:S02]  /*7660*/  FADD.FTZ R11, R11, R0 ;  /* 0x000000000b0b7221 */ /* 0x008fc40000010000 */
[----:B-1----:R-:W1:Y:S01]  /*7670*/  SHFL.BFLY PT, R7, R6, 0x1, 0x1f ;  /* 0x0c201f0006077f89 */ /* 0x002e6200000e0000 */
[----:B------:R-:W-:-:S03]  /*7680*/  ULOP3.LUT UR38, UR38, UR4, URZ, 0x3c, !UPT ;  /* 0x0000000426267292 */ /* 0x000fc6000f8e3c3f */
[----:B------:R-:W2:Y:S01]  /*7690*/  SHFL.BFLY PT, R8, R11, 0x1, 0x1f ;  /* 0x0c201f000b087f89 */ /* 0x000ea200000e0000 */
[----:B-1----:R-:W-:Y:S01]  /*76a0*/  FADD.FTZ R172, R6, R7 ;  /* 0x0000000706ac7221 */ /* 0x002fe20000010000 */
[----:B------:R-:W-:Y:S02]  /*76b0*/  IMAD.MOV.U32 R7, RZ, RZ, RZ ;  /* 0x000000ffff077224 */ /* 0x000fe400078e00ff */
[----:B--2---:R-:W-:Y:S02]  /*76c0*/  FADD.FTZ R174, R11, R8 ;  /* 0x000000080bae7221 */ /* 0x004fe40000010000 */
[----:B------:R-:W-:-:S03]  /*76d0*/  FSETP.NE.FTZ.AND P1, PT, R172, RZ, PT ;  /* 0x000000ffac00720b */ /* 0x000fc60003f35000 */
[----:B------:R-:W-:-:S10]  /*76e0*/  FSETP.NE.FTZ.AND P2, PT, R174, RZ, PT ;  /* 0x000000ffae00720b */ /* 0x000fd40003f55000 */
[----:B------:R-:W1:Y:S01]  /*76f0*/  @P1 MUFU.RCP R13, R172 ;  /* 0x000000ac000d1308 */ /* 0x000e620000001000 */
[----:B------:R-:W-:Y:S02]  /*7700*/  @P1 FMUL.FTZ R177, R177, 0.69314718246459960938 ;  /* 0x3f317218b1b11820 */ /* 0x000fe40000410000 */
[----:B------:R-:W-:-:S05]  /*7710*/  @P2 FMUL.FTZ R179, R179, 0.69314718246459960938 ;  /* 0x3f317218b3b32820 */ /* 0x000fca0000410000 */
[----:B------:R-:W2:Y:S08]  /*7720*/  @P2 MUFU.RCP R7, R174 ;  /* 0x000000ae00072308 */ /* 0x000eb00000001000 */
[----:B------:R-:W3:Y:S01]  /*7730*/  @P1 MUFU.LG2 R172, R172 ;  /* 0x000000ac00ac1308 */ /* 0x000ee20000000c00 */
[-C--:B-1----:R-:W-:Y:S01]  /*7740*/  FMUL.FTZ R0, R24, R13.reuse ;  /* 0x0000000d18007220 */ /* 0x082fe20000410000 */
[-C--:B------:R-:W-:Y:S01]  /*7750*/  FMUL.FTZ R6, R28, R13.reuse ;  /* 0x0000000d1c067220 */ /* 0x080fe20000410000 */
[-C--:B------:R-:W-:Y:S01]  /*7760*/  FMUL.FTZ R25, R25, R13.reuse ;  /* 0x0000000d19197220 */ /* 0x080fe20000410000 */
[-C--:B------:R-:W-:Y:S01]  /*7770*/  FMUL.FTZ R29, R29, R13.reuse ;  /* 0x0000000d1d1d7220 */ /* 0x080fe20000410000 */
[-C--:B------:R-:W-:Y:S01]  /*7780*/  FMUL.FTZ R32, R32, R13.reuse ;  /* 0x0000000d20207220 */ /* 0x080fe20000410000 */
[-C--:B------:R-:W-:Y:S01]  /*7790*/  FMUL.FTZ R33, R33, R13.reuse ;  /* 0x0000000d21217220 */ /* 0x080fe20000410000 */
[----:B------:R-:W-:Y:S01]  /*77a0*/  FMUL.FTZ R36, R36, R13 ;  /* 0x0000000d24247220 */ /* 0x000fe20000410000 */
[----:B------:R-:W1:Y:S01]  /*77b0*/  @P2 MUFU.LG2 R174, R174 ;  /* 0x000000ae00ae2308 */ /* 0x000e620000000c00 */
[-C--:B--2---:R-:W-:Y:S01]  /*77c0*/  FMUL.FTZ R157, R87, R7.reuse ;  /* 0x00000007579d7220 */ /* 0x084fe20000410000 */
[----:B------:R-:W-:Y:S01]  /*77d0*/  FMUL.FTZ R155, R91, R7 ;  /* 0x000000075b9b7220 */ /* 0x000fe20000410000 */
[-C--:B------:R-:W-:Y:S01]  /*77e0*/  FMUL.FTZ R37, R37, R13.reuse ;  /* 0x0000000d25257220 */ /* 0x080fe20000410000 */
[-C--:B------:R-:W-:Y:S01]  /*77f0*/  FMUL.FTZ R8, R40, R13.reuse ;  /* 0x0000000d28087220 */ /* 0x080fe20000410000 */
[-C--:B------:R-:W-:Y:S01]  /*7800*/  FMUL.FTZ R41, R41, R13.reuse ;  /* 0x0000000d29297220 */ /* 0x080fe20000410000 */
[-C--:B------:R-:W-:Y:S01]  /*7810*/  FMUL.FTZ R10, R44, R13.reuse ;  /* 0x0000000d2c0a7220 */ /* 0x080fe20000410000 */
[-C--:B------:R-:W-:Y:S01]  /*7820*/  FMUL.FTZ R45, R45, R13.reuse ;  /* 0x0000000d2d2d7220 */ /* 0x080fe20000410000 */
[-C--:B------:R-:W-:Y:S01]  /*7830*/  FMUL.FTZ R12, R48, R13.reuse ;  /* 0x0000000d300c7220 */ /* 0x080fe20000410000 */
[----:B---3--:R-:W-:Y:S01]  /*7840*/  @P1 FMUL.FTZ R172, R172, 0.69314718246459960938 ;  /* 0x3f317218acac1820 */ /* 0x008fe20000410000 */
[-C--:B------:R-:W-:Y:S01]  /*7850*/  FMUL.FTZ R49, R49, R13.reuse ;  /* 0x0000000d31317220 */ /* 0x080fe20000410000 */
[-C--:B------:R-:W-:Y:S01]  /*7860*/  FMUL.FTZ R14, R52, R13.reuse ;  /* 0x0000000d340e7220 */ /* 0x080fe20000410000 */
[-C--:B------:R-:W-:Y:S01]  /*7870*/  FMUL.FTZ R53, R53, R13.reuse ;  /* 0x0000000d35357220 */ /* 0x080fe20000410000 */
[-C--:B------:R-:W-:Y:S01]  /*7880*/  FMUL.FTZ R24, R56, R13.reuse ;  /* 0x0000000d38187220 */ /* 0x080fe20000410000 */
[-C--:B------:R-:W-:Y:S01]  /*7890*/  FMUL.FTZ R57, R57, R13.reuse ;  /* 0x0000000d39397220 */ /* 0x080fe20000410000 */
        /* <DEDUP_REMOVED lines=111> */
.L_x_3267:
        /* <DEDUP_REMOVED lines=10> */
[C---:B------:R-:W-:Y:S01]  /*8030*/  IADD3 R35, P4, R16.reuse, 0x60, RZ ;  /* 0x0000006010237810 */ /* 0x040fe20007f9e0ff */
[----:B------:R-:W-:Y:S01]  /*8040*/  USHF.R.S32.HI UR5, URZ, 0x1f, UR43 ;  /* 0x0000001f3f057899 */ /* 0x000fe2000801142b */
[----:B------:R-:W-:Y:S02]  /*8050*/  LOP3.LUT R26, R27, 0x380, RZ, 0xc0, !PT ;  /* 0x000003801b1a7812 */ /* 0x000fe400078ec0ff */
[----:B------:R-:W-:Y:S01]  /*8060*/  IADD3 R39, P3, R16, 0x4000, RZ ;  /* 0x0000400010277810 */ /* 0x000fe20007f7e0ff */
[----:B------:R-:W-:Y:S01]  /*8070*/  ULDC UR10, c[0x0][0xa88] ;  /* 0x0002a200000a7ab9 */ /* 0x000fe20000000800 */
[----:B------:R-:W-:Y:S01]  /*8080*/  SHF.R.U64 R26, R26, 0x3, RZ ;  /* 0x000000031a1a7819 */ /* 0x000fe200000012ff */
[----:B------:R-:W-:Y:S01]  /*8090*/  ULDC.64 UR6, c[0x0][0xb70] ;  /* 0x0002dc0000067ab9 */ /* 0x000fe20000000a00 */
[----:B------:R-:W-:Y:S01]  /*80a0*/  LOP3.LUT R34, R35, 0x380, RZ, 0xc0, !PT ;  /* 0x0000038023227812 */ /* 0x000fe200078ec0ff */
[----:B------:R-:W-:Y:S01]  /*80b0*/  UIMAD UR5, UR5, UR6, URZ ;  /* 0x00000006050572a4 */ /* 0x000fe2000f8e023f */
[----:B------:R-:W-:Y:S01]  /*80c0*/  LOP3.LUT R26, R26, R27, RZ, 0x3c, !PT ;  /* 0x0000001b1a1a7212 */ /* 0x000fe200078e3cff */
[----:B------:R-:W-:Y:S01]  /*80d0*/  IMAD.X R27, RZ, RZ, R17, P6 ;  /* 0x000000ffff1b7224 */ /* 0x000fe200030e0611 */
[C---:B------:R-:W-:Y:S01]  /*80e0*/  IADD3 R47, P6, R16.reuse, 0x4040, RZ ;  /* 0x00004040102f7810 */ /* 0x040fe20007fde0ff */
[----:B------:R-:W-:Y:S01]  /*80f0*/  UIMAD.WIDE.U32 UR8, UR43, UR6, URZ ;  /* 0x000000062b0872a5 */ /* 0x000fe2000f8e003f */
[----:B------:R-:W-:Y:S01]  /*8100*/  LOP3.LUT R38, R39, 0x380, RZ, 0xc0, !PT ;  /* 0x0000038027267812 */ /* 0x000fe200078ec0ff */
[----:B------:R-:W-:Y:S01]  /*8110*/  UIMAD UR5, UR43, UR7, UR5 ;  /* 0x000000072b0572a4 */ /* 0x000fe2000f8e0205 */
[----:B------:R-:W-:-:S02]  /*8120*/  IADD3 R31, P5, R16, 0x40, RZ ;  /* 0x00000040101f7810 */ /* 0x000fc40007fbe0ff */
[----:B------:R-:W-:Y:S01]  /*8130*/  LOP3.LUT R46, R47, 0x380, RZ, 0xc0, !PT ;  /* 0x000003802f2e7812 */ /* 0x000fe200078ec0ff */
[----:B------:R-:W-:Y:S01]  /*8140*/  UIADD3 UR5, UR9, UR5, URZ ;  /* 0x0000000509057290 */ /* 0x000fe2000fffe03f */
[----:B------:R-:W-:Y:S01]  /*8150*/  SHF.R.U64 R34, R34, 0x3, RZ ;  /* 0x0000000322227819 */ /* 0x000fe200000012ff */
[----:B------:R-:W-:Y:S01]  /*8160*/  ULDC.64 UR6, c[0x0][0xb40] ;  /* 0x0002d00000067ab9 */ /* 0x000fe20000000a00 */
[----:B------:R-:W-:Y:S02]  /*8170*/  SHF.R.U64 R38, R38, 0x3, RZ ;  /* 0x0000000326267819 */ /* 0x000fe400000012ff */
[----:B------:R-:W-:Y:S02]  /*8180*/  IADD3 R43, P2, R16, 0x4020, RZ ;  /* 0x00004020102b7810 */ /* 0x000fe40007f5e0ff */
[----:B------:R-:W-:Y:S02]  /*8190*/  LOP3.LUT R30, R31, 0x380, RZ, 0xc0, !PT ;  /* 0x000003801f1e7812 */ /* 0x000fe400078ec0ff */
[----:B------:R-:W-:-:S02]  /*81a0*/  SHF.R.U64 R46, R46, 0x3, RZ ;  /* 0x000000032e2e7819 */ /* 0x000fc400000012ff */
[----:B------:R-:W-:Y:S01]  /*81b0*/  LOP3.LUT R34, R34, R35, RZ, 0x3c, !PT ;  /* 0x0000002322227212 */ /* 0x000fe200078e3cff */
[--C-:B------:R-:W-:Y:S01]  /*81c0*/  IMAD.X R35, RZ, RZ, R17.reuse, P4 ;  /* 0x000000ffff237224 */ /* 0x100fe200020e0611 */
[----:B------:R-:W-:Y:S01]  /*81d0*/  LOP3.LUT R38, R38, R39, RZ, 0x3c, !PT ;  /* 0x0000002726267212 */ /* 0x000fe200078e3cff */
[----:B------:R-:W-:Y:S01]  /*81e0*/  IMAD.X R39, RZ, RZ, R17, P3 ;  /* 0x000000ffff277224 */ /* 0x000fe200018e0611 */
[----:B------:R-:W-:Y:S02]  /*81f0*/  IADD3 R95, R22, UR42, RZ ;  /* 0x0000002a165f7c10 */ /* 0x000fe4000fffe0ff */
[----:B------:R-:W-:Y:S02]  /*8200*/  LOP3.LUT R42, R43, 0x380, RZ, 0xc0, !PT ;  /* 0x000003802b2a7812 */ /* 0x000fe400078ec0ff */
[----:B------:R-:W-:Y:S01]  /*8210*/  SHF.R.U64 R30, R30, 0x3, RZ ;  /* 0x000000031e1e7819 */ /* 0x000fe200000012ff */
[----:B------:R-:W-:Y:S01]  /*8220*/  VIADD R4, R95, 0x8 ;  /* 0x000000085f047836 */ /* 0x000fe20000000000 */
[----:B------:R-:W-:-:S02]  /*8230*/  IADD3 R55, P4, R16, 0x8000, RZ ;  /* 0x0000800010377810 */ /* 0x000fc40007f9e0ff */
[----:B------:R-:W-:Y:S02]  /*8240*/  IADD3 R59, P3, R16, 0x8020, RZ ;  /* 0x00008020103b7810 */ /* 0x000fe40007f7e0ff */
[----:B------:R-:W-:Y:S01]  /*8250*/  LOP3.LUT R46, R46, R47, RZ, 0x3c, !PT ;  /* 0x0000002f2e2e7212 */ /* 0x000fe200078e3cff */
[--C-:B------:R-:W-:Y:S01]  /*8260*/  IMAD.X R47, RZ, RZ, R17.reuse, P6 ;  /* 0x000000ffff2f7224 */ /* 0x100fe200030e0611 */
[----:B------:R-:W-:Y:S02]  /*8270*/  LOP3.LUT R5, R16, 0x380, RZ, 0xc0, !PT ;  /* 0x0000038010057812 */ /* 0x000fe400078ec0ff */
[----:B------:R-:W-:Y:S02]  /*8280*/  SHF.R.U64 R42, R42, 0x3, RZ ;  /* 0x000000032a2a7819 */ /* 0x000fe400000012ff */
[----:B------:R-:W-:Y:S02]  /*8290*/  IADD3 R67, P6, R16, 0x8060, RZ ;  /* 0x0000806010437810 */ /* 0x000fe40007fde0ff */
[----:B------:R-:W-:Y:S01]  /*82a0*/  LOP3.LUT R30, R30, R31, RZ, 0x3c, !PT ;  /* 0x0000001f1e1e7212 */ /* 0x000fe200078e3cff */
[----:B------:R-:W-:Y:S01]  /*82b0*/  IMAD.X R31, RZ, RZ, R17, P5 ;  /* 0x000000ffff1f7224 */ /* 0x000fe200028e0611 */
[----:B------:R-:W-:-:S02]  /*82c0*/  LOP3.LUT R54, R55, 0x380, RZ, 0xc0, !PT ;  /* 0x0000038037367812 */ /* 0x000fc400078ec0ff */
[----:B------:R-:W-:Y:S02]  /*82d0*/  LOP3.LUT R58, R59, 0x380, RZ, 0xc0, !PT ;  /* 0x000003803b3a7812 */ /* 0x000fe400078ec0ff */
[----:B------:R-:W-:Y:S02]  /*82e0*/  LOP3.LUT P0, RZ, R202, 0x3, RZ, 0xc0, !PT ;  /* 0x00000003caff7812 */ /* 0x000fe4000780c0ff */
[----:B------:R-:W-:Y:S02]  /*82f0*/  IADD3 R51, P5, R16, 0x4060, RZ ;  /* 0x0000406010337810 */ /* 0x000fe40007fbe0ff */
[----:B------:R-:W-:Y:S02]  /*8300*/  SHF.R.U64 R5, R5, 0x3, RZ ;  /* 0x0000000305057819 */ /* 0x000fe400000012ff */
[----:B------:R-:W-:Y:S01]  /*8310*/  LOP3.LUT R42, R42, R43, RZ, 0x3c, !PT ;  /* 0x0000002b2a2a7212 */ /* 0x000fe200078e3cff */
[----:B------:R-:W-:Y:S01]  /*8320*/  IMAD.X R43, RZ, RZ, R17, P2 ;  /* 0x000000ffff2b7224 */ /* 0x000fe200010e0611 */
[----:B------:R-:W-:-:S02]  /*8330*/  LOP3.LUT R66, R67, 0x380, RZ, 0xc0, !PT ;  /* 0x0000038043427812 */ /* 0x000fc400078ec0ff */
[----:B------:R-:W-:Y:S02]  /*8340*/  SHF.R.U64 R54, R54, 0x3, RZ ;  /* 0x0000000336367819 */ /* 0x000fe400000012ff */
[----:B------:R-:W-:Y:S02]  /*8350*/  SHF.R.U64 R58, R58, 0x3, RZ ;  /* 0x000000033a3a7819 */ /* 0x000fe400000012ff */
[----:B------:R-:W-:Y:S02]  /*8360*/  ISETP.GE.OR P1, PT, R4, UR10, P0 ;  /* 0x0000000a04007c0c */ /* 0x000fe40008726670 */
[----:B------:R-:W-:Y:S02]  /*8370*/  IADD3 R63, P2, R16, 0x8040, RZ ;  /* 0x00008040103f7810 */ /* 0x000fe40007f5e0ff */
[----:B------:R-:W-:Y:S02]  /*8380*/  LOP3.LUT R50, R51, 0x380, RZ, 0xc0, !PT ;  /* 0x0000038033327812 */ /* 0x000fe400078ec0ff */
[----:B------:R-:W-:Y:S01]  /*8390*/  LOP3.LUT R4, R5, R16, RZ, 0x3c, !PT ;  /* 0x0000001005047212 */ /* 0x000fe200078e3cff */
[----:B------:R-:W-:Y:S01]  /*83a0*/  IMAD.MOV.U32 R5, RZ, RZ, R17 ;  /* 0x000000ffff057224 */ /* 0x000fe200078e0011 */
[----:B------:R-:W-:-:S02]  /*83b0*/  SHF.R.U64 R66, R66, 0x3, RZ ;  /* 0x0000000342427819 */ /* 0x000fc400000012ff */
[----:B------:R-:W-:Y:S01]  /*83c0*/  LOP3.LUT R54, R54, R55, RZ, 0x3c, !PT ;  /* 0x0000003736367212 */ /* 0x000fe200078e3cff */
[--C-:B------:R-:W-:Y:S01]  /*83d0*/  IMAD.X R55, RZ, RZ, R17.reuse, P4 ;  /* 0x000000ffff377224 */ /* 0x100fe200020e0611 */
[----:B------:R-:W-:Y:S01]  /*83e0*/  LOP3.LUT R58, R58, R59, RZ, 0x3c, !PT ;  /* 0x0000003b3a3a7212 */ /* 0x000fe200078e3cff */
[----:B------:R-:W-:Y:S01]  /*83f0*/  IMAD.X R59, RZ, RZ, R17, P3 ;  /* 0x000000ffff3b7224 */ /* 0x000fe200018e0611 */
[----:B------:R-:W-:Y:S02]  /*8400*/  LOP3.LUT R62, R63, 0x380, RZ, 0xc0, !PT ;  /* 0x000003803f3e7812 */ /* 0x000fe400078ec0ff */
[----:B------:R-:W-:Y:S02]  /*8410*/  SHF.R.U64 R50, R50, 0x3, RZ ;  /* 0x0000000332327819 */ /* 0x000fe400000012ff */
[C---:B------:R-:W-:Y:S02]  /*8420*/  IADD3 R83, P4, R16.reuse, 0xc020, RZ ;  /* 0x0000c02010537810 */ /* 0x040fe40007f9e0ff */
[----:B------:R-:W-:-:S02]  /*8430*/  IADD3 R75, P3, R16, 0xc040, RZ ;  /* 0x0000c040104b7810 */ /* 0x000fc40007f7e0ff */
[----:B------:R-:W-:Y:S02]  /*8440*/  LOP3.LUT R66, R66, R67, RZ, 0x3c, !PT ;  /* 0x0000004342427212 */ /* 0x000fe400078e3cff */
[----:B------:R-:W-:Y:S02]  /*8450*/  MOV R67, R4 ;  /* 0x0000000400437202 */ /* 0x000fe40000000f00 */
[----:B------:R-:W-:Y:S02]  /*8460*/  SHF.R.U64 R62, R62, 0x3, RZ ;  /* 0x000000033e3e7819 */ /* 0x000fe400000012ff */
[----:B------:R-:W-:Y:S02]  /*8470*/  F2FP.BF16.F32.PACK_AB R4, R25, R0 ;  /* 0x000000001904723e */ /* 0x000fe400000010ff */
[----:B------:R-:W-:Y:S02]  /*8480*/  F2FP.BF16.F32.PACK_AB R5, R175, R168 ;  /* 0x000000a8af05723e */ /* 0x000fe400000010ff */
[----:B------:R-:W-:-:S02]  /*8490*/  F2FP.BF16.F32.PACK_AB R6, R29, R6 ;  /* 0x000000061d06723e */ /* 0x000fc400000010ff */
[----:B------:R-:W-:Y:S02]  /*84a0*/  F2FP.BF16.F32.PACK_AB R7, R173, R170 ;  /* 0x000000aaad07723e */ /* 0x000fe400000010ff */
[----:B------:R-:W-:Y:S02]  /*84b0*/  LOP3.LUT R50, R50, R51, RZ, 0x3c, !PT ;  /* 0x0000003332327212 */ /* 0x000fe400078e3cff */
[----:B------:R-:W-:Y:S01]  /*84c0*/  LOP3.LUT R82, R83, 0x380, RZ, 0xc0, !PT ;  /* 0x0000038053527812 */ /* 0x000fe200078ec0ff */
[----:B------:R1:W-:Y:S01]  /*84d0*/  STSM.16.M88.4 [R67], R4 ;  /* 0x0000000443007844 */ /* 0x0003e20000000200 */
[----:B------:R-:W-:Y:S02]  /*84e0*/  LOP3.LUT R74, R75, 0x380, RZ, 0xc0, !PT ;  /* 0x000003804b4a7812 */ /* 0x000fe400078ec0ff */
[----:B------:R-:W-:Y:S02]  /*84f0*/  IADD3.X R51, RZ, R17, RZ, P5, !PT ;  /* 0x00000011ff337210 */ /* 0x000fe40002ffe4ff */
[----:B------:R-:W-:-:S02]  /*8500*/  IADD3 R71, P5, R16, 0xc000, RZ ;  /* 0x0000c00010477810 */ /* 0x000fc40007fbe0ff */
[----:B------:R-:W-:Y:S01]  /*8510*/  LOP3.LUT R62, R62, R63, RZ, 0x3c, !PT ;  /* 0x0000003f3e3e7212 */ /* 0x000fe200078e3cff */
[--C-:B------:R-:W-:Y:S01]  /*8520*/  IMAD.X R63, RZ, RZ, R17.reuse, P2 ;  /* 0x000000ffff3f7224 */ /* 0x100fe200010e0611 */
[----:B------:R-:W-:Y:S02]  /*8530*/  SHF.R.U64 R82, R82, 0x3, RZ ;  /* 0x0000000352527819 */ /* 0x000fe400000012ff */
[----:B------:R-:W-:Y:S02]  /*8540*/  SHF.R.U64 R74, R74, 0x3, RZ ;  /* 0x000000034a4a7819 */ /* 0x000fe400000012ff */
[----:B------:R-:W-:Y:S02]  /*8550*/  IADD3 R79, P2, R16, 0xc060, RZ ;  /* 0x0000c060104f7810 */ /* 0x000fe40007f5e0ff */
[----:B------:R-:W-:Y:S01]  /*8560*/  LOP3.LUT R70, R71, 0x380, RZ, 0xc0, !PT ;  /* 0x0000038047467812 */ /* 0x000fe200078ec0ff */
[----:B-1----:R-:W-:Y:S01]  /*8570*/  IMAD.X R67, RZ, RZ, R17, P6 ;  /* 0x000000ffff437224 */ /* 0x002fe200030e0611 */
[----:B------:R-:W-:-:S02]  /*8580*/  F2FP.BF16.F32.PACK_AB R4, R33, R32 ;  /* 0x000000202104723e */ /* 0x000fc400000010ff */
[----:B------:R-:W1:Y:S01]  /*8590*/  LDC.64 R32, c[0x0][0xb78] ;  /* 0x0002de00ff207b82 */ /* 0x000e620000000a00 */
[----:B------:R-:W-:Y:S01]  /*85a0*/  LOP3.LUT R82, R82, R83, RZ, 0x3c, !PT ;  /* 0x0000005352527212 */ /* 0x000fe200078e3cff */
[----:B------:R-:W-:Y:S01]  /*85b0*/  IMAD.X R83, RZ, RZ, R17, P4 ;  /* 0x000000ffff537224 */ /* 0x000fe200020e0611 */
[----:B------:R-:W-:Y:S02]  /*85c0*/  LOP3.LUT R74, R74, R75, RZ, 0x3c, !PT ;  /* 0x0000004b4a4a7212 */ /* 0x000fe400078e3cff */
[----:B------:R-:W-:Y:S02]  /*85d0*/  LOP3.LUT R78, R79, 0x380, RZ, 0xc0, !PT ;  /* 0x000003804f4e7812 */ /* 0x000fe400078ec0ff */
[----:B------:R-:W-:Y:S02]  /*85e0*/  MOV R168, R26 ;  /* 0x0000001a00a87202 */ /* 0x000fe40000000f00 */
[----:B------:R-:W-:Y:S02]  /*85f0*/  IADD3.X R75, RZ, R17, RZ, P3, !PT ;  /* 0x00000011ff4b7210 */ /* 0x000fe40001ffe4ff */
[----:B------:R-:W-:-:S02]  /*8600*/  F2FP.BF16.F32.PACK_AB R5, R166, R153 ;  /* 0x00000099a605723e */ /* 0x000fc400000010ff */
[----:B------:R-:W-:Y:S02]  /*8610*/  F2FP.BF16.F32.PACK_AB R6, R37, R36 ;  /* 0x000000242506723e */ /* 0x000fe400000010ff */
[----:B------:R-:W-:Y:S02]  /*8620*/  F2FP.BF16.F32.PACK_AB R7, R171, R152 ;  /* 0x00000098ab07723e */ /* 0x000fe400000010ff */
[----:B------:R-:W-:Y:S02]  /*8630*/  SHF.R.U64 R70, R70, 0x3, RZ ;  /* 0x0000000346467819 */ /* 0x000fe400000012ff */
[----:B------:R-:W-:Y:S01]  /*8640*/  MOV R103, R30 ;  /* 0x0000001e00677202 */ /* 0x000fe20000000f00 */
[----:B------:R1:W-:Y:S01]  /*8650*/  STSM.16.M88.4 [R168], R4 ;  /* 0x00000004a8007844 */ /* 0x0003e20000000200 */
[----:B------:R-:W-:Y:S02]  /*8660*/  F2FP.BF16.F32.PACK_AB R8, R41, R8 ;  /* 0x000000082908723e */ /* 0x000fe400000010ff */
[----:B------:R-:W-:Y:S01]  /*8670*/  F2FP.BF16.F32.PACK_AB R9, R164, R9 ;  /* 0x00000009a409723e */ /* 0x000fe200000010ff */
[----:B------:R-:W2:Y:S01]  /*8680*/  SHFL.IDX PT, R6, R204, RZ, 0x1f ;  /* 0x00001fffcc067589 */ /* 0x000ea200000e0000 */
[----:B------:R-:W-:-:S02]  /*8690*/  F2FP.BF16.F32.PACK_AB R10, R45, R10 ;  /* 0x0000000a2d0a723e */ /* 0x000fc400000010ff */
[----:B------:R-:W-:Y:S02]  /*86a0*/  F2FP.BF16.F32.PACK_AB R11, R162, R11 ;  /* 0x0000000ba20b723e */ /* 0x000fe400000010ff */
[----:B------:R-:W-:Y:S01]  /*86b0*/  MOV R102, R34 ;  /* 0x0000002200667202 */ /* 0x000fe20000000f00 */
[----:B------:R-:W-:Y:S01]  /*86c0*/  IMAD.U32 R35, RZ, RZ, UR9 ;  /* 0x00000009ff237e24 */ /* 0x000fe2000f8e00ff */
[----:B------:R-:W-:Y:S01]  /*86d0*/  F2FP.BF16.F32.PACK_AB R12, R49, R12 ;  /* 0x0000000c310c723e */ /* 0x000fe200000010ff */
[----:B------:R3:W-:Y:S01]  /*86e0*/  STSM.16.M88.4 [R103], R8 ;  /* 0x0000000867007844 */ /* 0x0007e20000000200 */
[----:B------:R-:W-:Y:S01]  /*86f0*/  F2FP.BF16.F32.PACK_AB R13, R160, R13 ;  /* 0x0000000da00d723e */ /* 0x000fe200000010ff */
[----:B------:R-:W-:Y:S01]  /*8700*/  IMAD.U32 R35, RZ, RZ, UR5 ;  /* 0x00000005ff237e24 */ /* 0x000fe2000f8e00ff */
[----:B------:R-:W-:Y:S01]  /*8710*/  F2FP.BF16.F32.PACK_AB R14, R53, R14 ;  /* 0x0000000e350e723e */ /* 0x000fe200000010ff */
[----:B------:R-:W-:Y:S01]  /*8720*/  USHF.R.S32.HI UR5, URZ, 0x1f, UR44 ;  /* 0x0000001f3f057899 */ /* 0x000fe2000801142c */
[----:B------:R-:W-:Y:S01]  /*8730*/  F2FP.BF16.F32.PACK_AB R15, R158, R15 ;  /* 0x0000000f9e0f723e */ /* 0x000fe200000010ff */
[----:B------:R-:W-:Y:S01]  /*8740*/  IMAD.U32 R34, RZ, RZ, UR8 ;  /* 0x00000008ff227e24 */ /* 0x000fe2000f8e00ff */
[----:B------:R-:W-:-:S02]  /*8750*/  MOV R39, R38 ;  /* 0x0000002600277202 */ /* 0x000fc40000000f00 */
[----:B------:R-:W-:Y:S01]  /*8760*/  F2FP.BF16.F32.PACK_AB R24, R57, R24 ;  /* 0x000000183918723e */ /* 0x000fe200000010ff */
[----:B------:R3:W-:Y:S01]  /*8770*/  STSM.16.M88.4 [R102], R12 ;  /* 0x0000000c66007844 */ /* 0x0007e20000000200 */
[----:B------:R-:W-:Y:S01]  /*8780*/  F2FP.BF16.F32.PACK_AB R25, R169, R64 ;  /* 0x00000040a919723e */ /* 0x000fe200000010ff */
[----:B-1----:R-:W-:Y:S01]  /*8790*/  IMAD R4, R32, UR5, RZ ;  /* 0x0000000520047c24 */ /* 0x002fe2000f8e02ff */
[----:B------:R-:W-:Y:S02]  /*87a0*/  F2FP.BF16.F32.PACK_AB R26, R61, R60 ;  /* 0x0000003c3d1a723e */ /* 0x000fe400000010ff */
[----:B------:R-:W-:Y:S01]  /*87b0*/  F2FP.BF16.F32.PACK_AB R27, R167, R56 ;  /* 0x00000038a71b723e */ /* 0x000fe200000010ff */
[----:B------:R-:W-:Y:S01]  /*87c0*/  IMAD R4, R33, UR44, R4 ;  /* 0x0000002c21047c24 */ /* 0x000fe2000f8e0204 */
[----:B------:R-:W-:Y:S01]  /*87d0*/  SHF.R.U64 R78, R78, 0x3, RZ ;  /* 0x000000034e4e7819 */ /* 0x000fe200000012ff */
[----:B------:R-:W-:Y:S01]  /*87e0*/  IMAD.WIDE.U32 R32, R32, UR44, R34 ;  /* 0x0000002c20207c25 */ /* 0x000fe2000f8e0022 */
[----:B------:R-:W-:Y:S01]  /*87f0*/  MOV R42, R42 ;  /* 0x0000002a002a7202 */ /* 0x000fe20000000f00 */
[----:B------:R3:W-:Y:S01]  /*8800*/  STSM.16.M88.4 [R39], R24 ;  /* 0x0000001827007844 */ /* 0x0007e20000000200 */
[----:B------:R-:W-:-:S02]  /*8810*/  MOV R0, R74 ;  /* 0x0000004a00007202 */ /* 0x000fc40000000f00 */
[----:B------:R-:W-:Y:S02]  /*8820*/  F2FP.BF16.F32.PACK_AB R28, R65, R28 ;  /* 0x0000001c411c723e */ /* 0x000fe400000010ff */
[----:B------:R-:W-:Y:S02]  /*8830*/  F2FP.BF16.F32.PACK_AB R29, R165, R52 ;  /* 0x00000034a51d723e */ /* 0x000fe400000010ff */
[----:B------:R-:W-:Y:S02]  /*8840*/  F2FP.BF16.F32.PACK_AB R30, R69, R68 ;  /* 0x00000044451e723e */ /* 0x000fe400000010ff */
[----:B------:R-:W-:Y:S02]  /*8850*/  F2FP.BF16.F32.PACK_AB R31, R163, R48 ;  /* 0x00000030a31f723e */ /* 0x000fe400000010ff */
[----:B------:R-:W-:Y:S02]  /*8860*/  F2FP.BF16.F32.PACK_AB R72, R73, R72 ;  /* 0x000000484948723e */ /* 0x000fe400000010ff */
[----:B------:R-:W-:Y:S01]  /*8870*/  LOP3.LUT R70, R70, R71, RZ, 0x3c, !PT ;  /* 0x0000004746467212 */ /* 0x000fe200078e3cff */
[----:B------:R-:W-:Y:S01]  /*8880*/  IMAD.X R71, RZ, RZ, R17, P5 ;  /* 0x000000ffff477224 */ /* 0x000fe200028e0611 */
[----:B------:R-:W-:Y:S01]  /*8890*/  MOV R46, R46 ;  /* 0x0000002e002e7202 */ /* 0x000fe20000000f00 */
        /* <DEDUP_REMOVED lines=21> */
[----:B------:R-:W-:Y:S01]  /*89f0*/  LOP3.LUT R78, R78, R79, RZ, 0x3c, !PT ;  /* 0x0000004f4e4e7212 */ /* 0x000fe200078e3cff */
[----:B------:R-:W-:Y:S01]  /*8a00*/  IMAD.X R79, RZ, RZ, R17, P2 ;  /* 0x000000ffff4f7224 */ /* 0x000fe200010e0611 */
        /* <DEDUP_REMOVED lines=32> */
[----:B------:R-:W-:Y:S01]  /*8c10*/  MOV R78, R78 ;  /* 0x0000004e004e7202 */ /* 0x000fe20000000f00 */
[----:B------:R3:W-:Y:S01]  /*8c20*/  STSM.16.M88.4 [R0], R136 ;  /* 0x0000008800007844 */ /* 0x0007e20000000200 */
[----:B------:R-:W-:Y:S02]  /*8c30*/  F2FP.BF16.F32.PACK_AB R146, R149, R148 ;  /* 0x000000949592723e */ /* 0x000fe400000010ff */
[----:B------:R-:W-:Y:S02]  /*8c40*/  F2FP.BF16.F32.PACK_AB R147, R151, R150 ;  /* 0x000000969793723e */ /* 0x000fe400000010ff */
[----:B------:R-:W-:-:S02]  /*8c50*/  ISETP.GE.OR P0, PT, R95, UR10, P0 ;  /* 0x0000000a5f007c0c */ /* 0x000fc40008706670 */
[----:B------:R-:W-:Y:S01]  /*8c60*/  SHF.R.S32.HI R5, RZ, 0x1f, R95 ;  /* 0x0000001fff057819 */ /* 0x000fe2000001145f */
[----:B------:R3:W-:Y:S01]  /*8c70*/  STSM.16.M88.4 [R78], R144 ;  /* 0x000000904e007844 */ /* 0x0007e20000000200 */
[----:B------:R-:W-:Y:S01]  /*8c80*/  IADD3 R95, P2, R95, R32, RZ ;  /* 0x000000205f5f7210 */ /* 0x000fe20007f5e0ff */
[----:B------:R-:W-:Y:S01]  /*8c90*/  @!PT LDS RZ, [RZ] ;  /* 0x00000000fffff984 */ /* 0x000fe20000000800 */
[----:B------:R-:W-:Y:S01]  /*8ca0*/  @!PT LDS RZ, [RZ] ;  /* 0x00000000fffff984 */ /* 0x000fe20000000800 */
[----:B------:R-:W-:Y:S01]  /*8cb0*/  @!PT LDS RZ, [RZ] ;  /* 0x00000000fffff984 */ /* 0x000fe20000000800 */
[----:B------:R1:W-:Y:S06]  /*8cc0*/  MEMBAR.ALL.CTA ;  /* 0x0000000000007992 */ /* 0x0003ec0000008000 */
[----:B-1----:R-:W1:Y:S01]  /*8cd0*/  FENCE.VIEW.ASYNC.S ;  /* 0x00000000000073c6 */ /* 0x002e620000000000 */
[----:B------:R-:W-:Y:S01]  /*8ce0*/  IADD3.X R32, R5, R33, R4, P2, !PT ;  /* 0x0000002105207210 */ /* 0x000fe200017fe404 */
[----:B-1----:R-:W-:Y:S06]  /*8cf0*/  BAR.ARV 0x1, 0x120 ;  /* 0x0044800000007b1d */ /* 0x002fec0000002000 */
[----:B------:R-:W-:-:S04]  /*8d00*/  LEA R4, P2, R95, UR6, 0x2 ;  /* 0x000000065f047c11 */ /* 0x000fc8000f8410ff */
[----:B------:R-:W-:-:S05]  /*8d10*/  LEA.HI.X R5, R95, UR7, R32, 0x2, P2 ;  /* 0x000000075f057c11 */ /* 0x000fca00090f1420 */
[----:B------:R3:W-:Y:S04]  /*8d20*/  @!P1 STG.E desc[UR46][R4.64+0x20], R20 ;  /* 0x0000201404009986 */ /* 0x0007e8000c10192e */
[----:B------:R3:W-:Y:S01]  /*8d30*/  @!P0 STG.E desc[UR46][R4.64], R3 ;  /* 0x0000000304008986 */ /* 0x0007e2000c10192e */
[----:B--2---:R-:W-:-:S13]  /*8d40*/  ISETP.NE.AND P0, PT, R6, 0x7, PT ;  /* 0x000000070600780c */ /* 0x004fda0003f05270 */
[----:B---3--:R-:W-:Y:S05]  /*8d50*/  @P0 BRA `(.L_x_3299) ;  /* 0x0000000800fc0947 */ /* 0x008fea0003800000 */
        /* <DEDUP_REMOVED lines=30> */
.L_x_3301:
[----:B------:R-:W-:Y:S05]  /*8f40*/  BSYNC B0 ;  /* 0x0000000000007941 */ /* 0x000fea0003800000 */
.L_x_3300:
[----:B------:R-:W-:Y:S05]  /*8f50*/  BRA `(.L_x_3299) ;  /* 0x00000008007c7947 */ /* 0x000fea0003800000 */
.L_x_3298:
[----:B------:R-:W1:Y:S01]  /*8f60*/  LDC.64 R10, c[0x0][0xae0] ;  /* 0x0002b800ff0a7b82 */ /* 0x000e620000000a00 */
        /* <DEDUP_REMOVED lines=29> */
[----:B------:R-:W-:Y:S02]  /*9140*/  LEA.HI.X R7, R4, UR9, R3, 0x2, P0 ;  /* 0x0000000904077c11 */ /* 0x000fe400080f1403 */
[----:B------:R-:W-:-:S05]  /*9150*/  MOV R3, 0xff800000 ;  /* 0xff80000000037802 */ /* 0x000fca0000000f00 */
[----:B------:R1:W-:Y:S02]  /*9160*/  STG.E desc[UR46][R6.64], R3 ;  /* 0x0000000306007986 */ /* 0x0003e4000c10192e */
.L_x_3303:
[----:B------:R-:W-:Y:S05]  /*9170*/  BSYNC B0 ;  /* 0x0000000000007941 */ /* 0x000fea0003800000 */
.L_x_3302:
        /* <DEDUP_REMOVED lines=21> */
[----:B------:R-:W-:Y:S01]  /*92d0*/  IADD3 R3, R18, 0x80, RZ ;  /* 0x0000008012037810 */ /* 0x000fe20007ffe0ff */
[----:B------:R-:W-:Y:S01]  /*92e0*/  ULDC UR5, c[0x0][0xa8c] ;  /* 0x0002a30000057ab9 */ /* 0x000fe20000000800 */
[----:B------:R-:W-:Y:S01]  /*92f0*/  ULDC.64 UR6, c[0x0][0xad8] ;  /* 0x0002b60000067ab9 */ /* 0x000fe20000000a00 */
[----:B------:R-:W-:Y:S01]  /*9300*/  IMAD.MOV.U32 R4, RZ, RZ, R8 ;  /* 0x000000ffff047224 */ /* 0x000fe200078e0008 */
[----:B------:R-:W-:Y:S01]  /*9310*/  ISETP.GE.AND P3, PT, R0, UR5, PT ;  /* 0x0000000500007c0c */ /* 0x000fe2000bf66270 */
[C---:B------:R-:W-:Y:S01]  /*9320*/  VIADD R0, R18.reuse, 0xc0 ;  /* 0x000000c012007836 */ /* 0x040fe20000000000 */
[----:B------:R-:W-:Y:S01]  /*9330*/  ISETP.GE.AND P4, PT, R3, UR5, PT ;  /* 0x0000000503007c0c */ /* 0x000fe2000bf86270 */
[----:B------:R-:W-:Y:S01]  /*9340*/  IMAD R3, R7, UR6, RZ ;  /* 0x0000000607037c24 */ /* 0x000fe2000f8e02ff */
        /* <DEDUP_REMOVED lines=13> */
.L_x_3305:
[----:B------:R-:W-:Y:S05]  /*9420*/  BSYNC B0 ;  /* 0x0000000000007941 */ /* 0x000fea0003800000 */
.L_x_3304:
        /* <DEDUP_REMOVED lines=13> */
[----:B------:R-:W-:Y:S01]  /*9500*/  IADD3 R10, R18, 0xc0, RZ ;  /* 0x000000c0120a7810 */ /* 0x000fe20007ffe0ff */
[----:B------:R-:W-:Y:S01]  /*9510*/  IMAD R0, R0, UR6, RZ ;  /* 0x0000000600007c24 */ /* 0x000fe2000f8e02ff */
[----:B------:R-:W-:Y:S01]  /*9520*/  ISETP.GE.AND P3, PT, R18, UR5, PT ;  /* 0x0000000512007c0c */ /* 0x000fe2000bf66270 */
[----:B------:R-:W-:Y:S01]  /*9530*/  IMAD.WIDE.U32 R4, R3, UR6, R4 ;  /* 0x0000000603047c25 */ /* 0x000fe2000f8e0004 */
[----:B------:R-:W-:-:S03]  /*9540*/  ISETP.GE.AND P6, PT, R10, UR5, PT ;  /* 0x000000050a007c0c */ /* 0x000fc6000bfc6270 */
        /* <DEDUP_REMOVED lines=9> */
.L_x_3307:
[----:B------:R-:W-:Y:S05]  /*95e0*/  BSYNC B0 ;  /* 0x0000000000007941 */ /* 0x000fea0003800000 */
.L_x_3306:
        /* <DEDUP_REMOVED lines=9> */
[----:B------:R-:W-:Y:S01]  /*9680*/  VIADD R10, R18, 0xc0 ;  /* 0x000000c0120a7836 */ /* 0x000fe20000000000 */
[----:B------:R-:W-:Y:S01]  /*9690*/  ISETP.GE.AND P4, PT, R5, UR5, PT ;  /* 0x0000000505007c0c */ /* 0x000fe2000bf86270 */
[----:B------:R-:W-:Y:S01]  /*96a0*/  IMAD.MOV.U32 R5, RZ, RZ, R11 ;  /* 0x000000ffff057224 */ /* 0x000fe200078e000b */
[----:B------:R-:W-:Y:S01]  /*96b0*/  MOV R4, R8 ;  /* 0x0000000800047202 */ /* 0x000fe20000000f00 */
[----:B------:R-:W-:Y:S01]  /*96c0*/  IMAD R0, R0, UR6, RZ ;  /* 0x0000000600007c24 */ /* 0x000fe2000f8e02ff */
[----:B------:R-:W-:-:S02]  /*96d0*/  ISETP.GE.AND P1, PT, R18, UR5, PT ;  /* 0x0000000512007c0c */ /* 0x000fc4000bf26270 */
[----:B------:R-:W-:Y:S01]  /*96e0*/  ISETP.GE.AND P5, PT, R10, UR5, PT ;  /* 0x000000050a007c0c */ /* 0x000fe2000bfa6270 */
[----:B------:R-:W-:-:S04]  /*96f0*/  IMAD.WIDE.U32 R4, R3, UR6, R4 ;  /* 0x0000000603047c25 */ /* 0x000fc8000f8e0004 */
        /* <DEDUP_REMOVED lines=9> */
.L_x_3309:
[----:B------:R-:W-:Y:S05]  /*9790*/  BSYNC B0 ;  /* 0x0000000000007941 */ /* 0x000fea0003800000 */
.L_x_3308:
        /* <DEDUP_REMOVED lines=10> */
[----:B------:R-:W-:Y:S01]  /*9840*/  IMAD.MOV.U32 R5, RZ, RZ, R11 ;  /* 0x000000ffff057224 */ /* 0x000fe200078e000b */
[C---:B------:R-:W-:Y:S01]  /*9850*/  IADD3 R0, R18.reuse, 0xc0, RZ ;  /* 0x000000c012007810 */ /* 0x040fe20007ffe0ff */
[----:B------:R-:W-:-:S02]  /*9860*/  VIADD R7, R18, 0x80 ;  /* 0x0000008012077836 */ /* 0x000fc40000000000 */
[----:B------:R-:W-:Y:S01]  /*9870*/  IMAD R6, R6, UR6, RZ ;  /* 0x0000000606067c24 */ /* 0x000fe2000f8e02ff */
[----:B------:R-:W-:Y:S01]  /*9880*/  ISETP.GE.AND P4, PT, R0, UR5, PT ;  /* 0x0000000500007c0c */ /* 0x000fe2000bf86270 */
[----:B------:R-:W-:Y:S01]  /*9890*/  IMAD.WIDE.U32 R4, R3, UR6, R4 ;  /* 0x0000000603047c25 */ /* 0x000fe2000f8e0004 */
[----:B------:R-:W-:-:S03]  /*98a0*/  ISETP.GE.AND P3, PT, R7, UR5, PT ;  /* 0x0000000507007c0c */ /* 0x000fc6000bf66270 */
        /* <DEDUP_REMOVED lines=9> */
.L_x_3310:
[----:B------:R-:W-:Y:S05]  /*9940*/  BSYNC B0 ;  /* 0x0000000000007941 */ /* 0x000fea0003800000 */
.L_x_3299:
[----:B------:R-:W5:Y:S02]  /*9950*/  LDC R0, c[0x0][0xda8] ;  /* 0x00036a00ff007b82 */ /* 0x000f640000000800 */
[----:B-----5:R-:W-:-:S13]  /*9960*/  ISETP.LE.AND P0, PT, R0, UR4, PT ;  /* 0x0000000400007c0c */ /* 0x020fda000bf03270 */
[----:B------:R-:W-:Y:S05]  /*9970*/  @!P0 BRA `(.L_x_3311) ;  /* 0xffffff74000c8947 */ /* 0x000fea000383ffff */
[----:B------:R-:W-:Y:S05]  /*9980*/  EXIT ;  /* 0x000000000000794d */ /* 0x000fea0003800000 */
.L_x_3263:
        /* <DEDUP_REMOVED lines=8> */
[----:B------:R-:W-:Y:S02]  /*9a10*/  IMAD.MOV.U32 R17, RZ, RZ, 0x1 ;  /* 0x00000001ff117424 */ /* 0x000fe400078e00ff */
[----:B------:R-:W-:-:S04]  /*9a20*/  IMAD.MOV.U32 R16, RZ, RZ, RZ ;  /* 0x000000ffff107224 */ /* 0x000fc800078e00ff */
[----:B------:R-:W1:Y:S02]  /*9a30*/  LDC R0, c[0x0][0xda8] ;  /* 0x00036a00ff007b82 */ /* 0x000e640000000800 */
[----:B-1----:R-:W-:-:S13]  /*9a40*/  ISETP.LE.AND P0, PT, R0, UR4, PT ;  /* 0x0000000400007c0c */ /* 0x002fda000bf03270 */
[----:B------:R-:W-:Y:S05]  /*9a50*/  @P0 BRA `(.L_x_3312) ;  /* 0x00000028000c0947 */ /* 0x000fea0003800000 */
[----:B------:R-:W1:Y:S01]  /*9a60*/  S2R R2, SR_TID.X ;  /* 0x0000000000027919 */ /* 0x000e620000002100 */
[----:B------:R-:W-:Y:S01]  /*9a70*/  IMAD.U32 R18, RZ, RZ, UR4 ;  /* 0x00000004ff127e24 */ /* 0x000fe2000f8e00ff */
[----:B------:R-:W-:Y:S01]  /*9a80*/  ULDC UR39, c[0x0][0xc] ;  /* 0x0000030000277ab9 */ /* 0x000fe20000000800 */
[----:B------:R-:W-:Y:S01]  /*9a90*/  IMAD.MOV.U32 R16, RZ, RZ, RZ ;  /* 0x000000ffff107224 */ /* 0x000fe200078e00ff */
[----:B------:R-:W-:Y:S01]  /*9aa0*/  ULDC.64 UR48, c[0x0][0x198] ;  /* 0x0000660000307ab9 */ /* 0x000fe20000000a00 */
[----:B------:R-:W-:Y:S01]  /*9ab0*/  IMAD.MOV.U32 R17, RZ, RZ, 0x1 ;  /* 0x00000001ff117424 */ /* 0x000fe200078e00ff */
[----:B------:R-:W-:Y:S01]  /*9ac0*/  UMOV UR44, URZ ;  /* 0x0000003f002c7c82 */ /* 0x000fe20008000000 */
[----:B-1----:R-:W-:-:S07]  /*9ad0*/  LOP3.LUT R19, R2, 0x1f, RZ, 0xc0, !PT ;  /* 0x0000001f02137812 */ /* 0x002fce00078ec0ff */
.L_x_3360:
        /* <DEDUP_REMOVED lines=21> */
.L_x_3313:
[----:B------:R-:W-:Y:S01]  /*9c30*/  ULDC UR11, c[0x0][0xdc4] ;  /* 0x00037100000b7ab9 */ /* 0x000fe20000000800 */
[----:B------:R-:W-:Y:S01]  /*9c40*/  UMOV UR8, UR9 ;  /* 0x0000000900087c82 */ /* 0x000fe20008000000 */
[----:B------:R-:W-:-:S11]  /*9c50*/  UISETP.NE.AND UP0, UPT, UR11, 0x1, UPT ;  /* 0x000000010b00788c */ /* 0x000fd6000bf05270 */
[----:B------:R-:W-:Y:S02]  /*9c60*/  @UP0 ULDC.64 UR12, c[0x0][0xdc8] ;  /* 0x00037200000c0ab9 */ /* 0x000fe40000000a00 */
[----:B------:R-:W-:-:S04]  /*9c70*/  UIMAD.WIDE.U32 UR6, UR9, UR12, URZ ;  /* 0x0000000c090672a5 */ /* 0x000fc8000f8e003f */
[----:B------:R-:W-:-:S04]  /*9c80*/  @UP0 USHF.R.U32.HI UR8, URZ, UR13, UR7 ;  /* 0x0000000d3f080299 */ /* 0x000fc80008011607 */
[----:B------:R-:W-:-:S12]  /*9c90*/  UIMAD UR6, UR8, UR11, URZ ;  /* 0x0000000b080672a4 */ /* 0x000fd8000f8e023f */
.L_x_3314:
[----:B------:R-:W-:Y:S01]  /*9ca0*/  ULDC.64 UR12, c[0x0][0x3f8] ;  /* 0x0000fe00000c7ab9 */ /* 0x000fe20000000a00 */
[----:B------:R-:W-:Y:S01]  /*9cb0*/  ULOP3.LUT UR8, URZ, UR8, URZ, 0x33, !UPT ;  /* 0x000000083f087292 */ /* 0x000fe2000f8e333f */
[----:B------:R-:W-:Y:S01]  /*9cc0*/  BSSY B6, `(.L_x_3315) ;  /* 0x000024d000067945 */ /* 0x000fe20003800000 */
[----:B------:R-:W-:Y:S02]  /*9cd0*/  UISETP.NE.U32.AND UP0, UPT, UR12, URZ, UPT ;  /* 0x0000003f0c00728c */ /* 0x000fe4000bf05070 */
[----:B------:R-:W-:Y:S02]  /*9ce0*/  UIADD3 UR11, UR9, -UR6, URZ ;  /* 0x80000006090b7290 */ /* 0x000fe4000fffe03f */
[----:B------:R-:W-:Y:S01]  /*9cf0*/  UISETP.NE.AND.EX UP0, UPT, UR13, URZ, UPT, UP0 ;  /* 0x0000003f0d00728c */ /* 0x000fe2000bf05300 */
[----:B------:R-:W-:Y:S01]  /*9d00*/  ULDC UR6, c[0x0][0xdac] ;  /* 0x00036b0000067ab9 */ /* 0x000fe20000000800 */
[----:B------:R-:W-:Y:S01]  /*9d10*/  ULDC UR7, c[0x0][0x404] ;  /* 0x0001010000077ab9 */ /* 0x000fe20000000800 */
[----:B------:R-:W-:Y:S01]  /*9d20*/  UIADD3 UR8, UR8, UR6, URZ ;  /* 0x0000000608087290 */ /* 0x000fe2000fffe03f */
[----:B------:R-:W-:-:S02]  /*9d30*/  ULDC UR9, c[0x0][0x2e0] ;  /* 0x0000b80000097ab9 */ /* 0x000fc40000000800 */
[----:B------:R-:W-:Y:S01]  /*9d40*/  ULDC UR6, c[0x0][0x288] ;  /* 0x0000a20000067ab9 */ /* 0x000fe20000000800 */
[----:B------:R-:W-:Y:S02]  /*9d50*/  USHF.L.U32 UR41, UR8, 0x7, URZ ;  /* 0x0000000708297899 */ /* 0x000fe4000800063f */
[----:B------:R-:W-:Y:S02]  /*9d60*/  USEL UR8, UR7, 0x1, UP0 ;  /* 0x0000000107087887 */ /* 0x000fe40008000000 */
[----:B------:R-:W-:Y:S02]  /*9d70*/  UIADD3 UR7, UR41, 0xdf, -UR6 ;  /* 0x000000df29077890 */ /* 0x000fe4000fffe806 */
[----:B------:R-:W-:Y:S02]  /*9d80*/  UIMAD UR6, UR8, UR9, 0x5f ;  /* 0x0000005f080674a4 */ /* 0x000fe4000f8e0209 */
[----:B------:R-:W-:Y:S02]  /*9d90*/  UIMAD UR8, UR8, UR9, UR7 ;  /* 0x00000009080872a4 */ /* 0x000fe4000f8e0207 */
[----:B------:R-:W-:Y:S01]  /*9da0*/  UIMAD.WIDE UR6, UR6, 0x2aaaaaab, URZ ;  /* 0x2aaaaaab060678a5 */ /* 0x000fe2000f8e023f */
[----:B------:R-:W-:Y:S01]  /*9db0*/  ULDC UR12, c[0x0][0xdc4] ;  /* 0x00037100000c7ab9 */ /* 0x000fe20000000800 */
[----:B------:R-:W-:-:S02]  /*9dc0*/  UIMAD.WIDE UR8, UR8, 0x2aaaaaab, URZ ;  /* 0x2aaaaaab080878a5 */ /* 0x000fc4000f8e023f */
[----:B------:R-:W-:Y:S02]  /*9dd0*/  UIMAD UR12, UR10, UR12, UR11 ;  /* 0x0000000c0a0c72a4 */ /* 0x000fe4000f8e020b */
[----:B------:R-:W-:Y:S01]  /*9de0*/  USHF.R.U32.HI UR8, URZ, 0x1f, UR9 ;  /* 0x0000001f3f087899 */ /* 0x000fe20008011609 */
[----:B------:R-:W-:Y:S01]  /*9df0*/  UMOV UR10, UR7 ;  /* 0x00000007000a7c82 */ /* 0x000fe20008000000 */
[----:B------:R-:W-:Y:S01]  /*9e00*/  ULDC UR13, c[0x0][0xdb8] ;  /* 0x00036e00000d7ab9 */ /* 0x000fe20000000800 */
[----:B------:R-:W-:Y:S02]  /*9e10*/  USHF.R.U32.HI UR11, URZ, 0x1f, UR10 ;  /* 0x0000001f3f0b7899 */ /* 0x000fe4000801160a */
[----:B------:R-:W-:Y:S02]  /*9e20*/  ULEA.HI.SX32 UR8, UR9, UR8, 0x1c ;  /* 0x0000000809087291 */ /* 0x000fe4000f8fe23f */
[----:B------:R-:W-:Y:S02]  /*9e30*/  ULEA.HI.SX32 UR11, UR10, UR11, 0x1c ;  /* 0x0000000b0a0b7291 */ /* 0x000fe4000f8fe23f */
[----:B------:R-:W-:-:S02]  /*9e40*/  UISETP.NE.AND UP1, UPT, UR13, 0x1, UPT ;  /* 0x000000010d00788c */ /* 0x000fc4000bf25270 */
[----:B------:R-:W-:Y:S01]  /*9e50*/  UISETP.LT.AND UP0, UPT, UR11, UR8, UPT ;  /* 0x000000080b00728c */ /* 0x000fe2000bf01270 */
[----:B------:R-:W-:-:S03]  /*9e60*/  UMOV UR43, UR12 ;  /* 0x0000000c002b7c82 */ /* 0x000fc60008000000 */
[----:B------:R-:W-:-:S05]  /*9e70*/  USEL UR38, UR11, UR8, UP0 ;  /* 0x000000080b267287 */ /* 0x000fca0008000000 */
[----:B------:R-:W-:Y:S01]  /*9e80*/  @UP1 ULDC UR14, c[0x0][0xdbc] ;  /* 0x00036f00000e1ab9 */ /* 0x000fe20000000800 */
[----:B------:R-:W-:Y:S01]  /*9e90*/  ISETP.LT.AND P0, PT, RZ, UR38, PT ;  /* 0x00000026ff007c0c */ /* 0x000fe2000bf01270 */
[----:B------:R-:W-:Y:S01]  /*9ea0*/  UIMAD.WIDE.U32 UR6, UR12, UR14, URZ ;  /* 0x0000000e0c0672a5 */ /* 0x000fe2000f8e003f */
[----:B------:R-:W-:-:S03]  /*9eb0*/  @UP1 ULDC UR9, c[0x0][0xdc0] ;  /* 0x0003700000091ab9 */ /* 0x000fc60000000800 */
[----:B------:R-:W-:-:S04]  /*9ec0*/  @UP1 USHF.R.U32.HI UR43, URZ, UR9, UR7 ;  /* 0x000000093f2b1299 */ /* 0x000fc80008011607 */
[----:B------:R-:W-:-:S04]  /*9ed0*/  UIADD3 UR42, -UR43, URZ, URZ ;  /* 0x0000003f2b2a7290 */ /* 0x000fc8000fffe13f */
[----:B------:R-:W-:Y:S01]  /*9ee0*/  UIMAD UR42, UR13, UR42, UR12 ;  /* 0x0000002a0d2a72a4 */ /* 0x000fe2000f8e020c */
[----:B------:R-:W-:Y:S11]  /*9ef0*/  @P0 BRA `(.L_x_3316) ;  /* 0x0000000000400947 */ /* 0x000ff60003800000 */
        /* <DEDUP_REMOVED lines=16> */
.L_x_3316:
        /* <DEDUP_REMOVED lines=23> */
.L_x_3318:
        /* <DEDUP_REMOVED lines=9> */
[----:B------:R-:W-:Y:S01]  /*a200*/  IMAD.U32 R4, RZ, RZ, UR6 ;  /* 0x00000006ff047e24 */ /* 0x000fe2000f8e00ff */
[----:B------:R-:W-:Y:S01]  /*a210*/  MOV R12, 0x1 ;  /* 0x00000001000c7802 */ /* 0x000fe20000000f00 */
[----:B------:R-:W-:Y:S02]  /*a220*/  IMAD.U32 R5, RZ, RZ, UR7 ;  /* 0x00000007ff057e24 */ /* 0x000fe4000f8e00ff */
[----:B------:R-:W-:Y:S02]  /*a230*/  IMAD.U32 R6, RZ, RZ, UR8 ;  /* 0x00000008ff067e24 */ /* 0x000fe4000f8e00ff */
[----:B------:R-:W-:-:S02]  /*a240*/  IMAD.U32 R7, RZ, RZ, UR9 ;  /* 0x00000009ff077e24 */ /* 0x000fc4000f8e00ff */
[----:B------:R-:W-:Y:S02]  /*a250*/  IMAD.U32 R10, RZ, RZ, UR4 ;  /* 0x00000004ff0a7e24 */ /* 0x000fe4000f8e00ff */
[----:B------:R-:W-:Y:S02]  /*a260*/  IMAD.U32 R11, RZ, RZ, UR5 ;  /* 0x00000005ff0b7e24 */ /* 0x000fe4000f8e00ff */
[----:B------:R-:W-:Y:S02]  /*a270*/  IMAD.MOV.U32 R8, RZ, RZ, 0x70 ;  /* 0x00000070ff087424 */ /* 0x000fe400078e00ff */
[----:B-1----:R-:W-:-:S07]  /*a280*/  IMAD.MOV.U32 R13, RZ, RZ, RZ ;  /* 0x000000ffff0d7224 */ /* 0x002fce00078e00ff */
[----:B------:R-:W-:-:S07]  /*a290*/  LEPC R20, `(.L_x_3320) ;  /* 0x000000001014794e */ /* 0x000fce0000000000 */
[----:B--2---:R-:W-:Y:S05]  /*a2a0*/  CALL.ABS.NOINC R2 ;  /* 0x0000000002007343 */ /* 0x004fea0003c00000 */
.L_x_3320:
[----:B------:R-:W-:Y:S01]  /*a2b0*/  MOV R2, 0x0 ;  /* 0x0000000000027802 */ /* 0x000fe20000000f00 */
[----:B------:R-:W-:Y:S01]  /*a2c0*/  ULDC.64 UR6, c[0x4][0x90] ;  /* 0x0100240000067ab9 */ /* 0x000fe20000000a00 */
[----:B------:R-:W-:Y:S01]  /*a2d0*/  ULDC.64 UR8, c[0x4][0x98] ;  /* 0x0100260000087ab9 */ /* 0x000fe20000000a00 */
[----:B------:R-:W-:Y:S01]  /*a2e0*/  ULDC.64 UR4, c[0x4][0x18] ;  /* 0x0100060000047ab9 */ /* 0x000fe20000000a00 */
[----:B------:R-:W-:Y:S01]  /*a2f0*/  IMAD.U32 R4, RZ, RZ, UR6 ;  /* 0x00000006ff047e24 */ /* 0x000fe2000f8e00ff */
[----:B------:R-:W-:Y:S01]  /*a300*/  MOV R8, 0x70 ;  /* 0x0000007000087802 */ /* 0x000fe20000000f00 */
[----:B------:R-:W1:Y:S01]  /*a310*/  LDC.64 R2, c[0x4][R2] ;  /* 0x0100000002027b82 */ /* 0x000e620000000a00 */
[----:B------:R-:W-:Y:S02]  /*a320*/  IMAD.U32 R5, RZ, RZ, UR7 ;  /* 0x00000007ff057e24 */ /* 0x000fe4000f8e00ff */
[----:B------:R-:W-:Y:S02]  /*a330*/  IMAD.U32 R6, RZ, RZ, UR8 ;  /* 0x00000008ff067e24 */ /* 0x000fe4000f8e00ff */
[----:B------:R-:W-:-:S02]  /*a340*/  IMAD.U32 R7, RZ, RZ, UR9 ;  /* 0x00000009ff077e24 */ /* 0x000fc4000f8e00ff */
[----:B------:R-:W-:Y:S02]  /*a350*/  IMAD.U32 R10, RZ, RZ, UR4 ;  /* 0x00000004ff0a7e24 */ /* 0x000fe4000f8e00ff */
[----:B------:R-:W-:Y:S02]  /*a360*/  IMAD.U32 R11, RZ, RZ, UR5 ;  /* 0x00000005ff0b7e24 */ /* 0x000fe4000f8e00ff */
[----:B------:R-:W-:Y:S02]  /*a370*/  IMAD.MOV.U32 R12, RZ, RZ, 0x1 ;  /* 0x00000001ff0c7424 */ /* 0x000fe400078e00ff */
[----:B------:R-:W-:-:S07]  /*a380*/  IMAD.MOV.U32 R13, RZ, RZ, RZ ;  /* 0x000000ffff0d7224 */ /* 0x000fce00078e00ff */
[----:B------:R-:W-:-:S07]  /*a390*/  LEPC R20, `(.L_x_3319) ;  /* 0x000000001014794e */ /* 0x000fce0000000000 */
[----:B-1----:R-:W-:Y:S05]  /*a3a0*/  CALL.ABS.NOINC R2 ;  /* 0x0000000002007343 */ /* 0x002fea0003c00000 */
.L_x_3319:
        /* <DEDUP_REMOVED lines=29> */
.L_x_3372:
[----:B------:R-:W-:Y:S01]  /*a580*/  UMOV UR4, 0xffffffff ;  /* 0xffffffff00047882 */ /* 0x000fe20000000000 */
[----:B------:R-:W-:Y:S02]  /*a590*/  SHF.R.S32.HI R7, RZ, 0x1f, R6 ;  /* 0x0000001fff077819 */ /* 0x000fe40000011406 */
[----:B------:R-:W-:Y:S05]  /*a5a0*/  BRA.DIV UR4, `(.L_x_3322) ;  /* 0x0000002204d07947 */ /* 0x000fea000b800000 */
[----:B------:R-:W-:-:S13]  /*a5b0*/  ELECT P6, URZ, PT ;  /* 0x00000000003f782f */ /* 0x000fda00038c0000 */
.L_x_3375:
[----:B------:R-:W-:Y:S05]  /*a5c0*/  @!P6 BRA `(.L_x_3323) ;  /* 0x0000000000c4e947 */ /* 0x000fea0003800000 */
[----:B------:R-:W-:Y:S01]  /*a5d0*/  MOV R4, R6 ;  /* 0x0000000600047202 */ /* 0x000fe20000000f00 */
        /* <DEDUP_REMOVED lines=19> */
.L_x_3324:
[----:B------:R-:W2:Y:S01]  /*a710*/  S2R R5, SR_TID.X ;  /* 0x0000000000057919 */ /* 0x000ea20000002100 */
[----:B-1----:R-:W-:Y:S02]  /*a720*/  LEA R8, R16, UR37, 0x3 ;  /* 0x0000002510087c11 */ /* 0x002fe4000f8e18ff */
[----:B--2---:R-:W-:Y:S02]  /*a730*/  LOP3.LUT R9, R5, 0x7f, RZ, 0xc0, !PT ;  /* 0x0000007f05097812 */ /* 0x004fe400078ec0ff */
[----:B------:R-:W-:Y:S02]  /*a740*/  SHF.L.U32 R5, R17, 0x1f, RZ ;  /* 0x0000001f11057819 */ /* 0x000fe400000006ff */
[----:B------:R-:W-:Y:S02]  /*a750*/  ISETP.NE.AND P3, PT, R9, RZ, PT ;  /* 0x000000ff0900720c */ /* 0x000fe40003f65270 */
[----:B------:R-:W1:Y:S02]  /*a760*/  SYNCS.PHASECHK.TRANS64.TRYWAIT P2, [R8+URZ+0x22840], R5 ;  /* 0x02284005080075a7 */ /* 0x000e64000804017f */
[----:B-1----:R-:W-:Y:S09]  /*a770*/  @!P2 BRA `(.L_x_3325) ;  /* 0x00000020007ca947 */ /* 0x002ff20003800000 */
.L_x_3376:
[----:B------:R-:W-:Y:S05]  /*a780*/  @P3 BRA `(.L_x_3326) ;  /* 0x0000000000143947 */ /* 0x000fea0003800000 */
[----:B------:R-:W-:Y:S01]  /*a790*/  ISETP.NE.AND P2, PT, R19, RZ, PT ;  /* 0x000000ff1300720c */ /* 0x000fe20003f45270 */
[----:B-1----:R-:W-:-:S04]  /*a7a0*/  IMAD.MOV.U32 R5, RZ, RZ, 0x3000 ;  /* 0x00003000ff057424 */ /* 0x002fc800078e00ff */
[----:B------:R2:W-:Y:S08]  /*a7b0*/  SYNCS.ARRIVE.TRANS64 RZ, [R8+URZ+0x22830], R5 ;  /* 0x0228300508ff79a7 */ /* 0x0005f0000800003f */
[----:B------:R-:W-:Y:S05]  /*a7c0*/  @!P2 BRA `(.L_x_3326) ;  /* 0x000000000004a947 */ /* 0x000fea0003800000 */
[----:B------:R-:W-:Y:S01]  /*a7d0*/  BPT.TRAP 0x1 ;  /* 0x000000040000795c */ /* 0x000fe20000300000 */
.L_x_3326:
        /* <DEDUP_REMOVED lines=16> */
.L_x_3323:
        /* <DEDUP_REMOVED lines=24> */
.L_x_3377:
        /* <DEDUP_REMOVED lines=10> */
.L_x_3378:
[----:B------:R-:W-:Y:S05]  /*ab00*/  @P3 BRA `(.L_x_3331) ;  /* 0x0000000000143947 */ /* 0x000fea0003800000 */
[----:B------:R-:W-:Y:S02]  /*ab10*/  ISETP.NE.AND P2, PT, R19, RZ, PT ;  /* 0x000000ff1300720c */ /* 0x000fe40003f45270 */
[----:B-1----:R-:W-:-:S04]  /*ab20*/  MOV R5, 0xc000 ;  /* 0x0000c00000057802 */ /* 0x002fc80000000f00 */
[----:B------:R2:W-:Y:S07]  /*ab30*/  SYNCS.ARRIVE.TRANS64 RZ, [R8+URZ+0x22850], R5 ;  /* 0x0228500508ff79a7 */ /* 0x0005ee000800003f */
[----:B------:R-:W-:Y:S05]  /*ab40*/  @!P2 BRA `(.L_x_3331) ;  /* 0x000000000004a947 */ /* 0x000fea0003800000 */
[----:B------:R-:W-:Y:S01]  /*ab50*/  BPT.TRAP 0x1 ;  /* 0x000000040000795c */ /* 0x000fe20000300000 */
.L_x_3331:
        /* <DEDUP_REMOVED lines=31> */
.L_x_3329:
[----:B------:R-:W-:Y:S05]  /*ad50*/  BSYNC B0 ;  /* 0x0000000000007941 */ /* 0x000fea0003800000 */
.L_x_3328:
[----:B------:R-:W-:-:S06]  /*ad60*/  UISETP.GE.AND UP0, UPT, UR38, 0x2, UPT ;  /* 0x000000022600788c */ /* 0x000fcc000bf06270 */
[----:B------:R-:W-:-:S13]  /*ad70*/  PLOP3.LUT P2, PT, PT, PT, UP0, 0x80, 0x0 ;  /* 0x000000000000781c */ /* 0x000fda0003f4f008 */
[----:B------:R-:W-:Y:S05]  /*ad80*/  @!P2 BRA `(.L_x_3332) ;  /* 0x0000001000aca947 */ /* 0x000fea0003800000 */
[----:B------:R-:W-:Y:S02]  /*ad90*/  ULOP3.LUT UR6, UR38, 0x1, URZ, 0xc0, !UPT ;  /* 0x0000000126067892 */ /* 0x000fe4000f8ec03f */
[----:B------:R-:W-:Y:S02]  /*ada0*/  IMAD.U32 R9, RZ, RZ, UR38 ;  /* 0x00000026ff097e24 */ /* 0x000fe4000f8e00ff */
[----:B------:R-:W-:Y:S02]  /*adb0*/  UISETP.NE.U32.AND UP0, UPT, UR6, 0x1, UPT ;  /* 0x000000010600788c */ /* 0x000fe4000bf05070 */
[----:B------:R-:W-:-:S04]  /*adc0*/  VIADD R9, R9, 0xfffffffe ;  /* 0xfffffffe09097836 */ /* 0x000fc80000000000 */
[----:B-12---:R-:W-:Y:S01]  /*add0*/  IMAD.MOV.U32 R8, RZ, RZ, R9 ;  /* 0x000000ffff087224 */ /* 0x006fe200078e0009 */
[----:B------:R-:W-:-:S13]  /*ade0*/  PLOP3.LUT P2, PT, PT, PT, UP0, 0x80, 0x0 ;  /* 0x000000000000781c */ /* 0x000fda0003f4f008 */
[----:B------:R-:W-:Y:S05]  /*adf0*/  @!P2 BRA `(.L_x_3333) ;  /* 0x000000040080a947 */ /* 0x000fea0003800000 */
[----:B------:R-:W-:Y:S01]  /*ae00*/  VIADD R16, R16, 0x1 ;  /* 0x0000000110107836 */ /* 0x000fe20000000000 */
[----:B------:R-:W-:Y:S04]  /*ae10*/  BSSY B0, `(.L_x_3334) ;  /* 0x000005c000007945 */ /* 0x000fe80003800000 */
[----:B------:R-:W-:-:S04]  /*ae20*/  ISETP.NE.AND P2, PT, R16, 0x2, PT ;  /* 0x000000021000780c */ /* 0x000fc80003f45270 */
[----:B------:R-:W-:Y:S02]  /*ae30*/  SEL R8, RZ, 0x1, P2 ;  /* 0x00000001ff087807 */ /* 0x000fe40001000000 */
[----:B------:R-:W-:Y:S02]  /*ae40*/  SEL R16, R16, RZ, P2 ;  /* 0x000000ff10107207 */ /* 0x000fe40001000000 */
[----:B------:R-:W-:Y:S01]  /*ae50*/  LOP3.LUT R17, R17, R8, RZ, 0x3c, !PT ;  /* 0x0000000811117212 */ /* 0x000fe200078e3cff */
[----:B------:R-:W-:Y:S06]  /*ae60*/  @!P6 BRA `(.L_x_3335) ;  /* 0x000000040058e947 */ /* 0x000fec0003800000 */
        /* <DEDUP_REMOVED lines=13> */
[----:B------:R-:W-:-:S03]  /*af40*/  IMAD.WIDE.U32 R4, R6, UR6, R4 ;  /* 0x0000000606047c25 */ /* 0x000fc6000f8e0004 */
[----:B------:R-:W-:Y:S02]  /*af50*/  LEA R2, P2, R4, R2, 0x2 ;  /* 0x0000000204027211 */ /* 0x000fe400078410ff */
[----:B------:R-:W-:-:S04]  /*af60*/  IADD3 R5, R11, R5, RZ ;  /* 0x000000050b057210 */ /* 0x000fc80007ffe0ff */
[----:B------:R-:W-:-:S05]  /*af70*/  LEA.HI.X R3, R4, R3, R5, 0x2, P2 ;  /* 0x0000000304037211 */ /* 0x000fca00010f1405 */
[----:B------:R1:W5:Y:S01]  /*af80*/  LDG.E R4, desc[UR46][R2.64] ;  /* 0x0000002e02047981 */ /* 0x000362000c1e1900 */
[----:B------:R-:W-:-:S04]  /*af90*/  IMAD.MOV R5, RZ, RZ, -R10 ;  /* 0x000000ffff057224 */ /* 0x000fc800078e0a0a */
[----:B------:R-:W-:-:S07]  /*afa0*/  IMAD R8, R8, R5, R9 ;  /* 0x0000000508087224 */ /* 0x000fce00078e0209 */
.L_x_3336:
[----:B-1----:R-:W1:Y:S01]  /*afb0*/  S2R R2, SR_TID.X ;  /* 0x0000000000027919 */ /* 0x002e620000002100 */
[----:B------:R-:W-:Y:S02]  /*afc0*/  SHF.L.U32 R3, R17, 0x1f, RZ ;  /* 0x0000001f11037819 */ /* 0x000fe400000006ff */
[----:B-1----:R-:W-:Y:S02]  /*afd0*/  LOP3.LUT R5, R2, 0x7f, RZ, 0xc0, !PT ;  /* 0x0000007f02057812 */ /* 0x002fe400078ec0ff */
[----:B------:R-:W-:Y:S02]  /*afe0*/  LEA R2, R16, UR37, 0x3 ;  /* 0x0000002510027c11 */ /* 0x000fe4000f8e18ff */
[----:B------:R-:W-:Y:S02]  /*aff0*/  ISETP.NE.AND P2, PT, R5, RZ, PT ;  /* 0x000000ff0500720c */ /* 0x000fe40003f45270 */
[----:B------:R-:W1:Y:S02]  /*b000*/  SYNCS.PHASECHK.TRANS64.TRYWAIT P3, [R2+URZ+0x22840], R3 ;  /* 0x02284003020075a7 */ /* 0x000e64000806017f */
[----:B-1----:R-:W-:Y:S09]  /*b010*/  @!P3 BRA `(.L_x_3337) ;  /* 0x000000180094b947 */ /* 0x002ff20003800000 */
.L_x_3379:
[----:B------:R-:W-:Y:S05]  /*b020*/  @P2 BRA `(.L_x_3338) ;  /* 0x0000000000142947 */ /* 0x000fea0003800000 */
[----:B------:R-:W-:Y:S01]  /*b030*/  ISETP.NE.AND P3, PT, R19, RZ, PT ;  /* 0x000000ff1300720c */ /* 0x000fe20003f65270 */
[----:B------:R-:W-:-:S04]  /*b040*/  IMAD.MOV.U32 R5, RZ, RZ, 0x3000 ;  /* 0x00003000ff057424 */ /* 0x000fc800078e00ff */
[----:B------:R2:W-:Y:S08]  /*b050*/  SYNCS.ARRIVE.TRANS64 RZ, [R2+URZ+0x22830], R5 ;  /* 0x0228300502ff79a7 */ /* 0x0005f0000800003f */
[----:B------:R-:W-:Y:S05]  /*b060*/  @!P3 BRA `(.L_x_3338) ;  /* 0x000000000004b947 */ /* 0x000fea0003800000 */
[----:B------:R-:W-:Y:S01]  /*b070*/  BPT.TRAP 0x1 ;  /* 0x000000040000795c */ /* 0x000fe20000300000 */
.L_x_3338:
        /* <DEDUP_REMOVED lines=17> */
.L_x_3380:
[----:B------:R-:W-:Y:S05]  /*b190*/  @P2 BRA `(.L_x_3340) ;  /* 0x0000000000142947 */ /* 0x000fea0003800000 */
[----:B------:R-:W-:Y:S01]  /*b1a0*/  ISETP.NE.AND P2, PT, R19, RZ, PT ;  /* 0x000000ff1300720c */ /* 0x000fe20003f45270 */
[----:B-12---:R-:W-:-:S04]  /*b1b0*/  IMAD.MOV.U32 R3, RZ, RZ, 0xc000 ;  /* 0x0000c000ff037424 */ /* 0x006fc800078e00ff */
[----:B------:R3:W-:Y:S08]  /*b1c0*/  SYNCS.ARRIVE.TRANS64 RZ, [R2+URZ+0x22850], R3 ;  /* 0x0228500302ff79a7 */ /* 0x0007f0000800003f */
[----:B------:R-:W-:Y:S05]  /*b1d0*/  @!P2 BRA `(.L_x_3340) ;  /* 0x000000000004a947 */ /* 0x000fea0003800000 */
[----:B------:R-:W-:Y:S01]  /*b1e0*/  BPT.TRAP 0x1 ;  /* 0x000000040000795c */ /* 0x000fe20000300000 */
.L_x_3340:
        /* <DEDUP_REMOVED lines=30> */
.L_x_3335:
[----:B------:R-:W-:Y:S05]  /*b3d0*/  BSYNC B0 ;  /* 0x0000000000007941 */ /* 0x000fea0003800000 */
.L_x_3334:
[----:B------:R-:W-:-:S06]  /*b3e0*/  UIADD3 UR6, UR38, -0x3, URZ ;  /* 0xfffffffd26067890 */ /* 0x000fcc000fffe03f */
[----:B------:R-:W-:-:S07]  /*b3f0*/  IMAD.U32 R8, RZ, RZ, UR6 ;  /* 0x00000006ff087e24 */ /* 0x000fce000f8e00ff */
.L_x_3333:
[----:B------:R-:W-:Y:S01]  /*b400*/  ISETP.NE.AND P2, PT, R9, RZ, PT ;  /* 0x000000ff0900720c */ /* 0x000fe20003f45270 */
[----:B------:R-:W-:-:S12]  /*b410*/  BSSY B0, `(.L_x_3332) ;  /* 0x00000c2000007945 */ /* 0x000fd80003800000 */
[----:B------:R-:W-:Y:S05]  /*b420*/  @!P2 BRA `(.L_x_3341) ;  /* 0x0000000c0000a947 */ /* 0x000fea0003800000 */
.L_x_3356:
        /* <DEDUP_REMOVED lines=19> */
[----:B------:R-:W-:Y:S02]  /*b560*/  SHF.R.S32.HI R3, RZ, 0x1f, R11 ;  /* 0x0000001fff037819 */ /* 0x000fe4000001140b */
[----:B------:R-:W-:-:S05]  /*b570*/  MOV R2, R11 ;  /* 0x0000000b00027202 */ /* 0x000fca0000000f00 */
[----:B------:R-:W-:-:S04]  /*b580*/  IMAD.WIDE.U32 R2, R6, UR4, R2 ;  /* 0x0000000406027c25 */ /* 0x000fc8000f8e0002 */
[----:B------:R-:W-:Y:S01]  /*b590*/  IMAD.IADD R3, R13, 0x1, R3 ;  /* 0x000000010d037824 */ /* 0x000fe200078e0203 */
[----:B--2---:R-:W-:-:S04]  /*b5a0*/  LEA R4, P2, R2, R4, 0x2 ;  /* 0x0000000402047211 */ /* 0x004fc800078410ff */
[----:B------:R-:W-:-:S05]  /*b5b0*/  LEA.HI.X R5, R2, R5, R3, 0x2, P2 ;  /* 0x0000000502057211 */ /* 0x000fca00010f1403 */
[----:B------:R1:W5:Y:S01]  /*b5c0*/  LDG.E R4, desc[UR46][R4.64] ;  /* 0x0000002e04047981 */ /* 0x000362000c1e1900 */
[----:B------:R-:W-:-:S04]  /*b5d0*/  IMAD.MOV R3, RZ, RZ, -R11 ;  /* 0x000000ffff037224 */ /* 0x000fc800078e0a0b */
[----:B------:R-:W-:-:S07]  /*b5e0*/  IMAD R10, R10, R3, R8 ;  /* 0x000000030a0a7224 */ /* 0x000fce00078e0208 */
.L_x_3344:
[----:B------:R-:W1:Y:S01]  /*b5f0*/  S2R R2, SR_TID.X ;  /* 0x0000000000027919 */ /* 0x000e620000002100 */
[----:B------:R-:W-:Y:S02]  /*b600*/  LEA R3, R9, UR37, 0x3 ;  /* 0x0000002509037c11 */ /* 0x000fe4000f8e18ff */
[----:B-1----:R-:W-:Y:S02]  /*b610*/  LOP3.LUT R5, R2, 0x7f, RZ, 0xc0, !PT ;  /* 0x0000007f02057812 */ /* 0x002fe400078ec0ff */
[----:B------:R-:W-:Y:S02]  /*b620*/  SHF.L.U32 R2, R17, 0x1f, RZ ;  /* 0x0000001f11027819 */ /* 0x000fe400000006ff */
[----:B------:R-:W-:Y:S02]  /*b630*/  ISETP.NE.AND P2, PT, R5, RZ, PT ;  /* 0x000000ff0500720c */ /* 0x000fe40003f45270 */
[----:B------:R-:W1:Y:S02]  /*b640*/  SYNCS.PHASECHK.TRANS64.TRYWAIT P3, [R3+URZ+0x22840], R2 ;  /* 0x02284002030075a7 */ /* 0x000e64000806017f */
[----:B-1----:R-:W-:Y:S09]  /*b650*/  @!P3 BRA `(.L_x_3345) ;  /* 0x00000014002cb947 */ /* 0x002ff20003800000 */
.L_x_3381:
[----:B------:R-:W-:Y:S05]  /*b660*/  @P2 BRA `(.L_x_3346) ;  /* 0x0000000000142947 */ /* 0x000fea0003800000 */
[----:B------:R-:W-:Y:S01]  /*b670*/  ISETP.NE.AND P3, PT, R19, RZ, PT ;  /* 0x000000ff1300720c */ /* 0x000fe20003f65270 */
[----:B------:R-:W-:-:S04]  /*b680*/  IMAD.MOV.U32 R12, RZ, RZ, 0x3000 ;  /* 0x00003000ff0c7424 */ /* 0x000fc800078e00ff */
[----:B------:R2:W-:Y:S08]  /*b690*/  SYNCS.ARRIVE.TRANS64 RZ, [R3+URZ+0x22830], R12 ;  /* 0x0228300c03ff79a7 */ /* 0x0005f0000800003f */
[----:B------:R-:W-:Y:S05]  /*b6a0*/  @!P3 BRA `(.L_x_3346) ;  /* 0x000000000004b947 */ /* 0x000fea0003800000 */
[----:B------:R-:W-:Y:S01]  /*b6b0*/  BPT.TRAP 0x1 ;  /* 0x000000040000795c */ /* 0x000fe20000300000 */
.L_x_3346:
        /* <DEDUP_REMOVED lines=17> */
.L_x_3382:
[----:B------:R-:W-:Y:S05]  /*b7d0*/  @P2 BRA `(.L_x_3348) ;  /* 0x0000000000142947 */ /* 0x000fea0003800000 */
[----:B------:R-:W-:Y:S01]  /*b7e0*/  ISETP.NE.AND P2, PT, R19, RZ, PT ;  /* 0x000000ff1300720c */ /* 0x000fe20003f45270 */
[----:B-1-3--:R-:W-:-:S04]  /*b7f0*/  IMAD.MOV.U32 R2, RZ, RZ, 0xc000 ;  /* 0x0000c000ff027424 */ /* 0x00afc800078e00ff */
[----:B------:R4:W-:Y:S08]  /*b800*/  SYNCS.ARRIVE.TRANS64 RZ, [R3+URZ+0x22850], R2 ;  /* 0x0228500203ff79a7 */ /* 0x0009f0000800003f */
[----:B------:R-:W-:Y:S05]  /*b810*/  @!P2 BRA `(.L_x_3348) ;  /* 0x000000000004a947 */ /* 0x000fea0003800000 */
[----:B------:R-:W-:Y:S01]  /*b820*/  BPT.TRAP 0x1 ;  /* 0x000000040000795c */ /* 0x000fe20000300000 */
.L_x_3348:
        /* <DEDUP_REMOVED lines=30> */
.L_x_3343:
[----:B------:R-:W-:Y:S05]  /*ba10*/  BSYNC B1 ;  /* 0x0000000000017941 */ /* 0x000fea0003800000 */
.L_x_3342:
[----:B------:R-:W-:Y:S01]  /*ba20*/  VIADD R9, R9, 0x1 ;  /* 0x0000000109097836 */ /* 0x000fe20000000000 */
[----:B------:R-:W-:Y:S04]  /*ba30*/  BSSY B1, `(.L_x_3349) ;  /* 0x000005c000017945 */ /* 0x000fe80003800000 */
[----:B------:R-:W-:-:S04]  /*ba40*/  ISETP.NE.AND P2, PT, R9, 0x2, PT ;  /* 0x000000020900780c */ /* 0x000fc80003f45270 */
[----:B---34-:R-:W-:Y:S02]  /*ba50*/  SEL R2, RZ, 0x1, P2 ;  /* 0x00000001ff027807 */ /* 0x018fe40001000000 */
[----:B------:R-:W-:Y:S02]  /*ba60*/  SEL R16, R9, RZ, P2 ;  /* 0x000000ff09107207 */ /* 0x000fe40001000000 */
[----:B------:R-:W-:Y:S01]  /*ba70*/  LOP3.LUT R17, R17, R2, RZ, 0x3c, !PT ;  /* 0x0000000211117212 */ /* 0x000fe200078e3cff */
[----:B------:R-:W-:Y:S06]  /*ba80*/  @!P6 BRA `(.L_x_3350) ;  /* 0x000000040058e947 */ /* 0x000fec0003800000 */
[----:B------:R-:W-:Y:S01]  /*ba90*/  VIADD R10, R8, 0xffffffff ;  /* 0xffffffff080a7836 */ /* 0x000fe20000000000 */
[----:B------:R-:W-:Y:S06]  /*baa0*/  @!P0 BRA `(.L_x_3351) ;  /* 0x0000000000488947 */ /* 0x000fec0003800000 */
[----:B------:R-:W1:Y:S01]  /*bab0*/  LDC R9, c[0x0][0x41c] ;  /* 0x00010700ff097b82 */ /* 0x000e620000000800 */
[----:B------:R-:W-:Y:S02]  /*bac0*/  IMAD.MOV.U32 R11, RZ, RZ, R10 ;  /* 0x000000ffff0b7224 */ /* 0x000fe400078e000a */
[----:B------:R-:W-:-:S04]  /*bad0*/  IMAD R13, R7, UR4, RZ ;  /* 0x00000004070d7c24 */ /* 0x000fc8000f8e02ff */
[----:B------:R-:W-:Y:S01]  /*bae0*/  IMAD R13, R6, UR5, R13 ;  /* 0x00000005060d7c24 */ /* 0x000fe2000f8e020d */
[----:B------:R-:W3:Y:S01]  /*baf0*/  LDC.64 R4, c[0x0][0x3f8] ;  /* 0x0000fe00ff047b82 */ /* 0x000ee20000000a00 */
[----:B-1----:R-:W-:-:S13]  /*bb00*/  ISETP.NE.AND P2, PT, R9, 0x1, PT ;  /* 0x000000010900780c */ /* 0x002fda0003f45270 */
[----:B--2---:R-:W1:Y:S02]  /*bb10*/  @P2 LDC.64 R2, c[0x0][0x420] ;  /* 0x00010800ff022b82 */ /* 0x004e640000000a00 */
[----:B-1----:R-:W-:-:S05]  /*bb20*/  @P2 IMAD.HI.U32 R2, R10, R2, RZ ;  /* 0x000000020a022227 */ /* 0x002fca00078e00ff */
[----:B------:R-:W-:-:S04]  /*bb30*/  @P2 SHF.R.U32.HI R11, RZ, R3, R2 ;  /* 0x00000003ff0b2219 */ /* 0x000fc80000011602 */
[----:B------:R-:W-:Y:S02]  /*bb40*/  SHF.R.S32.HI R3, RZ, 0x1f, R11 ;  /* 0x0000001fff037819 */ /* 0x000fe4000001140b */
[----:B------:R-:W-:-:S05]  /*bb50*/  MOV R2, R11 ;  /* 0x0000000b00027202 */ /* 0x000fca0000000f00 */
[----:B------:R-:W-:-:S04]  /*bb60*/  IMAD.WIDE.U32 R2, R6, UR4, R2 ;  /* 0x0000000406027c25 */ /* 0x000fc8000f8e0002 */
[----:B------:R-:W-:Y:S01]  /*bb70*/  IMAD.IADD R3, R13, 0x1, R3 ;  /* 0x000000010d037824 */ /* 0x000fe200078e0203 */
[----:B---3--:R-:W-:-:S04]  /*bb80*/  LEA R4, P2, R2, R4, 0x2 ;  /* 0x0000000402047211 */ /* 0x008fc800078410ff */
[----:B------:R-:W-:-:S05]  /*bb90*/  LEA.HI.X R5, R2, R5, R3, 0x2, P2 ;  /* 0x0000000502057211 */ /* 0x000fca00010f1403 */
[----:B------:R1:W5:Y:S01]  /*bba0*/  LDG.E R4, desc[UR46][R4.64] ;  /* 0x0000002e04047981 */ /* 0x000362000c1e1900 */
[----:B------:R-:W-:-:S04]  /*bbb0*/  IMAD.MOV R2, RZ, RZ, -R11 ;  /* 0x000000ffff027224 */ /* 0x000fc800078e0a0b */
[----:B------:R-:W-:-:S07]  /*bbc0*/  IMAD R10, R9, R2, R10 ;  /* 0x00000002090a7224 */ /* 0x000fce00078e020a */
.L_x_3351:
[----:B------:R-:W1:Y:S01]  /*bbd0*/  S2R R2, SR_TID.X ;  /* 0x0000000000027919 */ /* 0x000e620000002100 */
[----:B--2---:R-:W-:Y:S02]  /*bbe0*/  SHF.L.U32 R3, R17, 0x1f, RZ ;  /* 0x0000001f11037819 */ /* 0x004fe400000006ff */
[----:B-1----:R-:W-:Y:S02]  /*bbf0*/  LOP3.LUT R5, R2, 0x7f, RZ, 0xc0, !PT ;  /* 0x0000007f02057812 */ /* 0x002fe400078ec0ff */
[----:B------:R-:W-:Y:S02]  /*bc00*/  LEA R2, R16, UR37, 0x3 ;  /* 0x0000002510027c11 */ /* 0x000fe4000f8e18ff */
[----:B------:R-:W-:Y:S02]  /*bc10*/  ISETP.NE.AND P2, PT, R5, RZ, PT ;  /* 0x000000ff0500720c */ /* 0x000fe40003f45270 */
[----:B------:R-:W1:Y:S02]  /*bc20*/  SYNCS.PHASECHK.TRANS64.TRYWAIT P3, [R2+URZ+0x22840], R3 ;  /* 0x02284003020075a7 */ /* 0x000e64000806017f */
[----:B-1----:R-:W-:Y:S09]  /*bc30*/  @!P3 BRA `(.L_x_3352) ;  /* 0x0000000c00dcb947 */ /* 0x002ff20003800000 */
.L_x_3383:
[----:B------:R-:W-:Y:S05]  /*bc40*/  @P2 BRA `(.L_x_3353) ;  /* 0x0000000000142947 */ /* 0x000fea0003800000 */
[----:B------:R-:W-:Y:S01]  /*bc50*/  ISETP.NE.AND P3, PT, R19, RZ, PT ;  /* 0x000000ff1300720c */ /* 0x000fe20003f65270 */
[----:B------:R-:W-:-:S04]  /*bc60*/  IMAD.MOV.U32 R5, RZ, RZ, 0x3000 ;  /* 0x00003000ff057424 */ /* 0x000fc800078e00ff */
[----:B------:R2:W-:Y:S08]  /*bc70*/  SYNCS.ARRIVE.TRANS64 RZ, [R2+URZ+0x22830], R5 ;  /* 0x0228300502ff79a7 */ /* 0x0005f0000800003f */
[----:B------:R-:W-:Y:S05]  /*bc80*/  @!P3 BRA `(.L_x_3353) ;  /* 0x000000000004b947 */ /* 0x000fea0003800000 */
[----:B------:R-:W-:Y:S01]  /*bc90*/  BPT.TRAP 0x1 ;  /* 0x000000040000795c */ /* 0x000fe20000300000 */
.L_x_3353:
        /* <DEDUP_REMOVED lines=17> */
.L_x_3384:
[----:B------:R-:W-:Y:S05]  /*bdb0*/  @P2 BRA `(.L_x_3355) ;  /* 0x0000000000142947 */ /* 0x000fea0003800000 */
[----:B------:R-:W-:Y:S01]  /*bdc0*/  ISETP.NE.AND P2, PT, R19, RZ, PT ;  /* 0x000000ff1300720c */ /* 0x000fe20003f45270 */
[----:B-1-3--:R-:W-:-:S04]  /*bdd0*/  IMAD.MOV.U32 R3, RZ, RZ, 0xc000 ;  /* 0x0000c000ff037424 */ /* 0x00afc800078e00ff */
[----:B------:R4:W-:Y:S08]  /*bde0*/  SYNCS.ARRIVE.TRANS64 RZ, [R2+URZ+0x22850], R3 ;  /* 0x0228500302ff79a7 */ /* 0x0009f0000800003f */
[----:B------:R-:W-:Y:S05]  /*bdf0*/  @!P2 BRA `(.L_x_3355) ;  /* 0x000000000004a947 */ /* 0x000fea0003800000 */
[----:B------:R-:W-:Y:S01]  /*be00*/  BPT.TRAP 0x1 ;  /* 0x000000040000795c */ /* 0x000fe20000300000 */
.L_x_3355:
        /* <DEDUP_REMOVED lines=30> */
.L_x_3350:
[----:B------:R-:W-:Y:S05]  /*bff0*/  BSYNC B1 ;  /* 0x0000000000017941 */ /* 0x000fea0003800000 */
.L_x_3349:
[C---:B------:R-:W-:Y:S01]  /*c000*/  ISETP.GT.AND P2, PT, R8.reuse, 0x1, PT ;  /* 0x000000010800780c */ /* 0x040fe20003f44270 */
[----:B------:R-:W-:-:S12]  /*c010*/  VIADD R8, R8, 0xfffffffe ;  /* 0xfffffffe08087836 */ /* 0x000fd80000000000 */
[----:B------:R-:W-:Y:S05]  /*c020*/  @P2 BRA `(.L_x_3356) ;  /* 0xfffffff400002947 */ /* 0x000fea000383ffff */
.L_x_3341:
[----:B------:R-:W-:Y:S05]  /*c030*/  BSYNC B0 ;  /* 0x0000000000007941 */ /* 0x000fea0003800000 */
.L_x_3332:
        /* <DEDUP_REMOVED lines=18> */
.L_x_3358:
[----:B------:R-:W-:Y:S05]  /*c160*/  BSYNC B0 ;  /* 0x0000000000007941 */ /* 0x000fea0003800000 */
.L_x_3357:
[----:B------:R-:W-:Y:S01]  /*c170*/  SEL R16, R16, RZ, P0 ;  /* 0x000000ff10107207 */ /* 0x000fe20000000000 */
[----:B------:R-:W-:-:S07]  /*c180*/  IMAD.MOV.U32 R13, RZ, RZ, R18 ;  /* 0x000000ffff0d7224 */ /* 0x000fce00078e0012 */
.L_x_3317:
[----:B------:R-:W-:Y:S05]  /*c190*/  BSYNC B6 ;  /* 0x0000000000067941 */ /* 0x000fea0003800000 */
.L_x_3315:
[----:B------:R-:W-:-:S03]  /*c1a0*/  UMOV UR6, 0xffffffff ;  /* 0xffffffff00067882 */ /* 0x000fc60000000000 */
[----:B------:R-:W-:Y:S05]  /*c1b0*/  BRA.DIV UR6, `(.L_x_3359) ;  /* 0x0000000a06a47947 */ /* 0x000fea000b800000 */
[----:B------:R1:W1:Y:S02]  /*c1c0*/  SHFL.IDX PT, R14, R13, RZ, 0x1f ;  /* 0x00001fff0d0e7589 */ /* 0x00026400000e0000 */
.L_x_3387:
[----:B------:R-:W-:Y:S01]  /*c1d0*/  ISETP.NE.AND P0, PT, R19, RZ, PT ;  /* 0x000000ff1300720c */ /* 0x000fe20003f05270 */
[----:B------:R-:W-:Y:S05]  /*c1e0*/  WARPSYNC.ALL ;  /* 0x0000000000007948 */ /* 0x000fea0003800000 */
[----:B------:R-:W-:Y:S01]  /*c1f0*/  BAR.SYNC.DEFER_BLOCKING 0x4, 0x120 ;  /* 0x0104800000007b1d */ /* 0x000fe20000010000 */
[----:B-1----:R-:W-:-:S05]  /*c200*/  MOV R18, R14 ;  /* 0x0000000e00127202 */ /* 0x002fca0000000f00 */
        /* <DEDUP_REMOVED lines=8> */
.L_x_3312:
        /* <DEDUP_REMOVED lines=11> */
.L_x_3388:
        /* <DEDUP_REMOVED lines=14> */
.L_x_3364:
        /* <DEDUP_REMOVED lines=12> */
.L_x_3389:
[----:B------:R-:W2:Y:S02]  /*c4e0*/  SYNCS.PHASECHK.TRANS64.TRYWAIT P0, [R3+URZ], R0 ;  /* 0x00000000030075a7 */ /* 0x000ea4000800017f */
[----:B--2---:R-:W-:Y:S05]  /*c4f0*/  @!P0 BRA `(.L_x_3366) ;  /* 0x0000000800208947 */ /* 0x004fea0003800000 */
.L_x_3390:
[----:B------:R-:W-:Y:S05]  /*c500*/  @!P2 BRA `(.L_x_3367) ;  /* 0x000000000004a947 */ /* 0x000fea0003800000 */
[----:B------:R-:W-:Y:S01]  /*c510*/  BPT.TRAP 0x1 ;  /* 0x000000040000795c */ /* 0x000fe20000300000 */
.L_x_3367:
[----:B--2---:R-:W-:-:S05]  /*c520*/  VIADD R3, R7, 0x22860 ;  /* 0x0002286007037836 */ /* 0x004fca0000000000 */
[----:B-1----:R-:W-:-:S04]  /*c530*/  LEA R5, R16, R3, 0x3 ;  /* 0x0000000310057211 */ /* 0x002fc800078e18ff */
[----:B------:R-:W1:Y:S02]  /*c540*/  SYNCS.PHASECHK.TRANS64.TRYWAIT P0, [R5+URZ], R4 ;  /* 0x00000004050075a7 */ /* 0x000e64000800017f */
[----:B-1----:R-:W-:Y:S05]  /*c550*/  @!P0 BRA `(.L_x_3368) ;  /* 0x00000008001c8947 */ /* 0x002fea0003800000 */
.L_x_3391:
[----:B------:R-:W-:-:S07]  /*c560*/  IMAD R3, R2, 0x8, R3 ;  /* 0x0000000802037824 */ /* 0x000fce00078e0203 */
.L_x_3369:
[----:B--2---:R2:W3:Y:S02]  /*c570*/  SYNCS.PHASECHK.TRANS64.TRYWAIT P0, [R3+URZ], R0 ;  /* 0x00000000030075a7 */ /* 0x0044e4000800017f */
[----:B---3--:R-:W-:Y:S05]  /*c580*/  @!P0 NANOSLEEP.SYNCS 0x989680 ;  /* 0x009896800000895d */ /* 0x008fea0003900000 */
[----:B------:R-:W3:Y:S02]  /*c590*/  @!P0 SYNCS.PHASECHK.TRANS64 P0, [R3+URZ], R0 ;  /* 0x00000000030085a7 */ /* 0x000ee4000800007f */
[----:B---3--:R-:W-:Y:S05]  /*c5a0*/  @!P0 BRA `(.L_x_3369) ;  /* 0xfffffffc00f08947 */ /* 0x008fea000383ffff */
.L_x_3363:
[----:B------:R-:W-:Y:S05]  /*c5b0*/  BSYNC B0 ;  /* 0x0000000000007941 */ /* 0x000fea0003800000 */
.L_x_3362:
[----:B------:R-:W-:Y:S05]  /*c5c0*/  EXIT ;  /* 0x000000000000794d */ /* 0x000fea0003800000 */
.L_x_3269:
[----:B-1----:R-:W-:-:S04]  /*c5d0*/  IMAD.U32 R3, RZ, RZ, UR49 ;  /* 0x00000031ff037e24 */ /* 0x002fc8000f8e00ff */
[----:B------:R1:W2:Y:S03]  /*c5e0*/  SYNCS.PHASECHK.TRANS64.TRYWAIT P0, [R3+URZ+0x22800], R0 ;  /* 0x02280000030075a7 */ /* 0x0002a6000800017f */
[----:B--2---:R-:W-:Y:S05]  /*c5f0*/  @!P0 NANOSLEEP.SYNCS 0x989680 ;  /* 0x009896800000895d */ /* 0x004fea0003900000 */
[----:B------:R-:W2:Y:S02]  /*c600*/  @!P0 SYNCS.PHASECHK.TRANS64 P0, [R3+URZ+0x22800], R0 ;  /* 0x02280000030085a7 */ /* 0x000ea4000800007f */
[----:B--2---:R-:W-:Y:S05]  /*c610*/  @!P0 BRA `(.L_x_3269) ;  /* 0xfffffffc00ec8947 */ /* 0x004fea000383ffff */
[----:B------:R-:W-:Y:S05]  /*c620*/  BRA `(.L_x_3370) ;  /* 0xffffff5000887947 */ /* 0x000fea000383ffff */
.L_x_3273:
[----:B--2---:R-:W-:-:S04]  /*c630*/  IMAD.U32 R0, RZ, RZ, UR21 ;  /* 0x00000015ff007e24 */ /* 0x004fc8000f8e00ff */
[----:B------:R2:W3:Y:S03]  /*c640*/  SYNCS.PHASECHK.TRANS64.TRYWAIT P1, [R0+URZ+0x22830], R7 ;  /* 0x02283007000075a7 */ /* 0x0004e6000802017f */
[----:B---3--:R-:W-:Y:S05]  /*c650*/  @!P1 NANOSLEEP.SYNCS 0x989680 ;  /* 0x009896800000995d */ /* 0x008fea0003900000 */
[----:B------:R-:W3:Y:S02]  /*c660*/  @!P1 SYNCS.PHASECHK.TRANS64 P1, [R0+URZ+0x22830], R7 ;  /* 0x02283007000095a7 */ /* 0x000ee4000802007f */
[----:B---3--:R-:W-:Y:S05]  /*c670*/  @!P1 BRA `(.L_x_3273) ;  /* 0xfffffffc00ec9947 */ /* 0x008fea000383ffff */
[----:B------:R-:W-:Y:S05]  /*c680*/  BRA `(.L_x_3272) ;  /* 0xffffff5000ac7947 */ /* 0x000fea000383ffff */
.L_x_3277:
[----:B--2---:R2:W3:Y:S02]  /*c690*/  SYNCS.PHASECHK.TRANS64.TRYWAIT P2, [R8+URZ+0x22850], R7 ;  /* 0x02285007080075a7 */ /* 0x0044e4000804017f */
[----:B---3--:R-:W-:Y:S05]  /*c6a0*/  @!P2 NANOSLEEP.SYNCS 0x989680 ;  /* 0x009896800000a95d */ /* 0x008fea0003900000 */
[----:B------:R-:W3:Y:S02]  /*c6b0*/  @!P2 SYNCS.PHASECHK.TRANS64 P2, [R8+URZ+0x22850], R7 ;  /* 0x022850070800a5a7 */ /* 0x000ee4000804007f */
[----:B---3--:R-:W-:Y:S05]  /*c6c0*/  @!P2 BRA `(.L_x_3277) ;  /* 0xfffffffc00f0a947 */ /* 0x008fea000383ffff */
[----:B------:R-:W-:Y:S05]  /*c6d0*/  BRA `(.L_x_3276) ;  /* 0xffffff6800947947 */ /* 0x000fea000383ffff */
.L_x_3282:
[----:B--2---:R-:W-:-:S04]  /*c6e0*/  IMAD.U32 R5, RZ, RZ, UR29 ;  /* 0x0000001dff057e24 */ /* 0x004fc8000f8e00ff */
[----:B------:R2:W3:Y:S03]  /*c6f0*/  SYNCS.PHASECHK.TRANS64.TRYWAIT P2, [R5+URZ+0x22830], R6 ;  /* 0x02283006050075a7 */ /* 0x0004e6000804017f */
[----:B---3--:R-:W-:Y:S05]  /*c700*/  @!P2 NANOSLEEP.SYNCS 0x989680 ;  /* 0x009896800000a95d */ /* 0x008fea0003900000 */
[----:B------:R-:W3:Y:S02]  /*c710*/  @!P2 SYNCS.PHASECHK.TRANS64 P2, [R5+URZ+0x22830], R6 ;  /* 0x022830060500a5a7 */ /* 0x000ee4000804007f */
[----:B---3--:R-:W-:Y:S05]  /*c720*/  @!P2 BRA `(.L_x_3282) ;  /* 0xfffffffc00eca947 */ /* 0x008fea000383ffff */
[----:B------:R-:W-:Y:S05]  /*c730*/  BRA `(.L_x_3281) ;  /* 0xffffff6c00ac7947 */ /* 0x000fea000383ffff */
.L_x_3286:
[----:B--2---:R2:W3:Y:S02]  /*c740*/  SYNCS.PHASECHK.TRANS64.TRYWAIT P2, [R187+URZ+0x22850], R6 ;  /* 0x02285006bb0075a7 */ /* 0x0044e4000804017f */
[----:B---3--:R-:W-:Y:S05]  /*c750*/  @!P2 NANOSLEEP.SYNCS 0x989680 ;  /* 0x009896800000a95d */ /* 0x008fea0003900000 */
[----:B------:R-:W3:Y:S02]  /*c760*/  @!P2 SYNCS.PHASECHK.TRANS64 P2, [R187+URZ+0x22850], R6 ;  /* 0x02285006bb00a5a7 */ /* 0x000ee4000804007f */
[----:B---3--:R-:W-:Y:S05]  /*c770*/  @!P2 BRA `(.L_x_3286) ;  /* 0xfffffffc00f0a947 */ /* 0x008fea000383ffff */
[----:B------:R-:W-:Y:S05]  /*c780*/  BRA `(.L_x_3285) ;  /* 0xffffff8c00847947 */ /* 0x000fea000383ffff */
.L_x_3292:
[----:B--2---:R-:W-:-:S04]  /*c790*/  IMAD.U32 R5, RZ, RZ, UR22 ;  /* 0x00000016ff057e24 */ /* 0x004fc8000f8e00ff */
[----:B------:R2:W3:Y:S03]  /*c7a0*/  SYNCS.PHASECHK.TRANS64.TRYWAIT P2, [R5+URZ+0x22830], R6 ;  /* 0x02283006050075a7 */ /* 0x0004e6000804017f */
[----:B---3--:R-:W-:Y:S05]  /*c7b0*/  @!P2 NANOSLEEP.SYNCS 0x989680 ;  /* 0x009896800000a95d */ /* 0x008fea0003900000 */
[----:B------:R-:W3:Y:S02]  /*c7c0*/  @!P2 SYNCS.PHASECHK.TRANS64 P2, [R5+URZ+0x22830], R6 ;  /* 0x022830060500a5a7 */ /* 0x000ee4000804007f */
[----:B---3--:R-:W-:Y:S05]  /*c7d0*/  @!P2 BRA `(.L_x_3292) ;  /* 0xfffffffc00eca947 */ /* 0x008fea000383ffff */
[----:B------:R-:W-:Y:S05]  /*c7e0*/  BRA `(.L_x_3291) ;  /* 0xffffff90007c7947 */ /* 0x000fea000383ffff */
.L_x_3296:
[----:B--2---:R2:W3:Y:S02]  /*c7f0*/  SYNCS.PHASECHK.TRANS64.TRYWAIT P2, [R183+URZ+0x22850], R6 ;  /* 0x02285006b70075a7 */ /* 0x0044e4000804017f */
[----:B---3--:R-:W-:Y:S05]  /*c800*/  @!P2 NANOSLEEP.SYNCS 0x989680 ;  /* 0x009896800000a95d */ /* 0x008fea0003900000 */
[----:B------:R-:W3:Y:S02]  /*c810*/  @!P2 SYNCS.PHASECHK.TRANS64 P2, [R183+URZ+0x22850], R6 ;  /* 0x02285006b700a5a7 */ /* 0x000ee4000804007f */
[----:B---3--:R-:W-:Y:S05]  /*c820*/  @!P2 BRA `(.L_x_3296) ;  /* 0xfffffffc00f0a947 */ /* 0x008fea000383ffff */
[----:B------:R-:W-:Y:S05]  /*c830*/  BRA `(.L_x_3295) ;  /* 0xffffffa800907947 */ /* 0x000fea000383ffff */
.L_x_3321:
[----:B------:R-:W1:Y:S01]  /*c840*/  S2R R7, SR_TID.X ;  /* 0x0000000000077919 */ /* 0x000e620000002100 */
[----:B------:R-:W-:Y:S01]  /*c850*/  IMAD.MOV.U32 R12, RZ, RZ, RZ ;  /* 0x000000ffff0c7224 */ /* 0x000fe200078e00ff */
[----:B------:R-:W-:Y:S01]  /*c860*/  MOV R11, 0x1f ;  /* 0x0000001f000b7802 */ /* 0x000fe20000000f00 */
[----:B------:R-:W-:Y:S01]  /*c870*/  IMAD.MOV.U32 R15, RZ, RZ, -0x1 ;  /* 0xffffffffff0f7424 */ /* 0x000fe200078e00ff */
[----:B-1----:R-:W-:-:S04]  /*c880*/  SHF.R.U32.HI R7, RZ, 0x5, R7 ;  /* 0x00000005ff077819 */ /* 0x002fc80000011607 */
[----:B------:R-:W-:-:S05]  /*c890*/  LOP3.LUT R7, R7, 0x3, RZ, 0xc0, !PT ;  /* 0x0000000307077812 */ /* 0x000fca00078ec0ff */
[----:B------:R-:W-:-:S07]  /*c8a0*/  IMAD.MOV.U32 R13, RZ, RZ, R7 ;  /* 0x000000ffff0d7224 */ /* 0x000fce00078e0007 */
[----:B------:R-:W-:Y:S05]  /*c8b0*/  WARPSYNC.COLLECTIVE R15, `(.L_x_3371) ;  /* 0x000000000f087348 */ /* 0x000fea0003c00000 */
[----:B------:R1:W2:Y:S02]  /*c8c0*/  SHFL.IDX P6, R14, R13, R12, R11 ;  /* 0x0000000c0d0e7389 */ /* 0x0002a400000c000b */
[----:B-12---:R-:W-:Y:S01]  /*c8d0*/  ENDCOLLECTIVE ;  /* 0x000000000000791b */ /* 0x006fe20003800000 */
.L_x_3371:
[----:B------:R-:W-:Y:S05]  /*c8e0*/  BRA `(.L_x_3372) ;  /* 0xffffffdc00247947 */ /* 0x000fea000383ffff */
.L_x_3322:
[----:B------:R-:W-:Y:S01]  /*c8f0*/  BSSY B0, `(.L_x_3373) ;  /* 0x0000006000007945 */ /* 0x000fe20003800000 */
[----:B------:R-:W-:-:S07]  /*c900*/  IMAD.MOV.U32 R15, RZ, RZ, -0x1 ;  /* 0xffffffffff0f7424 */ /* 0x000fce00078e00ff */
[----:B------:R-:W-:Y:S05]  /*c910*/  WARPSYNC.COLLECTIVE R15, `(.L_x_3374) ;  /* 0x000000000f0c7348 */ /* 0x000fea0003c00000 */
[----:B------:R-:W-:Y:S02]  /*c920*/  ELECT P6, UR62, PT ;  /* 0x00000000003e782f */ /* 0x000fe400038c0000 */
[----:B------:R-:W-:Y:S01]  /*c930*/  MOV R14, UR62 ;  /* 0x0000003e000e7c02 */ /* 0x000fe20008000f00 */
[----:B------:R-:W-:Y:S10]  /*c940*/  ENDCOLLECTIVE ;  /* 0x000000000000791b */ /* 0x000ff40003800000 */
.L_x_3374:
[----:B------:R-:W-:Y:S05]  /*c950*/  BSYNC B0 ;  /* 0x0000000000007941 */ /* 0x000fea0003800000 */
.L_x_3373:
[----:B------:R-:W-:Y:S05]  /*c960*/  BRA `(.L_x_3375) ;  /* 0xffffffdc00147947 */ /* 0x000fea000383ffff */
.L_x_3325:
[----:B-1----:R1:W2:Y:S02]  /*c970*/  SYNCS.PHASECHK.TRANS64.TRYWAIT P2, [R8+URZ+0x22840], R5 ;  /* 0x02284005080075a7 */ /* 0x0022a4000804017f */
[----:B--2---:R-:W-:Y:S05]  /*c980*/  @!P2 NANOSLEEP.SYNCS 0x989680 ;  /* 0x009896800000a95d */ /* 0x004fea0003900000 */
[----:B------:R-:W2:Y:S02]  /*c990*/  @!P2 SYNCS.PHASECHK.TRANS64 P2, [R8+URZ+0x22840], R5 ;  /* 0x022840050800a5a7 */ /* 0x000ea4000804007f */
[----:B--2---:R-:W-:Y:S05]  /*c9a0*/  @!P2 BRA `(.L_x_3325) ;  /* 0xfffffffc00f0a947 */ /* 0x004fea000383ffff */
[----:B------:R-:W-:Y:S05]  /*c9b0*/  BRA `(.L_x_3376) ;  /* 0xffffffdc00707947 */ /* 0x000fea000383ffff */
.L_x_3327:
[----:B-1----:R-:W-:-:S04]  /*c9c0*/  IMAD.U32 R8, RZ, RZ, UR37 ;  /* 0x00000025ff087e24 */ /* 0x002fc8000f8e00ff */
[----:B------:R1:W2:Y:S03]  /*c9d0*/  SYNCS.PHASECHK.TRANS64.TRYWAIT P2, [R8+URZ+0x22820], R5 ;  /* 0x02282005080075a7 */ /* 0x0002a6000804017f */
[----:B--2---:R-:W-:Y:S05]  /*c9e0*/  @!P2 NANOSLEEP.SYNCS 0x989680 ;  /* 0x009896800000a95d */ /* 0x004fea0003900000 */
[----:B------:R-:W2:Y:S02]  /*c9f0*/  @!P2 SYNCS.PHASECHK.TRANS64 P2, [R8+URZ+0x22820], R5 ;  /* 0x022820050800a5a7 */ /* 0x000ea4000804007f */
[----:B--2---:R-:W-:Y:S05]  /*ca00*/  @!P2 BRA `(.L_x_3327) ;  /* 0xfffffffc00eca947 */ /* 0x004fea000383ffff */
[----:B------:R-:W-:Y:S05]  /*ca10*/  BRA `(.L_x_3377) ;  /* 0xffffffe000107947 */ /* 0x000fea000383ffff */
.L_x_3330:
[----:B-1----:R1:W2:Y:S02]  /*ca20*/  SYNCS.PHASECHK.TRANS64.TRYWAIT P2, [R8+URZ+0x22860], R5 ;  /* 0x02286005080075a7 */ /* 0x0022a4000804017f */
[----:B--2---:R-:W-:Y:S05]  /*ca30*/  @!P2 NANOSLEEP.SYNCS 0x989680 ;  /* 0x009896800000a95d */ /* 0x004fea0003900000 */
[----:B------:R-:W2:Y:S02]  /*ca40*/  @!P2 SYNCS.PHASECHK.TRANS64 P2, [R8+URZ+0x22860], R5 ;  /* 0x022860050800a5a7 */ /* 0x000ea4000804007f */
[----:B--2---:R-:W-:Y:S05]  /*ca50*/  @!P2 BRA `(.L_x_3330) ;  /* 0xfffffffc00f0a947 */ /* 0x004fea000383ffff */
[----:B------:R-:W-:Y:S05]  /*ca60*/  BRA `(.L_x_3378) ;  /* 0xffffffe000247947 */ /* 0x000fea000383ffff */
.L_x_3337:
[----:B-1----:R1:W2:Y:S02]  /*ca70*/  SYNCS.PHASECHK.TRANS64.TRYWAIT P3, [R2+URZ+0x22840], R3 ;  /* 0x02284003020075a7 */ /* 0x0022a4000806017f */
[----:B--2---:R-:W-:Y:S05]  /*ca80*/  @!P3 NANOSLEEP.SYNCS 0x989680 ;  /* 0x009896800000b95d */ /* 0x004fea0003900000 */
[----:B------:R-:W2:Y:S02]  /*ca90*/  @!P3 SYNCS.PHASECHK.TRANS64 P3, [R2+URZ+0x22840], R3 ;  /* 0x022840030200b5a7 */ /* 0x000ea4000806007f */
[----:B--2---:R-:W-:Y:S05]  /*caa0*/  @!P3 BRA `(.L_x_3337) ;  /* 0xfffffffc00f0b947 */ /* 0x004fea000383ffff */
[----:B------:R-:W-:Y:S05]  /*cab0*/  BRA `(.L_x_3379) ;  /* 0xffffffe400587947 */ /* 0x000fea000383ffff */
.L_x_3339:
[----:B--2---:R2:W3:Y:S02]  /*cac0*/  SYNCS.PHASECHK.TRANS64.TRYWAIT P3, [R2+URZ+0x22860], R3 ;  /* 0x02286003020075a7 */ /* 0x0044e4000806017f */
[----:B---3--:R-:W-:Y:S05]  /*cad0*/  @!P3 NANOSLEEP.SYNCS 0x989680 ;  /* 0x009896800000b95d */ /* 0x008fea0003900000 */
[----:B------:R-:W3:Y:S02]  /*cae0*/  @!P3 SYNCS.PHASECHK.TRANS64 P3, [R2+URZ+0x22860], R3 ;  /* 0x022860030200b5a7 */ /* 0x000ee4000806007f */
[----:B---3--:R-:W-:Y:S05]  /*caf0*/  @!P3 BRA `(.L_x_3339) ;  /* 0xfffffffc00f0b947 */ /* 0x008fea000383ffff */
[----:B------:R-:W-:Y:S05]  /*cb00*/  BRA `(.L_x_3380) ;  /* 0xffffffe400a07947 */ /* 0x000fea000383ffff */
.L_x_3345:
[----:B-1----:R1:W2:Y:S02]  /*cb10*/  SYNCS.PHASECHK.TRANS64.TRYWAIT P3, [R3+URZ+0x22840], R2 ;  /* 0x02284002030075a7 */ /* 0x0022a4000806017f */
[----:B--2---:R-:W-:Y:S05]  /*cb20*/  @!P3 NANOSLEEP.SYNCS 0x989680 ;  /* 0x009896800000b95d */ /* 0x004fea0003900000 */
[----:B------:R-:W2:Y:S02]  /*cb30*/  @!P3 SYNCS.PHASECHK.TRANS64 P3, [R3+URZ+0x22840], R2 ;  /* 0x022840020300b5a7 */ /* 0x000ea4000806007f */
[----:B--2---:R-:W-:Y:S05]  /*cb40*/  @!P3 BRA `(.L_x_3345) ;  /* 0xfffffffc00f0b947 */ /* 0x004fea000383ffff */
[----:B------:R-:W-:Y:S05]  /*cb50*/  BRA `(.L_x_3381) ;  /* 0xffffffe800c07947 */ /* 0x000fea000383ffff */
.L_x_3347:
[----:B---3--:R3:W4:Y:S02]  /*cb60*/  SYNCS.PHASECHK.TRANS64.TRYWAIT P3, [R3+URZ+0x22860], R2 ;  /* 0x02286002030075a7 */ /* 0x008724000806017f */
[----:B----4-:R-:W-:Y:S05]  /*cb70*/  @!P3 NANOSLEEP.SYNCS 0x989680 ;  /* 0x009896800000b95d */ /* 0x010fea0003900000 */
[----:B------:R-:W4:Y:S02]  /*cb80*/  @!P3 SYNCS.PHASECHK.TRANS64 P3, [R3+URZ+0x22860], R2 ;  /* 0x022860020300b5a7 */ /* 0x000f24000806007f */
[----:B----4-:R-:W-:Y:S05]  /*cb90*/  @!P3 BRA `(.L_x_3347) ;  /* 0xfffffffc00f0b947 */ /* 0x010fea000383ffff */
[----:B------:R-:W-:Y:S05]  /*cba0*/  BRA `(.L_x_3382) ;  /* 0xffffffec00087947 */ /* 0x000fea000383ffff */
.L_x_3352:
[----:B-1----:R1:W2:Y:S02]  /*cbb0*/  SYNCS.PHASECHK.TRANS64.TRYWAIT P3, [R2+URZ+0x22840], R3 ;  /* 0x02284003020075a7 */ /* 0x0022a4000806017f */
[----:B--2---:R-:W-:Y:S05]  /*cbc0*/  @!P3 NANOSLEEP.SYNCS 0x989680 ;  /* 0x009896800000b95d */ /* 0x004fea0003900000 */
[----:B------:R-:W2:Y:S02]  /*cbd0*/  @!P3 SYNCS.PHASECHK.TRANS64 P3, [R2+URZ+0x22840], R3 ;  /* 0x022840030200b5a7 */ /* 0x000ea4000806007f */
[----:B--2---:R-:W-:Y:S05]  /*cbe0*/  @!P3 BRA `(.L_x_3352) ;  /* 0xfffffffc00f0b947 */ /* 0x004fea000383ffff */
[----:B------:R-:W-:Y:S05]  /*cbf0*/  BRA `(.L_x_3383) ;  /* 0xfffffff000107947 */ /* 0x000fea000383ffff */
.L_x_3354:
[----:B---3--:R3:W4:Y:S02]  /*cc00*/  SYNCS.PHASECHK.TRANS64.TRYWAIT P3, [R2+URZ+0x22860], R3 ;  /* 0x02286003020075a7 */ /* 0x008724000806017f */
[----:B----4-:R-:W-:Y:S05]  /*cc10*/  @!P3 NANOSLEEP.SYNCS 0x989680 ;  /* 0x009896800000b95d */ /* 0x010fea0003900000 */
[----:B------:R-:W4:Y:S02]  /*cc20*/  @!P3 SYNCS.PHASECHK.TRANS64 P3, [R2+URZ+0x22860], R3 ;  /* 0x022860030200b5a7 */ /* 0x000f24000806007f */
[----:B----4-:R-:W-:Y:S05]  /*cc30*/  @!P3 BRA `(.L_x_3354) ;  /* 0xfffffffc00f0b947 */ /* 0x010fea000383ffff */
[----:B------:R-:W-:Y:S05]  /*cc40*/  BRA `(.L_x_3384) ;  /* 0xfffffff000587947 */ /* 0x000fea000383ffff */
.L_x_3359:
[----:B------:R-:W-:Y:S01]  /*cc50*/  BSSY B0, `(.L_x_3385) ;  /* 0x0000007000007945 */ /* 0x000fe20003800000 */
[----:B--2---:R-:W-:Y:S02]  /*cc60*/  IMAD.MOV.U32 R12, RZ, RZ, RZ ;  /* 0x000000ffff0c7224 */ /* 0x004fe400078e00ff */
[----:B------:R-:W-:Y:S02]  /*cc70*/  IMAD.MOV.U32 R11, RZ, RZ, 0x1f ;  /* 0x0000001fff0b7424 */ /* 0x000fe400078e00ff */
[----:B------:R-:W-:-:S07]  /*cc80*/  IMAD.MOV.U32 R15, RZ, RZ, -0x1 ;  /* 0xffffffffff0f7424 */ /* 0x000fce00078e00ff */
[----:B-1-34-:R-:W-:Y:S05]  /*cc90*/  WARPSYNC.COLLECTIVE R15, `(.L_x_3386) ;  /* 0x000000000f087348 */ /* 0x01afea0003c00000 */
[----:B------:R2:W1:Y:S02]  /*cca0*/  SHFL.IDX P6, R14, R13, R12, R11 ;  /* 0x0000000c0d0e7389 */ /* 0x00046400000c000b */
[----:B-1234-:R-:W-:Y:S01]  /*ccb0*/  ENDCOLLECTIVE ;  /* 0x000000000000791b */ /* 0x01efe20003800000 */
.L_x_3386:
[----:B------:R-:W-:Y:S05]  /*ccc0*/  BSYNC B0 ;  /* 0x0000000000007941 */ /* 0x000fea0003800000 */
.L_x_3385:
[----:B------:R-:W-:Y:S05]  /*ccd0*/  BRA `(.L_x_3387) ;  /* 0xfffffff4003c7947 */ /* 0x000fea000383ffff */
.L_x_3361:
[----:B-1----:R1:W2:Y:S02]  /*cce0*/  SYNCS.PHASECHK.TRANS64.TRYWAIT P0, [R7+URZ+0x22820], R0 ;  /* 0x02282000070075a7 */ /* 0x0022a4000800017f */
[----:B--2---:R-:W-:Y:S05]  /*ccf0*/  @!P0 NANOSLEEP.SYNCS 0x989680 ;  /* 0x009896800000895d */ /* 0x004fea0003900000 */
[----:B------:R-:W2:Y:S02]  /*cd00*/  @!P0 SYNCS.PHASECHK.TRANS64 P0, [R7+URZ+0x22820], R0 ;  /* 0x02282000070085a7 */ /* 0x000ea4000800007f */
[----:B--2---:R-:W-:Y:S05]  /*cd10*/  @!P0 BRA `(.L_x_3361) ;  /* 0xfffffffc00f08947 */ /* 0x004fea000383ffff */
[----:B------:R-:W-:Y:S05]  /*cd20*/  BRA `(.L_x_3388) ;  /* 0xfffffff400847947 */ /* 0x000fea000383ffff */
.L_x_3365:
[----:B-1----:R1:W2:Y:S02]  /*cd30*/  SYNCS.PHASECHK.TRANS64.TRYWAIT P0, [R5+URZ], R4 ;  /* 0x00000004050075a7 */ /* 0x0022a4000800017f */
[----:B--2---:R-:W-:Y:S05]  /*cd40*/  @!P0 NANOSLEEP.SYNCS 0x989680 ;  /* 0x009896800000895d */ /* 0x004fea0003900000 */
[----:B------:R-:W2:Y:S02]  /*cd50*/  @!P0 SYNCS.PHASECHK.TRANS64 P0, [R5+URZ], R4 ;  /* 0x00000004050085a7 */ /* 0x000ea4000800007f */
[----:B--2---:R-:W-:Y:S05]  /*cd60*/  @!P0 BRA `(.L_x_3365) ;  /* 0xfffffffc00f08947 */ /* 0x004fea000383ffff */
[----:B------:R-:W-:Y:S05]  /*cd70*/  BRA `(.L_x_3389) ;  /* 0xfffffff400d87947 */ /* 0x000fea000383ffff */
.L_x_3366:
[----:B--2---:R2:W3:Y:S02]  /*cd80*/  SYNCS.PHASECHK.TRANS64.TRYWAIT P0, [R3+URZ], R0 ;  /* 0x00000000030075a7 */ /* 0x0044e4000800017f */
[----:B---3--:R-:W-:Y:S05]  /*cd90*/  @!P0 NANOSLEEP.SYNCS 0x989680 ;  /* 0x009896800000895d */ /* 0x008fea0003900000 */
[----:B------:R-:W3:Y:S02]  /*cda0*/  @!P0 SYNCS.PHASECHK.TRANS64 P0, [R3+URZ], R0 ;  /* 0x00000000030085a7 */ /* 0x000ee4000800007f */
[----:B---3--:R-:W-:Y:S05]  /*cdb0*/  @!P0 BRA `(.L_x_3366) ;  /* 0xfffffffc00f08947 */ /* 0x008fea000383ffff */
[----:B------:R-:W-:Y:S05]  /*cdc0*/  BRA `(.L_x_3390) ;  /* 0xfffffff400cc7947 */ /* 0x000fea000383ffff */
.L_x_3368:
[----:B-1----:R1:W2:Y:S02]  /*cdd0*/  SYNCS.PHASECHK.TRANS64.TRYWAIT P0, [R5+URZ], R4 ;  /* 0x00000004050075a7 */ /* 0x0022a4000800017f */
[----:B--2---:R-:W-:Y:S05]  /*cde0*/  @!P0 NANOSLEEP.SYNCS 0x989680 ;  /* 0x009896800000895d */ /* 0x004fea0003900000 */
[----:B------:R-:W2:Y:S02]  /*cdf0*/  @!P0 SYNCS.PHASECHK.TRANS64 P0, [R5+URZ], R4 ;  /* 0x00000004050085a7 */ /* 0x000ea4000800007f */
[----:B--2---:R-:W-:Y:S05]  /*ce00*/  @!P0 BRA `(.L_x_3368) ;  /* 0xfffffffc00f08947 */ /* 0x004fea000383ffff */
[----:B------:R-:W-:Y:S05]  /*ce10*/  BRA `(.L_x_3391) ;  /* 0xfffffff400d07947 */ /* 0x000fea000383ffff */
.L_x_3392:
        /* <DEDUP_REMOVED lines=14> */
.L_x_4729:


//--------------------- .text._ZN7cutlass13device_kernelIN5flash11enable_sm90INS1_16FlashAttnFwdSm90INS1_25CollectiveMainloopFwdSm90ILi2EN4cute5tupleIJNS5_1CILi1EEES8_S8_EEENS6_IJNS7_ILi128EEENS7_ILi96EEENS7_ILi64EEEEEELi256ENS_10bfloat16_tEfNS_4arch4Sm90ELb1ELb0ELb0ELb0ELb0ELb0ELb1ELb1ELb0ELb0ELb0ELb0EEENS1_21CollectiveEpilogueFwdINS6_IJSA_NS7_ILi256EEESB_EEES9_SE_SG_Li256ELb0ELb0ELb0ELb0EEENS1_30DynamicPersistentTileSchedulerILi256ELi32ELb0ELb0ELb1EEEEEEEEEvNT_6ParamsE --------------------------
	.section	.text._ZN7cutlass13device_kernelIN5flash11enable_sm90INS1_16FlashAttnFwdSm90INS1_25CollectiveMainloopFwdSm90ILi2EN4cute5tupleIJNS5_1CILi1EEES8_S8_EEENS6_IJNS7_ILi128EEENS7_ILi96EEENS7_ILi64EEEEEELi256ENS_10bfloat16_tEfNS_4arch4Sm90ELb1ELb0ELb0ELb0ELb0ELb0ELb1ELb1ELb0ELb0ELb0ELb0EEENS1_21CollectiveEpilogueFwdINS6_IJSA_NS7_ILi256EEESB_EEES9_SE_SG_Li256ELb0ELb0ELb0ELb0EEENS1_30DynamicPersistentTileSchedulerILi256ELi32ELb0ELb0ELb1EEEEEEEEEvNT_6ParamsE,"ax",@progbits
	.align	128
.text._ZN7cutlass13device_kernelIN5flash11enable_sm90INS1_16FlashAttnFwdSm90INS1_25CollectiveMainloopFwdSm90ILi2EN4cute5tupleIJNS5_1CILi1EEES8_S8_EEENS6_IJNS7_ILi128EEENS7_ILi96EEENS7_ILi64EEEEEELi256ENS_10bfloat16_tEfNS_4arch4Sm90ELb1ELb0ELb0ELb0ELb0ELb0ELb1ELb1ELb0ELb0ELb0ELb0EEENS1_21CollectiveEpilogueFwdINS6_IJSA_NS7_ILi256EEESB_EEES9_SE_SG_Li256ELb0ELb0ELb0ELb0EEENS1_30DynamicPersistentTileSchedulerILi256ELi32ELb0ELb0ELb1EEEEEEEEEvNT_6ParamsE:
        .type           _ZN7cutlass13device_kernelIN5flash11enable_sm90INS1_16FlashAttnFwdSm90INS1_25CollectiveMainloopFwdSm90ILi2EN4cute5tupleIJNS5_1CILi1EEES8_S8_EEENS6_IJNS7_ILi128EEENS7_ILi96EEENS7_ILi64EEEEEELi256ENS_10bfloat16_tEfNS_4arch4Sm90ELb1ELb0ELb0ELb0ELb0ELb0ELb1ELb1ELb0ELb0ELb0ELb0EEENS1_21CollectiveEpilogueFwdINS6_IJSA_NS7_ILi256EEESB_EEES9_SE_SG_Li256ELb0ELb0ELb0ELb0EEENS1_30DynamicPersistentTileSchedulerILi256ELi32ELb0ELb0ELb1EEEEEEEEEvNT_6ParamsE,@function
        .size           _ZN7cutlass13device_kernelIN5flash11enable_sm90INS1_16FlashAttnFwdSm90INS1_25CollectiveMainloopFwdSm90ILi2EN4cute5tupleIJNS5_1CILi1EEES8_S8_EEENS6_IJNS7_ILi128EEENS7_ILi96EEENS7_ILi64EEEEEELi256ENS_10bfloat16_tEfNS_4arch4Sm90ELb1ELb0ELb0ELb0ELb0ELb0ELb1ELb1ELb0ELb0ELb0ELb0EEENS1_21CollectiveEpilogueFwdINS6_IJSA_NS7_ILi256EEESB_EEES9_SE_SG_Li256ELb0ELb0ELb0ELb0EEENS1_30DynamicPersistentTileSchedulerILi256ELi32ELb0ELb0ELb1EEEEEEEEEvNT_6ParamsE,(.L_x_4730 - _ZN7cutlass13device_kernelIN5flash11enable_sm90INS1_16FlashAttnFwdSm90INS1_25CollectiveMainloopFwdSm90ILi2EN4cute5tupleIJNS5_1CILi1EEES8_S8_EEENS6_IJNS7_ILi128EEENS7_ILi96EEENS7_ILi64EEEEEELi256ENS_10bfloat16_tEfNS_4arch4Sm90ELb1ELb0ELb0ELb0ELb0ELb0ELb1ELb1ELb0ELb0ELb0ELb0EEENS1_21CollectiveEpilogueFwdINS6_IJSA_NS7_ILi256EEESB_EEES9_SE_SG_Li256ELb0ELb0ELb0ELb0EEENS1_30DynamicPersistentTileSchedulerILi256ELi32ELb0ELb0ELb1EEEEEEEEEvNT_6ParamsE)
        .other          _ZN7cutlass13device_kernelIN5flash11enable_sm90INS1_16FlashAttnFwdSm90INS1_25CollectiveMainloopFwdSm90ILi2EN4cute5tupleIJNS5_1CILi1EEES8_S8_EEENS6_IJNS7_ILi128EEENS7_ILi96EEENS7_ILi64EEEEEELi256ENS_10bfloat16_tEfNS_4arch4Sm90ELb1ELb0ELb0ELb0ELb0ELb0ELb1ELb1ELb0ELb0ELb0ELb0EEENS1_21CollectiveEpilogueFwdINS6_IJSA_NS7_ILi256EEESB_EEES9_SE_SG_Li256ELb0ELb0ELb0ELb0EEENS1_30DynamicPersistentTileSchedulerILi256ELi32ELb0ELb0ELb1EEEEEEEEEvNT_6ParamsE,@"STO_CUDA_ENTRY STV_DEFAULT"
_ZN7cutlass13device_kernelIN5flash11enable_sm90INS1_16FlashAttnFwdSm90INS1_25CollectiveMainloopFwdSm90ILi2EN4cute5tupleIJNS5_1CILi1EEES8_S8_EEENS6_IJNS7_ILi128EEENS7_ILi96EEENS7_ILi64EEEEEELi256ENS_10bfloat16_tEfNS_4arch4Sm90ELb1ELb0ELb0ELb0ELb0ELb0ELb1ELb1ELb0ELb0ELb0ELb0EEENS1_21CollectiveEpilogueFwdINS6_IJSA_NS7_ILi256EEESB_EEES9_SE_SG_Li256ELb0ELb0ELb0ELb0EEENS1_30DynamicPersistentTileSchedulerILi256ELi32ELb0ELb0ELb1EEEEEEEEEvNT_6ParamsE:
[----:B------:R-:W1:Y:S02]  /*0000*/  LDC R1, c[0x0][0x28] ;  /* 0x00000a00ff017b82 */ /* 0x000e640000000800 */
[----:B-1----:R-:W-:Y:S01]  /*0010*/  VIADD R1, R1, 0xfffffff0 ;  /* 0xfffffff001017836 */ /* 0x002fe20000000000 */
[----:B------:R-:W1:Y:S01]  /*0020*/  S2R R3, SR_TID.X ;  /* 0x0000000000037919 */ /* 0x000e620000002100 */
[----:B------:R-:W-:Y:S01]  /*0030*/  ELECT P0, URZ, PT ;  /* 0x00000000003f782f */ /* 0x000fe20003800000 */
[----:B------:R-:W-:Y:S01]  /*0040*/  BSSY B0, `(.L_x_3393) ;  /* 0x0000016000007945 */ /* 0x000fe20003800000 */
[----:B-1----:R-:W-:-:S05]  /*0050*/  SHF.R.U32.HI R0, RZ, 0x5, R3 ;  /* 0x00000005ff007819 */ /* 0x002fca0000011603 */
        /* <DEDUP_REMOVED lines=20> */
.L_x_3394:
[----:B------:R-:W-:Y:S05]  /*01a0*/  BSYNC B0 ;  /* 0x0000000000007941 */ /* 0x000fea0003800000 */
.L_x_3393:
[----:B------:R-:W-:Y:S01]  /*01b0*/  VOTEU.ANY UP0, P0 ;  /* 0x00000000003f7886 */ /* 0x000fe20000000100 */
[----:B------:R-:W1:Y:S01]  /*01c0*/  SHFL.IDX PT, R2, R0, RZ, 0x1f ;  /* 0x00001fff00027589 */ /* 0x000e6200000e0000 */
[----:B------:R-:W-:Y:S01]  /*01d0*/  UMOV UR4, 0x1 ;  /* 0x0000000100047882 */ /* 0x000fe20000000000 */
[----:B------:R-:W-:Y:S01]  /*01e0*/  VOTEU.ANY UP1, P0 ;  /* 0x00000000003f7886 */ /* 0x000fe20000020100 */
[----:B------:R-:W-:Y:S01]  /*01f0*/  SHF.R.U32.HI R3, RZ, 0x7, R3 ;  /* 0x00000007ff037819 */ /* 0x000fe20000011603 */
[----:B------:R-:W2:Y:S01]  /*0200*/  @UP0 S2UR UR7, SR_CgaCtaId ;  /* 0x00000000000709c3 */ /* 0x000ea20000008800 */
[----:B------:R-:W-:Y:S01]  /*0210*/  @UP0 UMOV UR6, 0x400 ;  /* 0x0000040000060882 */ /* 0x000fe20000000000 */
[----:B------:R-:W-:-:S04]  /*0220*/  @UP0 UIADD3 UR4, -UR4, 0x100000, URZ ;  /* 0x0010000004040890 */ /* 0x000fc8000fffe13f */
[----:B------:R-:W-:Y:S02]  /*0230*/  @UP0 USHF.L.U32 UR5, UR4, 0xb, URZ ;  /* 0x0000000b04050899 */ /* 0x000fe4000800063f */
[----:B------:R-:W-:Y:S01]  /*0240*/  @UP0 USHF.L.U32 UR4, UR4, 0x1, URZ ;  /* 0x0000000104040899 */ /* 0x000fe2000800063f */
[----:B------:R-:W-:Y:S01]  /*0250*/  VOTEU.ANY UP2, P0 ;  /* 0x00000000003f7886 */ /* 0x000fe20000040100 */
[----:B-1----:R-:W-:Y:S02]  /*0260*/  ISETP.NE.AND P1, PT, R2, RZ, PT ;  /* 0x000000ff0200720c */ /* 0x002fe40003f25270 */
[----:B------:R1:W3:Y:S01]  /*0270*/  SHFL.IDX PT, R2, R3, RZ, 0x1f ;  /* 0x00001fff03027589 */ /* 0x0002e200000e0000 */
[----:B--2---:R-:W-:Y:S01]  /*0280*/  @UP0 ULEA UR6, UR7, UR6, 0x18 ;  /* 0x0000000607060291 */ /* 0x004fe2000f8ec03f */
[----:B------:R-:W-:Y:S02]  /*0290*/  VOTEU.ANY UP0, P0 ;  /* 0x00000000003f7886 */ /* 0x000fe40000000100 */
[----:B------:R-:W2:Y:S09]  /*02a0*/  FENCE.VIEW.ASYNC.S ;  /* 0x00000000000073c6 */ /* 0x000eb20000000000 */
[----:B--2---:R1:W2:Y:S01]  /*02b0*/  @UP0 SYNCS.EXCH.64 URZ, [UR6+0x32400], UR4 ;  /* 0x03240004063f05b2 */ /* 0x0042a20008000100 */
[----:B------:R1:W4:Y:S01]  /*02c0*/  @UP1 SYNCS.EXCH.64 URZ, [UR6+0x32410], UR4 ;  /* 0x03241004063f15b2 */ /* 0x0003220008000100 */
[----:B------:R1:W1:Y:S01]  /*02d0*/  @UP2 SYNCS.EXCH.64 URZ, [UR6+0x32420], UR4 ;  /* 0x03242004063f25b2 */ /* 0x0002620008000100 */
        /* <DEDUP_REMOVED lines=19> */
.L_x_3395:
[----:B-1----:R-:W1:Y:S01]  /*0410*/  SHFL.IDX PT, R3, R0, RZ, 0x1f ;  /* 0x00001fff00037589 */ /* 0x002e6200000e0000 */
[----:B------:R-:W-:Y:S01]  /*0420*/  NOP ;  /* 0x0000000000007918 */ /* 0x000fe20000000000 */
[----:B-1----:R-:W-:-:S13]  /*0430*/  ISETP.NE.AND P0, PT, R3, RZ, PT ;  /* 0x000000ff0300720c */ /* 0x002fda0003f05270 */
[----:B------:R-:W-:Y:S05]  /*0440*/  @P0 BRA `(.L_x_3396) ;  /* 0x0000000000480947 */ /* 0x000fea0003800000 */
[----:B------:R-:W1:Y:S01]  /*0450*/  S2UR UR5, SR_CgaCtaId ;  /* 0x00000000000579c3 */ /* 0x000e620000008800 */
        /* <DEDUP_REMOVED lines=17> */
.L_x_3396:
        /* <DEDUP_REMOVED lines=18> */
.L_x_3397:
        /* <DEDUP_REMOVED lines=22> */
.L_x_3398:
        /* <DEDUP_REMOVED lines=22> */
.L_x_3399:
[----:B---3--:R-:W-:Y:S01]  /*0950*/  ISETP.NE.AND P0, PT, R2, RZ, PT ;  /* 0x000000ff0200720c */ /* 0x008fe20003f05270 */
[----:B------:R-:W-:Y:S01]  /*0960*/  IMAD.MOV.U32 R2, RZ, RZ, 0x1 ;  /* 0x00000001ff027424 */ /* 0x000fe200078e00ff */
[----:B------:R-:W-:Y:S01]  /*0970*/  NOP ;  /* 0x0000000000007918 */ /* 0x000fe20000000000 */
[----:B------:R-:W-:-:S03]  /*0980*/  ULDC.64 UR46, c[0x0][0x208] ;  /* 0x00008200002e7ab9 */ /* 0x000fc60000000a00 */
[----:B------:R-:W-:-:S05]  /*0990*/  SEL R2, R2, 0x2, !P0 ;  /* 0x0000000202027807 */ /* 0x000fca0004000000 */
[----:B------:R3:W-:Y:S01]  /*09a0*/  STL [R1+0x8], R2 ;  /* 0x0000080201007387 */ /* 0x0007e20000100800 */
[----:B-12-4-:R-:W-:Y:S06]  /*09b0*/  BAR.SYNC.DEFER_BLOCKING 0x0 ;  /* 0x0000000000007b1d */ /* 0x016fec0000010000 */
[----:B------:R-:W-:Y:S05]  /*09c0*/  @!P0 BRA `(.L_x_3400) ;  /* 0x000000a400dc8947 */ /* 0x000fea0003800000 */
.L_x_3401:
[----:B------:R-:W-:-:S08]  /*09d0*/  NOP ;  /* 0x0000000000007918 */ /* 0x000fd00000000000 */
[----:B------:R-:W1:Y:S02]  /*09e0*/  USETMAXREG.TRY_ALLOC.CTAPOOL UP0, 0xf0 ;  /* 0x000000f0000079c8 */ /* 0x000e640008000600 */
[----:B-1----:R-:W-:-:S13]  /*09f0*/  PLOP3.LUT P0, PT, PT, PT, UP0, 0x80, 0x0 ;  /* 0x000000000000781c */ /* 0x002fda0003f0f008 */
[----:B------:R-:W-:Y:S05]  /*0a00*/  @!P0 BRA `(.L_x_3401) ;  /* 0xfffffffc00f08947 */ /* 0x000fea000383ffff */
[----:B------:R-:W1:Y:S01]  /*0a10*/  S2R R0, SR_TID.X ;  /* 0x0000000000007919 */ /* 0x000e620000002100 */
[----:B------:R-:W2:Y:S08]  /*0a20*/  S2UR UR7, SR_CTAID.X ;  /* 0x00000000000779c3 */ /* 0x000eb00000002500 */
[----:B------:R-:W-:Y:S08]  /*0a30*/  BAR.ARV 0x4, 0x120 ;  /* 0x0104800000007b1d */ /* 0x000ff00000002000 */
[----:B------:R-:W-:Y:S06]  /*0a40*/  BAR.ARV 0x8, 0x120 ;  /* 0x0204800000007b1d */ /* 0x000fec0000002000 */
[----:B-1----:R-:W-:-:S04]  /*0a50*/  SHF.R.U32.HI R0, RZ, 0x7, R0 ;  /* 0x00000007ff007819 */ /* 0x002fc80000011600 */
[----:B------:R-:W-:Y:S02]  /*0a60*/  ISETP.NE.AND P0, PT, R0, 0x1, PT ;  /* 0x000000010000780c */ /* 0x000fe40003f05270 */
[----:B------:R-:W2:Y:S11]  /*0a70*/  LDC R0, c[0x0][0xea8] ;  /* 0x0003aa00ff007b82 */ /* 0x000eb60000000800 */
[----:B------:R-:W-:Y:S06]  /*0a80*/  @!P0 BAR.ARV 0x9, 0x100 ;  /* 0x0244000000008b1d */ /* 0x000fec0000002000 */
[----:B--2---:R-:W-:-:S13]  /*0a90*/  ISETP.LE.AND P0, PT, R0, UR7, PT ;  /* 0x0000000700007c0c */ /* 0x004fda000bf03270 */
[----:B------:R-:W-:Y:S05]  /*0aa0*/  @P0 EXIT ;  /* 0x000000000000094d */ /* 0x000fea0003800000 */
[----:B------:R-:W2:Y:S01]  /*0ab0*/  LDL.LU R11, [R1+0x8] ;  /* 0x00000800010b7983 */ /* 0x000ea20000300800 */
[----:B---3--:R-:W1:Y:S01]  /*0ac0*/  S2R R2, SR_TID.X ;  /* 0x0000000000027919 */ /* 0x008e620000002100 */
[----:B------:R-:W3:Y:S08]  /*0ad0*/  S2UR UR4, SR_CgaCtaId ;  /* 0x00000000000479c3 */ /* 0x000ef00000008800 */
[----:B------:R-:W4:Y:S01]  /*0ae0*/  S2UR UR6, SR_SWINHI ;  /* 0x00000000000679c3 */ /* 0x000f220000002f00 */
[----:B-1----:R-:W-:-:S05]  /*0af0*/  VIADD R225, R2, 0xffffff80 ;  /* 0xffffff8002e17836 */ /* 0x002fca0000000000 */
[----:B------:R-:W-:-:S04]  /*0b00*/  SHF.R.S32.HI R0, RZ, 0x1f, R225 ;  /* 0x0000001fff007819 */ /* 0x000fc800000114e1 */
[----:B------:R-:W-:-:S04]  /*0b10*/  LEA.HI R2, R0, R225, RZ, 0x7 ;  /* 0x000000e100027211 */ /* 0x000fc800078f38ff */
[----:B------:R-:W-:Y:S02]  /*0b20*/  LOP3.LUT R4, R2, 0xffffff80, RZ, 0xc0, !PT ;  /* 0xffffff8002047812 */ /* 0x000fe400078ec0ff */
[----:B------:R-:W-:-:S03]  /*0b30*/  LEA.HI R3, R0, R225, RZ, 0x4 ;  /* 0x000000e100037211 */ /* 0x000fc600078f20ff */
[----:B------:R-:W-:Y:S01]  /*0b40*/  IMAD.IADD R222, R225, 0x1, -R4 ;  /* 0x00000001e1de7824 */ /* 0x000fe200078e0a04 */
[----:B------:R-:W-:Y:S02]  /*0b50*/  LEA.HI R4, R0, R225, RZ, 0x5 ;  /* 0x000000e100047211 */ /* 0x000fe400078f28ff */
[----:B------:R-:W-:Y:S02]  /*0b60*/  SHF.R.S32.HI R6, RZ, 0x4, R3 ;  /* 0x00000004ff067819 */ /* 0x000fe40000011403 */
[----:B------:R-:W-:Y:S02]  /*0b70*/  SHF.R.S32.HI R7, RZ, 0x1f, R222 ;  /* 0x0000001fff077819 */ /* 0x000fe400000114de */
[----:B------:R-:W-:Y:S02]  /*0b80*/  SHF.R.S32.HI R5, RZ, 0x5, R4 ;  /* 0x00000005ff057819 */ /* 0x000fe40000011404 */
[C---:B------:R-:W-:Y:S02]  /*0b90*/  LOP3.LUT R4, R3.reuse, 0x3fffff0, RZ, 0xc0, !PT ;  /* 0x03fffff003047812 */ /* 0x040fe400078ec0ff */
[----:B------:R-:W-:-:S02]  /*0ba0*/  LEA.HI R3, R3, R6, RZ, 0x1 ;  /* 0x0000000603037211 */ /* 0x000fc400078f08ff */
[-C--:B------:R-:W-:Y:S02]  /*0bb0*/  LEA.HI R8, R7, R222.reuse, RZ, 0x2 ;  /* 0x000000de07087211 */ /* 0x080fe400078f10ff */
[----:B------:R-:W-:Y:S02]  /*0bc0*/  LOP3.LUT R3, R3, 0x1ffffffe, RZ, 0xc0, !PT ;  /* 0x1ffffffe03037812 */ /* 0x000fe400078ec0ff */
[--C-:B------:R-:W-:Y:S02]  /*0bd0*/  SHF.R.S32.HI R9, RZ, 0x2, R8.reuse ;  /* 0x00000002ff097819 */ /* 0x100fe40000011408 */
[----:B------:R-:W-:Y:S01]  /*0be0*/  SHF.R.S32.HI R10, RZ, 0x1f, R8 ;  /* 0x0000001fff0a7819 */ /* 0x000fe20000011408 */
[----:B------:R-:W-:Y:S01]  /*0bf0*/  IMAD.IADD R6, R6, 0x1, -R3 ;  /* 0x0000000106067824 */ /* 0x000fe200078e0a03 */
[----:B------:R-:W-:Y:S01]  /*0c00*/  SHF.R.S32.HI R3, RZ, 0x7, R2 ;  /* 0x00000007ff037819 */ /* 0x000fe20000011402 */
[----:B------:R-:W-:Y:S01]  /*0c10*/  IMAD.IADD R4, R225, 0x1, -R4 ;  /* 0x00000001e1047824 */ /* 0x000fe200078e0a04 */
[----:B------:R-:W-:Y:S01]  /*0c20*/  LEA.HI R10, R10, R9, RZ, 0x3 ;  /* 0x000000090a0a7211 */ /* 0x000fe200078f18ff */
[----:B------:R-:W-:Y:S01]  /*0c30*/  UMOV UR39, 0x400 ;  /* 0x0000040000277882 */ /* 0x000fe20000000000 */
[----:B------:R-:W-:Y:S01]  /*0c40*/  LEA.HI R2, R2, R3, RZ, 0x1 ;  /* 0x0000000302027211 */ /* 0x000fe200078f08ff */
[----:B---3--:R-:W-:Y:S01]  /*0c50*/  ULEA UR39, UR4, UR39, 0x18 ;  /* 0x0000002704277291 */ /* 0x008fe2000f8ec03f */
[----:B------:R-:W-:Y:S01]  /*0c60*/  LOP3.LUT R10, R10, 0xfffffff8, RZ, 0xc0, !PT ;  /* 0xfffffff80a0a7812 */ /* 0x000fe200078ec0ff */
[----:B------:R-:W-:Y:S01]  /*0c70*/  IMAD R5, R5, 0x10, R4 ;  /* 0x0000001005057824 */ /* 0x000fe200078e0204 */
[----:B------:R-:W-:-:S02]  /*0c80*/  LEA.HI R7, R7, R222, RZ, 0x5 ;  /* 0x000000de07077211 */ /* 0x000fc400078f28ff */
[----:B------:R-:W-:Y:S01]  /*0c90*/  LEA.HI R0, R0, R225, RZ, 0x3 ;  /* 0x000000e100007211 */ /* 0x000fe200078f18ff */
[----:B------:R-:W-:Y:S01]  /*0ca0*/  IMAD R5, R5, 0x8, R6 ;  /* 0x0000000805057824 */ /* 0x000fe200078e0206 */
[----:B------:R-:W-:Y:S01]  /*0cb0*/  LOP3.LUT R2, R2, 0x3fffffe, RZ, 0xc0, !PT ;  /* 0x03fffffe02027812 */ /* 0x000fe200078ec0ff */
[----:B------:R-:W-:Y:S01]  /*0cc0*/  IMAD.IADD R10, R9, 0x1, -R10 ;  /* 0x00000001090a7824 */ /* 0x000fe200078e0a0a */
[----:B------:R-:W-:Y:S02]  /*0cd0*/  SHF.R.S32.HI R7, RZ, 0x5, R7 ;  /* 0x00000005ff077819 */ /* 0x000fe40000011407 */
[----:B------:R-:W-:Y:S01]  /*0ce0*/  LOP3.LUT R0, R0, 0x1ffffff8, RZ, 0xc0, !PT ;  /* 0x1ffffff800007812 */ /* 0x000fe200078ec0ff */
[----:B------:R-:W-:Y:S01]  /*0cf0*/  UMOV UR4, UR39 ;  /* 0x0000002700047c82 */ /* 0x000fe20008000000 */
[----:B----4-:R-:W-:Y:S01]  /*0d00*/  UMOV UR5, UR6 ;  /* 0x0000000600057c82 */ /* 0x010fe20008000000 */
[----:B------:R-:W-:Y:S01]  /*0d10*/  LOP3.LUT R9, R8, 0x7ffffffc, RZ, 0xc0, !PT ;  /* 0x7ffffffc08097812 */ /* 0x000fe200078ec0ff */
[----:B------:R-:W-:-:S02]  /*0d20*/  IMAD.U32 R202, RZ, RZ, UR4 ;  /* 0x00000004ffca7e24 */ /* 0x000fc4000f8e00ff */
[----:B------:R-:W-:Y:S02]  /*0d30*/  IMAD.U32 R203, RZ, RZ, UR5 ;  /* 0x00000005ffcb7e24 */ /* 0x000fe4000f8e00ff */
[----:B------:R-:W-:Y:S02]  /*0d40*/  IMAD.SHL.U32 R5, R5, 0x8, RZ ;  /* 0x0000000805057824 */ /* 0x000fe400078e00ff */
[----:B------:R-:W-:Y:S02]  /*0d50*/  IMAD.IADD R2, R3, 0x1, -R2 ;  /* 0x0000000103027824 */ /* 0x000fe400078e0a02 */
[----:B------:R-:W-:Y:S02]  /*0d60*/  IMAD R7, R7, 0x10, R10 ;  /* 0x0000001007077824 */ /* 0x000fe400078e020a */
[----:B------:R-:W-:Y:S02]  /*0d70*/  IMAD.IADD R0, R225, 0x1, -R0 ;  /* 0x00000001e1007824 */ /* 0x000fe400078e0a00 */
[----:B------:R-:W-:-:S02]  /*0d80*/  IMAD.IADD R222, R222, 0x1, -R9 ;  /* 0x00000001dede7824 */ /* 0x000fc400078e0a09 */
[----:B------:R-:W-:Y:S01]  /*0d90*/  IMAD.WIDE R202, R5, 0x2, R202 ;  /* 0x0000000205ca7825 */ /* 0x000fe200078e02ca */
[----:B------:R-:W-:-:S03]  /*0da0*/  UMOV UR4, UR7 ;  /* 0x0000000700047c82 */ /* 0x000fc60008000000 */
[----:B------:R-:W-:Y:S02]  /*0db0*/  IMAD R223, R2, 0x40, R7 ;  /* 0x0000004002df7824 */ /* 0x000fe400078e0207 */
[----:B------:R-:W-:Y:S02]  /*0dc0*/  IMAD.MOV.U32 R224, RZ, RZ, RZ ;  /* 0x000000ffffe07224 */ /* 0x000fe400078e00ff */
[----:B------:R-:W-:Y:S01]  /*0dd0*/  IMAD.SHL.U32 R218, R0, 0x8, RZ ;  /* 0x0000000800da7824 */ /* 0x000fe200078e00ff */
[----:B------:R-:W-:Y:S01]  /*0de0*/  ULDC.64 UR60, c[0x0][0x198] ;  /* 0x00006600003c7ab9 */ /* 0x000fe20000000a00 */
[----:B------:R-:W-:Y:S01]  /*0df0*/  UMOV UR37, URZ ;  /* 0x0000003f00257c82 */ /* 0x000fe20008000000 */
[----:B------:R-:W-:Y:S01]  /*0e00*/  UMOV UR36, URZ ;  /* 0x0000003f00247c82 */ /* 0x000fe20008000000 */
[----:B--2---:R-:W-:-:S07]  /*0e10*/  LOP3.LUT R217, R11, 0x1, RZ, 0xfc, !PT ;  /* 0x000000010bd97812 */ /* 0x004fce00078efcff */
.L_x_3449:
        /* <DEDUP_REMOVED lines=20> */
.L_x_3402:
[----:B------:R-:W-:Y:S01]  /*0f60*/  ULDC UR6, c[0x0][0xec4] ;  /* 0x0003b10000067ab9 */ /* 0x000fe20000000800 */
[----:B------:R-:W-:Y:S01]  /*0f70*/  UMOV UR40, UR7 ;  /* 0x0000000700287c82 */ /* 0x000fe20008000000 */
[----:B------:R-:W-:-:S11]  /*0f80*/  UISETP.NE.AND UP0, UPT, UR6, 0x1, UPT ;  /* 0x000000010600788c */ /* 0x000fd6000bf05270 */
[----:B------:R-:W-:Y:S02]  /*0f90*/  @UP0 ULDC.64 UR10, c[0x0][0xec8] ;  /* 0x0003b200000a0ab9 */ /* 0x000fe40000000a00 */
[----:B------:R-:W-:-:S04]  /*0fa0*/  UIMAD.WIDE.U32 UR4, UR7, UR10, URZ ;  /* 0x0000000a070472a5 */ /* 0x000fc8000f8e003f */
[----:B------:R-:W-:-:S04]  /*0fb0*/  @UP0 USHF.R.U32.HI UR40, URZ, UR11, UR5 ;  /* 0x0000000b3f280299 */ /* 0x000fc80008011605 */
[----:B------:R-:W-:-:S12]  /*0fc0*/  UIMAD UR4, UR40, UR6, URZ ;  /* 0x00000006280472a4 */ /* 0x000fd8000f8e023f */
.L_x_3403:
[----:B------:R-:W1:Y:S01]  /*0fd0*/  LDC R0, c[0x0][0x288] ;  /* 0x0000a200ff007b82 */ /* 0x000e620000000800 */
[----:B------:R-:W-:Y:S01]  /*0fe0*/  ULOP3.LUT UR5, URZ, UR40, URZ, 0x33, !UPT ;  /* 0x000000283f057292 */ /* 0x000fe2000f8e333f */
[----:B------:R-:W-:Y:S01]  /*0ff0*/  PLOP3.LUT P0, PT, PT, PT, PT, 0x80, 0x0 ;  /* 0x000000000000781c */ /* 0x000fe20003f0f070 */
[----:B------:R-:W-:Y:S01]  /*1000*/  ULDC UR6, c[0x0][0xeac] ;  /* 0x0003ab0000067ab9 */ /* 0x000fe20000000800 */
[----:B------:R-:W-:Y:S01]  /*1010*/  ULDC.64 UR10, c[0x0][0x3f8] ;  /* 0x0000fe00000a7ab9 */ /* 0x000fe20000000a00 */
[----:B------:R-:W-:Y:S01]  /*1020*/  UIADD3 UR5, UR5, UR6, URZ ;  /* 0x0000000605057290 */ /* 0x000fe2000fffe03f */
[----:B------:R-:W-:Y:S01]  /*1030*/  IMAD.MOV.U32 R150, RZ, RZ, RZ ;  /* 0x000000ffff967224 */ /* 0x000fe200078e00ff */
[----:B------:R-:W-:Y:S01]  /*1040*/  UISETP.NE.U32.AND UP0, UPT, UR10, URZ, UPT ;  /* 0x0000003f0a00728c */ /* 0x000fe2000bf05070 */
[----:B------:R-:W2:Y:S01]  /*1050*/  LDC R158, c[0x0][0x2e0] ;  /* 0x0000b800ff9e7b82 */ /* 0x000ea20000000800 */
[----:B------:R-:W-:Y:S01]  /*1060*/  USHF.L.U32 UR42, UR5, 0x7, URZ ;  /* 0x00000007052a7899 */ /* 0x000fe2000800063f */
[----:B------:R-:W-:Y:S01]  /*1070*/  CS2R R148, SRZ ;  /* 0x0000000000947805 */ /* 0x000fe2000001ff00 */
[----:B------:R-:W-:Y:S01]  /*1080*/  UISETP.NE.AND.EX UP0, UPT, UR11, URZ, UPT, UP0 ;  /* 0x0000003f0b00728c */ /* 0x000fe2000bf05300 */
[----:B------:R-:W-:Y:S01]  /*1090*/  CS2R R146, SRZ ;  /* 0x0000000000927805 */ /* 0x000fe2000001ff00 */
[----:B------:R-:W-:Y:S01]  /*10a0*/  ULDC UR6, c[0x0][0x404] ;  /* 0x0001010000067ab9 */ /* 0x000fe20000000800 */
[----:B------:R-:W-:Y:S01]  /*10b0*/  ULDC UR43, c[0x0][0xeb8] ;  /* 0x0003ae00002b7ab9 */ /* 0x000fe20000000800 */
[----:B------:R-:W-:Y:S01]  /*10c0*/  USEL UR5, UR6, 0x1, UP0 ;  /* 0x0000000106057887 */ /* 0x000fe20008000000 */
[----:B------:R-:W-:Y:S01]  /*10d0*/  IMAD.U32 R221, RZ, RZ, UR42 ;  /* 0x0000002affdd7e24 */ /* 0x000fe2000f8e00ff */
[----:B------:R-:W-:Y:S01]  /*10e0*/  UISETP.NE.AND UP0, UPT, UR43, 0x1, UPT ;  /* 0x000000012b00788c */ /* 0x000fe2000bf05270 */
[----:B------:R-:W-:Y:S01]  /*10f0*/  CS2R R144, SRZ ;  /* 0x0000000000907805 */ /* 0x000fe2000001ff00 */
[----:B------:R-:W-:Y:S01]  /*1100*/  UIADD3 UR4, UR7, -UR4, URZ ;  /* 0x8000000407047290 */ /* 0x000fe2000fffe03f */
[----:B------:R-:W-:-:S02]  /*1110*/  CS2R R142, SRZ ;  /* 0x00000000008e7805 */ /* 0x000fc4000001ff00 */
[----:B------:R-:W-:Y:S02]  /*1120*/  CS2R R140, SRZ ;  /* 0x00000000008c7805 */ /* 0x000fe4000001ff00 */
[----:B------:R-:W-:Y:S02]  /*1130*/  CS2R R138, SRZ ;  /* 0x00000000008a7805 */ /* 0x000fe4000001ff00 */
[----:B------:R-:W-:Y:S02]  /*1140*/  CS2R R136, SRZ ;  /* 0x0000000000887805 */ /* 0x000fe4000001ff00 */
[----:B-1----:R-:W-:Y:S02]  /*1150*/  IADD3 R3, R221, 0xdf, -R0 ;  /* 0x000000dfdd037810 */ /* 0x002fe40007ffe800 */
[----:B------:R-:W-:Y:S02]  /*1160*/  CS2R R134, SRZ ;  /* 0x0000000000867805 */ /* 0x000fe4000001ff00 */
[----:B------:R-:W-:-:S02]  /*1170*/  CS2R R132, SRZ ;  /* 0x0000000000847805 */ /* 0x000fc4000001ff00 */
[----:B------:R-:W-:Y:S01]  /*1180*/  CS2R R130, SRZ ;  /* 0x0000000000827805 */ /* 0x000fe2000001ff00 */
[----:B------:R-:W-:Y:S01]  /*1190*/  @UP0 ULDC UR6, c[0x0][0xec0] ;  /* 0x0003b00000060ab9 */ /* 0x000fe20000000800 */
[----:B------:R-:W-:Y:S02]  /*11a0*/  CS2R R128, SRZ ;  /* 0x0000000000807805 */ /* 0x000fe4000001ff00 */
[----:B------:R-:W-:Y:S02]  /*11b0*/  CS2R R126, SRZ ;  /* 0x00000000007e7805 */ /* 0x000fe4000001ff00 */
[----:B------:R-:W-:Y:S01]  /*11c0*/  CS2R R124, SRZ ;  /* 0x00000000007c7805 */ /* 0x000fe2000001ff00 */
[----:B--2---:R-:W-:Y:S01]  /*11d0*/  IMAD R158, R158, UR5, RZ ;  /* 0x000000059e9e7c24 */ /* 0x004fe2000f8e02ff */
[----:B------:R-:W-:Y:S01]  /*11e0*/  ULDC UR5, c[0x0][0xec4] ;  /* 0x0003b10000057ab9 */ /* 0x000fe20000000800 */
[----:B------:R-:W-:Y:S01]  /*11f0*/  CS2R R122, SRZ ;  /* 0x00000000007a7805 */ /* 0x000fe2000001ff00 */
[----:B------:R-:W-:Y:S01]  /*1200*/  UIMAD UR8, UR8, UR5, UR4 ;  /* 0x00000005080872a4 */ /* 0x000fe2000f8e0204 */
[C---:B------:R-:W-:Y:S01]  /*1210*/  VIADD R0, R158.reuse, 0x5f ;  /* 0x0000005f9e007836 */ /* 0x040fe20000000000 */
[----:B------:R-:W-:Y:S01]  /*1220*/  CS2R R120, SRZ ;  /* 0x0000000000787805 */ /* 0x000fe2000001ff00 */
[----:B------:R-:W-:Y:S01]  /*1230*/  IMAD.IADD R3, R158, 0x1, R3 ;  /* 0x000000019e037824 */ /* 0x000fe200078e0203 */
[----:B------:R-:W-:Y:S01]  /*1240*/  @UP0 ULDC UR4, c[0x0][0xebc] ;  /* 0x0003af0000040ab9 */ /* 0x000fe20000000800 */
[----:B------:R-:W-:Y:S01]  /*1250*/  IMAD.HI R0, R0, 0x2aaaaaab, RZ ;  /* 0x2aaaaaab00007827 */ /* 0x000fe200078e02ff */
[----:B------:R-:W-:Y:S01]  /*1260*/  UIMAD.WIDE.U32 UR4, UR8, UR4, URZ ;  /* 0x00000004080472a5 */ /* 0x000fe2000f8e003f */
[----:B------:R-:W-:Y:S01]  /*1270*/  CS2R R118, SRZ ;  /* 0x0000000000767805 */ /* 0x000fe2000001ff00 */
[----:B------:R-:W-:Y:S01]  /*1280*/  UMOV UR44, UR8 ;  /* 0x00000008002c7c82 */ /* 0x000fe20008000000 */
[----:B------:R-:W-:Y:S01]  /*1290*/  IMAD.HI R2, R3, 0x2aaaaaab, RZ ;  /* 0x2aaaaaab03027827 */ /* 0x000fe200078e02ff */
[----:B------:R-:W-:Y:S01]  /*12a0*/  SHF.R.U32.HI R3, RZ, 0x1f, R0 ;  /* 0x0000001fff037819 */ /* 0x000fe20000011600 */
[----:B------:R-:W-:Y:S01]  /*12b0*/  @UP0 USHF.R.U32.HI UR44, URZ, UR6, UR5 ;  /* 0x000000063f2c0299 */ /* 0x000fe20008011605 */
[----:B------:R-:W-:-:S02]  /*12c0*/  CS2R R116, SRZ ;  /* 0x0000000000747805 */ /* 0x000fc4000001ff00 */
[----:B------:R-:W-:Y:S02]  /*12d0*/  CS2R R114, SRZ ;  /* 0x0000000000727805 */ /* 0x000fe4000001ff00 */
[----:B------:R-:W-:Y:S01]  /*12e0*/  SHF.R.U32.HI R5, RZ, 0x1f, R2 ;  /* 0x0000001fff057819 */ /* 0x000fe20000011602 */
[----:B------:R-:W-:Y:S01]  /*12f0*/  UIADD3 UR4, -UR44, URZ, URZ ;  /* 0x0000003f2c047290 */ /* 0x000fe2000fffe13f */
[----:B------:R-:W-:Y:S01]  /*1300*/  LEA.HI.SX32 R3, R0, R3, 0x1c ;  /* 0x0000000300037211 */ /* 0x000fe200078fe2ff */
[----:B------:R-:W-:Y:S01]  /*1310*/  IMAD.MOV.U32 R0, RZ, RZ, RZ ;  /* 0x000000ffff007224 */ /* 0x000fe200078e00ff */
[----:B------:R-:W-:Y:S01]  /*1320*/  LEA.HI.SX32 R2, R2, R5, 0x1c ;  /* 0x0000000502027211 */ /* 0x000fe200078fe2ff */
[----:B------:R-:W-:Y:S01]  /*1330*/  UIMAD UR43, UR43, UR4, UR8 ;  /* 0x000000042b2b72a4 */ /* 0x000fe2000f8e0208 */
[----:B------:R-:W-:Y:S02]  /*1340*/  CS2R R112, SRZ ;  /* 0x0000000000707805 */ /* 0x000fe4000001ff00 */
[----:B------:R-:W-:-:S02]  /*1350*/  CS2R R110, SRZ ;  /* 0x00000000006e7805 */ /* 0x000fc4000001ff00 */
[----:B------:R-:W-:Y:S02]  /*1360*/  VIMNMX R205, R3, R2, PT ;  /* 0x0000000203cd7248 */ /* 0x000fe40003fe0100 */
[----:B------:R-:W-:Y:S02]  /*1370*/  CS2R R2, SRZ ;  /* 0x0000000000027805 */ /* 0x000fe4000001ff00 */
[----:B------:R-:W-:Y:S02]  /*1380*/  CS2R R108, SRZ ;  /* 0x00000000006c7805 */ /* 0x000fe4000001ff00 */
[----:B------:R-:W-:Y:S02]  /*1390*/  CS2R R106, SRZ ;  /* 0x00000000006a7805 */ /* 0x000fe4000001ff00 */
[----:B------:R-:W-:Y:S02]  /*13a0*/  ISETP.GE.AND P1, PT, R205, 0x1, PT ;  /* 0x00000001cd00780c */ /* 0x000fe40003f26270 */
        /* <DEDUP_REMOVED lines=32> */
[----:B------:R-:W-:-:S02]  /*15b0*/  MOV R164, RZ ;  /* 0x000000ff00a47202 */ /* 0x000fc40000000f00 */
[----:B------:R-:W-:Y:S02]  /*15c0*/  CS2R R10, SRZ ;  /* 0x00000000000a7805 */ /* 0x000fe4000001ff00 */
[----:B------:R-:W-:Y:S01]  /*15d0*/  CS2R R44, SRZ ;  /* 0x00000000002c7805 */ /* 0x000fe2000001ff00 */
[----:B------:R-:W-:Y:S01]  /*15e0*/  IMAD.MOV.U32 R166, RZ, RZ, RZ ;  /* 0x000000ffffa67224 */ /* 0x000fe200078e00ff */
[----:B------:R-:W-:Y:S02]  /*15f0*/  CS2R R8, SRZ ;  /* 0x0000000000087805 */ /* 0x000fe4000001ff00 */
[----:B------:R-:W-:Y:S02]  /*1600*/  CS2R R36, SRZ ;  /* 0x0000000000247805 */ /* 0x000fe4000001ff00 */
[----:B------:R-:W-:Y:S01]  /*1610*/  CS2R R32, SRZ ;  /* 0x0000000000207805 */ /* 0x000fe2000001ff00 */
[----:B------:R-:W-:Y:S01]  /*1620*/  IMAD.MOV.U32 R168, RZ, RZ, RZ ;  /* 0x000000ffffa87224 */ /* 0x000fe200078e00ff */
[----:B------:R-:W-:Y:S01]  /*1630*/  CS2R R6, SRZ ;  /* 0x0000000000067805 */ /* 0x000fe2000001ff00 */
[----:B------:R-:W-:Y:S01]  /*1640*/  IMAD.MOV.U32 R29, RZ, RZ, RZ ;  /* 0x000000ffff1d7224 */ /* 0x000fe200078e00ff */
[----:B------:R-:W-:Y:S01]  /*1650*/  CS2R R4, SRZ ;  /* 0x0000000000047805 */ /* 0x000fe2000001ff00 */
[----:B------:R-:W-:-:S02]  /*1660*/  IMAD.MOV.U32 R170, RZ, RZ, RZ ;  /* 0x000000ffffaa7224 */ /* 0x000fc400078e00ff */
        /* <DEDUP_REMOVED lines=14> */
[----:B------:R-:W-:Y:S02]  /*1750*/  USHF.R.U32.HI UR4, URZ, 0x4, UR5 ;  /* 0x000000043f047899 */ /* 0x000fe40008011605 */
[----:B------:R-:W-:Y:S02]  /*1760*/  UIADD3 UR5, UR5, 0xa000, URZ ;  /* 0x0000a00005057890 */ /* 0x000fe4000fffe03f */
[----:B------:R-:W-:Y:S02]  /*1770*/  ULOP3.LUT UR4, UR4, 0x3fff, URZ, 0xc0, !UPT ;  /* 0x00003fff04047892 */ /* 0x000fe4000f8ec03f */
[----:B------:R-:W-:Y:S02]  /*1780*/  USHF.R.U32.HI UR5, URZ, 0x4, UR5 ;  /* 0x000000043f057899 */ /* 0x000fe40008011605 */
[----:B------:R-:W-:Y:S02]  /*1790*/  ULOP3.LUT UR41, UR4, 0x10000, URZ, 0xfc, !UPT ;  /* 0x0001000004297892 */ /* 0x000fe4000f8efc3f */
[----:B------:R-:W-:-:S03]  /*17a0*/  ULOP3.LUT UR45, UR5, 0x3fff, URZ, 0xc0, !UPT ;  /* 0x00003fff052d7892 */ /* 0x000fc6000f8ec03f */
[----:B------:R-:W-:Y:S02]  /*17b0*/  UMOV UR5, 0x40000040 ;  /* 0x4000004000057882 */ /* 0x000fe40000000000 */
[----:B------:R-:W-:Y:S01]  /*17c0*/  UMOV UR4, UR41 ;  /* 0x0000002900047c82 */ /* 0x000fe20008000000 */
[----:B------:R-:W-:Y:S02]  /*17d0*/  IMAD.U32 R201, RZ, RZ, UR5 ;  /* 0x00000005ffc97e24 */ /* 0x000fe4000f8e00ff */
[----:B------:R-:W-:Y:S01]  /*17e0*/  IMAD.U32 R200, RZ, RZ, UR4 ;  /* 0x00000004ffc87e24 */ /* 0x000fe2000f8e00ff */
        /* <DEDUP_REMOVED lines=17> */
.L_x_3405:
[----:B------:R-:W-:Y:S01]  /*1900*/  LEA.HI R0, R224, R224, RZ, 0x1 ;  /* 0x000000e0e0007211 */ /* 0x000fe200078f08ff */
[----:B------:R-:W1:Y:S03]  /*1910*/  S2R R2, SR_TID.X ;  /* 0x0000000000027919 */ /* 0x000e660000002100 */
[----:B------:R-:W-:-:S05]  /*1920*/  LOP3.LUT R3, R0, 0xfffffffe, RZ, 0xc0, !PT ;  /* 0xfffffffe00037812 */ /* 0x000fca00078ec0ff */
[----:B------:R-:W-:-:S05]  /*1930*/  IMAD.IADD R0, R224, 0x1, -R3 ;  /* 0x00000001e0007824 */ /* 0x000fca00078e0a03 */
[----:B------:R-:W-:-:S04]  /*1940*/  SHF.L.U32 R0, R0, 0x1f, RZ ;  /* 0x0000001f00007819 */ /* 0x000fc800000006ff */
[----:B------:R-:W2:Y:S01]  /*1950*/  SYNCS.PHASECHK.TRANS64.TRYWAIT P0, [UR39+0x32400], R0 ;  /* 0x03240000ff0075a7 */ /* 0x000ea20008000167 */
[----:B-1----:R-:W-:-:S05]  /*1960*/  SHF.R.U32.HI R2, RZ, 0x7, R2 ;  /* 0x00000007ff027819 */ /* 0x002fca0000011602 */
[----:B------:R-:W-:Y:S01]  /*1970*/  VIADD R215, R2, 0x8 ;  /* 0x0000000802d77836 */ /* 0x000fe20000000000 */
[----:B--2---:R-:W-:Y:S06]  /*1980*/  @!P0 BRA `(.L_x_3406) ;  /* 0x000000c400bc8947 */ /* 0x004fec0003800000 */
.L_x_3510:
[----:B------:R-:W-:Y:S01]  /*1990*/  ISETP.NE.AND P0, PT, R217, 0x3, PT ;  /* 0x00000003d900780c */ /* 0x000fe20003f05270 */
[----:B------:R-:W-:Y:S05]  /*19a0*/  WARPSYNC.ALL ;  /* 0x0000000000007948 */ /* 0x000fea0003800000 */
[----:B------:R2:W-:Y:S07]  /*19b0*/  BAR.SYNC.DEFER_BLOCKING R215, 0x100 ;  /* 0x000400d70000751d */ /* 0x0005ee0000010000 */
[----:B------:R-:W-:Y:S05]  /*19c0*/  @!P0 BRA `(.L_x_3407) ;  /* 0x0000000000048947 */ /* 0x000fea0003800000 */
[----:B------:R-:W-:Y:S01]  /*19d0*/  BPT.TRAP 0x1 ;  /* 0x000000040000795c */ /* 0x000fe20000300000 */
.L_x_3407:
[----:B------:R-:W-:Y:S01]  /*19e0*/  ULEA UR7, UR36, UR39, 0x3 ;  /* 0x0000002724077291 */ /* 0x000fe2000f8e183f */
[----:B------:R-:W-:-:S05]  /*19f0*/  IMAD.U32 R2, RZ, RZ, UR37 ;  /* 0x00000025ff027e24 */ /* 0x000fca000f8e00ff */
[----:B------:R-:W-:-:S04]  /*1a00*/  SHF.L.U32 R2, R2, 0x1f, RZ ;  /* 0x0000001f02027819 */ /* 0x000fc800000006ff */
[----:B------:R3:W4:Y:S01]  /*1a10*/  SYNCS.PHASECHK.TRANS64.TRYWAIT P1, [UR7+0x32430], R2 ;  /* 0x03243002ff0075a7 */ /* 0x0007220008020147 */
[----:B------:R-:W-:Y:S05]  /*1a20*/  @!P0 BRA `(.L_x_3408) ;  /* 0x0000000000048947 */ /* 0x000fea0003800000 */
[----:B------:R-:W-:Y:S01]  /*1a30*/  BPT.TRAP 0x1 ;  /* 0x000000040000795c */ /* 0x000fe20000300000 */
.L_x_3408:
[----:B----4-:R-:W-:Y:S05]  /*1a40*/  @P1 BRA `(.L_x_3409) ;  /* 0x0000000000081947 */ /* 0x010fea0003800000 */
[----:B------:R-:W4:Y:S02]  /*1a50*/  SYNCS.PHASECHK.TRANS64.TRYWAIT P1, [UR7+0x32430], R2 ;  /* 0x03243002ff0075a7 */ /* 0x000f240008020147 */
[----:B----4-:R-:W-:Y:S05]  /*1a60*/  @!P1 BRA `(.L_x_3410) ;  /* 0x000000c4009c9947 */ /* 0x010fea0003800000 */
.L_x_3409:
[----:B------:R-:W-:Y:S01]  /*1a70*/  UIADD3 UR4, UR39, 0x1c400, URZ ;  /* 0x0001c40027047890 */ /* 0x000fe2000fffe03f */
[----:B------:R-:W-:Y:S01]  /*1a80*/  R2UR UR8, R200 ;  /* 0x00000000c80872ca */ /* 0x000fe200000e0000 */
[----:B------:R-:W-:Y:S01]  /*1a90*/  WARPGROUP.ARRIVE ;  /* 0x00000000000079c5 */ /* 0x000fe20000000000 */
[----:B------:R-:W-:Y:S01]  /*1aa0*/  R2UR UR9, R201 ;  /* 0x00000000c90972ca */ /* 0x000fe200000e0000 */
[----:B------:R-:W-:Y:S01]  /*1ab0*/  USHF.R.U32.HI UR4, URZ, 0x4, UR4 ;  /* 0x000000043f047899 */ /* 0x000fe20008011604 */
[----:B------:R-:W-:Y:S01]  /*1ac0*/  UMOV UR11, 0x40000040 ;  /* 0x40000040000b7882 */ /* 0x000fe20000000000 */
[----:B------:R-:W-:Y:S02]  /*1ad0*/  UIADD3 UR5, UR41, 0x2, URZ ;  /* 0x0000000229057890 */ /* 0x000fe4000fffe03f */
[----:B------:R-:W-:-:S04]  /*1ae0*/  ULOP3.LUT UR4, UR4, 0x3fff, URZ, 0xc0, !UPT ;  /* 0x00003fff04047892 */ /* 0x000fc8000f8ec03f */
[----:B------:R-:W-:-:S04]  /*1af0*/  ULOP3.LUT UR38, UR4, 0x10000, URZ, 0xfc, !UPT ;  /* 0x0001000004267892 */ /* 0x000fc8000f8efc3f */
[----:B------:R-:W-:-:S04]  /*1b00*/  UIMAD UR4, UR36, 0x300, UR38 ;  /* 0x00000300240478a4 */ /* 0x000fc8000f8e0226 */
[----:B------:R-:W-:-:S03]  /*1b10*/  UIADD3 UR6, UR4, 0x2, URZ ;  /* 0x0000000204067890 */ /* 0x000fc6000fffe03f */
[----:B------:R-:W-:Y:S02]  /*1b20*/  UMOV UR10, UR4 ;  /* 0x00000004000a7c82 */ /* 0x000fe40008000000 */
        /* <DEDUP_REMOVED lines=27> */
[----:B------:R-:W-:Y:S01]  /*1ce0*/  IMAD.U32 R18, RZ, RZ, UR8 ;  /* 0x00000008ff127e24 */ /* 0x000fe2000f8e00ff */
[----:B------:R-:W-:Y:S01]  /*1cf0*/  MOV R19, UR9 ;  /* 0x0000000900137c02 */ /* 0x000fe20008000f00 */
[----:B------:R-:W-:Y:S02]  /*1d00*/  WARPGROUP.DEPBAR.LE gsb0, 0x0 ;  /* 0x00008000000079c5 */ /* 0x000fe40000010000 */
[----:B------:R-:W-:-:S06]  /*1d10*/  WARPGROUP.ARRIVE ;  /* 0x00000000000079c5 */ /* 0x000fcc0000000000 */
[----:B------:R-:W-:Y:S03]  /*1d20*/  HGMMA.64x96x16.F32.BF16 R24, gdesc[UR8], R24, gsb0 ;  /* 0x01600000081879f0 */ /* 0x000fe60008001818 */
[----:B------:R-:W-:Y:S02]  /*1d30*/  WARPGROUP.DEPBAR.LE gsb0, 0x0 ;  /* 0x00008000000079c5 */ /* 0x000fe40000010000 */
[----:B------:R-:W4:Y:S02]  /*1d40*/  SYNCS.PHASECHK.TRANS64.TRYWAIT P1, [UR39+0x32410], R0 ;  /* 0x03241000ff0075a7 */ /* 0x000f240008020167 */
[----:B----4-:R-:W-:Y:S05]  /*1d50*/  @!P1 BRA `(.L_x_3411) ;  /* 0x000000c000f89947 */ /* 0x010fea0003800000 */
.L_x_3511:
[----:B------:R-:W-:Y:S05]  /*1d60*/  @!P0 BRA `(.L_x_3412) ;  /* 0x0000000000048947 */ /* 0x000fea0003800000 */
[----:B------:R-:W-:Y:S01]  /*1d70*/  BPT.TRAP 0x1 ;  /* 0x000000040000795c */ /* 0x000fe20000300000 */
.L_x_3412:
[----:B------:R4:W1:Y:S01]  /*1d80*/  SYNCS.PHASECHK.TRANS64.TRYWAIT P1, [UR7+0x32450], R2 ;  /* 0x03245002ff0075a7 */ /* 0x0008620008020147 */
[----:B------:R-:W-:Y:S05]  /*1d90*/  @!P0 BRA `(.L_x_3413) ;  /* 0x0000000000048947 */ /* 0x000fea0003800000 */
[----:B------:R-:W-:Y:S01]  /*1da0*/  BPT.TRAP 0x1 ;  /* 0x000000040000795c */ /* 0x000fe20000300000 */
.L_x_3413:
[----:B-1----:R-:W-:Y:S05]  /*1db0*/  @P1 BRA `(.L_x_3414) ;  /* 0x0000000000081947 */ /* 0x002fea0003800000 */
[----:B------:R-:W1:Y:S02]  /*1dc0*/  SYNCS.PHASECHK.TRANS64.TRYWAIT P1, [UR7+0x32450], R2 ;  /* 0x03245002ff0075a7 */ /* 0x000e640008020147 */
[----:B-1----:R-:W-:Y:S05]  /*1dd0*/  @!P1 BRA `(.L_x_3415) ;  /* 0x000000c000f09947 */ /* 0x002fea0003800000 */
.L_x_3414:
[----:B------:R-:W-:Y:S01]  /*1de0*/  UIADD3 UR4, UR39, 0x400, URZ ;  /* 0x0000040027047890 */ /* 0x000fe2000fffe03f */
[----:B------:R-:W-:Y:S01]  /*1df0*/  WARPGROUP.ARRIVE ;  /* 0x00000000000079c5 */ /* 0x000fe20000000000 */
[----:B------:R-:W-:Y:S01]  /*1e00*/  UMOV UR9, 0x40000040 ;  /* 0x4000004000097882 */ /* 0x000fe20000000000 */
[----:B------:R-:W-:Y:S01]  /*1e10*/  UMOV UR11, 0x40000040 ;  /* 0x40000040000b7882 */ /* 0x000fe20000000000 */
[----:B------:R-:W-:Y:S01]  /*1e20*/  USHF.R.U32.HI UR4, URZ, 0x4, UR4 ;  /* 0x000000043f047899 */ /* 0x000fe20008011604 */
[----:B------:R-:W-:Y:S01]  /*1e30*/  IMAD.U32 R17, RZ, RZ, UR9 ;  /* 0x00000009ff117e24 */ /* 0x000fe2000f8e00ff */
[----:B------:R-:W-:Y:S01]  /*1e40*/  UMOV UR13, 0x40000040 ;  /* 0x40000040000d7882 */ /* 0x000fe20000000000 */
[----:B------:R-:W-:Y:S01]  /*1e50*/  UMOV UR15, 0x40000040 ;  /* 0x40000040000f7882 */ /* 0x000fe20000000000 */
[----:B------:R-:W-:Y:S01]  /*1e60*/  ULOP3.LUT UR41, UR4, 0x3fff, URZ, 0xc0, !UPT ;  /* 0x00003fff04297892 */ /* 0x000fe2000f8ec03f */
[----:B------:R-:W-:Y:S01]  /*1e70*/  IMAD.U32 R15, RZ, RZ, UR13 ;  /* 0x0000000dff0f7e24 */ /* 0x000fe2000f8e00ff */
[----:B------:R-:W-:Y:S01]  /*1e80*/  ULOP3.LUT UR4, UR45, 0x10000, URZ, 0xfc, !UPT ;  /* 0x000100002d047892 */ /* 0x000fe2000f8efc3f */
[----:B------:R-:W1:Y:S01]  /*1e90*/  LDC R213, c[0x0][0x288] ;  /* 0x0000a200ffd57b82 */ /* 0x000e620000000800 */
[----:B------:R-:W-:Y:S01]  /*1ea0*/  ULOP3.LUT UR6, UR41, 0x10000, URZ, 0xfc, !UPT ;  /* 0x0001000029067892 */ /* 0x000fe2000f8efc3f */
[----:B------:R-:W-:Y:S01]  /*1eb0*/  IMAD R0, R205, -0x60, R158 ;  /* 0xffffffa0cd007824 */ /* 0x000fe200078e029e */
[----:B------:R-:W-:Y:S01]  /*1ec0*/  UIADD3 UR16, UR4, 0x800, URZ ;  /* 0x0000080004107890 */ /* 0x000fe2000fffe03f */
[----:B------:R-:W-:Y:S01]  /*1ed0*/  VIADD R75, R223, UR42 ;  /* 0x0000002adf4b7c36 */ /* 0x000fe20008000000 */
[----:B------:R-:W-:Y:S01]  /*1ee0*/  UIMAD UR5, UR36, 0xc00, UR6 ;  /* 0x00000c00240578a4 */ /* 0x000fe2000f8e0206 */
[----:B------:R-:W-:Y:S01]  /*1ef0*/  VIADD R13, R0, 0x60 ;  /* 0x00000060000d7836 */ /* 0x000fe20000000000 */
[----:B------:R-:W-:Y:S01]  /*1f00*/  UMOV UR8, UR4 ;  /* 0x0000000400087c82 */ /* 0x000fe20008000000 */
[----:B------:R-:W-:Y:S01]  /*1f10*/  UMOV UR17, 0x40000040 ;  /* 0x4000004000117882 */ /* 0x000fe20000000000 */
[----:B------:R-:W-:Y:S01]  /*1f20*/  IMAD.U32 R16, RZ, RZ, UR8 ;  /* 0x00000008ff107e24 */ /* 0x000fe2000f8e00ff */
[----:B------:R-:W-:Y:S01]  /*1f30*/  UIADD3 UR18, UR5, 0x600, URZ ;  /* 0x0000060005127890 */ /* 0x000fe2000fffe03f */
[----:B------:R-:W-:Y:S01]  /*1f40*/  IMAD R13, R222, -0x2, R13 ;  /* 0xfffffffede0d7824 */ /* 0x000fe200078e020d */
[----:B------:R-:W-:Y:S01]  /*1f50*/  UMOV UR10, UR5 ;  /* 0x00000005000a7c82 */ /* 0x000fe20008000000 */
[----:B------:R-:W-:Y:S01]  /*1f60*/  UMOV UR19, 0x40000040 ;  /* 0x4000004000137882 */ /* 0x000fe20000000000 */
[----:B------:R-:W-:Y:S01]  /*1f70*/  HGMMA.64x96x16.F32.BF16 R24, gdesc[UR8], R24, gsb0 ;  /* 0x01600000081879f0 */ /* 0x000fe20008001818 */
[----:B------:R-:W-:-:S02]  /*1f80*/  UIADD3 UR8, UR4, 0x2, URZ ;  /* 0x0000000204087890 */ /* 0x000fc4000fffe03f */
[----:B------:R-:W5:Y:S01]  /*1f90*/  S2R R72, SR_TID.X ;  /* 0x0000000000487919 */ /* 0x000f620000002100 */
[----:B------:R-:W-:Y:S01]  /*1fa0*/  UIADD3 UR9, UR5, 0x2, URZ ;  /* 0x0000000205097890 */ /* 0x000fe2000fffe03f */
[----:B------:R-:W-:Y:S01]  /*1fb0*/  IMAD.U32 R191, RZ, RZ, UR7 ;  /* 0x00000007ffbf7e24 */ /* 0x000fe2000f8e00ff */
[----:B------:R-:W-:Y:S01]  /*1fc0*/  UIADD3 UR10, UR5, 0x304, URZ ;  /* 0x00000304050a7890 */ /* 0x000fe2000fffe03f */
[----:B------:R-:W-:Y:S01]  /*1fd0*/  VIADD R205, R205, 0xfffffffe ;  /* 0xfffffffecdcd7836 */ /* 0x000fe20000000000 */
[----:B------:R-:W-:Y:S01]  /*1fe0*/  UMOV UR11, 0x40000040 ;  /* 0x40000040000b7882 */ /* 0x000fe20000000000 */
[----:B------:R-:W-:Y:S01]  /*1ff0*/  UMOV UR12, UR8 ;  /* 0x00000008000c7c82 */ /* 0x000fe20008000000 */
[----:B------:R-:W-:Y:S01]  /*2000*/  UIADD3 UR8, UR4, 0x4, URZ ;  /* 0x0000000404087890 */ /* 0x000fe2000fffe03f */
[----:B------:R-:W-:Y:S01]  /*2010*/  IMAD.U32 R14, RZ, RZ, UR12 ;  /* 0x0000000cff0e7e24 */ /* 0x000fe2000f8e00ff */
[----:B------:R-:W-:Y:S01]  /*2020*/  UMOV UR14, UR9 ;  /* 0x00000009000e7c82 */ /* 0x000fe20008000000 */
[----:B------:R-:W-:Y:S01]  /*2030*/  UIADD3 UR9, UR5, 0x4, URZ ;  /* 0x0000000405097890 */ /* 0x000fe2000fffe03f */
[C---:B-1----:R-:W-:Y:S01]  /*2040*/  IADD3 R73, -R213.reuse, 0x61, R0 ;  /* 0x00000061d5497810 */ /* 0x042fe20007ffe100 */
[----:B------:R-:W-:Y:S01]  /*2050*/  UIADD3 UR20, UR4, 0x802, URZ ;  /* 0x0000080204147890 */ /* 0x000fe2000fffe03f */
[----:B------:R-:W-:Y:S01]  /*2060*/  IADD3 R158, -R213, UR42, R158 ;  /* 0x0000002ad59e7c10 */ /* 0x000fe2000fffe19e */
[----:B------:R-:W-:Y:S01]  /*2070*/  UIADD3 UR22, UR5, 0x602, URZ ;  /* 0x0000060205167890 */ /* 0x000fe2000fffe03f */
[----:B------:R-:W-:Y:S01]  /*2080*/  UMOV UR21, 0x40000040 ;  /* 0x4000004000157882 */ /* 0x000fe20000000000 */
[----:B------:R-:W-:Y:S01]  /*2090*/  UMOV UR23, 0x40000040 ;  /* 0x4000004000177882 */ /* 0x000fe20000000000 */
[----:B------:R-:W-:Y:S01]  /*20a0*/  UIADD3 UR24, UR4, 0x804, URZ ;  /* 0x0000080404187890 */ /* 0x000fe2000fffe03f */
[----:B------:R-:W-:Y:S01]  /*20b0*/  IMAD R0, R222, -0x2, R73 ;  /* 0xfffffffede007824 */ /* 0x000fe200078e0249 */
[----:B------:R-:W-:Y:S01]  /*20c0*/  UIADD3 UR26, UR5, 0x604, URZ ;  /* 0x00000604051a7890 */ /* 0x000fe2000fffe03f */
[----:B------:R-:W-:Y:S01]  /*20d0*/  IMAD.HI R158, R158, 0x2aaaaaab, RZ ;  /* 0x2aaaaaab9e9e7827 */ /* 0x000fe200078e02ff */
[----:B------:R-:W-:Y:S01]  /*20e0*/  UMOV UR25, 0x40000040 ;  /* 0x4000004000197882 */ /* 0x000fe20000000000 */
[----:B------:R-:W-:Y:S01]  /*20f0*/  UMOV UR27, 0x40000040 ;  /* 0x40000040001b7882 */ /* 0x000fe20000000000 */
[----:B------:R-:W-:Y:S01]  /*2100*/  UIADD3 UR28, UR4, 0x806, URZ ;  /* 0x00000806041c7890 */ /* 0x000fe2000fffe03f */
[----:B------:R-:W-:Y:S01]  /*2110*/  IADD3 R12, R0, 0x8, R75 ;  /* 0x00000008000c7810 */ /* 0x000fe20007ffe04b */
[----:B------:R-:W-:Y:S01]  /*2120*/  UIADD3 UR30, UR5, 0x606, URZ ;  /* 0x00000606051e7890 */ /* 0x000fe2000fffe03f */
[----:B------:R-:W-:Y:S01]  /*2130*/  VIADDMNMX R0, R75, R0, R13, PT ;  /* 0x000000004b007246 */ /* 0x000fe2000380010d */
[----:B------:R-:W-:Y:S01]  /*2140*/  UMOV UR29, 0x40000040 ;  /* 0x40000040001d7882 */ /* 0x000fe20000000000 */
[----:B------:R-:W-:Y:S01]  /*2150*/  UMOV UR31, 0x40000040 ;  /* 0x40000040001f7882 */ /* 0x000fe20000000000 */
[----:B------:R-:W-:Y:S01]  /*2160*/  UIADD3 UR32, UR4, 0xc00, URZ ;  /* 0x00000c0004207890 */ /* 0x000fe2000fffe03f */
[C---:B------:R-:W-:Y:S01]  /*2170*/  ISETP.GT.AND P1, PT, R0.reuse, RZ, PT ;  /* 0x000000ff0000720c */ /* 0x040fe20003f24270 */
[----:B------:R-:W-:Y:S01]  /*2180*/  UIADD3 UR34, UR5, 0x900, URZ ;  /* 0x0000090005227890 */ /* 0x000fe2000fffe03f */
[C---:B------:R-:W-:Y:S01]  /*2190*/  ISETP.GT.AND P6, PT, R0.reuse, 0x1, PT ;  /* 0x000000010000780c */ /* 0x040fe20003fc4270 */
[----:B------:R-:W-:Y:S01]  /*21a0*/  UMOV UR33, 0x40000040 ;  /* 0x4000004000217882 */ /* 0x000fe20000000000 */
[----:B------:R-:W-:Y:S01]  /*21b0*/  UMOV UR35, 0x40000040 ;  /* 0x4000004000237882 */ /* 0x000fe20000000000 */
[----:B------:R-:W-:Y:S01]  /*21c0*/  UIADD3 UR48, UR4, 0xc02, URZ ;  /* 0x00000c0204307890 */ /* 0x000fe2000fffe03f */
[C---:B------:R-:W-:Y:S01]  /*21d0*/  ISETP.GT.AND P5, PT, R0.reuse, 0x8, PT ;  /* 0x000000080000780c */ /* 0x040fe20003fa4270 */
[----:B------:R-:W-:Y:S01]  /*21e0*/  UIADD3 UR50, UR5, 0x902, URZ ;  /* 0x0000090205327890 */ /* 0x000fe2000fffe03f */
[C---:B------:R-:W-:Y:S01]  /*21f0*/  ISETP.GT.AND P3, PT, R0.reuse, 0x9, PT ;  /* 0x000000090000780c */ /* 0x040fe20003f64270 */
[----:B------:R-:W-:Y:S01]  /*2200*/  UMOV UR49, 0x40000040 ;  /* 0x4000004000317882 */ /* 0x000fe20000000000 */
[----:B------:R-:W-:Y:S01]  /*2210*/  UMOV UR51, 0x40000040 ;  /* 0x4000004000337882 */ /* 0x000fe20000000000 */
[----:B------:R-:W-:Y:S01]  /*2220*/  UIADD3 UR52, UR4, 0xc04, URZ ;  /* 0x00000c0404347890 */ /* 0x000fe2000fffe03f */
[C---:B------:R-:W-:Y:S01]  /*2230*/  ISETP.GT.AND P4, PT, R0.reuse, 0x10, PT ;  /* 0x000000100000780c */ /* 0x040fe20003f84270 */
[----:B------:R-:W-:Y:S01]  /*2240*/  UIADD3 UR54, UR5, 0x904, URZ ;  /* 0x0000090405367890 */ /* 0x000fe2000fffe03f */
[----:B------:R-:W-:Y:S01]  /*2250*/  ISETP.GT.AND P2, PT, R0, 0x11, PT ;  /* 0x000000110000780c */ /* 0x000fe20003f44270 */
[----:B------:R-:W-:Y:S01]  /*2260*/  UMOV UR53, 0x40000040 ;  /* 0x4000004000357882 */ /* 0x000fe20000000000 */
[----:B------:R-:W-:Y:S01]  /*2270*/  UMOV UR55, 0x40000040 ;  /* 0x4000004000377882 */ /* 0x000fe20000000000 */
[----:B------:R-:W-:Y:S01]  /*2280*/  UMOV UR57, 0x40000040 ;  /* 0x4000004000397882 */ /* 0x000fe20000000000 */
[----:B------:R-:W-:Y:S01]  /*2290*/  UMOV UR59, 0x40000040 ;  /* 0x40000040003b7882 */ /* 0x000fe20000000000 */
[----:B------:R-:W-:Y:S01]  /*22a0*/  VIMNMX R13, R13, R12, PT ;  /* 0x0000000c0d0d7248 */ /* 0x000fe20003fe0100 */
[----:B------:R-:W-:Y:S01]  /*22b0*/  ULOP3.LUT UR7, UR41, 0x3000000, URZ, 0xfc, !UPT ;  /* 0x0300000029077892 */ /* 0x000fe2000f8efc3f */
[----:B------:R-:W-:Y:S01]  /*22c0*/  IMAD.U32 R3, RZ, RZ, UR57 ;  /* 0x00000039ff037e24 */ /* 0x000fe2000f8e00ff */
        /* <DEDUP_REMOVED lines=42> */
[----:B------:R-:W-:Y:S01]  /*2570*/  UMOV UR9, 0x40000040 ;  /* 0x4000004000097882 */ /* 0x000fe20000000000 */
        /* <DEDUP_REMOVED lines=8> */
[----:B------:R-:W-:Y:S02]  /*2600*/  UIADD3 UR4, UR4, 0xc06, URZ ;  /* 0x00000c0604047890 */ /* 0x000fe4000fffe03f */
[----:B------:R-:W-:-:S05]  /*2610*/  UIADD3 UR5, UR5, 0x906, URZ ;  /* 0x0000090605057890 */ /* 0x000fca000fffe03f */
[----:B------:R-:W-:Y:S01]  /*2620*/  UMOV UR56, UR4 ;  /* 0x0000000400387c82 */ /* 0x000fe20008000000 */
[----:B------:R-:W-:Y:S01]  /*2630*/  ULDC UR4, c[0x0][0xa80] ;  /* 0x0002a00000047ab9 */ /* 0x000fe20000000800 */
[----:B------:R-:W-:Y:S01]  /*2640*/  UMOV UR58, UR5 ;  /* 0x00000005003a7c82 */ /* 0x000fe20008000000 */
[----:B---34-:R-:W-:Y:S01]  /*2650*/  IMAD.U32 R2, RZ, RZ, UR56 ;  /* 0x00000038ff027e24 */ /* 0x018fe2000f8e00ff */
        /* <DEDUP_REMOVED lines=34> */
[C---:B------:R-:W-:Y:S02]  /*2880*/  ISETP.GT.AND P1, PT, R0.reuse, 0x18, PT ;  /* 0x000000180000780c */ /* 0x040fe40003f24270 */
[----:B------:R-:W-:-:S02]  /*2890*/  ISETP.GT.AND P6, PT, R0, 0x19, PT ;  /* 0x000000190000780c */ /* 0x000fc40003fc4270 */
[----:B------:R-:W-:Y:S02]  /*28a0*/  FSEL R75, R28, -INF , P5 ;  /* 0xff8000001c4b7808 */ /* 0x000fe40002800000 */
[----:B------:R-:W-:Y:S02]  /*28b0*/  ISETP.GT.AND P5, PT, R0, 0x20, PT ;  /* 0x000000200000780c */ /* 0x000fe40003fa4270 */
[----:B------:R-:W-:Y:S02]  /*28c0*/  FSEL R167, R36, -INF , P1 ;  /* 0xff80000024a77808 */ /* 0x000fe40000800000 */
[----:B------:R-:W-:Y:S02]  /*28d0*/  FSEL R171, R37, -INF , P6 ;  /* 0xff80000025ab7808 */ /* 0x000fe40003000000 */
[C---:B------:R-:W-:Y:S02]  /*28e0*/  ISETP.GT.AND P1, PT, R0.reuse, 0x30, PT ;  /* 0x000000300000780c */ /* 0x040fe40003f24270 */
[----:B------:R-:W-:-:S02]  /*28f0*/  ISETP.GT.AND P6, PT, R0, 0x31, PT ;  /* 0x000000310000780c */ /* 0x000fc40003fc4270 */
[----:B------:R-:W-:Y:S02]  /*2900*/  FSEL R29, R29, -INF , P3 ;  /* 0xff8000001d1d7808 */ /* 0x000fe40001800000 */
[----:B------:R-:W-:Y:S02]  /*2910*/  FSEL R12, R32, -INF , P4 ;  /* 0xff800000200c7808 */ /* 0x000fe40002000000 */
[----:B------:R-:W-:Y:S02]  /*2920*/  FSEL R162, R33, -INF , P2 ;  /* 0xff80000021a27808 */ /* 0x000fe40001000000 */
[----:B------:R-:W-:Y:S02]  /*2930*/  FMNMX.FTZ R24, R73, R25, !PT ;  /* 0x0000001949187209 */ /* 0x000fe40007810000 */
[C---:B------:R-:W-:Y:S02]  /*2940*/  ISETP.GT.AND P3, PT, R0.reuse, 0x21, PT ;  /* 0x000000210000780c */ /* 0x040fe40003f64270 */
[----:B------:R-:W-:-:S02]  /*2950*/  ISETP.GT.AND P4, PT, R0, 0x28, PT ;  /* 0x000000280000780c */ /* 0x000fc40003f84270 */
[----:B------:R-:W-:Y:S02]  /*2960*/  ISETP.GT.AND P2, PT, R0, 0x29, PT ;  /* 0x000000290000780c */ /* 0x000fe40003f44270 */
[----:B------:R-:W-:Y:S02]  /*2970*/  FSEL R159, R40, -INF , P5 ;  /* 0xff800000289f7808 */ /* 0x000fe40002800000 */
[----:B------:R-:W-:Y:S02]  /*2980*/  ISETP.GT.AND P5, PT, R0, 0x38, PT ;  /* 0x000000380000780c */ /* 0x000fe40003fa4270 */
[----:B------:R-:W-:Y:S02]  /*2990*/  FSEL R160, R48, -INF , P1 ;  /* 0xff80000030a07808 */ /* 0x000fe40000800000 */
[----:B------:R-:W-:Y:S02]  /*29a0*/  FSEL R164, R49, -INF , P6 ;  /* 0xff80000031a47808 */ /* 0x000fe40003000000 */
[----:B------:R-:W-:-:S02]  /*29b0*/  ISETP.GT.AND P1, PT, R0, 0x48, PT ;  /* 0x000000480000780c */ /* 0x000fc40003f24270 */
[----:B------:R-:W-:Y:S02]  /*29c0*/  ISETP.GT.AND P6, PT, R0, 0x49, PT ;  /* 0x000000490000780c */ /* 0x000fe40003fc4270 */
[----:B------:R-:W-:Y:S02]  /*29d0*/  FMNMX.FTZ R24, R75, R24, !PT ;  /* 0x000000184b187209 */ /* 0x000fe40007810000 */
[----:B------:R-:W-:Y:S02]  /*29e0*/  FSEL R163, R41, -INF , P3 ;  /* 0xff80000029a37808 */ /* 0x000fe40001800000 */
[----:B------:R-:W-:Y:S02]  /*29f0*/  FSEL R168, R44, -INF , P4 ;  /* 0xff8000002ca87808 */ /* 0x000fe40002000000 */
[----:B------:R-:W-:Y:S02]  /*2a00*/  FSEL R172, R45, -INF , P2 ;  /* 0xff8000002dac7808 */ /* 0x000fe40001000000 */
[----:B------:R-:W-:-:S02]  /*2a10*/  ISETP.GT.AND P3, PT, R0, 0x39, PT ;  /* 0x000000390000780c */ /* 0x000fc40003f64270 */
[C---:B------:R-:W-:Y:S02]  /*2a20*/  ISETP.GT.AND P4, PT, R0.reuse, 0x40, PT ;  /* 0x000000400000780c */ /* 0x040fe40003f84270 */
[----:B------:R-:W-:Y:S02]  /*2a30*/  ISETP.GT.AND P2, PT, R0, 0x41, PT ;  /* 0x000000410000780c */ /* 0x000fe40003f44270 */
[----:B------:R-:W-:Y:S02]  /*2a40*/  FSEL R169, R52, -INF , P5 ;  /* 0xff80000034a97808 */ /* 0x000fe40002800000 */
[----:B------:R-:W-:Y:S02]  /*2a50*/  ISETP.GT.AND P5, PT, R0, 0x50, PT ;  /* 0x000000500000780c */ /* 0x000fe40003fa4270 */
[----:B------:R-:W-:Y:S02]  /*2a60*/  FSEL R170, R60, -INF , P1 ;  /* 0xff8000003caa7808 */ /* 0x000fe40000800000 */
[----:B------:R-:W-:-:S02]  /*2a70*/  FSEL R174, R61, -INF , P6 ;  /* 0xff8000003dae7808 */ /* 0x000fc40003000000 */
[----:B------:R-:W-:Y:S02]  /*2a80*/  FMNMX.FTZ R33, R29, R24, !PT ;  /* 0x000000181d217209 */ /* 0x000fe40007810000 */
[C---:B------:R-:W-:Y:S02]  /*2a90*/  ISETP.GT.AND P1, PT, R13.reuse, RZ, PT ;  /* 0x000000ff0d00720c */ /* 0x040fe40003f24270 */
[----:B------:R-:W-:Y:S02]  /*2aa0*/  ISETP.GT.AND P6, PT, R13, 0x1, PT ;  /* 0x000000010d00780c */ /* 0x000fe40003fc4270 */
[----:B------:R-:W-:Y:S02]  /*2ab0*/  FSEL R173, R53, -INF , P3 ;  /* 0xff80000035ad7808 */ /* 0x000fe40001800000 */
[----:B------:R-:W-:Y:S02]  /*2ac0*/  FSEL R161, R56, -INF , P4 ;  /* 0xff80000038a17808 */ /* 0x000fe40002000000 */
[----:B------:R-:W-:-:S02]  /*2ad0*/  FSEL R165, R57, -INF , P2 ;  /* 0xff80000039a57808 */ /* 0x000fc40001000000 */
[C---:B------:R-:W-:Y:S02]  /*2ae0*/  ISETP.GT.AND P3, PT, R0.reuse, 0x51, PT ;  /* 0x000000510000780c */ /* 0x040fe40003f64270 */
[C---:B------:R-:W-:Y:S02]  /*2af0*/  ISETP.GT.AND P4, PT, R0.reuse, 0x58, PT ;  /* 0x000000580000780c */ /* 0x040fe40003f84270 */
[----:B------:R-:W-:Y:S02]  /*2b00*/  ISETP.GT.AND P2, PT, R0, 0x59, PT ;  /* 0x000000590000780c */ /* 0x000fe40003f44270 */
[----:B------:R-:W-:Y:S02]  /*2b10*/  FSEL R0, R64, -INF , P5 ;  /* 0xff80000040007808 */ /* 0x000fe40002800000 */
[----:B------:R-:W-:Y:S02]  /*2b20*/  FMNMX.FTZ R37, R12, R33, !PT ;  /* 0x000000210c257209 */ /* 0x000fe40007810000 */
[----:B------:R-:W-:-:S02]  /*2b30*/  ISETP.GT.AND P5, PT, R13, 0x8, PT ;  /* 0x000000080d00780c */ /* 0x000fc40003fa4270 */
[----:B------:R-:W-:Y:S02]  /*2b40*/  FSEL R33, R26, -INF , P1 ;  /* 0xff8000001a217808 */ /* 0x000fe40000800000 */
[----:B------:R-:W-:Y:S02]  /*2b50*/  FSEL R27, R27, -INF , P6 ;  /* 0xff8000001b1b7808 */ /* 0x000fe40003000000 */
[----:B------:R-:W-:Y:S02]  /*2b60*/  FSEL R166, R65, -INF , P3 ;  /* 0xff80000041a67808 */ /* 0x000fe40001800000 */
[----:B------:R-:W-:Y:S02]  /*2b70*/  FMNMX.FTZ R26, R162, R37, !PT ;  /* 0x00000025a21a7209 */ /* 0x000fe40007810000 */
[----:B------:R-:W-:Y:S02]  /*2b80*/  ISETP.GT.AND P3, PT, R13, 0x9, PT ;  /* 0x000000090d00780c */ /* 0x000fe40003f64270 */
[----:B------:R-:W-:-:S02]  /*2b90*/  FSEL R37, R30, -INF , P5 ;  /* 0xff8000001e257808 */ /* 0x000fc40002800000 */
[----:B------:R-:W-:Y:S02]  /*2ba0*/  FMNMX.FTZ R24, R33, R27, !PT ;  /* 0x0000001b21187209 */ /* 0x000fe40007810000 */
[----:B------:R-:W-:Y:S02]  /*2bb0*/  FMNMX.FTZ R26, R167, R26, !PT ;  /* 0x0000001aa71a7209 */ /* 0x000fe40007810000 */
[----:B------:R-:W-:Y:S02]  /*2bc0*/  ISETP.GT.AND P1, PT, R13, 0x10, PT ;  /* 0x000000100d00780c */ /* 0x000fe40003f24270 */
[----:B------:R-:W-:Y:S02]  /*2bd0*/  FSEL R31, R31, -INF , P3 ;  /* 0xff8000001f1f7808 */ /* 0x000fe40001800000 */
[----:B------:R-:W-:Y:S02]  /*2be0*/  FMNMX.FTZ R24, R37, R24, !PT ;  /* 0x0000001825187209 */ /* 0x000fe40007810000 */
[----:B------:R-:W-:-:S02]  /*2bf0*/  FMNMX.FTZ R26, R171, R26, !PT ;  /* 0x0000001aab1a7209 */ /* 0x000fc40007810000 */
[----:B------:R-:W-:Y:S02]  /*2c00*/  ISETP.GT.AND P6, PT, R13, 0x11, PT ;  /* 0x000000110d00780c */ /* 0x000fe40003fc4270 */
[----:B------:R-:W-:Y:S02]  /*2c10*/  FSEL R177, R34, -INF , P1 ;  /* 0xff80000022b17808 */ /* 0x000fe40000800000 */
[----:B------:R-:W-:Y:S02]  /*2c20*/  FMNMX.FTZ R24, R31, R24, !PT ;  /* 0x000000181f187209 */ /* 0x000fe40007810000 */
        /* <DEDUP_REMOVED lines=44> */
[----:B------:R-:W-:-:S02]  /*2ef0*/  ISETP.GT.AND P6, PT, R13, 0x41, PT ;  /* 0x000000410d00780c */ /* 0x000fc40003fc4270 */
[----:B------:R-:W-:Y:S02]  /*2f00*/  FSEL R180, R58, -INF , P1 ;  /* 0xff8000003ab47808 */ /* 0x000fe40000800000 */
[----:B------:R-:W-:Y:S02]  /*2f10*/  FMNMX.FTZ R35, R206, R35, !PT ;  /* 0x00000023ce237209 */ /* 0x000fe40007810000 */
[----:B------:R-:W-:Y:S02]  /*2f20*/  FMNMX.FTZ R39, R174, R39, !PT ;  /* 0x00000027ae277209 */ /* 0x000fe40007810000 */
[----:B------:R-:W-:Y:S02]  /*2f30*/  ISETP.GT.AND P5, PT, R13, 0x48, PT ;  /* 0x000000480d00780c */ /* 0x000fe40003fa4270 */
[----:B------:R-:W-:Y:S02]  /*2f40*/  FSEL R196, R59, -INF , P6 ;  /* 0xff8000003bc47808 */ /* 0x000fe40003000000 */
[----:B------:R-:W-:-:S02]  /*2f50*/  FMNMX.FTZ R35, R180, R35, !PT ;  /* 0x00000023b4237209 */ /* 0x000fc40007810000 */
        /* <DEDUP_REMOVED lines=21> */
[----:B------:R-:W-:Y:S02]  /*30b0*/  FSEL R211, R71, -INF , P2 ;  /* 0xff80000047d37808 */ /* 0x000fe40001000000 */
[----:B------:R-:W-:Y:S01]  /*30c0*/  FMNMX.FTZ R24, R209, R24, !PT ;  /* 0x00000018d1187209 */ /* 0x000fe20007810000 */
[----:B------:R-:W1:Y:S03]  /*30d0*/  SHFL.BFLY PT, R26, R39, 0x2, 0x1f ;  /* 0x0c401f00271a7f89 */ /* 0x000e6600000e0000 */
[----:B------:R-:W-:-:S05]  /*30e0*/  FMNMX.FTZ R24, R211, R24, !PT ;  /* 0x00000018d3187209 */ /* 0x000fca0007810000 */
[----:B------:R-:W3:Y:S01]  /*30f0*/  SHFL.BFLY PT, R13, R24, 0x2, 0x1f ;  /* 0x0c401f00180d7f89 */ /* 0x000ee200000e0000 */
[----:B-1----:R-:W-:-:S05]  /*3100*/  FMNMX.FTZ R26, R39, R26, !PT ;  /* 0x0000001a271a7209 */ /* 0x002fca0007810000 */
[----:B------:R-:W1:Y:S01]  /*3110*/  SHFL.BFLY PT, R35, R26, 0x1, 0x1f ;  /* 0x0c201f001a237f89 */ /* 0x000e6200000e0000 */
[----:B---3--:R-:W-:Y:S01]  /*3120*/  FMNMX.FTZ R28, R24, R13, !PT ;  /* 0x0000000d181c7209 */ /* 0x008fe20007810000 */
[----:B------:R-:W-:Y:S01]  /*3130*/  IMAD.U32 R13, RZ, RZ, UR4 ;  /* 0x00000004ff0d7e24 */ /* 0x000fe2000f8e00ff */
[----:B------:R-:W-:-:S03]  /*3140*/  UIMAD UR4, UR36, 0xc00, UR7 ;  /* 0x00000c00240478a4 */ /* 0x000fc6000f8e0207 */
[----:B------:R-:W3:Y:S04]  /*3150*/  SHFL.BFLY PT, R39, R28, 0x1, 0x1f ;  /* 0x0c201f001c277f89 */ /* 0x000ee800000e0000 */
[----:B------:R-:W-:Y:S01]  /*3160*/  UMOV UR10, UR4 ;  /* 0x00000004000a7c82 */ /* 0x000fe20008000000 */
[----:B-1----:R-:W-:-:S04]  /*3170*/  FMNMX.FTZ R204, R26, R35, !PT ;  /* 0x000000231acc7209 */ /* 0x002fc80007810000 */
[C---:B------:R-:W-:Y:S01]  /*3180*/  FSETP.NEU.FTZ.AND P1, PT, R204.reuse, -INF , PT ;  /* 0xff800000cc00780b */ /* 0x040fe20003f3d000 */
[----:B------:R-:W-:Y:S01]  /*3190*/  FMUL.FTZ R212, R204, R13 ;  /* 0x0000000dccd47220 */ /* 0x000fe20000410000 */
[----:B---3--:R-:W-:-:S04]  /*31a0*/  FMNMX.FTZ R156, R28, R39, !PT ;  /* 0x000000271c9c7209 */ /* 0x008fc80007810000 */
[----:B------:R-:W-:Y:S02]  /*31b0*/  FSEL R212, R212, RZ, P1 ;  /* 0x000000ffd4d47208 */ /* 0x000fe40000800000 */
[C---:B------:R-:W-:Y:S01]  /*31c0*/  FSETP.NEU.FTZ.AND P1, PT, R156.reuse, -INF , PT ;  /* 0xff8000009c00780b */ /* 0x040fe20003f3d000 */
[-C--:B------:R-:W-:Y:S02]  /*31d0*/  FMUL.FTZ R214, R156, R13.reuse ;  /* 0x0000000d9cd67220 */ /* 0x080fe40000410000 */
[-CC-:B------:R-:W-:Y:S01]  /*31e0*/  FFMA.FTZ R184, R73, R13.reuse, -R212.reuse ;  /* 0x0000000d49b87223 */ /* 0x180fe200000108d4 */
[-CC-:B------:R-:W-:Y:S01]  /*31f0*/  FFMA.FTZ R185, R25, R13.reuse, -R212.reuse ;  /* 0x0000000d19b97223 */ /* 0x180fe200000108d4 */
[-CC-:B------:R-:W-:Y:S01]  /*3200*/  FFMA.FTZ R186, R75, R13.reuse, -R212.reuse ;  /* 0x0000000d4bba7223 */ /* 0x180fe200000108d4 */
[----:B------:R-:W-:Y:S01]  /*3210*/  FSEL R214, R214, RZ, P1 ;  /* 0x000000ffd6d67208 */ /* 0x000fe20000800000 */
[-C--:B------:R-:W-:Y:S01]  /*3220*/  FFMA.FTZ R187, R29, R13.reuse, -R212 ;  /* 0x0000000d1dbb7223 */ /* 0x080fe200000108d4 */
[----:B-----5:R-:W-:Y:S01]  /*3230*/  LOP3.LUT P1, RZ, R72, 0x7f, RZ, 0xc0, !PT ;  /* 0x0000007f48ff7812 */ /* 0x020fe2000782c0ff */
[----:B------:R-:W-:Y:S01]  /*3240*/  MUFU.EX2 R184, R184 ;  /* 0x000000b800b87308 */ /* 0x000fe20000000800 */
[----:B------:R-:W-:Y:S01]  /*3250*/  SHF.R.U32.HI R72, RZ, 0x7, R72 ;  /* 0x00000007ff487819 */ /* 0x000fe20000011648 */
[-CC-:B------:R-:W-:Y:S01]  /*3260*/  FFMA.FTZ R188, R33, R13.reuse, -R214.reuse ;  /* 0x0000000d21bc7223 */ /* 0x180fe200000108d6 */
[-CC-:B------:R-:W-:Y:S01]  /*3270*/  FFMA.FTZ R189, R27, R13.reuse, -R214.reuse ;  /* 0x0000000d1bbd7223 */ /* 0x180fe200000108d6 */
[-CC-:B------:R-:W-:Y:S01]  /*3280*/  FFMA.FTZ R190, R37, R13.reuse, -R214.reuse ;  /* 0x0000000d25be7223 */ /* 0x180fe200000108d6 */
[----:B------:R-:W-:Y:S01]  /*3290*/  IADD3 R157, -R72, 0xb, RZ ;  /* 0x0000000b489d7810 */ /* 0x000fe20007ffe1ff */
[-C--:B------:R-:W-:Y:S01]  /*32a0*/  FFMA.FTZ R192, R31, R13.reuse, -R214 ;  /* 0x0000000d1fc07223 */ /* 0x080fe200000108d6 */
[-CC-:B------:R-:W-:Y:S01]  /*32b0*/  FFMA.FTZ R12, R12, R13.reuse, -R212.reuse ;  /* 0x0000000d0c0c7223 */ /* 0x180fe200000108d4 */
[----:B------:R-:W1:Y:S01]  /*32c0*/  MUFU.EX2 R185, R185 ;  /* 0x000000b900b97308 */ /* 0x000e620000000800 */
[-CC-:B------:R-:W-:Y:S01]  /*32d0*/  FFMA.FTZ R162, R162, R13.reuse, -R212.reuse ;  /* 0x0000000da2a27223 */ /* 0x180fe200000108d4 */
[-CC-:B------:R-:W-:Y:S01]  /*32e0*/  FFMA.FTZ R167, R167, R13.reuse, -R212.reuse ;  /* 0x0000000da7a77223 */ /* 0x180fe200000108d4 */
[----:B------:R-:W-:Y:S01]  /*32f0*/  FFMA.FTZ R171, R171, R13, -R212 ;  /* 0x0000000dabab7223 */ /* 0x000fe200000108d4 */
[----:B------:R-:W-:-:S02]  /*3300*/  @!P1 VIADD R24, R191, 0x32440 ;  /* 0x00032440bf189836 */ /* 0x000fc40000000000 */
[-CC-:B------:R-:W-:Y:S01]  /*3310*/  FFMA.FTZ R177, R177, R13.reuse, -R214.reuse ;  /* 0x0000000db1b17223 */ /* 0x180fe200000108d6 */
[-CC-:B------:R-:W-:Y:S01]  /*3320*/  FFMA.FTZ R181, R181, R13.reuse, -R214.reuse ;  /* 0x0000000db5b57223 */ /* 0x180fe200000108d6 */
[-C--:B------:R-:W-:Y:S01]  /*3330*/  FFMA.FTZ R193, R193, R13.reuse, -R214 ;  /* 0x0000000dc1c17223 */ /* 0x080fe200000108d6 */
[----:B------:R-:W-:Y:S01]  /*3340*/  MUFU.EX2 R186, R186 ;  /* 0x000000ba00ba7308 */ /* 0x000fe20000000800 */
[----:B------:R-:W-:Y:S01]  /*3350*/  @!P1 PRMT R24, RZ, 0x654, R24 ;  /* 0x00000654ff189816 */ /* 0x000fe20000000018 */
[----:B------:R3:W-:Y:S06]  /*3360*/  BAR.ARV R157, 0x100 ;  /* 0x0004009d0000751d */ /* 0x0007ec0000002000 */
[----:B------:R4:W-:Y:S01]  /*3370*/  @!P1 SYNCS.ARRIVE.TRANS64.RED.A1T0 RZ, [R24+URZ], RZ ;  /* 0x000000ff18ff99a7 */ /* 0x0009e2000810043f */
[----:B------:R-:W5:Y:S01]  /*3380*/  MUFU.EX2 R187, R187 ;  /* 0x000000bb00bb7308 */ /* 0x000f620000000800 */
[----:B------:R2:W-:Y:S01]  /*3390*/  BAR.SYNC.DEFER_BLOCKING R215, 0x100 ;  /* 0x000400d70000751d */ /* 0x0005e20000010000 */
[----:B-1----:R-:W-:Y:S01]  /*33a0*/  F2FP.BF16.F32.PACK_AB R152, R185, R184 ;  /* 0x000000b8b998723e */ /* 0x002fe200000010ff */
[-C--:B------:R-:W-:Y:S01]  /*33b0*/  FFMA.FTZ R198, R198, R13.reuse, -R214 ;  /* 0x0000000dc6c67223 */ /* 0x080fe200000108d6 */
[-CC-:B------:R-:W-:Y:S01]  /*33c0*/  FFMA.FTZ R216, R163, R13.reuse, -R212.reuse ;  /* 0x0000000da3d87223 */ /* 0x180fe200000108d4 */
[-CC-:B------:R-:W-:Y:S01]  /*33d0*/  FFMA.FTZ R163, R168, R13.reuse, -R212.reuse ;  /* 0x0000000da8a37223 */ /* 0x180fe200000108d4 */
[-C--:B------:R-:W-:Y:S01]  /*33e0*/  FFMA.FTZ R168, R172, R13.reuse, -R212 ;  /* 0x0000000daca87223 */ /* 0x080fe200000108d4 */
[-C--:B------:R-:W-:Y:S01]  /*33f0*/  FFMA.FTZ R172, R178, R13.reuse, -R214 ;  /* 0x0000000db2ac7223 */ /* 0x080fe200000108d6 */
[----:B------:R-:W-:Y:S01]  /*3400*/  MUFU.EX2 R188, R188 ;  /* 0x000000bc00bc7308 */ /* 0x000fe20000000800 */
[-C--:B------:R-:W-:Y:S01]  /*3410*/  FFMA.FTZ R159, R159, R13.reuse, -R212 ;  /* 0x0000000d9f9f7223 */ /* 0x080fe200000108d4 */
[-CC-:B--2---:R-:W-:Y:S01]  /*3420*/  FFMA.FTZ R215, R182, R13.reuse, -R214.reuse ;  /* 0x0000000db6d77223 */ /* 0x184fe200000108d6 */
[-CC-:B------:R-:W-:Y:S01]  /*3430*/  FFMA.FTZ R178, R194, R13.reuse, -R214.reuse ;  /* 0x0000000dc2b27223 */ /* 0x180fe200000108d6 */
[-C--:B------:R-:W-:Y:S01]  /*3440*/  FFMA.FTZ R199, R199, R13.reuse, -R214 ;  /* 0x0000000dc7c77223 */ /* 0x080fe200000108d6 */
[-CC-:B------:R-:W-:Y:S01]  /*3450*/  FFMA.FTZ R227, R164, R13.reuse, -R212.reuse ;  /* 0x0000000da4e37223 */ /* 0x180fe200000108d4 */
[-CC-:B------:R-:W-:Y:S01]  /*3460*/  FFMA.FTZ R164, R169, R13.reuse, -R212.reuse ;  /* 0x0000000da9a47223 */ /* 0x180fe200000108d4 */
[-C--:B------:R-:W-:Y:S01]  /*3470*/  FFMA.FTZ R169, R173, R13.reuse, -R212 ;  /* 0x0000000dada97223 */ /* 0x080fe200000108d4 */
[----:B------:R-:W1:Y:S01]  /*3480*/  MUFU.EX2 R189, R189 ;  /* 0x000000bd00bd7308 */ /* 0x000e620000000800 */
[----:B-----5:R-:W-:Y:S01]  /*3490*/  F2FP.BF16.F32.PACK_AB R154, R187, R186 ;  /* 0x000000babb9a723e */ /* 0x020fe200000010ff */
[-C--:B------:R-:W-:Y:S01]  /*34a0*/  FFMA.FTZ R173, R179, R13.reuse, -R214 ;  /* 0x0000000db3ad7223 */ /* 0x080fe200000108d6 */
[-C--:B------:R-:W-:Y:S01]  /*34b0*/  FFMA.FTZ R160, R160, R13.reuse, -R212 ;  /* 0x0000000da0a07223 */ /* 0x080fe200000108d4 */
[-CC-:B------:R-:W-:Y:S01]  /*34c0*/  FFMA.FTZ R182, R183, R13.reuse, -R214.reuse ;  /* 0x0000000db7b67223 */ /* 0x180fe200000108d6 */
[-CC-:B------:R-:W-:Y:S01]  /*34d0*/  FFMA.FTZ R179, R195, R13.reuse, -R214.reuse ;  /* 0x0000000dc3b37223 */ /* 0x180fe200000108d6 */
[-C--:B------:R-:W-:Y:S01]  /*34e0*/  FFMA.FTZ R194, R206, R13.reuse, -R214 ;  /* 0x0000000dcec27223 */ /* 0x080fe200000108d6 */
[-CC-:B------:R-:W-:Y:S01]  /*34f0*/  FFMA.FTZ R206, R165, R13.reuse, -R212.reuse ;  /* 0x0000000da5ce7223 */ /* 0x180fe200000108d4 */
[----:B------:R-:W-:Y:S01]  /*3500*/  MUFU.EX2 R190, R190 ;  /* 0x000000be00be7308 */ /* 0x000fe20000000800 */
[-CC-:B------:R-:W-:Y:S01]  /*3510*/  FFMA.FTZ R165, R170, R13.reuse, -R212.reuse ;  /* 0x0000000daaa57223 */ /* 0x180fe200000108d4 */
[-C--:B------:R-:W-:Y:S01]  /*3520*/  FFMA.FTZ R170, R174, R13.reuse, -R212 ;  /* 0x0000000daeaa7223 */ /* 0x080fe200000108d4 */
[-C--:B------:R-:W-:Y:S01]  /*3530*/  FFMA.FTZ R174, R180, R13.reuse, -R214 ;  /* 0x0000000db4ae7223 */ /* 0x080fe200000108d6 */
[-C--:B------:R-:W-:Y:S01]  /*3540*/  FFMA.FTZ R161, R161, R13.reuse, -R212 ;  /* 0x0000000da1a17223 */ /* 0x080fe200000108d4 */
[-CC-:B------:R-:W-:Y:S01]  /*3550*/  FFMA.FTZ R183, R196, R13.reuse, -R214.reuse ;  /* 0x0000000dc4b77223 */ /* 0x180fe200000108d6 */
[-CC-:B------:R-:W-:Y:S01]  /*3560*/  FFMA.FTZ R180, R208, R13.reuse, -R214.reuse ;  /* 0x0000000dd0b47223 */ /* 0x180fe200000108d6 */
[-C--:B------:R-:W-:Y:S01]  /*3570*/  FFMA.FTZ R195, R210, R13.reuse, -R214 ;  /* 0x0000000dd2c37223 */ /* 0x080fe200000108d6 */
[----:B------:R-:W2:Y:S01]  /*3580*/  MUFU.EX2 R192, R192 ;  /* 0x000000c000c07308 */ /* 0x000ea20000000800 */
[----:B-1----:R-:W-:Y:S01]  /*3590*/  F2FP.BF16.F32.PACK_AB R153, R189, R188 ;  /* 0x000000bcbd99723e */ /* 0x002fe200000010ff */
[-CC-:B------:R-:W-:Y:S01]  /*35a0*/  FFMA.FTZ R229, R166, R13.reuse, -R212.reuse ;  /* 0x0000000da6e57223 */ /* 0x180fe200000108d4 */
[-CC-:B------:R-:W-:Y:S01]  /*35b0*/  FFMA.FTZ R166, R175, R13.reuse, -R212.reuse ;  /* 0x0000000dafa67223 */ /* 0x180fe200000108d4 */
[-C--:B------:R-:W-:Y:S01]  /*35c0*/  FFMA.FTZ R175, R176, R13.reuse, -R212 ;  /* 0x0000000db0af7223 */ /* 0x080fe200000108d4 */
[-C--:B------:R-:W-:Y:S01]  /*35d0*/  FFMA.FTZ R176, R207, R13.reuse, -R214 ;  /* 0x0000000dcfb07223 */ /* 0x080fe200000108d6 */
[-C--:B------:R-:W-:Y:S01]  /*35e0*/  FFMA.FTZ R0, R0, R13.reuse, -R212 ;  /* 0x0000000d00007223 */ /* 0x080fe200000108d4 */
[-CC-:B------:R-:W-:Y:S01]  /*35f0*/  FFMA.FTZ R197, R197, R13.reuse, -R214.reuse ;  /* 0x0000000dc5c57223 */ /* 0x180fe200000108d6 */
[----:B------:R-:W1:Y:S01]  /*3600*/  MUFU.EX2 R12, R12 ;  /* 0x0000000c000c7308 */ /* 0x000e620000000800 */
[-CC-:B------:R-:W-:Y:S01]  /*3610*/  FFMA.FTZ R196, R209, R13.reuse, -R214.reuse ;  /* 0x0000000dd1c47223 */ /* 0x180fe200000108d6 */
[----:B------:R-:W-:Y:S01]  /*3620*/  FFMA.FTZ R207, R211, R13, -R214 ;  /* 0x0000000dd3cf7223 */ /* 0x000fe200000108d6 */
[----:B------:R-:W-:Y:S01]  /*3630*/  FADD.FTZ R185, R184, R185 ;  /* 0x000000b9b8b97221 */ /* 0x000fe20000010000 */
[----:B------:R-:W-:Y:S01]  /*3640*/  FADD.FTZ R189, R188, R189 ;  /* 0x000000bdbcbd7221 */ /* 0x000fe20000010000 */
[----:B------:R-:W-:-:S02]  /*3650*/  @!P1 VIADD R191, R191, 0x32460 ;  /* 0x00032460bfbf9836 */ /* 0x000fc40000000000 */
[----:B------:R-:W-:Y:S01]  /*3660*/  FADD.FTZ R186, R186, R185 ;  /* 0x000000b9baba7221 */ /* 0x000fe20000010000 */
[----:B------:R-:W-:Y:S01]  /*3670*/  MUFU.EX2 R162, R162 ;  /* 0x000000a200a27308 */ /* 0x000fe20000000800 */
[----:B--2---:R-:W-:Y:S01]  /*3680*/  F2FP.BF16.F32.PACK_AB R155, R192, R190 ;  /* 0x000000bec09b723e */ /* 0x004fe200000010ff */
[----:B------:R-:W-:Y:S01]  /*3690*/  FADD.FTZ R189, R190, R189 ;  /* 0x000000bdbebd7221 */ /* 0x000fe20000010000 */
[----:B------:R-:W-:Y:S01]  /*36a0*/  FADD.FTZ R187, R187, R186 ;  /* 0x000000babbbb7221 */ /* 0x000fe20000010000 */
[----:B------:R-:W-:Y:S01]  /*36b0*/  @!P1 PRMT R191, RZ, 0x654, R191 ;  /* 0x00000654ffbf9816 */ /* 0x000fe200000000bf */
[----:B----4-:R-:W-:Y:S01]  /*36c0*/  WARPGROUP.ARRIVE ;  /* 0x00000000000079c5 */ /* 0x010fe20000000000 */
[----:B------:R-:W-:Y:S02]  /*36d0*/  FADD.FTZ R192, R192, R189 ;  /* 0x000000bdc0c07221 */ /* 0x000fe40000010000 */
[----:B------:R-:W-:Y:S01]  /*36e0*/  MUFU.EX2 R167, R167 ;  /* 0x000000a700a77308 */ /* 0x000fe20000000800 */
[----:B-1----:R-:W-:-:S02]  /*36f0*/  FADD.FTZ R187, R12, R187 ;  /* 0x000000bb0cbb7221 */ /* 0x002fc40000010000 */
[----:B------:R-:W-:Y:S01]  /*3700*/  HGMMA.64x256x16.F32.BF16 R24, R152, gdesc[UR8].tnspB, RZ, !UPT, gsb0 ;  /* 0x43e0000898187df0 */ /* 0x000fe2000c0018ff */
[----:B------:R-:W-:Y:S01]  /*3710*/  UIADD3 UR10, UR4, 0x80, URZ ;  /* 0x00000080040a7890 */ /* 0x000fe2000fffe03f */
[----:B------:R-:W-:-:S03]  /*3720*/  UMOV UR11, 0x40000040 ;  /* 0x40000040000b7882 */ /* 0x000fc60000000000 */
[----:B------:R-:W-:Y:S08]  /*3730*/  MUFU.EX2 R171, R171 ;  /* 0x000000ab00ab7308 */ /* 0x000ff00000000800 */
[----:B------:R-:W1:Y:S08]  /*3740*/  MUFU.EX2 R177, R177 ;  /* 0x000000b100b17308 */ /* 0x000e700000000800 */
[----:B------:R-:W2:Y:S08]  /*3750*/  MUFU.EX2 R181, R181 ;  /* 0x000000b500b57308 */ /* 0x000eb00000000800 */
[----:B------:R-:W-:Y:S01]  /*3760*/  MUFU.EX2 R193, R193 ;  /* 0x000000c100c17308 */ /* 0x000fe20000000800 */
[----:B-1----:R-:W-:-:S07]  /*3770*/  FADD.FTZ R192, R177, R192 ;  /* 0x000000c0b1c07221 */ /* 0x002fce0000010000 */
[----:B------:R-:W1:Y:S01]  /*3780*/  MUFU.EX2 R198, R198 ;  /* 0x000000c600c67308 */ /* 0x000e620000000800 */
[----:B--2---:R-:W-:-:S07]  /*3790*/  FADD.FTZ R192, R181, R192 ;  /* 0x000000c0b5c07221 */ /* 0x004fce0000010000 */
[----:B------:R-:W-:Y:S08]  /*37a0*/  MUFU.EX2 R159, R159 ;  /* 0x0000009f009f7308 */ /* 0x000ff00000000800 */
[----:B------:R-:W2:Y:S08]  /*37b0*/  MUFU.EX2 R216, R216 ;  /* 0x000000d800d87308 */ /* 0x000eb00000000800 */
[----:B------:R-:W-:Y:S08]  /*37c0*/  MUFU.EX2 R163, R163 ;  /* 0x000000a300a37308 */ /* 0x000ff00000000800 */
[----:B------:R-:W-:Y:S08]  /*37d0*/  MUFU.EX2 R168, R168 ;  /* 0x000000a800a87308 */ /* 0x000ff00000000800 */
[----:B------:R-:W-:Y:S08]  /*37e0*/  MUFU.EX2 R172, R172 ;  /* 0x000000ac00ac7308 */ /* 0x000ff00000000800 */
[----:B------:R-:W4:Y:S08]  /*37f0*/  MUFU.EX2 R215, R215 ;  /* 0x000000d700d77308 */ /* 0x000f300000000800 */
[----:B------:R-:W-:Y:S08]  /*3800*/  MUFU.EX2 R178, R178 ;  /* 0x000000b200b27308 */ /* 0x000ff00000000800 */
[----:B------:R-:W5:Y:S08]  /*3810*/  MUFU.EX2 R199, R199 ;  /* 0x000000c700c77308 */ /* 0x000f700000000800 */
[----:B------:R-:W-:Y:S08]  /*3820*/  MUFU.EX2 R160, R160 ;  /* 0x000000a000a07308 */ /* 0x000ff00000000800 */
[----:B------:R-:W3:Y:S08]  /*3830*/  MUFU.EX2 R227, R227 ;  /* 0x000000e300e37308 */ /* 0x000ef00000000800 */
[----:B------:R-:W-:Y:S08]  /*3840*/  MUFU.EX2 R164, R164 ;  /* 0x000000a400a47308 */ /* 0x000ff00000000800 */
[----:B------:R-:W-:Y:S08]  /*3850*/  MUFU.EX2 R169, R169 ;  /* 0x000000a900a97308 */ /* 0x000ff00000000800 */
[----:B------:R-:W-:Y:S08]  /*3860*/  MUFU.EX2 R173, R173 ;  /* 0x000000ad00ad7308 */ /* 0x000ff00000000800 */
[----:B------:R-:W3:Y:S08]  /*3870*/  MUFU.EX2 R182, R182 ;  /* 0x000000b600b67308 */ /* 0x000ef00000000800 */
[----:B------:R-:W-:Y:S08]  /*3880*/  MUFU.EX2 R179, R179 ;  /* 0x000000b300b37308 */ /* 0x000ff00000000800 */
[----:B------:R-:W3:Y:S08]  /*3890*/  MUFU.EX2 R194, R194 ;  /* 0x000000c200c27308 */ /* 0x000ef00000000800 */
        /* <DEDUP_REMOVED lines=12> */
[----:B------:R-:W-:Y:S01]  /*3960*/  MUFU.EX2 R197, R197 ;  /* 0x000000c500c57308 */ /* 0x000fe20000000800 */
[----:B------:R-:W-:-:S02]  /*3970*/  WARPGROUP.DEPBAR.LE gsb0, 0x0 ;  /* 0x00008000000079c5 */ /* 0x000fc40000010000 */
[C---:B------:R-:W-:Y:S01]  /*3980*/  F2FP.BF16.F32.PACK_AB R152, R162.reuse, R12 ;  /* 0x0000000ca298723e */ /* 0x040fe200000010ff */
[----:B------:R-:W-:Y:S01]  /*3990*/  FADD.FTZ R162, R162, R187 ;  /* 0x000000bba2a27221 */ /* 0x000fe20000010000 */
[----:B------:R-:W-:Y:S02]  /*39a0*/  F2FP.BF16.F32.PACK_AB R153, R181, R177 ;  /* 0x000000b1b599723e */ /* 0x000fe400000010ff */
[----:B------:R-:W-:Y:S01]  /*39b0*/  F2FP.BF16.F32.PACK_AB R154, R171, R167 ;  /* 0x000000a7ab9a723e */ /* 0x000fe200000010ff */
[----:B------:R-:W3:Y:S01]  /*39c0*/  MUFU.EX2 R176, R176 ;  /* 0x000000b000b07308 */ /* 0x000ee20000000800 */
[C---:B-1----:R-:W-:Y:S01]  /*39d0*/  F2FP.BF16.F32.PACK_AB R155, R198.reuse, R193 ;  /* 0x000000c1c69b723e */ /* 0x042fe200000010ff */
[----:B------:R-:W-:Y:S01]  /*39e0*/  FADD.FTZ R162, R167, R162 ;  /* 0x000000a2a7a27221 */ /* 0x000fe20000010000 */
[----:B------:R-:W-:Y:S02]  /*39f0*/  FADD.FTZ R193, R193, R192 ;  /* 0x000000c0c1c17221 */ /* 0x000fe40000010000 */
[----:B------:R-:W-:Y:S01]  /*3a00*/  WARPGROUP.ARRIVE ;  /* 0x00000000000079c5 */ /* 0x000fe20000000000 */
[----:B------:R-:W-:Y:S01]  /*3a10*/  FADD.FTZ R162, R171, R162 ;  /* 0x000000a2aba27221 */ /* 0x000fe20000010000 */
[----:B------:R-:W-:Y:S01]  /*3a20*/  FADD.FTZ R193, R198, R193 ;  /* 0x000000c1c6c17221 */ /* 0x000fe20000010000 */
[----:B------:R-:W-:Y:S03]  /*3a30*/  MUFU.EX2 R196, R196 ;  /* 0x000000c400c47308 */ /* 0x000fe60000000800 */
[----:B------:R-:W-:Y:S01]  /*3a40*/  HGMMA.64x256x16.F32.BF16 R24, R152, gdesc[UR8].tnspB, R24, gsb0 ;  /* 0x43e0000898187df0 */ /* 0x000fe20008001818 */
[----:B------:R-:W-:Y:S01]  /*3a50*/  UIADD3 UR10, UR4, 0x100, URZ ;  /* 0x00000100040a7890 */ /* 0x000fe2000fffe03f */
[----:B------:R-:W-:-:S03]  /*3a60*/  UMOV UR11, 0x40000040 ;  /* 0x40000040000b7882 */ /* 0x000fc60000000000 */
[----:B------:R-:W1:Y:S01]  /*3a70*/  MUFU.EX2 R207, R207 ;  /* 0x000000cf00cf7308 */ /* 0x000e620000000800 */
[----:B------:R-:W-:Y:S02]  /*3a80*/  WARPGROUP.DEPBAR.LE gsb0, 0x0 ;  /* 0x00008000000079c5 */ /* 0x000fe40000010000 */
[----:B--2---:R-:W-:Y:S01]  /*3a90*/  F2FP.BF16.F32.PACK_AB R152, R216, R159 ;  /* 0x0000009fd898723e */ /* 0x004fe200000010ff */
[----:B------:R-:W-:Y:S01]  /*3aa0*/  FADD.FTZ R159, R159, R162 ;  /* 0x000000a29f9f7221 */ /* 0x000fe20000010000 */
[----:B----4-:R-:W-:Y:S01]  /*3ab0*/  F2FP.BF16.F32.PACK_AB R153, R215, R172 ;  /* 0x000000acd799723e */ /* 0x010fe200000010ff */
[----:B------:R-:W-:Y:S01]  /*3ac0*/  FADD.FTZ R172, R172, R193 ;  /* 0x000000c1acac7221 */ /* 0x000fe20000010000 */
[----:B------:R-:W-:Y:S01]  /*3ad0*/  F2FP.BF16.F32.PACK_AB R154, R168, R163 ;  /* 0x000000a3a89a723e */ /* 0x000fe200000010ff */
[----:B------:R-:W-:Y:S01]  /*3ae0*/  FADD.FTZ R216, R216, R159 ;  /* 0x0000009fd8d87221 */ /* 0x000fe20000010000 */
[----:B-----5:R-:W-:Y:S01]  /*3af0*/  F2FP.BF16.F32.PACK_AB R155, R199, R178 ;  /* 0x000000b2c79b723e */ /* 0x020fe200000010ff */
        /* <DEDUP_REMOVED lines=10> */
[----:B---3--:R-:W-:Y:S01]  /*3ba0*/  F2FP.BF16.F32.PACK_AB R152, R227, R160 ;  /* 0x000000a0e398723e */ /* 0x008fe200000010ff */
        /* <DEDUP_REMOVED lines=15> */
[----:B------:R-:W-:Y:S01]  /*3ca0*/  UIADD3 UR4, UR4, 0x280, URZ ;  /* 0x0000028004047890 */ /* 0x000fe2000fffe03f */
        /* <DEDUP_REMOVED lines=15> */
[----:B------:R-:W-:Y:S01]  /*3da0*/  UMOV UR10, UR4 ;  /* 0x00000004000a7c82 */ /* 0x000fe20008000000 */
[----:B------:R-:W-:Y:S01]  /*3db0*/  UMOV UR11, 0x40000040 ;  /* 0x40000040000b7882 */ /* 0x000fe20000000000 */
[----:B------:R-:W-:Y:S02]  /*3dc0*/  WARPGROUP.DEPBAR.LE gsb0, 0x0 ;  /* 0x00008000000079c5 */ /* 0x000fe40000010000 */
[----:B------:R-:W-:Y:S01]  /*3dd0*/  F2FP.BF16.F32.PACK_AB R152, R229, R0 ;  /* 0x00000000e598723e */ /* 0x000fe200000010ff */
[----:B------:R-:W-:Y:S01]  /*3de0*/  FADD.FTZ R0, R0, R165 ;  /* 0x000000a500007221 */ /* 0x000fe20000010000 */
[C---:B------:R-:W-:Y:S01]  /*3df0*/  F2FP.BF16.F32.PACK_AB R153, R176.reuse, R197 ;  /* 0x000000c5b099723e */ /* 0x040fe200000010ff */
        /* <DEDUP_REMOVED lines=12> */
[----:B------:R-:W-:Y:S01]  /*3ec0*/  SHF.R.U32.HI R153, RZ, 0x1f, R158 ;  /* 0x0000001fff997819 */ /* 0x000fe2000001169e */
[----:B------:R1:W-:Y:S03]  /*3ed0*/  @!P1 SYNCS.ARRIVE.TRANS64.RED.A1T0 RZ, [R191+URZ], RZ ;  /* 0x000000ffbfff99a7 */ /* 0x0003e6000810043f */
[----:B------:R-:W-:-:S04]  /*3ee0*/  LEA.HI.SX32 R153, R158, R153, 0x1c ;  /* 0x000000999e997211 */ /* 0x000fc800078fe2ff */
[----:B------:R-:W-:-:S04]  /*3ef0*/  VIMNMX R220, RZ, R153, !PT ;  /* 0x00000099ffdc7248 */ /* 0x000fc80007fe0100 */
[----:B------:R-:W-:-:S13]  /*3f00*/  ISETP.GE.AND P2, PT, R205, R220, PT ;  /* 0x000000dccd00720c */ /* 0x000fda0003f46270 */
[----:B-1----:R-:W-:Y:S05]  /*3f10*/  @!P2 BRA `(.L_x_3416) ;  /* 0x000000280094a947 */ /* 0x002fea0003800000 */
[----:B------:R-:W-:Y:S02]  /*3f20*/  IMAD.MOV.U32 R207, RZ, RZ, R156 ;  /* 0x000000ffffcf7224 */ /* 0x000fe400078e009c */
[----:B------:R-:W-:-:S07]  /*3f30*/  IMAD.MOV.U32 R206, RZ, RZ, R204 ;  /* 0x000000ffffce7224 */ /* 0x000fce00078e00cc */
.L_x_3425:
[----:B------:R-:W-:-:S04]  /*3f40*/  UIADD3 UR36, UR36, 0x1, URZ ;  /* 0x0000000124247890 */ /* 0x000fc8000fffe03f */
[----:B------:R-:W-:-:S04]  /*3f50*/  UISETP.NE.AND UP0, UPT, UR36, 0x2, UPT ;  /* 0x000000022400788c */ /* 0x000fc8000bf05270 */
[----:B------:R-:W-:Y:S02]  /*3f60*/  USEL UR4, URZ, 0x1, UP0 ;  /* 0x000000013f047887 */ /* 0x000fe40008000000 */
[----:B------:R-:W-:Y:S02]  /*3f70*/  USEL UR36, UR36, URZ, UP0 ;  /* 0x0000003f24247287 */ /* 0x000fe40008000000 */
[----:B------:R-:W-:Y:S01]  /*3f80*/  ULOP3.LUT UR37, UR37, UR4, URZ, 0x3c, !UPT ;  /* 0x0000000425257292 */ /* 0x000fe2000f8e3c3f */
[----:B-1----:R-:W-:Y:S11]  /*3f90*/  @!P0 BRA `(.L_x_3417) ;  /* 0x0000000000048947 */ /* 0x002ff60003800000 */
[----:B------:R-:W-:Y:S01]  /*3fa0*/  BPT.TRAP 0x1 ;  /* 0x000000040000795c */ /* 0x000fe20000300000 */
.L_x_3417:
[----:B------:R-:W-:Y:S01]  /*3fb0*/  ULEA UR4, UR36, UR39, 0x3 ;  /* 0x0000002724047291 */ /* 0x000fe2000f8e183f */
[----:B------:R-:W-:-:S05]  /*3fc0*/  IMAD.U32 R13, RZ, RZ, UR37 ;  /* 0x00000025ff0d7e24 */ /* 0x000fca000f8e00ff */
[----:B------:R-:W-:-:S04]  /*3fd0*/  SHF.L.U32 R13, R13, 0x1f, RZ ;  /* 0x0000001f0d0d7819 */ /* 0x000fc800000006ff */
[----:B------:R1:W2:Y:S01]  /*3fe0*/  SYNCS.PHASECHK.TRANS64.TRYWAIT P2, [UR4+0x32430], R13 ;  /* 0x0324300dff0075a7 */ /* 0x0002a20008040144 */
[----:B------:R-:W-:Y:S05]  /*3ff0*/  @!P0 BRA `(.L_x_3418) ;  /* 0x0000000000048947 */ /* 0x000fea0003800000 */
[----:B------:R-:W-:Y:S01]  /*4000*/  BPT.TRAP 0x1 ;  /* 0x000000040000795c */ /* 0x000fe20000300000 */
.L_x_3418:
[----:B--2---:R-:W-:Y:S05]  /*4010*/  @P2 BRA `(.L_x_3419) ;  /* 0x0000000000082947 */ /* 0x004fea0003800000 */
[----:B------:R-:W2:Y:S02]  /*4020*/  SYNCS.PHASECHK.TRANS64.TRYWAIT P2, [UR4+0x32430], R13 ;  /* 0x0324300dff0075a7 */ /* 0x000ea40008040144 */
[----:B--2---:R-:W-:Y:S05]  /*4030*/  @!P2 BRA `(.L_x_3420) ;  /* 0x000000a00070a947 */ /* 0x004fea0003800000 */
.L_x_3419:
[----:B------:R-:W-:Y:S01]  /*4040*/  R2UR UR56, R200 ;  /* 0x00000000c83872ca */ /* 0x000fe200000e0000 */
[----:B------:R-:W-:Y:S01]  /*4050*/  UIMAD UR5, UR36, 0x300, UR38 ;  /* 0x00000300240578a4 */ /* 0x000fe2000f8e0226 */
[----:B------:R-:W-:Y:S01]  /*4060*/  R2UR UR57, R201 ;  /* 0x00000000c93972ca */ /* 0x000fe200000e0000 */
[----:B--2---:R-:W-:Y:S01]  /*4070*/  WARPGROUP.ARRIVE ;  /* 0x00000000000079c5 */ /* 0x004fe20000000000 */
        /* <DEDUP_REMOVED lines=27> */
.L_x_3421:
[----:B------:R2:W3:Y:S01]  /*4230*/  SYNCS.PHASECHK.TRANS64.TRYWAIT P2, [UR4+0x32450], R13 ;  /* 0x0324500dff0075a7 */ /* 0x0004e20008040144 */
[----:B------:R-:W-:Y:S05]  /*4240*/  @!P0 BRA `(.L_x_3422) ;  /* 0x0000000000048947 */ /* 0x000fea0003800000 */
[----:B------:R-:W-:Y:S01]  /*4250*/  BPT.TRAP 0x1 ;  /* 0x000000040000795c */ /* 0x000fe20000300000 */
.L_x_3422:
[----:B---3--:R-:W-:Y:S05]  /*4260*/  @P2 BRA `(.L_x_3423) ;  /* 0x0000000000082947 */ /* 0x008fea0003800000 */
[----:B------:R-:W3:Y:S02]  /*4270*/  SYNCS.PHASECHK.TRANS64.TRYWAIT P2, [UR4+0x32450], R13 ;  /* 0x0324500dff0075a7 */ /* 0x000ee40008040144 */
[----:B---3--:R-:W-:Y:S05]  /*4280*/  @!P2 BRA `(.L_x_3424) ;  /* 0x0000009c00f4a947 */ /* 0x008fea0003800000 */
.L_x_3423:
[----:B------:R-:W-:Y:S01]  /*4290*/  R2UR UR56, R16 ;  /* 0x00000000103872ca */ /* 0x000fe200000e0000 */
[----:B------:R-:W-:Y:S01]  /*42a0*/  UIMAD UR5, UR36, 0xc00, UR6 ;  /* 0x00000c00240578a4 */ /* 0x000fe2000f8e0206 */
[----:B------:R-:W-:Y:S01]  /*42b0*/  R2UR UR57, R17 ;  /* 0x00000000113972ca */ /* 0x000fe200000e0000 */
[----:B------:R-:W-:Y:S01]  /*42c0*/  WARPGROUP.ARRIVE ;  /* 0x00000000000079c5 */ /* 0x000fe20000000000 */
[----:B------:R-:W-:Y:S01]  /*42d0*/  UMOV UR59, 0x40000040 ;  /* 0x40000040003b7882 */ /* 0x000fe20000000000 */
[----:B------:R-:W-:Y:S01]  /*42e0*/  UIADD3 UR10, UR5, 0x304, URZ ;  /* 0x00000304050a7890 */ /* 0x000fe2000fffe03f */
[----:B---3--:R-:W3:Y:S01]  /*42f0*/  LDC R204, c[0x0][0x2e0] ;  /* 0x0000b800ffcc7b82 */ /* 0x008ee20000000800 */
[----:B------:R-:W-:Y:S01]  /*4300*/  UMOV UR11, 0x40000040 ;  /* 0x40000040000b7882 */ /* 0x000fe20000000000 */
[----:B------:R-:W-:Y:S01]  /*4310*/  UMOV UR58, UR5 ;  /* 0x00000005003a7c82 */ /* 0x000fe20008000000 */
[----:B------:R-:W-:Y:S01]  /*4320*/  UIADD3 UR14, UR5, 0x306, URZ ;  /* 0x00000306050e7890 */ /* 0x000fe2000fffe03f */
[----:B-12---:R-:W-:Y:S01]  /*4330*/  IMAD R13, R205, -0x60, R221 ;  /* 0xffffffa0cd0d7824 */ /* 0x006fe200078e02dd */
[----:B------:R-:W-:Y:S01]  /*4340*/  UMOV UR15, 0x40000040 ;  /* 0x40000040000f7882 */ /* 0x000fe20000000000 */
[----:B------:R-:W-:Y:S01]  /*4350*/  UIADD3 UR18, UR5, 0x600, URZ ;  /* 0x0000060005127890 */ /* 0x000fe2000fffe03f */
[----:B------:R-:W1:Y:S01]  /*4360*/  S2R R215, SR_TID.X ;  /* 0x0000000000d77919 */ /* 0x000e620000002100 */
[----:B------:R-:W-:Y:S01]  /*4370*/  UMOV UR19, 0x40000040 ;  /* 0x4000004000137882 */ /* 0x000fe20000000000 */
[----:B------:R-:W-:Y:S01]  /*4380*/  HGMMA.64x96x16.F32.BF16 R152, gdesc[UR56], R152, gsb0 ;  /* 0x01600000389879f0 */ /* 0x000fe20008001898 */
[----:B------:R-:W-:Y:S01]  /*4390*/  R2UR UR56, R14 ;  /* 0x000000000e3872ca */ /* 0x000fe200000e0000 */
[----:B------:R-:W-:Y:S01]  /*43a0*/  UIADD3 UR58, UR5, 0x2, URZ ;  /* 0x00000002053a7890 */ /* 0x000fe2000fffe03f */
[----:B------:R-:W-:Y:S01]  /*43b0*/  R2UR UR57, R15 ;  /* 0x000000000f3972ca */ /* 0x000fe200000e0000 */
[----:B------:R-:W-:Y:S01]  /*43c0*/  UMOV UR59, 0x40000040 ;  /* 0x40000040003b7882 */ /* 0x000fe20000000000 */
[----:B------:R-:W-:Y:S01]  /*43d0*/  UIADD3 UR22, UR5, 0x602, URZ ;  /* 0x0000060205167890 */ /* 0x000fe2000fffe03f */
[----:B------:R-:W-:Y:S01]  /*43e0*/  IADD3 R13, R13, 0x1, RZ ;  /* 0x000000010d0d7810 */ /* 0x000fe20007ffe0ff */
        /* <DEDUP_REMOVED lines=11> */
[----:B-1----:R-:W-:-:S05]  /*44a0*/  SHF.R.U32.HI R215, RZ, 0x7, R215 ;  /* 0x00000007ffd77819 */ /* 0x002fca00000116d7 */
[----:B------:R-:W-:Y:S01]  /*44b0*/  VIADD R226, R215, 0x8 ;  /* 0x00000008d7e27836 */ /* 0x000fe20000000000 */
[----:B------:R-:W-:Y:S02]  /*44c0*/  WARPGROUP.DEPBAR.LE gsb0, 0x0 ;  /* 0x00008000000079c5 */ /* 0x000fe40000010000 */
        /* <DEDUP_REMOVED lines=34> */
[----:B------:R-:W-:Y:S01]  /*46f0*/  ULDC UR5, c[0x0][0x404] ;  /* 0x0001010000057ab9 */ /* 0x000fe20000000800 */
[----:B------:R-:W-:Y:S02]  /*4700*/  WARPGROUP.DEPBAR.LE gsb0, 0x0 ;  /* 0x00008000000079c5 */ /* 0x000fe40000010000 */
[----:B------:R-:W-:-:S06]  /*4710*/  WARPGROUP.ARRIVE ;  /* 0x00000000000079c5 */ /* 0x000fcc0000000000 */
[----:B------:R-:W-:Y:S01]  /*4720*/  HGMMA.64x96x16.F32.BF16 R152, gdesc[UR8], R152, gsb0 ;  /* 0x01600000089879f0 */ /* 0x000fe20008001898 */
[----:B------:R-:W-:Y:S02]  /*4730*/  ULDC.64 UR10, c[0x0][0x3f8] ;  /* 0x0000fe00000a7ab9 */ /* 0x000fe40000000a00 */
[----:B------:R-:W-:-:S04]  /*4740*/  UISETP.NE.U32.AND UP0, UPT, UR10, URZ, UPT ;  /* 0x0000003f0a00728c */ /* 0x000fc8000bf05070 */
[----:B------:R-:W-:-:S03]  /*4750*/  UISETP.NE.AND.EX UP0, UPT, UR11, URZ, UPT, UP0 ;  /* 0x0000003f0b00728c */ /* 0x000fc6000bf05300 */
[----:B------:R-:W-:Y:S01]  /*4760*/  UMOV UR11, 0x40000040 ;  /* 0x40000040000b7882 */ /* 0x000fe20000000000 */
[----:B------:R-:W-:-:S06]  /*4770*/  USEL UR5, UR5, 0x1, UP0 ;  /* 0x0000000105057887 */ /* 0x000fcc0008000000 */
[----:B---3--:R-:W-:Y:S01]  /*4780*/  IMAD R13, R204, UR5, R13 ;  /* 0x00000005cc0d7c24 */ /* 0x008fe2000f8e020d */
[----:B------:R-:W-:-:S03]  /*4790*/  ULDC UR5, c[0x0][0x288] ;  /* 0x0000a20000057ab9 */ /* 0x000fc60000000800 */
[----:B------:R-:W-:-:S04]  /*47a0*/  VIADD R13, R13, -UR5 ;  /* 0x800000050d0d7c36 */ /* 0x000fc80008000000 */
[----:B------:R-:W-:-:S04]  /*47b0*/  IMAD R204, R222, -0x2, R13 ;  /* 0xfffffffedecc7824 */ /* 0x000fc800078e020d */
[----:B------:R-:W-:-:S04]  /*47c0*/  IMAD.IADD R204, R223, 0x1, R204 ;  /* 0x00000001dfcc7824 */ /* 0x000fc800078e02cc */
[C---:B------:R-:W-:Y:S01]  /*47d0*/  VIADD R13, R204.reuse, 0x8 ;  /* 0x00000008cc0d7836 */ /* 0x040fe20000000000 */
[C---:B------:R-:W-:Y:S02]  /*47e0*/  ISETP.GT.AND P6, PT, R204.reuse, RZ, PT ;  /* 0x000000ffcc00720c */ /* 0x040fe40003fc4270 */
        /* <DEDUP_REMOVED lines=35> */
[----:B------:R-:W-:-:S02]  /*4a20*/  ISETP.GT.AND P4, PT, R204, 0x21, PT ;  /* 0x00000021cc00780c */ /* 0x000fc40003f84270 */
[----:B------:R-:W-:Y:S02]  /*4a30*/  FSEL R153, R153, -INF , P5 ;  /* 0xff80000099997808 */ /* 0x000fe40002800000 */
[C---:B------:R-:W-:Y:S02]  /*4a40*/  ISETP.GT.AND P5, PT, R204.reuse, 0x18, PT ;  /* 0x00000018cc00780c */ /* 0x040fe40003fa4270 */
[----:B------:R-:W-:Y:S02]  /*4a50*/  FSEL R161, R161, -INF , P6 ;  /* 0xff800000a1a17808 */ /* 0x000fe40003000000 */
[----:B------:R-:W-:Y:S02]  /*4a60*/  ISETP.GT.AND P6, PT, R204, 0x28, PT ;  /* 0x00000028cc00780c */ /* 0x000fe40003fc4270 */
[----:B------:R-:W-:Y:S02]  /*4a70*/  FSEL R169, R169, -INF , P4 ;  /* 0xff800000a9a97808 */ /* 0x000fe40002000000 */
[----:B------:R-:W-:-:S02]  /*4a80*/  FSEL R208, R156, -INF , P2 ;  /* 0xff8000009cd07808 */ /* 0x000fc40001000000 */
[----:B------:R-:W-:Y:S02]  /*4a90*/  FSEL R157, R157, -INF , P3 ;  /* 0xff8000009d9d7808 */ /* 0x000fe40001800000 */
[C---:B------:R-:W-:Y:S02]  /*4aa0*/  ISETP.GT.AND P4, PT, R204.reuse, 0x38, PT ;  /* 0x00000038cc00780c */ /* 0x040fe40003f84270 */
[C---:B------:R-:W-:Y:S02]  /*4ab0*/  ISETP.GT.AND P2, PT, R204.reuse, 0x19, PT ;  /* 0x00000019cc00780c */ /* 0x040fe40003f44270 */
[----:B------:R-:W-:Y:S02]  /*4ac0*/  ISETP.GT.AND P3, PT, R204, 0x20, PT ;  /* 0x00000020cc00780c */ /* 0x000fe40003f64270 */
[----:B------:R-:W-:Y:S02]  /*4ad0*/  FMNMX.FTZ R156, R152, R206, !PT ;  /* 0x000000ce989c7209 */ /* 0x000fe40007810000 */
[----:B------:R-:W-:-:S02]  /*4ae0*/  FSEL R164, R164, -INF , P5 ;  /* 0xff800000a4a47808 */ /* 0x000fc40002800000 */
[----:B------:R-:W-:Y:S02]  /*4af0*/  ISETP.GT.AND P5, PT, R204, 0x29, PT ;  /* 0x00000029cc00780c */ /* 0x000fe40003fa4270 */
[----:B------:R-:W-:Y:S02]  /*4b00*/  FSEL R172, R172, -INF , P6 ;  /* 0xff800000acac7808 */ /* 0x000fe40003000000 */
[----:B------:R-:W-:Y:S02]  /*4b10*/  ISETP.GT.AND P6, PT, R204, 0x39, PT ;  /* 0x00000039cc00780c */ /* 0x000fe40003fc4270 */
[----:B------:R-:W-:Y:S02]  /*4b20*/  FSEL R180, R180, -INF , P4 ;  /* 0xff800000b4b47808 */ /* 0x000fe40002000000 */
[----:B------:R-:W-:Y:S02]  /*4b30*/  FSEL R165, R165, -INF , P2 ;  /* 0xff800000a5a57808 */ /* 0x000fe40001000000 */
[----:B------:R-:W-:-:S02]  /*4b40*/  FSEL R168, R168, -INF , P3 ;  /* 0xff800000a8a87808 */ /* 0x000fc40001800000 */
[C---:B------:R-:W-:Y:S02]  /*4b50*/  ISETP.GT.AND P4, PT, R204.reuse, 0x49, PT ;  /* 0x00000049cc00780c */ /* 0x040fe40003f84270 */
[----:B------:R-:W-:Y:S02]  /*4b60*/  FMNMX.FTZ R209, R153, R156, !PT ;  /* 0x0000009c99d17209 */ /* 0x000fe40007810000 */
[C---:B------:R-:W-:Y:S02]  /*4b70*/  ISETP.GT.AND P2, PT, R204.reuse, 0x30, PT ;  /* 0x00000030cc00780c */ /* 0x040fe40003f44270 */
[C---:B------:R-:W-:Y:S02]  /*4b80*/  ISETP.GT.AND P3, PT, R204.reuse, 0x31, PT ;  /* 0x00000031cc00780c */ /* 0x040fe40003f64270 */
[----:B------:R-:W-:Y:S02]  /*4b90*/  FSEL R173, R173, -INF , P5 ;  /* 0xff800000adad7808 */ /* 0x000fe40002800000 */
[----:B------:R-:W-:-:S02]  /*4ba0*/  ISETP.GT.AND P5, PT, R204, 0x40, PT ;  /* 0x00000040cc00780c */ /* 0x000fc40003fa4270 */
[----:B------:R-:W-:Y:S02]  /*4bb0*/  FSEL R181, R181, -INF , P6 ;  /* 0xff800000b5b57808 */ /* 0x000fe40003000000 */
[----:B------:R-:W-:Y:S02]  /*4bc0*/  ISETP.GT.AND P6, PT, R204, 0x50, PT ;  /* 0x00000050cc00780c */ /* 0x000fe40003fc4270 */
[----:B------:R-:W-:Y:S02]  /*4bd0*/  FSEL R189, R189, -INF , P4 ;  /* 0xff800000bdbd7808 */ /* 0x000fe40002000000 */
[----:B------:R-:W-:Y:S02]  /*4be0*/  FMNMX.FTZ R156, R208, R209, !PT ;  /* 0x000000d1d09c7209 */ /* 0x000fe40007810000 */
[----:B------:R-:W-:Y:S02]  /*4bf0*/  FSEL R176, R176, -INF , P2 ;  /* 0xff800000b0b07808 */ /* 0x000fe40001000000 */
[----:B------:R-:W-:-:S02]  /*4c00*/  FSEL R177, R177, -INF , P3 ;  /* 0xff800000b1b17808 */ /* 0x000fc40001800000 */
[----:B------:R-:W-:Y:S02]  /*4c10*/  ISETP.GT.AND P4, PT, R13, RZ, PT ;  /* 0x000000ff0d00720c */ /* 0x000fe40003f84270 */
[C---:B------:R-:W-:Y:S02]  /*4c20*/  ISETP.GT.AND P2, PT, R204.reuse, 0x41, PT ;  /* 0x00000041cc00780c */ /* 0x040fe40003f44270 */
[----:B------:R-:W-:Y:S02]  /*4c30*/  ISETP.GT.AND P3, PT, R204, 0x48, PT ;  /* 0x00000048cc00780c */ /* 0x000fe40003f64270 */
[----:B------:R-:W-:Y:S02]  /*4c40*/  FSEL R184, R184, -INF , P5 ;  /* 0xff800000b8b87808 */ /* 0x000fe40002800000 */
[----:B------:R-:W-:Y:S02]  /*4c50*/  ISETP.GT.AND P5, PT, R204, 0x51, PT ;  /* 0x00000051cc00780c */ /* 0x000fe40003fa4270 */
[----:B------:R-:W-:-:S02]  /*4c60*/  FSEL R192, R192, -INF , P6 ;  /* 0xff800000c0c07808 */ /* 0x000fc40003000000 */
[----:B------:R-:W-:Y:S02]  /*4c70*/  FMNMX.FTZ R209, R157, R156, !PT ;  /* 0x0000009c9dd17209 */ /* 0x000fe40007810000 */
[----:B------:R-:W-:Y:S02]  /*4c80*/  ISETP.GT.AND P6, PT, R13, 0x1, PT ;  /* 0x000000010d00780c */ /* 0x000fe40003fc4270 */
[----:B------:R-:W-:Y:S02]  /*4c90*/  FSEL R154, R154, -INF , P4 ;  /* 0xff8000009a9a7808 */ /* 0x000fe40002000000 */
[----:B------:R-:W-:Y:S02]  /*4ca0*/  FSEL R185, R185, -INF , P2 ;  /* 0xff800000b9b97808 */ /* 0x000fe40001000000 */
[----:B------:R-:W-:Y:S02]  /*4cb0*/  FSEL R188, R188, -INF , P3 ;  /* 0xff800000bcbc7808 */ /* 0x000fe40001800000 */
[----:B------:R-:W-:-:S02]  /*4cc0*/  ISETP.GT.AND P2, PT, R204, 0x58, PT ;  /* 0x00000058cc00780c */ /* 0x000fc40003f44270 */
[----:B------:R-:W-:Y:S02]  /*4cd0*/  ISETP.GT.AND P3, PT, R204, 0x59, PT ;  /* 0x00000059cc00780c */ /* 0x000fe40003f64270 */
        /* <DEDUP_REMOVED lines=87> */
[----:B------:R-:W-:Y:S02]  /*5250*/  FMNMX.FTZ R158, R196, R167, !PT ;  /* 0x000000a7c49e7209 */ /* 0x000fe40007810000 */
[----:B------:R-:W-:-:S02]  /*5260*/  FSEL R199, R199, -INF , P3 ;  /* 0xff800000c7c77808 */ /* 0x000fc40001800000 */
[----:B------:R-:W-:Y:S02]  /*5270*/  FMNMX.FTZ R156, R198, R13, !PT ;  /* 0x0000000dc69c7209 */ /* 0x000fe40007810000 */
[----:B------:R-:W-:Y:S01]  /*5280*/  FMNMX.FTZ R158, R197, R158, !PT ;  /* 0x0000009ec59e7209 */ /* 0x000fe20007810000 */
[----:B------:R-:W1:Y:S01]  /*5290*/  LDC R13, c[0x0][0xa80] ;  /* 0x0002a000ff0d7b82 */ /* 0x000e620000000800 */
[----:B------:R-:W-:-:S03]  /*52a0*/  FMNMX.FTZ R156, R199, R156, !PT ;  /* 0x0000009cc79c7209 */ /* 0x000fc60007810000 */
[----:B------:R-:W2:Y:S04]  /*52b0*/  SHFL.BFLY PT, R167, R158, 0x2, 0x1f ;  /* 0x0c401f009ea77f89 */ /* 0x000ea800000e0000 */
[----:B------:R-:W3:Y:S01]  /*52c0*/  SHFL.BFLY PT, R159, R156, 0x2, 0x1f ;  /* 0x0c401f009c9f7f89 */ /* 0x000ee200000e0000 */
[----:B--2---:R-:W-:Y:S02]  /*52d0*/  FMNMX.FTZ R167, R158, R167, !PT ;  /* 0x000000a79ea77209 */ /* 0x004fe40007810000 */
[----:B---3--:R-:W-:-:S03]  /*52e0*/  FMNMX.FTZ R213, R156, R159, !PT ;  /* 0x0000009f9cd57209 */ /* 0x008fc60007810000 */
[----:B------:R-:W2:Y:S04]  /*52f0*/  SHFL.BFLY PT, R204, R167, 0x1, 0x1f ;  /* 0x0c201f00a7cc7f89 */ /* 0x000ea800000e0000 */
[----:B------:R-:W3:Y:S01]  /*5300*/  SHFL.BFLY PT, R214, R213, 0x1, 0x1f ;  /* 0x0c201f00d5d67f89 */ /* 0x000ee200000e0000 */
[----:B--2---:R-:W-:Y:S02]  /*5310*/  FMNMX.FTZ R204, R167, R204, !PT ;  /* 0x000000cca7cc7209 */ /* 0x004fe40007810000 */
[----:B---3--:R-:W-:-:S03]  /*5320*/  FMNMX.FTZ R156, R213, R214, !PT ;  /* 0x000000d6d59c7209 */ /* 0x008fc60007810000 */
[CC--:B-1----:R-:W-:Y:S01]  /*5330*/  FMUL.FTZ R212, R204.reuse, R13.reuse ;  /* 0x0000000dccd47220 */ /* 0x0c2fe20000410000 */
[----:B------:R-:W-:Y:S02]  /*5340*/  FSETP.NEU.FTZ.AND P2, PT, R204, -INF , PT ;  /* 0xff800000cc00780b */ /* 0x000fe40003f5d000 */
[C---:B------:R-:W-:Y:S01]  /*5350*/  FSETP.NEU.FTZ.AND P3, PT, R156.reuse, -INF , PT ;  /* 0xff8000009c00780b */ /* 0x040fe20003f7d000 */
[----:B------:R-:W-:Y:S01]  /*5360*/  FMUL.FTZ R216, R156, R13 ;  /* 0x0000000d9cd87220 */ /* 0x000fe20000410000 */
[----:B------:R-:W-:-:S04]  /*5370*/  FSEL R212, R212, RZ, P2 ;  /* 0x000000ffd4d47208 */ /* 0x000fc80001000000 */
[----:B------:R-:W-:Y:S01]  /*5380*/  FSEL R216, R216, RZ, P3 ;  /* 0x000000ffd8d87208 */ /* 0x000fe20001800000 */
[-CC-:B------:R-:W-:Y:S01]  /*5390*/  FFMA.FTZ R159, R153, R13.reuse, -R212.reuse ;  /* 0x0000000d999f7223 */ /* 0x180fe200000108d4 */
[----:B------:R-:W-:Y:S01]  /*53a0*/  FSEL R153, R204, RZ, P2 ;  /* 0x000000ffcc997208 */ /* 0x000fe20001000000 */
[-CC-:B------:R-:W-:Y:S01]  /*53b0*/  FFMA.FTZ R158, R152, R13.reuse, -R212.reuse ;  /* 0x0000000d989e7223 */ /* 0x180fe200000108d4 */
[-C--:B------:R-:W-:Y:S01]  /*53c0*/  FFMA.FTZ R167, R208, R13.reuse, -R212 ;  /* 0x0000000dd0a77223 */ /* 0x080fe200000108d4 */
[-CC-:B------:R-:W-:Y:S01]  /*53d0*/  FFMA.FTZ R213, R154, R13.reuse, -R216.reuse ;  /* 0x0000000d9ad57223 */ /* 0x180fe200000108d8 */
[----:B------:R-:W-:Y:S01]  /*53e0*/  FSEL R154, R156, RZ, P3 ;  /* 0x000000ff9c9a7208 */ /* 0x000fe20001800000 */
[-CC-:B------:R-:W-:Y:S01]  /*53f0*/  FFMA.FTZ R214, R155, R13.reuse, -R216.reuse ;  /* 0x0000000d9bd67223 */ /* 0x180fe200000108d8 */
[----:B------:R-:W-:Y:S01]  /*5400*/  FFMA.FTZ R155, R211, R13, -R216 ;  /* 0x0000000dd39b7223 */ /* 0x000fe200000108d8 */
[----:B------:R-:W-:Y:S01]  /*5410*/  FADD.FTZ R152, -R153, R206 ;  /* 0x000000ce99987221 */ /* 0x000fe20000010100 */
[----:B------:R-:W-:-:S02]  /*5420*/  IMAD.U32 R211, RZ, RZ, UR4 ;  /* 0x00000004ffd37e24 */ /* 0x000fc4000f8e00ff */
[----:B------:R-:W-:Y:S01]  /*5430*/  FADD.FTZ R154, -R154, R207 ;  /* 0x000000cf9a9a7221 */ /* 0x000fe20000010100 */
[-C--:B------:R-:W-:Y:S01]  /*5440*/  FFMA.FTZ R208, R157, R13.reuse, -R212 ;  /* 0x0000000d9dd07223 */ /* 0x080fe200000108d4 */
[-C--:B------:R-:W-:Y:S01]  /*5450*/  FMUL.FTZ R207, R152, R13.reuse ;  /* 0x0000000d98cf7220 */ /* 0x080fe20000410000 */
[----:B------:R-:W-:Y:S01]  /*5460*/  @!P1 VIADD R152, R211, 0x32440 ;  /* 0x00032440d3989836 */ /* 0x000fe20000000000 */
[----:B------:R-:W-:Y:S01]  /*5470*/  IADD3 R157, -R215, 0xb, RZ ;  /* 0x0000000bd79d7810 */ /* 0x000fe20007ffe1ff */
[-C--:B------:R-:W-:Y:S01]  /*5480*/  FMUL.FTZ R215, R154, R13.reuse ;  /* 0x0000000d9ad77220 */ /* 0x080fe20000410000 */
[-C--:B------:R-:W-:Y:S01]  /*5490*/  FFMA.FTZ R210, R210, R13.reuse, -R216 ;  /* 0x0000000dd2d27223 */ /* 0x080fe200000108d8 */
[----:B------:R-:W-:Y:S01]  /*54a0*/  MUFU.EX2 R158, R158 ;  /* 0x0000009e009e7308 */ /* 0x000fe20000000800 */
[----:B------:R-:W-:Y:S01]  /*54b0*/  @!P1 PRMT R152, RZ, 0x654, R152 ;  /* 0x00000654ff989816 */ /* 0x000fe20000000098 */
[----:B------:R1:W-:Y:S06]  /*54c0*/  BAR.ARV R157, 0x100 ;  /* 0x0004009d0000751d */ /* 0x0003ec0000002000 */
[----:B------:R2:W-:Y:S01]  /*54d0*/  @!P1 SYNCS.ARRIVE.TRANS64.RED.A1T0 RZ, [R152+URZ], RZ ;  /* 0x000000ff98ff99a7 */ /* 0x0005e2000810043f */
[----:B------:R-:W3:Y:S01]  /*54e0*/  MUFU.EX2 R207, R207 ;  /* 0x000000cf00cf7308 */ /* 0x000ee20000000800 */
[----:B------:R-:W-:Y:S01]  /*54f0*/  UIMAD UR4, UR36, 0xc00, UR7 ;  /* 0x00000c00240478a4 */ /* 0x000fe2000f8e0207 */
[-CC-:B------:R-:W-:Y:S01]  /*5500*/  FFMA.FTZ R160, R160, R13.reuse, -R212.reuse ;  /* 0x0000000da0a07223 */ /* 0x180fe200000108d4 */
[-CC-:B------:R-:W-:Y:S01]  /*5510*/  FFMA.FTZ R161, R161, R13.reuse, -R212.reuse ;  /* 0x0000000da1a17223 */ /* 0x180fe200000108d4 */
[-CC-:B------:R-:W-:Y:S01]  /*5520*/  FFMA.FTZ R164, R164, R13.reuse, -R212.reuse ;  /* 0x0000000da4a47223 */ /* 0x180fe200000108d4 */
[-C--:B------:R-:W-:Y:S01]  /*5530*/  FFMA.FTZ R165, R165, R13.reuse, -R212 ;  /* 0x0000000da5a57223 */ /* 0x080fe200000108d4 */
[-CC-:B------:R-:W-:Y:S01]  /*5540*/  FFMA.FTZ R162, R162, R13.reuse, -R216.reuse ;  /* 0x0000000da2a27223 */ /* 0x180fe200000108d8 */
[-CC-:B------:R-:W-:Y:S01]  /*5550*/  FFMA.FTZ R163, R163, R13.reuse, -R216.reuse ;  /* 0x0000000da3a37223 */ /* 0x180fe200000108d8 */
[----:B------:R-:W4:Y:S01]  /*5560*/  MUFU.EX2 R215, R215 ;  /* 0x000000d700d77308 */ /* 0x000f220000000800 */
[----:B------:R-:W-:Y:S01]  /*5570*/  UMOV UR10, UR4 ;  /* 0x00000004000a7c82 */ /* 0x000fe20008000000 */
[-CC-:B------:R-:W-:Y:S01]  /*5580*/  FFMA.FTZ R166, R166, R13.reuse, -R216.reuse ;  /* 0x0000000da6a67223 */ /* 0x180fe200000108d8 */
[-C--:B------:R-:W-:Y:S01]  /*5590*/  FFMA.FTZ R209, R209, R13.reuse, -R216 ;  /* 0x0000000dd1d17223 */ /* 0x080fe200000108d8 */
[-CC-:B------:R-:W-:Y:S01]  /*55a0*/  FFMA.FTZ R168, R168, R13.reuse, -R212.reuse ;  /* 0x0000000da8a87223 */ /* 0x180fe200000108d4 */
[-CC-:B------:R-:W-:Y:S01]  /*55b0*/  FFMA.FTZ R169, R169, R13.reuse, -R212.reuse ;  /* 0x0000000da9a97223 */ /* 0x180fe200000108d4 */
[-CC-:B------:R-:W-:Y:S01]  /*55c0*/  FFMA.FTZ R172, R172, R13.reuse, -R212.reuse ;  /* 0x0000000dacac7223 */ /* 0x180fe200000108d4 */
[----:B------:R-:W-:Y:S01]  /*55d0*/  FFMA.FTZ R173, R173, R13, -R212 ;  /* 0x0000000dadad7223 */ /* 0x000fe200000108d4 */
[----:B------:R-:W2:Y:S01]  /*55e0*/  MUFU.EX2 R159, R159 ;  /* 0x0000009f009f7308 */ /* 0x000ea20000000800 */
[-C--:B---3--:R-:W-:Y:S01]  /*55f0*/  FMUL.FTZ R24, R24, R207.reuse ;  /* 0x000000cf18187220 */ /* 0x088fe20000410000 */
        /* <DEDUP_REMOVED lines=133> */
[----:B--2---:R-:W-:Y:S01]  /*5e50*/  F2FP.BF16.F32.PACK_AB R152, R159, R158 ;  /* 0x0000009e9f98723e */ /* 0x004fe200000010ff */
[----:B------:R-:W-:Y:S01]  /*5e60*/  MUFU.EX2 R160, R160 ;  /* 0x000000a000a07308 */ /* 0x000fe20000000800 */
[----:B---3--:R-:W-:Y:S01]  /*5e70*/  F2FP.BF16.F32.PACK_AB R154, R208, R167 ;  /* 0x000000a7d09a723e */ /* 0x008fe200000010ff */
[--C-:B------:R-:W-:Y:S01]  /*5e80*/  FFMA.FTZ R170, R170, R13, -R216.reuse ;  /* 0x0000000daaaa7223 */ /* 0x100fe200000108d8 */
[----:B-----5:R-:W-:Y:S01]  /*5e90*/  F2FP.BF16.F32.PACK_AB R153, R214, R213 ;  /* 0x000000d5d699723e */ /* 0x020fe200000010ff */
[-CC-:B------:R-:W-:Y:S01]  /*5ea0*/  FFMA.FTZ R171, R171, R13.reuse, -R216.reuse ;  /* 0x0000000dabab7223 */ /* 0x180fe200000108d8 */
[----:B-1----:R-:W-:Y:S01]  /*5eb0*/  F2FP.BF16.F32.PACK_AB R155, R206, R210 ;  /* 0x000000d2ce9b723e */ /* 0x002fe200000010ff */
[----:B------:R1:W-:Y:S01]  /*5ec0*/  BAR.SYNC.DEFER_BLOCKING R226, 0x100 ;  /* 0x000400e20000751d */ /* 0x0003e20000010000 */
[-CC-:B------:R-:W-:Y:S01]  /*5ed0*/  FFMA.FTZ R174, R174, R13.reuse, -R216.reuse ;  /* 0x0000000daeae7223 */ /* 0x180fe200000108d8 */
[-C--:B------:R-:W-:Y:S01]  /*5ee0*/  FFMA.FTZ R175, R175, R13.reuse, -R216 ;  /* 0x0000000dafaf7223 */ /* 0x080fe200000108d8 */
[-CC-:B------:R-:W-:Y:S01]  /*5ef0*/  FFMA.FTZ R176, R176, R13.reuse, -R212.reuse ;  /* 0x0000000db0b07223 */ /* 0x180fe200000108d4 */
[-CC-:B------:R-:W-:Y:S01]  /*5f00*/  FFMA.FTZ R177, R177, R13.reuse, -R212.reuse ;  /* 0x0000000db1b17223 */ /* 0x180fe200000108d4 */
[-CC-:B------:R-:W-:Y:S01]  /*5f10*/  FFMA.FTZ R180, R180, R13.reuse, -R212.reuse ;  /* 0x0000000db4b47223 */ /* 0x180fe200000108d4 */
[----:B------:R-:W2:Y:S01]  /*5f20*/  MUFU.EX2 R161, R161 ;  /* 0x000000a100a17308 */ /* 0x000ea20000000800 */
[-C--:B------:R-:W-:Y:S01]  /*5f30*/  FFMA.FTZ R181, R181, R13.reuse, -R212 ;  /* 0x0000000db5b57223 */ /* 0x080fe200000108d4 */
[-CC-:B------:R-:W-:Y:S01]  /*5f40*/  FFMA.FTZ R178, R178, R13.reuse, -R216.reuse ;  /* 0x0000000db2b27223 */ /* 0x180fe200000108d8 */
[-CC-:B------:R-:W-:Y:S01]  /*5f50*/  FFMA.FTZ R179, R179, R13.reuse, -R216.reuse ;  /* 0x0000000db3b37223 */ /* 0x180fe200000108d8 */
[-CC-:B------:R-:W-:Y:S01]  /*5f60*/  FFMA.FTZ R182, R182, R13.reuse, -R216.reuse ;  /* 0x0000000db6b67223 */ /* 0x180fe200000108d8 */
[-C--:B------:R-:W-:Y:S01]  /*5f70*/  FFMA.FTZ R183, R183, R13.reuse, -R216 ;  /* 0x0000000db7b77223 */ /* 0x080fe200000108d8 */
[-CC-:B------:R-:W-:Y:S01]  /*5f80*/  FFMA.FTZ R184, R184, R13.reuse, -R212.reuse ;  /* 0x0000000db8b87223 */ /* 0x180fe200000108d4 */
[-CC-:B------:R-:W-:Y:S01]  /*5f90*/  FFMA.FTZ R185, R185, R13.reuse, -R212.reuse ;  /* 0x0000000db9b97223 */ /* 0x180fe200000108d4 */
[----:B------:R-:W-:Y:S01]  /*5fa0*/  MUFU.EX2 R164, R164 ;  /* 0x000000a400a47308 */ /* 0x000fe20000000800 */
[-CC-:B------:R-:W-:Y:S01]  /*5fb0*/  FFMA.FTZ R188, R188, R13.reuse, -R212.reuse ;  /* 0x0000000dbcbc7223 */ /* 0x180fe200000108d4 */
[-C--:B------:R-:W-:Y:S01]  /*5fc0*/  FFMA.FTZ R189, R189, R13.reuse, -R212 ;  /* 0x0000000dbdbd7223 */ /* 0x080fe200000108d4 */
[-CC-:B------:R-:W-:Y:S01]  /*5fd0*/  FFMA.FTZ R186, R186, R13.reuse, -R216.reuse ;  /* 0x0000000dbaba7223 */ /* 0x180fe200000108d8 */
[-CC-:B------:R-:W-:Y:S01]  /*5fe0*/  FFMA.FTZ R187, R187, R13.reuse, -R216.reuse ;  /* 0x0000000dbbbb7223 */ /* 0x180fe200000108d8 */
[-CC-:B------:R-:W-:Y:S01]  /*5ff0*/  FFMA.FTZ R190, R190, R13.reuse, -R216.reuse ;  /* 0x0000000dbebe7223 */ /* 0x180fe200000108d8 */
[-C--:B------:R-:W-:Y:S01]  /*6000*/  FFMA.FTZ R191, R191, R13.reuse, -R216 ;  /* 0x0000000dbfbf7223 */ /* 0x080fe200000108d8 */
[-CC-:B------:R-:W-:Y:S01]  /*6010*/  FFMA.FTZ R192, R192, R13.reuse, -R212.reuse ;  /* 0x0000000dc0c07223 */ /* 0x180fe200000108d4 */
[----:B------:R-:W-:Y:S01]  /*6020*/  MUFU.EX2 R165, R165 ;  /* 0x000000a500a57308 */ /* 0x000fe20000000800 */
[-CC-:B------:R-:W-:Y:S01]  /*6030*/  FFMA.FTZ R193, R193, R13.reuse, -R212.reuse ;  /* 0x0000000dc1c17223 */ /* 0x180fe200000108d4 */
[----:B------:R-:W-:Y:S01]  /*6040*/  WARPGROUP.ARRIVE ;  /* 0x00000000000079c5 */ /* 0x000fe20000000000 */
[-CC-:B------:R-:W-:Y:S01]  /*6050*/  FFMA.FTZ R196, R196, R13.reuse, -R212.reuse ;  /* 0x0000000dc4c47223 */ /* 0x180fe200000108d4 */
[-C--:B------:R-:W-:Y:S01]  /*6060*/  FFMA.FTZ R197, R197, R13.reuse, -R212 ;  /* 0x0000000dc5c57223 */ /* 0x080fe200000108d4 */
[-CC-:B------:R-:W-:Y:S01]  /*6070*/  FFMA.FTZ R194, R194, R13.reuse, -R216.reuse ;  /* 0x0000000dc2c27223 */ /* 0x180fe200000108d8 */
[-CC-:B------:R-:W-:Y:S01]  /*6080*/  FFMA.FTZ R195, R195, R13.reuse, -R216.reuse ;  /* 0x0000000dc3c37223 */ /* 0x180fe200000108d8 */
[-CC-:B------:R-:W-:Y:S01]  /*6090*/  FFMA.FTZ R198, R198, R13.reuse, -R216.reuse ;  /* 0x0000000dc6c67223 */ /* 0x180fe200000108d8 */
[----:B------:R-:W-:Y:S01]  /*60a0*/  HGMMA.64x256x16.F32.BF16 R24, R152, gdesc[UR8].tnspB, R24, gsb0 ;  /* 0x43e0000898187df0 */ /* 0x000fe20008001818 */
[----:B------:R-:W-:Y:S01]  /*60b0*/  MUFU.EX2 R162, R162 ;  /* 0x000000a200a27308 */ /* 0x000fe20000000800 */
[----:B------:R-:W-:Y:S01]  /*60c0*/  UIADD3 UR10, UR4, 0x80, URZ ;  /* 0x00000080040a7890 */ /* 0x000fe2000fffe03f */
[----:B------:R-:W-:Y:S01]  /*60d0*/  FFMA.FTZ R199, R199, R13, -R216 ;  /* 0x0000000dc7c77223 */ /* 0x000fe200000108d8 */
[----:B------:R-:W-:Y:S01]  /*60e0*/  UMOV UR11, 0x40000040 ;  /* 0x40000040000b7882 */ /* 0x000fe20000000000 */
[----:B------:R-:W-:Y:S01]  /*60f0*/  FFMA.FTZ R12, R207, R12, R158 ;  /* 0x0000000ccf0c7223 */ /* 0x000fe2000001009e */
[----:B------:R-:W-:Y:S01]  /*6100*/  FFMA.FTZ R213, R215, R0, R213 ;  /* 0x00000000d7d57223 */ /* 0x000fe200000100d5 */
[----:B------:R-:W-:Y:S01]  /*6110*/  ISETP.GT.AND P2, PT, R205, R220, PT ;  /* 0x000000dccd00720c */ /* 0x000fe20003f44270 */
[----:B------:R-:W-:Y:S01]  /*6120*/  @!P1 VIADD R211, R211, 0x32460 ;  /* 0x00032460d3d39836 */ /* 0x000fe20000000000 */
[----:B------:R-:W3:Y:S01]  /*6130*/  MUFU.EX2 R163, R163 ;  /* 0x000000a300a37308 */ /* 0x000ee20000000800 */
[----:B------:R-:W-:Y:S01]  /*6140*/  FADD.FTZ R12, R159, R12 ;  /* 0x0000000c9f0c7221 */ /* 0x000fe20000010000 */
[----:B------:R-:W-:Y:S01]  /*6150*/  FADD.FTZ R213, R214, R213 ;  /* 0x000000d5d6d57221 */ /* 0x000fe20000010000 */
[----:B------:R-:W-:Y:S01]  /*6160*/  VIADD R205, R205, 0xffffffff ;  /* 0xffffffffcdcd7836 */ /* 0x000fe20000000000 */
[----:B------:R-:W-:Y:S01]  /*6170*/  @!P1 PRMT R211, RZ, 0x654, R211 ;  /* 0x00000654ffd39816 */ /* 0x000fe200000000d3 */
[----:B------:R-:W-:Y:S01]  /*6180*/  FADD.FTZ R167, R167, R12 ;  /* 0x0000000ca7a77221 */ /* 0x000fe20000010000 */
[----:B------:R-:W-:Y:S01]  /*6190*/  FADD.FTZ R213, R210, R213 ;  /* 0x000000d5d2d57221 */ /* 0x000fe20000010000 */
[----:B------:R-:W-:Y:S01]  /*61a0*/  IMAD.MOV.U32 R207, RZ, RZ, R156 ;  /* 0x000000ffffcf7224 */ /* 0x000fe200078e009c */
[----:B------:R-:W-:Y:S01]  /*61b0*/  MUFU.EX2 R166, R166 ;  /* 0x000000a600a67308 */ /* 0x000fe20000000800 */
[----:B------:R-:W-:Y:S01]  /*61c0*/  FADD.FTZ R167, R208, R167 ;  /* 0x000000a7d0a77221 */ /* 0x000fe20000010000 */
[----:B------:R-:W-:Y:S01]  /*61d0*/  FADD.FTZ R213, R206, R213 ;  /* 0x000000d5ced57221 */ /* 0x000fe20000010000 */
[----:B------:R-:W-:-:S05]  /*61e0*/  IMAD.MOV.U32 R206, RZ, RZ, R204 ;  /* 0x000000ffffce7224 */ /* 0x000fca00078e00cc */
[----:B------:R-:W4:Y:S08]  /*61f0*/  MUFU.EX2 R209, R209 ;  /* 0x000000d100d17308 */ /* 0x000f300000000800 */
[----:B------:R-:W-:Y:S08]  /*6200*/  MUFU.EX2 R168, R168 ;  /* 0x000000a800a87308 */ /* 0x000ff00000000800 */
[----:B------:R-:W5:Y:S08]  /*6210*/  MUFU.EX2 R169, R169 ;  /* 0x000000a900a97308 */ /* 0x000f700000000800 */
        /* <DEDUP_REMOVED lines=27> */
[----:B------:R-:W1:Y:S01]  /*63d0*/  MUFU.EX2 R195, R195 ;  /* 0x000000c300c37308 */ /* 0x000e620000000800 */
[----:B------:R-:W-:-:S02]  /*63e0*/  WARPGROUP.DEPBAR.LE gsb0, 0x0 ;  /* 0x00008000000079c5 */ /* 0x000fc40000010000 */
[----:B--2---:R-:W-:-:S05]  /*63f0*/  F2FP.BF16.F32.PACK_AB R152, R161, R160 ;  /* 0x000000a0a198723e */ /* 0x004fca00000010ff */
[----:B------:R-:W-:Y:S01]  /*6400*/  MUFU.EX2 R198, R198 ;  /* 0x000000c600c67308 */ /* 0x000fe20000000800 */
[----:B---3--:R-:W-:Y:S01]  /*6410*/  F2FP.BF16.F32.PACK_AB R153, R163, R162 ;  /* 0x000000a2a399723e */ /* 0x008fe200000010ff */
[----:B------:R-:W-:Y:S01]  /*6420*/  FADD.FTZ R160, R160, R167 ;  /* 0x000000a7a0a07221 */ /* 0x000fe20000010000 */
[----:B------:R-:W-:Y:S01]  /*6430*/  F2FP.BF16.F32.PACK_AB R154, R165, R164 ;  /* 0x000000a4a59a723e */ /* 0x000fe200000010ff */
[----:B------:R-:W-:Y:S01]  /*6440*/  FADD.FTZ R162, R162, R213 ;  /* 0x000000d5a2a27221 */ /* 0x000fe20000010000 */
[----:B----4-:R-:W-:Y:S01]  /*6450*/  F2FP.BF16.F32.PACK_AB R155, R209, R166 ;  /* 0x000000a6d19b723e */ /* 0x010fe200000010ff */
[----:B------:R-:W-:Y:S02]  /*6460*/  FADD.FTZ R161, R161, R160 ;  /* 0x000000a0a1a17221 */ /* 0x000fe40000010000 */
[----:B------:R-:W2:Y:S01]  /*6470*/  MUFU.EX2 R199, R199 ;  /* 0x000000c700c77308 */ /* 0x000ea20000000800 */
[----:B------:R-:W-:Y:S01]  /*6480*/  WARPGROUP.ARRIVE ;  /* 0x00000000000079c5 */ /* 0x000fe20000000000 */
[----:B------:R-:W-:Y:S01]  /*6490*/  FADD.FTZ R163, R163, R162 ;  /* 0x000000a2a3a37221 */ /* 0x000fe20000010000 */
[----:B------:R-:W-:-:S03]  /*64a0*/  FADD.FTZ R164, R164, R161 ;  /* 0x000000a1a4a47221 */ /* 0x000fc60000010000 */
[----:B------:R-:W-:Y:S01]  /*64b0*/  FADD.FTZ R166, R166, R163 ;  /* 0x000000a3a6a67221 */ /* 0x000fe20000010000 */
[----:B------:R-:W-:Y:S01]  /*64c0*/  HGMMA.64x256x16.F32.BF16 R24, R152, gdesc[UR8].tnspB, R24, gsb0 ;  /* 0x43e0000898187df0 */ /* 0x000fe20008001818 */
[----:B------:R-:W-:Y:S01]  /*64d0*/  UIADD3 UR10, UR4, 0x100, URZ ;  /* 0x00000100040a7890 */ /* 0x000fe2000fffe03f */
[----:B------:R-:W-:Y:S01]  /*64e0*/  FADD.FTZ R165, R165, R164 ;  /* 0x000000a4a5a57221 */ /* 0x000fe20000010000 */
[----:B------:R-:W-:Y:S01]  /*64f0*/  UMOV UR11, 0x40000040 ;  /* 0x40000040000b7882 */ /* 0x000fe20000000000 */
[----:B------:R-:W-:Y:S01]  /*6500*/  FADD.FTZ R209, R209, R166 ;  /* 0x000000a6d1d17221 */ /* 0x000fe20000010000 */
[----:B------:R-:W-:Y:S02]  /*6510*/  WARPGROUP.DEPBAR.LE gsb0, 0x0 ;  /* 0x00008000000079c5 */ /* 0x000fe40000010000 */
[----:B-----5:R-:W-:Y:S01]  /*6520*/  F2FP.BF16.F32.PACK_AB R152, R169, R168 ;  /* 0x000000a8a998723e */ /* 0x020fe200000010ff */
[----:B------:R-:W-:Y:S01]  /*6530*/  FADD.FTZ R168, R168, R165 ;  /* 0x000000a5a8a87221 */ /* 0x000fe20000010000 */
[----:B-1----:R-:W-:Y:S01]  /*6540*/  F2FP.BF16.F32.PACK_AB R153, R171, R170 ;  /* 0x000000aaab99723e */ /* 0x002fe200000010ff */
        /* <DEDUP_REMOVED lines=9> */
[----:B------:R-:W-:-:S06]  /*65e0*/  FADD.FTZ R175, R175, R174 ;  /* 0x000000aeafaf7221 */ /* 0x000fcc0000010000 */
        /* <DEDUP_REMOVED lines=56> */
.L_x_3416:
[----:B------:R-:W-:-:S13]  /*6970*/  ISETP.GE.AND P2, PT, R205, RZ, PT ;  /* 0x000000ffcd00720c */ /* 0x000fda0003f46270 */
[----:B------:R-:W-:Y:S05]  /*6980*/  @!P2 BRA `(.L_x_3426) ;  /* 0x0000002000c4a947 */ /* 0x000fea0003800000 */
[----:B-1----:R-:W-:Y:S02]  /*6990*/  IMAD.MOV.U32 R211, RZ, RZ, R156 ;  /* 0x000000ffffd37224 */ /* 0x002fe400078e009c */
[----:B------:R-:W-:-:S07]  /*69a0*/  IMAD.MOV.U32 R207, RZ, RZ, R204 ;  /* 0x000000ffffcf7224 */ /* 0x000fce00078e00cc */
.L_x_3435:
[----:B------:R-:W-:-:S04]  /*69b0*/  UIADD3 UR36, UR36, 0x1, URZ ;  /* 0x0000000124247890 */ /* 0x000fc8000fffe03f */
[----:B------:R-:W-:-:S04]  /*69c0*/  UISETP.NE.AND UP0, UPT, UR36, 0x2, UPT ;  /* 0x000000022400788c */ /* 0x000fc8000bf05270 */
[----:B------:R-:W-:Y:S02]  /*69d0*/  USEL UR4, URZ, 0x1, UP0 ;  /* 0x000000013f047887 */ /* 0x000fe40008000000 */
[----:B------:R-:W-:Y:S02]  /*69e0*/  USEL UR36, UR36, URZ, UP0 ;  /* 0x0000003f24247287 */ /* 0x000fe40008000000 */
[----:B------:R-:W-:Y:S01]  /*69f0*/  ULOP3.LUT UR37, UR37, UR4, URZ, 0x3c, !UPT ;  /* 0x0000000425257292 */ /* 0x000fe2000f8e3c3f */
[----:B--2---:R-:W-:Y:S11]  /*6a00*/  @!P0 BRA `(.L_x_3427) ;  /* 0x0000000000048947 */ /* 0x004ff60003800000 */
[----:B------:R-:W-:Y:S01]  /*6a10*/  BPT.TRAP 0x1 ;  /* 0x000000040000795c */ /* 0x000fe20000300000 */
.L_x_3427:
[----:B------:R-:W-:Y:S01]  /*6a20*/  ULEA UR4, UR36, UR39, 0x3 ;  /* 0x0000002724047291 */ /* 0x000fe2000f8e183f */
[----:B------:R-:W-:-:S05]  /*6a30*/  IMAD.U32 R13, RZ, RZ, UR37 ;  /* 0x00000025ff0d7e24 */ /* 0x000fca000f8e00ff */
[----:B------:R-:W-:-:S04]  /*6a40*/  SHF.L.U32 R13, R13, 0x1f, RZ ;  /* 0x0000001f0d0d7819 */ /* 0x000fc800000006ff */
[----:B------:R1:W2:Y:S01]  /*6a50*/  SYNCS.PHASECHK.TRANS64.TRYWAIT P2, [UR4+0x32430], R13 ;  /* 0x0324300dff0075a7 */ /* 0x0002a20008040144 */
[----:B------:R-:W-:Y:S05]  /*6a60*/  @!P0 BRA `(.L_x_3428) ;  /* 0x0000000000048947 */ /* 0x000fea0003800000 */
[----:B------:R-:W-:Y:S01]  /*6a70*/  BPT.TRAP 0x1 ;  /* 0x000000040000795c */ /* 0x000fe20000300000 */
.L_x_3428:
[----:B--2---:R-:W-:Y:S05]  /*6a80*/  @P2 BRA `(.L_x_3429) ;  /* 0x0000000000082947 */ /* 0x004fea0003800000 */
[----:B------:R-:W2:Y:S02]  /*6a90*/  SYNCS.PHASECHK.TRANS64.TRYWAIT P2, [UR4+0x32430], R13 ;  /* 0x0324300dff0075a7 */ /* 0x000ea40008040144 */
[----:B--2---:R-:W-:Y:S05]  /*6aa0*/  @!P2 BRA `(.L_x_3430) ;  /* 0x000000780004a947 */ /* 0x004fea0003800000 */
.L_x_3429:
        /* <DEDUP_REMOVED lines=31> */
.L_x_3431:
[----:B------:R2:W3:Y:S01]  /*6ca0*/  SYNCS.PHASECHK.TRANS64.TRYWAIT P2, [UR4+0x32450], R13 ;  /* 0x0324500dff0075a7 */ /* 0x0004e20008040144 */
[----:B------:R-:W-:Y:S05]  /*6cb0*/  @!P0 BRA `(.L_x_3432) ;  /* 0x0000000000048947 */ /* 0x000fea0003800000 */
[----:B------:R-:W-:Y:S01]  /*6cc0*/  BPT.TRAP 0x1 ;  /* 0x000000040000795c */ /* 0x000fe20000300000 */
.L_x_3432:
[----:B---3--:R-:W-:Y:S05]  /*6cd0*/  @P2 BRA `(.L_x_3433) ;  /* 0x0000000000082947 */ /* 0x008fea0003800000 */
[----:B------:R-:W3:Y:S02]  /*6ce0*/  SYNCS.PHASECHK.TRANS64.TRYWAIT P2, [UR4+0x32450], R13 ;  /* 0x0324500dff0075a7 */ /* 0x000ee40008040144 */
[----:B---3--:R-:W-:Y:S05]  /*6cf0*/  @!P2 BRA `(.L_x_3434) ;  /* 0x000000740088a947 */ /* 0x008fea0003800000 */
.L_x_3433:
[----:B------:R-:W-:Y:S01]  /*6d00*/  R2UR UR56, R16 ;  /* 0x00000000103872ca */ /* 0x000fe200000e0000 */
[----:B------:R-:W-:Y:S01]  /*6d10*/  UIMAD UR5, UR36, 0xc00, UR6 ;  /* 0x00000c00240578a4 */ /* 0x000fe2000f8e0206 */
[----:B------:R-:W-:Y:S01]  /*6d20*/  R2UR UR57, R17 ;  /* 0x00000000113972ca */ /* 0x000fe200000e0000 */
[----:B------:R-:W-:Y:S01]  /*6d30*/  WARPGROUP.ARRIVE ;  /* 0x00000000000079c5 */ /* 0x000fe20000000000 */
[----:B------:R-:W-:Y:S01]  /*6d40*/  UMOV UR59, 0x40000040 ;  /* 0x40000040003b7882 */ /* 0x000fe20000000000 */
[----:B------:R-:W-:-:S04]  /*6d50*/  UIADD3 UR10, UR5, 0x304, URZ ;  /* 0x00000304050a7890 */ /* 0x000fc8000fffe03f */
[----:B------:R-:W4:Y:S01]  /*6d60*/  S2R R220, SR_TID.X ;  /* 0x0000000000dc7919 */ /* 0x000f220000002100 */
[----:B------:R-:W-:Y:S01]  /*6d70*/  UMOV UR11, 0x40000040 ;  /* 0x40000040000b7882 */ /* 0x000fe20000000000 */
[----:B------:R-:W-:Y:S01]  /*6d80*/  UMOV UR58, UR5 ;  /* 0x00000005003a7c82 */ /* 0x000fe20008000000 */
[----:B------:R-:W-:Y:S01]  /*6d90*/  UIADD3 UR14, UR5, 0x306, URZ ;  /* 0x00000306050e7890 */ /* 0x000fe2000fffe03f */
[----:B------:R-:W-:Y:S01]  /*6da0*/  IMAD.U32 R215, RZ, RZ, UR4 ;  /* 0x00000004ffd77e24 */ /* 0x000fe2000f8e00ff */
[----:B------:R-:W-:Y:S01]  /*6db0*/  UMOV UR15, 0x40000040 ;  /* 0x40000040000f7882 */ /* 0x000fe20000000000 */
[----:B------:R-:W-:Y:S01]  /*6dc0*/  UIADD3 UR18, UR5, 0x600, URZ ;  /* 0x0000060005127890 */ /* 0x000fe2000fffe03f */
[----:B------:R-:W-:Y:S01]  /*6dd0*/  ISETP.GT.AND P2, PT, R205, RZ, PT ;  /* 0x000000ffcd00720c */ /* 0x000fe20003f44270 */
[----:B------:R-:W-:Y:S01]  /*6de0*/  UMOV UR19, 0x40000040 ;  /* 0x4000004000137882 */ /* 0x000fe20000000000 */
[----:B------:R-:W-:Y:S01]  /*6df0*/  HGMMA.64x96x16.F32.BF16 R152, gdesc[UR56], R152, gsb0 ;  /* 0x01600000389879f0 */ /* 0x000fe20008001898 */
[----:B------:R-:W-:Y:S01]  /*6e00*/  R2UR UR56, R14 ;  /* 0x000000000e3872ca */ /* 0x000fe200000e0000 */
[----:B------:R-:W-:Y:S01]  /*6e10*/  UIADD3 UR58, UR5, 0x2, URZ ;  /* 0x00000002053a7890 */ /* 0x000fe2000fffe03f */
[----:B------:R-:W-:Y:S01]  /*6e20*/  R2UR UR57, R15 ;  /* 0x000000000f3972ca */ /* 0x000fe200000e0000 */
[----:B------:R-:W-:Y:S01]  /*6e30*/  UMOV UR59, 0x40000040 ;  /* 0x40000040003b7882 */ /* 0x000fe20000000000 */
[----:B------:R-:W-:Y:S01]  /*6e40*/  UIADD3 UR22, UR5, 0x602, URZ ;  /* 0x0000060205167890 */ /* 0x000fe2000fffe03f */
[----:B------:R-:W-:Y:S01]  /*6e50*/  VIADD R205, R205, 0xffffffff ;  /* 0xffffffffcdcd7836 */ /* 0x000fe20000000000 */
        /* <DEDUP_REMOVED lines=11> */
[----:B----4-:R-:W-:Y:S01]  /*6f10*/  SHF.R.U32.HI R220, RZ, 0x7, R220 ;  /* 0x00000007ffdc7819 */ /* 0x010fe200000116dc */
[----:B------:R-:W-:Y:S01]  /*6f20*/  UIMAD UR4, UR36, 0xc00, UR7 ;  /* 0x00000c00240478a4 */ /* 0x000fe2000f8e0207 */
        /* <DEDUP_REMOVED lines=68> */
[----:B---3--:R-:W-:-:S04]  /*7370*/  FMNMX.FTZ R204, R152, R207, !PT ;  /* 0x000000cf98cc7209 */ /* 0x008fc80007810000 */
[----:B-12---:R-:W-:-:S04]  /*7380*/  FMNMX.FTZ R13, R153, R204, !PT ;  /* 0x000000cc990d7209 */ /* 0x006fc80007810000 */
        /* <DEDUP_REMOVED lines=46> */
[----:B------:R-:W2:Y:S02]  /*7670*/  LDC R13, c[0x0][0xa80] ;  /* 0x0002a000ff0d7b82 */ /* 0x000ea40000000800 */
[----:B------:R-:W-:-:S05]  /*7680*/  FMNMX.FTZ R208, R199, R204, !PT ;  /* 0x000000ccc7d07209 */ /* 0x000fca0007810000 */
[----:B------:R-:W3:Y:S01]  /*7690*/  SHFL.BFLY PT, R213, R208, 0x2, 0x1f ;  /* 0x0c401f00d0d57f89 */ /* 0x000ee200000e0000 */
[----:B-1----:R-:W-:-:S05]  /*76a0*/  FMNMX.FTZ R209, R206, R209, !PT ;  /* 0x000000d1ced17209 */ /* 0x002fca0007810000 */
[----:B------:R-:W1:Y:S01]  /*76b0*/  SHFL.BFLY PT, R204, R209, 0x1, 0x1f ;  /* 0x0c201f00d1cc7f89 */ /* 0x000e6200000e0000 */
[----:B---3--:R-:W-:-:S05]  /*76c0*/  FMNMX.FTZ R213, R208, R213, !PT ;  /* 0x000000d5d0d57209 */ /* 0x008fca0007810000 */
[----:B------:R-:W3:Y:S01]  /*76d0*/  SHFL.BFLY PT, R210, R213, 0x1, 0x1f ;  /* 0x0c201f00d5d27f89 */ /* 0x000ee200000e0000 */
[----:B-1----:R-:W-:-:S05]  /*76e0*/  FMNMX.FTZ R204, R209, R204, !PT ;  /* 0x000000ccd1cc7209 */ /* 0x002fca0007810000 */
[C---:B--2---:R-:W-:Y:S01]  /*76f0*/  FMUL.FTZ R212, R204.reuse, R13 ;  /* 0x0000000dccd47220 */ /* 0x044fe20000410000 */
[----:B------:R-:W-:-:S03]  /*7700*/  FADD.FTZ R206, -R204, R207 ;  /* 0x000000cfccce7221 */ /* 0x000fc60000010100 */
[-CC-:B------:R-:W-:Y:S01]  /*7710*/  FFMA.FTZ R209, R156, R13.reuse, -R212.reuse ;  /* 0x0000000d9cd17223 */ /* 0x180fe200000108d4 */
[-CC-:B------:R-:W-:Y:S01]  /*7720*/  FFMA.FTZ R207, R152, R13.reuse, -R212.reuse ;  /* 0x0000000d98cf7223 */ /* 0x180fe200000108d4 */
[-CC-:B------:R-:W-:Y:S01]  /*7730*/  FFMA.FTZ R157, R157, R13.reuse, -R212.reuse ;  /* 0x0000000d9d9d7223 */ /* 0x180fe200000108d4 */
[-CC-:B------:R-:W-:Y:S01]  /*7740*/  FFMA.FTZ R208, R153, R13.reuse, -R212.reuse ;  /* 0x0000000d99d07223 */ /* 0x180fe200000108d4 */
[-C--:B------:R-:W-:Y:S01]  /*7750*/  FMUL.FTZ R206, R206, R13.reuse ;  /* 0x0000000dcece7220 */ /* 0x080fe20000410000 */
[----:B------:R-:W-:Y:S01]  /*7760*/  VIADD R153, R220, 0x8 ;  /* 0x00000008dc997836 */ /* 0x000fe20000000000 */
[----:B------:R-:W-:Y:S01]  /*7770*/  MUFU.EX2 R209, R209 ;  /* 0x000000d100d17308 */ /* 0x000fe20000000800 */
[-CC-:B------:R-:W-:Y:S01]  /*7780*/  FFMA.FTZ R160, R160, R13.reuse, -R212.reuse ;  /* 0x0000000da0a07223 */ /* 0x180fe200000108d4 */
[-CC-:B------:R-:W-:Y:S01]  /*7790*/  FFMA.FTZ R161, R161, R13.reuse, -R212.reuse ;  /* 0x0000000da1a17223 */ /* 0x180fe200000108d4 */
[-CC-:B------:R-:W-:Y:S01]  /*77a0*/  FFMA.FTZ R164, R164, R13.reuse, -R212.reuse ;  /* 0x0000000da4a47223 */ /* 0x180fe200000108d4 */
[-CC-:B------:R-:W-:Y:S01]  /*77b0*/  FFMA.FTZ R165, R165, R13.reuse, -R212.reuse ;  /* 0x0000000da5a57223 */ /* 0x180fe200000108d4 */
[-CC-:B------:R-:W-:Y:S01]  /*77c0*/  FFMA.FTZ R168, R168, R13.reuse, -R212.reuse ;  /* 0x0000000da8a87223 */ /* 0x180fe200000108d4 */
[-CC-:B------:R-:W-:Y:S01]  /*77d0*/  FFMA.FTZ R169, R169, R13.reuse, -R212.reuse ;  /* 0x0000000da9a97223 */ /* 0x180fe200000108d4 */
[----:B---3--:R-:W-:Y:S01]  /*77e0*/  FMNMX.FTZ R156, R213, R210, !PT ;  /* 0x000000d2d59c7209 */ /* 0x008fe20007810000 */
[----:B------:R-:W1:Y:S01]  /*77f0*/  MUFU.EX2 R206, R206 ;  /* 0x000000ce00ce7308 */ /* 0x000e620000000800 */
[-CC-:B------:R-:W-:Y:S01]  /*7800*/  FFMA.FTZ R172, R172, R13.reuse, -R212.reuse ;  /* 0x0000000dacac7223 */ /* 0x180fe200000108d4 */
[-CC-:B------:R-:W-:Y:S01]  /*7810*/  FFMA.FTZ R173, R173, R13.reuse, -R212.reuse ;  /* 0x0000000dadad7223 */ /* 0x180fe200000108d4 */
[-CC-:B------:R-:W-:Y:S01]  /*7820*/  FFMA.FTZ R176, R176, R13.reuse, -R212.reuse ;  /* 0x0000000db0b07223 */ /* 0x180fe200000108d4 */
[C---:B------:R-:W-:Y:S01]  /*7830*/  FADD.FTZ R152, -R156.reuse, R211 ;  /* 0x000000d39c987221 */ /* 0x040fe20000010100 */
[-C--:B------:R-:W-:Y:S01]  /*7840*/  FMUL.FTZ R216, R156, R13.reuse ;  /* 0x0000000d9cd87220 */ /* 0x080fe20000410000 */
[-CC-:B------:R-:W-:Y:S01]  /*7850*/  FFMA.FTZ R177, R177, R13.reuse, -R212.reuse ;  /* 0x0000000db1b17223 */ /* 0x180fe200000108d4 */
[-C--:B------:R-:W-:Y:S01]  /*7860*/  FFMA.FTZ R180, R180, R13.reuse, -R212 ;  /* 0x0000000db4b47223 */ /* 0x080fe200000108d4 */
[-C--:B------:R-:W-:Y:S01]  /*7870*/  FMUL.FTZ R210, R152, R13.reuse ;  /* 0x0000000d98d27220 */ /* 0x080fe20000410000 */
[----:B------:R-:W-:Y:S01]  /*7880*/  @!P1 VIADD R152, R215, 0x32440 ;  /* 0x00032440d7989836 */ /* 0x000fe20000000000 */
[----:B------:R2:W-:Y:S01]  /*7890*/  MUFU.EX2 R211, R157 ;  /* 0x0000009d00d37308 */ /* 0x0005e20000000800 */
[-CC-:B------:R-:W-:Y:S01]  /*78a0*/  FFMA.FTZ R213, R154, R13.reuse, -R216.reuse ;  /* 0x0000000d9ad57223 */ /* 0x180fe200000108d8 */
[-CC-:B------:R-:W-:Y:S01]  /*78b0*/  FFMA.FTZ R214, R155, R13.reuse, -R216.reuse ;  /* 0x0000000d9bd67223 */ /* 0x180fe200000108d8 */
[-C--:B------:R-:W-:Y:S01]  /*78c0*/  FFMA.FTZ R158, R158, R13.reuse, -R216 ;  /* 0x0000000d9e9e7223 */ /* 0x080fe200000108d8 */
[----:B------:R-:W-:Y:S01]  /*78d0*/  @!P1 PRMT R152, RZ, 0x654, R152 ;  /* 0x00000654ff989816 */ /* 0x000fe20000000098 */
[-CC-:B------:R-:W-:Y:S01]  /*78e0*/  FFMA.FTZ R159, R159, R13.reuse, -R216.reuse ;  /* 0x0000000d9f9f7223 */ /* 0x180fe200000108d8 */
[--C-:B------:R-:W-:Y:S01]  /*78f0*/  FFMA.FTZ R162, R162, R13, -R216.reuse ;  /* 0x0000000da2a27223 */ /* 0x100fe200000108d8 */
[-C--:B-1----:R-:W-:Y:S01]  /*7900*/  FMUL.FTZ R24, R24, R206.reuse ;  /* 0x000000ce18187220 */ /* 0x082fe20000410000 */
[----:B------:R-:W1:Y:S01]  /*7910*/  MUFU.EX2 R210, R210 ;  /* 0x000000d200d27308 */ /* 0x000e620000000800 */
[----:B--2---:R-:W-:Y:S01]  /*7920*/  IADD3 R157, -R220, 0xb, RZ ;  /* 0x0000000bdc9d7810 */ /* 0x004fe20007ffe1ff */
[-C--:B------:R-:W-:Y:S01]  /*7930*/  FMUL.FTZ R25, R25, R206.reuse ;  /* 0x000000ce19197220 */ /* 0x080fe20000410000 */
[-C--:B------:R-:W-:Y:S01]  /*7940*/  FMUL.FTZ R28, R28, R206.reuse ;  /* 0x000000ce1c1c7220 */ /* 0x080fe20000410000 */
[-C--:B------:R-:W-:Y:S01]  /*7950*/  FMUL.FTZ R29, R29, R206.reuse ;  /* 0x000000ce1d1d7220 */ /* 0x080fe20000410000 */
[-C--:B------:R-:W-:Y:S01]  /*7960*/  FMUL.FTZ R32, R32, R206.reuse ;  /* 0x000000ce20207220 */ /* 0x080fe20000410000 */
[----:B------:R2:W-:Y:S06]  /*7970*/  BAR.ARV R157, 0x100 ;  /* 0x0004009d0000751d */ /* 0x0005ec0000002000 */
[----:B------:R3:W-:Y:S01]  /*7980*/  @!P1 SYNCS.ARRIVE.TRANS64.RED.A1T0 RZ, [R152+URZ], RZ ;  /* 0x000000ff98ff99a7 */ /* 0x0007e2000810043f */
        /* <DEDUP_REMOVED lines=130> */
[----:B---3--:R-:W-:Y:S01]  /*81b0*/  F2FP.BF16.F32.PACK_AB R152, R208, R207 ;  /* 0x000000cfd098723e */ /* 0x008fe200000010ff */
[--C-:B------:R-:W-:Y:S01]  /*81c0*/  FFMA.FTZ R163, R163, R13, -R216.reuse ;  /* 0x0000000da3a37223 */ /* 0x100fe200000108d8 */
[----:B------:R-:W-:Y:S01]  /*81d0*/  F2FP.BF16.F32.PACK_AB R154, R211, R209 ;  /* 0x000000d1d39a723e */ /* 0x000fe200000010ff */
[--C-:B------:R-:W-:Y:S01]  /*81e0*/  FFMA.FTZ R166, R166, R13, -R216.reuse ;  /* 0x0000000da6a67223 */ /* 0x100fe200000108d8 */
[----:B----4-:R-:W-:Y:S01]  /*81f0*/  F2FP.BF16.F32.PACK_AB R153, R214, R213 ;  /* 0x000000d5d699723e */ /* 0x010fe200000010ff */
[-CC-:B------:R-:W-:Y:S01]  /*8200*/  FFMA.FTZ R167, R167, R13.reuse, -R216.reuse ;  /* 0x0000000da7a77223 */ /* 0x180fe200000108d8 */
[----:B-----5:R-:W-:Y:S01]  /*8210*/  F2FP.BF16.F32.PACK_AB R155, R159, R158 ;  /* 0x0000009e9f9b723e */ /* 0x020fe200000010ff */
[----:B------:R-:W-:Y:S01]  /*8220*/  MUFU.EX2 R160, R160 ;  /* 0x000000a000a07308 */ /* 0x000fe20000000800 */
[-CC-:B------:R-:W-:Y:S01]  /*8230*/  FFMA.FTZ R170, R170, R13.reuse, -R216.reuse ;  /* 0x0000000daaaa7223 */ /* 0x180fe200000108d8 */
[-CC-:B------:R-:W-:Y:S01]  /*8240*/  FFMA.FTZ R171, R171, R13.reuse, -R216.reuse ;  /* 0x0000000dabab7223 */ /* 0x180fe200000108d8 */
[----:B------:R-:W-:Y:S01]  /*8250*/  WARPGROUP.ARRIVE ;  /* 0x00000000000079c5 */ /* 0x000fe20000000000 */
[-CC-:B------:R-:W-:Y:S01]  /*8260*/  FFMA.FTZ R174, R174, R13.reuse, -R216.reuse ;  /* 0x0000000daeae7223 */ /* 0x180fe200000108d8 */
[-C--:B------:R-:W-:Y:S01]  /*8270*/  FFMA.FTZ R175, R175, R13.reuse, -R216 ;  /* 0x0000000dafaf7223 */ /* 0x080fe200000108d8 */
[-C--:B------:R-:W-:Y:S01]  /*8280*/  FFMA.FTZ R181, R181, R13.reuse, -R212 ;  /* 0x0000000db5b57223 */ /* 0x080fe200000108d4 */
[-CC-:B------:R-:W-:Y:S01]  /*8290*/  FFMA.FTZ R178, R178, R13.reuse, -R216.reuse ;  /* 0x0000000db2b27223 */ /* 0x180fe200000108d8 */
[----:B------:R-:W1:Y:S01]  /*82a0*/  MUFU.EX2 R161, R161 ;  /* 0x000000a100a17308 */ /* 0x000e620000000800 */
[----:B------:R-:W-:Y:S01]  /*82b0*/  HGMMA.64x256x16.F32.BF16 R24, R152, gdesc[UR8].tnspB, R24, gsb0 ;  /* 0x43e0000898187df0 */ /* 0x000fe20008001818 */
[----:B------:R-:W-:Y:S01]  /*82c0*/  UIADD3 UR10, UR4, 0x80, URZ ;  /* 0x00000080040a7890 */ /* 0x000fe2000fffe03f */
[-CC-:B------:R-:W-:Y:S01]  /*82d0*/  FFMA.FTZ R179, R179, R13.reuse, -R216.reuse ;  /* 0x0000000db3b37223 */ /* 0x180fe200000108d8 */
[----:B------:R-:W-:Y:S01]  /*82e0*/  UMOV UR11, 0x40000040 ;  /* 0x40000040000b7882 */ /* 0x000fe20000000000 */
[-CC-:B------:R-:W-:Y:S01]  /*82f0*/  FFMA.FTZ R182, R182, R13.reuse, -R216.reuse ;  /* 0x0000000db6b67223 */ /* 0x180fe200000108d8 */
[-C--:B------:R-:W-:Y:S01]  /*8300*/  FFMA.FTZ R183, R183, R13.reuse, -R216 ;  /* 0x0000000db7b77223 */ /* 0x080fe200000108d8 */
[-CC-:B------:R-:W-:Y:S01]  /*8310*/  FFMA.FTZ R184, R184, R13.reuse, -R212.reuse ;  /* 0x0000000db8b87223 */ /* 0x180fe200000108d4 */
[----:B------:R-:W-:Y:S01]  /*8320*/  MUFU.EX2 R164, R164 ;  /* 0x000000a400a47308 */ /* 0x000fe20000000800 */
[-CC-:B------:R-:W-:Y:S01]  /*8330*/  FFMA.FTZ R185, R185, R13.reuse, -R212.reuse ;  /* 0x0000000db9b97223 */ /* 0x180fe200000108d4 */
[-CC-:B------:R-:W-:Y:S01]  /*8340*/  FFMA.FTZ R188, R188, R13.reuse, -R212.reuse ;  /* 0x0000000dbcbc7223 */ /* 0x180fe200000108d4 */
[-C--:B------:R-:W-:Y:S01]  /*8350*/  FFMA.FTZ R189, R189, R13.reuse, -R212 ;  /* 0x0000000dbdbd7223 */ /* 0x080fe200000108d4 */
[-CC-:B------:R-:W-:Y:S01]  /*8360*/  FFMA.FTZ R186, R186, R13.reuse, -R216.reuse ;  /* 0x0000000dbaba7223 */ /* 0x180fe200000108d8 */
[-CC-:B------:R-:W-:Y:S01]  /*8370*/  FFMA.FTZ R187, R187, R13.reuse, -R216.reuse ;  /* 0x0000000dbbbb7223 */ /* 0x180fe200000108d8 */
[-CC-:B------:R-:W-:Y:S01]  /*8380*/  FFMA.FTZ R190, R190, R13.reuse, -R216.reuse ;  /* 0x0000000dbebe7223 */ /* 0x180fe200000108d8 */
[-C--:B------:R-:W-:Y:S01]  /*8390*/  FFMA.FTZ R191, R191, R13.reuse, -R216 ;  /* 0x0000000dbfbf7223 */ /* 0x080fe200000108d8 */
[----:B------:R-:W3:Y:S01]  /*83a0*/  MUFU.EX2 R165, R165 ;  /* 0x000000a500a57308 */ /* 0x000ee20000000800 */
[-CC-:B------:R-:W-:Y:S01]  /*83b0*/  FFMA.FTZ R192, R192, R13.reuse, -R212.reuse ;  /* 0x0000000dc0c07223 */ /* 0x180fe200000108d4 */
[-CC-:B------:R-:W-:Y:S01]  /*83c0*/  FFMA.FTZ R193, R193, R13.reuse, -R212.reuse ;  /* 0x0000000dc1c17223 */ /* 0x180fe200000108d4 */
[-CC-:B------:R-:W-:Y:S01]  /*83d0*/  FFMA.FTZ R196, R196, R13.reuse, -R212.reuse ;  /* 0x0000000dc4c47223 */ /* 0x180fe200000108d4 */
[-C--:B------:R-:W-:Y:S01]  /*83e0*/  FFMA.FTZ R197, R197, R13.reuse, -R212 ;  /* 0x0000000dc5c57223 */ /* 0x080fe200000108d4 */
[-CC-:B------:R-:W-:Y:S01]  /*83f0*/  FFMA.FTZ R194, R194, R13.reuse, -R216.reuse ;  /* 0x0000000dc2c27223 */ /* 0x180fe200000108d8 */
[-CC-:B------:R-:W-:Y:S01]  /*8400*/  FFMA.FTZ R195, R195, R13.reuse, -R216.reuse ;  /* 0x0000000dc3c37223 */ /* 0x180fe200000108d8 */
[-CC-:B------:R-:W-:Y:S01]  /*8410*/  FFMA.FTZ R198, R198, R13.reuse, -R216.reuse ;  /* 0x0000000dc6c67223 */ /* 0x180fe200000108d8 */
[----:B------:R-:W-:Y:S01]  /*8420*/  MUFU.EX2 R162, R162 ;  /* 0x000000a200a27308 */ /* 0x000fe20000000800 */
[----:B------:R-:W-:Y:S01]  /*8430*/  FFMA.FTZ R199, R199, R13, -R216 ;  /* 0x0000000dc7c77223 */ /* 0x000fe200000108d8 */
[----:B------:R-:W-:Y:S01]  /*8440*/  FFMA.FTZ R207, R206, R12, R207 ;  /* 0x0000000ccecf7223 */ /* 0x000fe200000100cf */
[----:B------:R-:W-:Y:S01]  /*8450*/  FFMA.FTZ R213, R210, R0, R213 ;  /* 0x00000000d2d57223 */ /* 0x000fe200000100d5 */
[----:B------:R-:W-:-:S02]  /*8460*/  @!P1 VIADD R215, R215, 0x32460 ;  /* 0x00032460d7d79836 */ /* 0x000fc40000000000 */
[----:B------:R-:W-:Y:S01]  /*8470*/  FADD.FTZ R208, R208, R207 ;  /* 0x000000cfd0d07221 */ /* 0x000fe20000010000 */
[----:B------:R-:W-:Y:S01]  /*8480*/  FADD.FTZ R213, R214, R213 ;  /* 0x000000d5d6d57221 */ /* 0x000fe20000010000 */
[----:B------:R-:W4:Y:S01]  /*8490*/  MUFU.EX2 R163, R163 ;  /* 0x000000a300a37308 */ /* 0x000f220000000800 */
[----:B------:R-:W-:Y:S01]  /*84a0*/  @!P1 PRMT R215, RZ, 0x654, R215 ;  /* 0x00000654ffd79816 */ /* 0x000fe200000000d7 */
[----:B------:R-:W-:Y:S01]  /*84b0*/  FADD.FTZ R208, R209, R208 ;  /* 0x000000d0d1d07221 */ /* 0x000fe20000010000 */
[----:B------:R-:W-:Y:S01]  /*84c0*/  FADD.FTZ R158, R158, R213 ;  /* 0x000000d59e9e7221 */ /* 0x000fe20000010000 */
[----:B------:R-:W-:Y:S02]  /*84d0*/  IMAD.MOV.U32 R207, RZ, RZ, R204 ;  /* 0x000000ffffcf7224 */ /* 0x000fe400078e00cc */
[----:B------:R-:W-:Y:S01]  /*84e0*/  FADD.FTZ R211, R211, R208 ;  /* 0x000000d0d3d37221 */ /* 0x000fe20000010000 */
[----:B------:R-:W-:Y:S01]  /*84f0*/  FADD.FTZ R159, R159, R158 ;  /* 0x0000009e9f9f7221 */ /* 0x000fe20000010000 */
        /* <DEDUP_REMOVED lines=30> */
[----:B-1----:R-:W-:-:S05]  /*86e0*/  F2FP.BF16.F32.PACK_AB R152, R161, R160 ;  /* 0x000000a0a198723e */ /* 0x002fca00000010ff */
[----:B------:R-:W1:Y:S01]  /*86f0*/  MUFU.EX2 R197, R197 ;  /* 0x000000c500c57308 */ /* 0x000e620000000800 */
[----:B---3--:R-:W-:Y:S01]  /*8700*/  F2FP.BF16.F32.PACK_AB R154, R165, R164 ;  /* 0x000000a4a59a723e */ /* 0x008fe200000010ff */
[----:B------:R-:W-:Y:S01]  /*8710*/  FADD.FTZ R160, R160, R211 ;  /* 0x000000d3a0a07221 */ /* 0x000fe20000010000 */
[----:B----4-:R-:W-:Y:S01]  /*8720*/  F2FP.BF16.F32.PACK_AB R153, R163, R162 ;  /* 0x000000a2a399723e */ /* 0x010fe200000010ff */
[----:B------:R-:W-:Y:S01]  /*8730*/  FADD.FTZ R162, R162, R159 ;  /* 0x0000009fa2a27221 */ /* 0x000fe20000010000 */
[----:B-----5:R-:W-:Y:S01]  /*8740*/  F2FP.BF16.F32.PACK_AB R155, R167, R166 ;  /* 0x000000a6a79b723e */ /* 0x020fe200000010ff */
[----:B------:R-:W-:Y:S01]  /*8750*/  FADD.FTZ R161, R161, R160 ;  /* 0x000000a0a1a17221 */ /* 0x000fe20000010000 */
[----:B------:R-:W-:Y:S01]  /*8760*/  IMAD.MOV.U32 R211, RZ, RZ, R156 ;  /* 0x000000ffffd37224 */ /* 0x000fe200078e009c */
[----:B------:R-:W-:Y:S01]  /*8770*/  MUFU.EX2 R194, R194 ;  /* 0x000000c200c27308 */ /* 0x000fe20000000800 */
[----:B------:R-:W-:Y:S01]  /*8780*/  WARPGROUP.ARRIVE ;  /* 0x00000000000079c5 */ /* 0x000fe20000000000 */
[----:B------:R-:W-:Y:S01]  /*8790*/  FADD.FTZ R163, R163, R162 ;  /* 0x000000a2a3a37221 */ /* 0x000fe20000010000 */
[----:B------:R-:W-:-:S03]  /*87a0*/  FADD.FTZ R164, R164, R161 ;  /* 0x000000a1a4a47221 */ /* 0x000fc60000010000 */
[----:B------:R-:W-:Y:S01]  /*87b0*/  FADD.FTZ R166, R166, R163 ;  /* 0x000000a3a6a67221 */ /* 0x000fe20000010000 */
[----:B------:R-:W-:Y:S01]  /*87c0*/  HGMMA.64x256x16.F32.BF16 R24, R152, gdesc[UR8].tnspB, R24, gsb0 ;  /* 0x43e0000898187df0 */ /* 0x000fe20008001818 */
[----:B------:R-:W-:Y:S01]  /*87d0*/  UIADD3 UR10, UR4, 0x100, URZ ;  /* 0x00000100040a7890 */ /* 0x000fe2000fffe03f */
[----:B------:R-:W3:Y:S01]  /*87e0*/  MUFU.EX2 R195, R195 ;  /* 0x000000c300c37308 */ /* 0x000ee20000000800 */
[----:B------:R-:W-:Y:S01]  /*87f0*/  UMOV UR11, 0x40000040 ;  /* 0x40000040000b7882 */ /* 0x000fe20000000000 */
[----:B------:R-:W-:Y:S01]  /*8800*/  FADD.FTZ R165, R165, R164 ;  /* 0x000000a4a5a57221 */ /* 0x000fe20000010000 */
[----:B------:R-:W-:-:S05]  /*8810*/  FADD.FTZ R167, R167, R166 ;  /* 0x000000a6a7a77221 */ /* 0x000fca0000010000 */
[----:B------:R-:W-:Y:S08]  /*8820*/  MUFU.EX2 R198, R198 ;  /* 0x000000c600c67308 */ /* 0x000ff00000000800 */
[----:B------:R-:W4:Y:S01]  /*8830*/  MUFU.EX2 R199, R199 ;  /* 0x000000c700c77308 */ /* 0x000f220000000800 */
[----:B------:R-:W-:Y:S02]  /*8840*/  WARPGROUP.DEPBAR.LE gsb0, 0x0 ;  /* 0x00008000000079c5 */ /* 0x000fe40000010000 */
[----:B--2---:R-:W-:Y:S01]  /*8850*/  F2FP.BF16.F32.PACK_AB R152, R169, R168 ;  /* 0x000000a8a998723e */ /* 0x004fe200000010ff */
[----:B------:R-:W-:Y:S01]  /*8860*/  FADD.FTZ R168, R168, R165 ;  /* 0x000000a5a8a87221 */ /* 0x000fe20000010000 */
[----:B------:R-:W-:-:S02]  /*8870*/  F2FP.BF16.F32.PACK_AB R154, R173, R172 ;  /* 0x000000acad9a723e */ /* 0x000fc400000010ff */
        /* <DEDUP_REMOVED lines=30> */
[----:B------:R-:W-:Y:S01]  /*8a60*/  UIADD3 UR4, UR4, 0x280, URZ ;  /* 0x0000028004047890 */ /* 0x000fe2000fffe03f */
        /* <DEDUP_REMOVED lines=14> */
[----:B------:R-:W-:Y:S01]  /*8b50*/  UMOV UR10, UR4 ;  /* 0x00000004000a7c82 */ /* 0x000fe20008000000 */
[----:B------:R-:W-:Y:S01]  /*8b60*/  UMOV UR11, 0x40000040 ;  /* 0x40000040000b7882 */ /* 0x000fe20000000000 */
[----:B------:R-:W-:Y:S01]  /*8b70*/  FADD.FTZ R191, R191, R190 ;  /* 0x000000bebfbf7221 */ /* 0x000fe20000010000 */
[----:B------:R-:W-:Y:S02]  /*8b80*/  WARPGROUP.DEPBAR.LE gsb0, 0x0 ;  /* 0x00008000000079c5 */ /* 0x000fe40000010000 */
[----:B------:R-:W-:Y:S01]  /*8b90*/  F2FP.BF16.F32.PACK_AB R152, R193, R192 ;  /* 0x000000c0c198723e */ /* 0x000fe200000010ff */
[----:B------:R-:W-:Y:S01]  /*8ba0*/  FADD.FTZ R192, R192, R189 ;  /* 0x000000bdc0c07221 */ /* 0x000fe20000010000 */
[----:B-1----:R-:W-:Y:S02]  /*8bb0*/  F2FP.BF16.F32.PACK_AB R154, R197, R196 ;  /* 0x000000c4c59a723e */ /* 0x002fe400000010ff */
[----:B---3--:R-:W-:Y:S01]  /*8bc0*/  F2FP.BF16.F32.PACK_AB R153, R195, R194 ;  /* 0x000000c2c399723e */ /* 0x008fe200000010ff */
[----:B------:R-:W-:Y:S01]  /*8bd0*/  FADD.FTZ R194, R194, R191 ;  /* 0x000000bfc2c27221 */ /* 0x000fe20000010000 */
[----:B----4-:R-:W-:Y:S01]  /*8be0*/  F2FP.BF16.F32.PACK_AB R155, R199, R198 ;  /* 0x000000c6c79b723e */ /* 0x010fe200000010ff */
        /* <DEDUP_REMOVED lines=11> */
.L_x_3426:
[----:B------:R-:W3:Y:S01]  /*8ca0*/  SHFL.BFLY PT, R3, R12, 0x2, 0x1f ;  /* 0x0c401f000c037f89 */ /* 0x000ee200000e0000 */
[----:B------:R-:W-:Y:S01]  /*8cb0*/  IMAD.MOV.U32 R7, RZ, RZ, RZ ;  /* 0x000000ffff077224 */ /* 0x000fe200078e00ff */
[----:B------:R-:W-:Y:S01]  /*8cc0*/  UIADD3 UR36, UR36, 0x1, URZ ;  /* 0x0000000124247890 */ /* 0x000fe2000fffe03f */
[----:B------:R4:W-:Y:S06]  /*8cd0*/  BAR.ARV R157, 0x100 ;  /* 0x0004009d0000751d */ /* 0x0009ec0000002000 */
[----:B------:R-:W-:Y:S02]  /*8ce0*/  UISETP.NE.AND UP0, UPT, UR36, 0x2, UPT ;  /* 0x000000022400788c */ /* 0x000fe4000bf05270 */
[----:B------:R-:W-:Y:S06]  /*8cf0*/  BAR.ARV 0x8, 0x120 ;  /* 0x0204800000007b1d */ /* 0x000fec0000002000 */
[----:B------:R-:W-:Y:S01]  /*8d00*/  USEL UR4, URZ, 0x1, UP0 ;  /* 0x000000013f047887 */ /* 0x000fe20008000000 */
[----:B------:R-:W-:Y:S01]  /*8d10*/  PLOP3.LUT P0, PT, PT, PT, PT, 0x8, 0x0 ;  /* 0x000000000000781c */ /* 0x000fe20003f0e170 */
[----:B------:R-:W5:Y:S01]  /*8d20*/  SHFL.BFLY PT, R5, R0, 0x2, 0x1f ;  /* 0x0c401f0000057f89 */ /* 0x000f6200000e0000 */
[----:B------:R-:W-:Y:S01]  /*8d30*/  IADD3 R224, R224, 0x1, RZ ;  /* 0x00000001e0e07810 */ /* 0x000fe20007ffe0ff */
[----:B------:R-:W-:Y:S01]  /*8d40*/  USEL UR36, UR36, URZ, UP0 ;  /* 0x0000003f24247287 */ /* 0x000fe20008000000 */
[----:B---3--:R-:W-:Y:S01]  /*8d50*/  FADD.FTZ R2, R3, R12 ;  /* 0x0000000c03027221 */ /* 0x008fe20000010000 */
[----:B------:R-:W-:-:S04]  /*8d60*/  ULOP3.LUT UR37, UR37, UR4, URZ, 0x3c, !UPT ;  /* 0x0000000425257292 */ /* 0x000fc8000f8e3c3f */
[----:B------:R-:W3:Y:S01]  /*8d70*/  SHFL.BFLY PT, R3, R2, 0x1, 0x1f ;  /* 0x0c201f0002037f89 */ /* 0x000ee200000e0000 */
[----:B-----5:R-:W-:Y:S01]  /*8d80*/  FADD.FTZ R5, R5, R0 ;  /* 0x0000000005057221 */ /* 0x020fe20000010000 */
[----:B------:R-:W-:-:S04]  /*8d90*/  IMAD.MOV.U32 R0, RZ, RZ, -0x800000 ;  /* 0xff800000ff007424 */ /* 0x000fc800078e00ff */
[----:B------:R-:W5:Y:S01]  /*8da0*/  SHFL.BFLY PT, R4, R5, 0x1, 0x1f ;  /* 0x0c201f0005047f89 */ /* 0x000f6200000e0000 */
[----:B---3--:R-:W-:Y:S01]  /*8db0*/  FADD.FTZ R20, R2, R3 ;  /* 0x0000000302147221 */ /* 0x008fe20000010000 */
[----:B------:R-:W-:Y:S02]  /*8dc0*/  IMAD.MOV.U32 R3, RZ, RZ, RZ ;  /* 0x000000ffff037224 */ /* 0x000fe400078e00ff */
[----:B------:R-:W-:Y:S02]  /*8dd0*/  IMAD.MOV.U32 R2, RZ, RZ, -0x800000 ;  /* 0xff800000ff027424 */ /* 0x000fe400078e00ff */
[----:B------:R-:W-:-:S13]  /*8de0*/  FSETP.NE.FTZ.AND P1, PT, R20, RZ, PT ;  /* 0x000000ff1400720b */ /* 0x000fda0003f35000 */
[----:B------:R-:W3:Y:S01]  /*8df0*/  @P1 MUFU.RCP R7, R20 ;  /* 0x0000001400071308 */ /* 0x000ee20000001000 */
[----:B------:R-:W-:Y:S01]  /*8e00*/  @P1 FMUL.FTZ R21, R13, 0.69314718246459960938 ;  /* 0x3f3172180d151820 */ /* 0x000fe20000410000 */
[----:B-----5:R-:W-:-:S05]  /*8e10*/  FADD.FTZ R22, R5, R4 ;  /* 0x0000000405167221 */ /* 0x020fca0000010000 */
[----:B------:R-:W-:Y:S01]  /*8e20*/  FSETP.NE.FTZ.AND P2, PT, R22, RZ, PT ;  /* 0x000000ff1600720b */ /* 0x000fe20003f55000 */
[----:B------:R-:W5:Y:S01]  /*8e30*/  @P1 MUFU.LG2 R20, R20 ;  /* 0x0000001400141308 */ /* 0x000f620000000c00 */
[-C--:B---3--:R-:W-:Y:S01]  /*8e40*/  FMUL.FTZ R4, R24, R7.reuse ;  /* 0x0000000718047220 */ /* 0x088fe20000410000 */
[-C--:B------:R-:W-:Y:S01]  /*8e50*/  FMUL.FTZ R25, R25, R7.reuse ;  /* 0x0000000719197220 */ /* 0x080fe20000410000 */
[----:B------:R-:W-:-:S09]  /*8e60*/  FMUL.FTZ R6, R28, R7 ;  /* 0x000000071c067220 */ /* 0x000fd20000410000 */
[----:B------:R-:W3:Y:S01]  /*8e70*/  @P2 MUFU.RCP R3, R22 ;  /* 0x0000001600032308 */ /* 0x000ee20000001000 */
[----:B------:R-:W-:Y:S01]  /*8e80*/  @P2 FMUL.FTZ R24, R13, 0.69314718246459960938 ;  /* 0x3f3172180d182820 */ /* 0x000fe20000410000 */
[-C--:B------:R-:W-:Y:S01]  /*8e90*/  FMUL.FTZ R29, R29, R7.reuse ;  /* 0x000000071d1d7220 */ /* 0x080fe20000410000 */
[-C--:B------:R-:W-:Y:S01]  /*8ea0*/  FMUL.FTZ R32, R32, R7.reuse ;  /* 0x0000000720207220 */ /* 0x080fe20000410000 */
[-C--:B------:R-:W-:Y:S01]  /*8eb0*/  FMUL.FTZ R33, R33, R7.reuse ;  /* 0x0000000721217220 */ /* 0x080fe20000410000 */
[----:B-----5:R-:W-:Y:S01]  /*8ec0*/  @P1 FMUL.FTZ R20, R20, 0.69314718246459960938 ;  /* 0x3f31721814141820 */ /* 0x020fe20000410000 */
[-C--:B------:R-:W-:Y:S01]  /*8ed0*/  FMUL.FTZ R36, R36, R7.reuse ;  /* 0x0000000724247220 */ /* 0x080fe20000410000 */
[-C--:B------:R-:W-:Y:S01]  /*8ee0*/  FMUL.FTZ R37, R37, R7.reuse ;  /* 0x0000000725257220 */ /* 0x080fe20000410000 */
[----:B------:R-:W5:Y:S01]  /*8ef0*/  @P2 MUFU.LG2 R22, R22 ;  /* 0x0000001600162308 */ /* 0x000f620000000c00 */
        /* <DEDUP_REMOVED lines=10> */
[-C--:B----4-:R-:W-:Y:S01]  /*8fa0*/  FMUL.FTZ R157, R71, R3.reuse ;  /* 0x00000003479d7220 */ /* 0x090fe20000410000 */
[----:B------:R-:W-:Y:S01]  /*8fb0*/  FMUL.FTZ R78, R79, R3 ;  /* 0x000000034f4e7220 */ /* 0x000fe20000410000 */
[-C--:B------:R-:W-:Y:S01]  /*8fc0*/  FMUL.FTZ R16, R56, R7.reuse ;  /* 0x0000000738107220 */ /* 0x080fe20000410000 */
[-C--:B------:R-:W-:Y:S01]  /*8fd0*/  FMUL.FTZ R57, R57, R7.reuse ;  /* 0x0000000739397220 */ /* 0x080fe20000410000 */
[-C--:B------:R-:W-:Y:S01]  /*8fe0*/  FMUL.FTZ R18, R60, R7.reuse ;  /* 0x000000073c127220 */ /* 0x080fe20000410000 */
[-C--:B------:R-:W-:Y:S01]  /*8ff0*/  FMUL.FTZ R61, R61, R7.reuse ;  /* 0x000000073d3d7220 */ /* 0x080fe20000410000 */
[----:B-----5:R-:W-:Y:S01]  /*9000*/  @P2 FMUL.FTZ R23, R22, 0.69314718246459960938 ;  /* 0x3f31721816172820 */ /* 0x020fe20000410000 */
        /* <DEDUP_REMOVED lines=106> */
.L_x_3404:
[----:B------:R-:W3:Y:S08]  /*96b0*/  S2UR UR4, SR_CgaCtaId ;  /* 0x00000000000479c3 */ /* 0x000ef00000008800 */
[----:B------:R-:W-:Y:S06]  /*96c0*/  BAR.SYNC.DEFER_BLOCKING 0x5, 0x120 ;  /* 0x0144800000007b1d */ /* 0x000fec0000010000 */
[----:B------:R-:W-:-:S02]  /*96d0*/  UMOV UR39, 0x400 ;  /* 0x0000040000277882 */ /* 0x000fc40000000000 */
[----:B---3--:R-:W-:-:S09]  /*96e0*/  ULEA UR39, UR4, UR39, 0x18 ;  /* 0x0000002704277291 */ /* 0x008fd2000f8ec03f */
[----:B------:R-:W3:Y:S02]  /*96f0*/  LDS R20, [UR39+0x324d0] ;  /* 0x0324d027ff147984 */ /* 0x000ee40008000800 */
[----:B---3--:R-:W-:Y:S01]  /*9700*/  R2UR UR4, R20 ;  /* 0x00000000140472ca */ /* 0x008fe200000e0000 */
        /* <DEDUP_REMOVED lines=14> */
[----:B------:R-:W-:Y:S01]  /*97f0*/  IMAD.X R23, RZ, RZ, R203, P0 ;  /* 0x000000ffff177224 */ /* 0x000fe200000e06cb */
[----:B------:R-:W-:Y:S01]  /*9800*/  LOP3.LUT R34, R34, R35, RZ, 0x3c, !PT ;  /* 0x0000002322227212 */ /* 0x000fe200078e3cff */
[----:B------:R-:W-:Y:S01]  /*9810*/  ULDC UR6, c[0x0][0xb88] ;  /* 0x0002e20000067ab9 */ /* 0x000fe20000000800 */
[C---:B------:R-:W-:Y:S01]  /*9820*/  IADD3 R35, P0, R202.reuse, 0x8020, RZ ;  /* 0x00008020ca237810 */ /* 0x040fe20007f1e0ff */
[----:B------:R-:W-:Y:S01]  /*9830*/  UIMAD UR5, UR43, UR7, UR5 ;  /* 0x000000072b0572a4 */ /* 0x000fe2000f8e0205 */
[----:B------:R-:W-:-:S02]  /*9840*/  IADD3 R21, P6, R202, 0x20, RZ ;  /* 0x00000020ca157810 */ /* 0x000fc40007fde0ff */
[----:B------:R-:W-:Y:S01]  /*9850*/  LOP3.LUT R24, R35, 0x380, RZ, 0xc0, !PT ;  /* 0x0000038023187812 */ /* 0x000fe200078ec0ff */
[----:B------:R-:W-:Y:S01]  /*9860*/  UIADD3 UR5, UR9, UR5, URZ ;  /* 0x0000000509057290 */ /* 0x000fe2000fffe03f */
[----:B------:R-:W-:Y:S02]  /*9870*/  IADD3 R31, P2, R202, 0x4000, RZ ;  /* 0x00004000ca1f7810 */ /* 0x000fe40007f5e0ff */
[----:B------:R-:W-:Y:S02]  /*9880*/  SHF.R.U64 R24, R24, 0x3, RZ ;  /* 0x0000000318187819 */ /* 0x000fe400000012ff */
[----:B------:R-:W-:Y:S02]  /*9890*/  LOP3.LUT R20, R21, 0x380, RZ, 0xc0, !PT ;  /* 0x0000038015147812 */ /* 0x000fe400078ec0ff */
[----:B------:R-:W-:Y:S02]  /*98a0*/  LOP3.LUT R30, R31, 0x380, RZ, 0xc0, !PT ;  /* 0x000003801f1e7812 */ /* 0x000fe400078ec0ff */
[----:B------:R-:W-:-:S02]  /*98b0*/  IADD3 R27, P1, R202, 0x60, RZ ;  /* 0x00000060ca1b7810 */ /* 0x000fc40007f3e0ff */
[----:B------:R-:W-:Y:S01]  /*98c0*/  LOP3.LUT R24, R24, R35, RZ, 0x3c, !PT ;  /* 0x0000002318187212 */ /* 0x000fe200078e3cff */
[----:B------:R-:W-:Y:S01]  /*98d0*/  IMAD.X R35, RZ, RZ, R203, P3 ;  /* 0x000000ffff237224 */ /* 0x000fe200018e06cb */
[----:B------:R-:W-:Y:S02]  /*98e0*/  SHF.R.U64 R20, R20, 0x3, RZ ;  /* 0x0000000314147819 */ /* 0x000fe400000012ff */
[----:B------:R-:W-:Y:S02]  /*98f0*/  IADD3 R39, P4, R202, 0x4040, RZ ;  /* 0x00004040ca277810 */ /* 0x000fe40007f9e0ff */
[----:B------:R-:W-:Y:S02]  /*9900*/  SHF.R.U64 R30, R30, 0x3, RZ ;  /* 0x000000031e1e7819 */ /* 0x000fe400000012ff */
[----:B------:R-:W-:Y:S02]  /*9910*/  IADD3 R55, P3, R202, 0xc000, RZ ;  /* 0x0000c000ca377810 */ /* 0x000fe40007f7e0ff */
[----:B------:R-:W-:-:S02]  /*9920*/  LOP3.LUT R26, R27, 0x380, RZ, 0xc0, !PT ;  /* 0x000003801b1a7812 */ /* 0x000fc400078ec0ff */
[----:B------:R-:W-:Y:S01]  /*9930*/  LOP3.LUT R20, R20, R21, RZ, 0x3c, !PT ;  /* 0x0000001514147212 */ /* 0x000fe200078e3cff */
[--C-:B------:R-:W-:Y:S01]  /*9940*/  IMAD.X R21, RZ, RZ, R203.reuse, P6 ;  /* 0x000000ffff157224 */ /* 0x100fe200030e06cb */
[----:B------:R-:W-:Y:S02]  /*9950*/  LOP3.LUT R38, R39, 0x380, RZ, 0xc0, !PT ;  /* 0x0000038027267812 */ /* 0x000fe400078ec0ff */
[----:B------:R-:W-:Y:S01]  /*9960*/  LOP3.LUT R30, R30, R31, RZ, 0x3c, !PT ;  /* 0x0000001f1e1e7212 */ /* 0x000fe200078e3cff */
[----:B------:R-:W-:Y:S01]  /*9970*/  IMAD.X R31, RZ, RZ, R203, P2 ;  /* 0x000000ffff1f7224 */ /* 0x000fe200010e06cb */
[----:B------:R-:W-:Y:S02]  /*9980*/  LOP3.LUT R54, R55, 0x380, RZ, 0xc0, !PT ;  /* 0x0000038037367812 */ /* 0x000fe400078ec0ff */
[----:B------:R-:W-:Y:S02]  /*9990*/  IADD3 R47, P6, R202, 0x8000, RZ ;  /* 0x00008000ca2f7810 */ /* 0x000fe40007fde0ff */
[----:B------:R-:W-:-:S02]  /*99a0*/  SHF.R.U64 R26, R26, 0x3, RZ ;  /* 0x000000031a1a7819 */ /* 0x000fc400000012ff */
[C---:B------:R-:W-:Y:S02]  /*99b0*/  IADD3 R51, P2, R202.reuse, 0x8060, RZ ;  /* 0x00008060ca337810 */ /* 0x040fe40007f5e0ff */
[----:B------:R-:W-:Y:S02]  /*99c0*/  LOP3.LUT R67, R202, 0x380, RZ, 0xc0, !PT ;  /* 0x00000380ca437812 */ /* 0x000fe400078ec0ff */
[----:B------:R-:W-:Y:S02]  /*99d0*/  SHF.R.U64 R38, R38, 0x3, RZ ;  /* 0x0000000326267819 */ /* 0x000fe400000012ff */
[----:B------:R-:W-:Y:S02]  /*99e0*/  SHF.R.U64 R54, R54, 0x3, RZ ;  /* 0x0000000336367819 */ /* 0x000fe400000012ff */
[----:B------:R-:W-:Y:S02]  /*99f0*/  LOP3.LUT R46, R47, 0x380, RZ, 0xc0, !PT ;  /* 0x000003802f2e7812 */ /* 0x000fe400078ec0ff */
[----:B------:R-:W-:-:S02]  /*9a00*/  SHF.R.S32.HI R86, RZ, 0x1f, R225 ;  /* 0x0000001fff567819 */ /* 0x000fc400000114e1 */
[----:B------:R-:W-:Y:S01]  /*9a10*/  LOP3.LUT R26, R26, R27, RZ, 0x3c, !PT ;  /* 0x0000001b1a1a7212 */ /* 0x000fe200078e3cff */
[----:B------:R-:W-:Y:S01]  /*9a20*/  IMAD.X R27, RZ, RZ, R203, P1 ;  /* 0x000000ffff1b7224 */ /* 0x000fe200008e06cb */
[----:B------:R-:W-:Y:S02]  /*9a30*/  LOP3.LUT R50, R51, 0x380, RZ, 0xc0, !PT ;  /* 0x0000038033327812 */ /* 0x000fe400078ec0ff */
[----:B------:R-:W-:Y:S02]  /*9a40*/  SHF.R.U64 R67, R67, 0x3, RZ ;  /* 0x0000000343437819 */ /* 0x000fe400000012ff */
[----:B------:R-:W-:Y:S02]  /*9a50*/  LOP3.LUT R38, R38, R39, RZ, 0x3c, !PT ;  /* 0x0000002726267212 */ /* 0x000fe400078e3cff */
[----:B------:R-:W-:Y:S02]  /*9a60*/  IADD3 R39, P1, R202, 0x8040, RZ ;  /* 0x00008040ca277810 */ /* 0x000fe40007f3e0ff */
[----:B------:R-:W-:-:S02]  /*9a70*/  LOP3.LUT R54, R54, R55, RZ, 0x3c, !PT ;  /* 0x0000003736367212 */ /* 0x000fc400078e3cff */
[----:B------:R-:W-:Y:S02]  /*9a80*/  IADD3 R43, P5, R202, 0x4060, RZ ;  /* 0x00004060ca2b7810 */ /* 0x000fe40007fbe0ff */
[----:B------:R-:W-:Y:S02]  /*9a90*/  SHF.R.U64 R46, R46, 0x3, RZ ;  /* 0x000000032e2e7819 */ /* 0x000fe400000012ff */
[----:B------:R-:W-:Y:S02]  /*9aa0*/  LEA.HI R55, R86, R225, RZ, 0x7 ;  /* 0x000000e156377211 */ /* 0x000fe400078f38ff */
[----:B------:R-:W-:Y:S02]  /*9ab0*/  SHF.R.U64 R50, R50, 0x3, RZ ;  /* 0x0000000332327819 */ /* 0x000fe400000012ff */
[----:B------:R-:W-:Y:S01]  /*9ac0*/  LOP3.LUT R66, R67, R202, RZ, 0x3c, !PT ;  /* 0x000000ca43427212 */ /* 0x000fe200078e3cff */
[----:B------:R-:W-:Y:S01]  /*9ad0*/  IMAD.MOV.U32 R67, RZ, RZ, R203 ;  /* 0x000000ffff437224 */ /* 0x000fe200078e00cb */
[----:B------:R-:W-:-:S02]  /*9ae0*/  LOP3.LUT R28, R39, 0x380, RZ, 0xc0, !PT ;  /* 0x00000380271c7812 */ /* 0x000fc400078ec0ff */
[----:B------:R-:W-:Y:S02]  /*9af0*/  LOP3.LUT R42, R43, 0x380, RZ, 0xc0, !PT ;  /* 0x000003802b2a7812 */ /* 0x000fe400078ec0ff */
[----:B------:R-:W-:Y:S01]  /*9b00*/  LOP3.LUT R46, R46, R47, RZ, 0x3c, !PT ;  /* 0x0000002f2e2e7212 */ /* 0x000fe200078e3cff */
[--C-:B------:R-:W-:Y:S01]  /*9b10*/  IMAD.X R47, RZ, RZ, R203.reuse, P6 ;  /* 0x000000ffff2f7224 */ /* 0x100fe200030e06cb */
[----:B------:R-:W-:Y:S01]  /*9b20*/  LOP3.LUT R94, R55, 0xffffff80, RZ, 0xc0, !PT ;  /* 0xffffff80375e7812 */ /* 0x000fe200078ec0ff */
[----:B------:R-:W-:Y:S01]  /*9b30*/  IMAD.X R55, RZ, RZ, R203, P3 ;  /* 0x000000ffff377224 */ /* 0x000fe200018e06cb */
[----:B------:R-:W-:Y:S02]  /*9b40*/  LOP3.LUT R50, R50, R51, RZ, 0x3c, !PT ;  /* 0x0000003332327212 */ /* 0x000fe400078e3cff */
[----:B------:R-:W-:Y:S01]  /*9b50*/  IADD3 R51, P6, R202, 0xc060, RZ ;  /* 0x0000c060ca337810 */ /* 0x000fe20007fde0ff */
[----:B------:R-:W-:Y:S01]  /*9b60*/  IMAD.IADD R94, R225, 0x1, -R94 ;  /* 0x00000001e15e7824 */ /* 0x000fe200078e0a5e */
[----:B------:R-:W-:-:S02]  /*9b70*/  SHF.R.U64 R28, R28, 0x3, RZ ;  /* 0x000000031c1c7819 */ /* 0x000fc400000012ff */
[----:B------:R-:W-:Y:S02]  /*9b80*/  MOV R67, R66 ;  /* 0x0000004200437202 */ /* 0x000fe40000000f00 */
[----:B------:R-:W-:Y:S01]  /*9b90*/  F2FP.BF16.F32.PACK_AB R4, R25, R4 ;  /* 0x000000041904723e */ /* 0x000fe200000010ff */
[--C-:B------:R-:W-:Y:S01]  /*9ba0*/  IMAD.X R25, RZ, RZ, R203.reuse, P0 ;  /* 0x000000ffff197224 */ /* 0x100fe200000e06cb */
[----:B------:R-:W-:Y:S02]  /*9bb0*/  F2FP.BF16.F32.PACK_AB R5, R170, R5 ;  /* 0x00000005aa05723e */ /* 0x000fe400000010ff */
[----:B------:R-:W-:Y:S01]  /*9bc0*/  F2FP.BF16.F32.PACK_AB R6, R29, R6 ;  /* 0x000000061d06723e */ /* 0x000fe200000010ff */
[----:B------:R-:W-:Y:S01]  /*9bd0*/  IMAD.X R29, RZ, RZ, R203, P1 ;  /* 0x000000ffff1d7224 */ /* 0x000fe200008e06cb */
[----:B------:R-:W-:Y:S02]  /*9be0*/  F2FP.BF16.F32.PACK_AB R7, R168, R7 ;  /* 0x00000007a807723e */ /* 0x000fe400000010ff */
[----:B------:R-:W-:-:S02]  /*9bf0*/  SHF.R.U64 R42, R42, 0x3, RZ ;  /* 0x000000032a2a7819 */ /* 0x000fc400000012ff */
[----:B------:R-:W-:Y:S01]  /*9c00*/  MOV R26, R26 ;  /* 0x0000001a001a7202 */ /* 0x000fe20000000f00 */
[----:B------:R-:W-:Y:S01]  /*9c10*/  VIADD R27, R223, UR42 ;  /* 0x0000002adf1b7c36 */ /* 0x000fe20008000000 */
[----:B------:R-:W-:Y:S01]  /*9c20*/  LOP3.LUT R66, R51, 0x380, RZ, 0xc0, !PT ;  /* 0x0000038033427812 */ /* 0x000fe200078ec0ff */
[----:B------:R3:W-:Y:S01]  /*9c30*/  STSM.16.M88.4 [R67], R4 ;  /* 0x0000000443007844 */ /* 0x0007e20000000200 */
[----:B------:R-:W-:Y:S01]  /*9c40*/  LOP3.LUT R28, R28, R39, RZ, 0x3c, !PT ;  /* 0x000000271c1c7212 */ /* 0x000fe200078e3cff */
[--C-:B------:R-:W-:Y:S01]  /*9c50*/  IMAD.X R39, RZ, RZ, R203.reuse, P4 ;  /* 0x000000ffff277224 */ /* 0x100fe200020e06cb */
[----:B------:R-:W-:Y:S01]  /*9c60*/  LOP3.LUT R42, R42, R43, RZ, 0x3c, !PT ;  /* 0x0000002b2a2a7212 */ /* 0x000fe200078e3cff */
[----:B------:R-:W-:Y:S01]  /*9c70*/  IMAD.X R43, RZ, RZ, R203, P5 ;  /* 0x000000ffff2b7224 */ /* 0x000fe200028e06cb */
[C---:B------:R-:W-:Y:S02]  /*9c80*/  IADD3 R59, P4, R202.reuse, 0xc020, RZ ;  /* 0x0000c020ca3b7810 */ /* 0x040fe40007f9e0ff */
[----:B------:R-:W-:-:S02]  /*9c90*/  IADD3 R63, P5, R202, 0xc040, RZ ;  /* 0x0000c040ca3f7810 */ /* 0x000fc40007fbe0ff */
[----:B------:R-:W-:Y:S02]  /*9ca0*/  SHF.R.U64 R66, R66, 0x3, RZ ;  /* 0x0000000342427819 */ /* 0x000fe400000012ff */
[----:B------:R-:W-:Y:S02]  /*9cb0*/  LOP3.LUT P0, RZ, R94, 0x3, RZ, 0xc0, !PT ;  /* 0x000000035eff7812 */ /* 0x000fe4000780c0ff */
[----:B------:R-:W-:Y:S02]  /*9cc0*/  LOP3.LUT R58, R59, 0x380, RZ, 0xc0, !PT ;  /* 0x000003803b3a7812 */ /* 0x000fe400078ec0ff */
[----:B------:R-:W-:Y:S01]  /*9cd0*/  LOP3.LUT R62, R63, 0x380, RZ, 0xc0, !PT ;  /* 0x000003803f3e7812 */ /* 0x000fe200078ec0ff */
[----:B---3--:R-:W-:Y:S01]  /*9ce0*/  VIADD R4, R27, 0x8 ;  /* 0x000000081b047836 */ /* 0x008fe20000000000 */
[----:B------:R-:W-:Y:S01]  /*9cf0*/  LOP3.LUT R66, R66, R51, RZ, 0x3c, !PT ;  /* 0x0000003342427212 */ /* 0x000fe200078e3cff */
[--C-:B------:R-:W-:Y:S01]  /*9d00*/  IMAD.X R67, RZ, RZ, R203.reuse, P6 ;  /* 0x000000ffff437224 */ /* 0x100fe200030e06cb */
[----:B------:R-:W-:Y:S01]  /*9d10*/  MOV R94, R20 ;  /* 0x00000014005e7202 */ /* 0x000fe20000000f00 */
[----:B------:R-:W-:Y:S01]  /*9d20*/  IMAD.X R51, RZ, RZ, R203, P2 ;  /* 0x000000ffff337224 */ /* 0x000fe200010e06cb */
[----:B------:R-:W-:Y:S01]  /*9d30*/  ISETP.GE.OR P1, PT, R4, UR6, P0 ;  /* 0x0000000604007c0c */ /* 0x000fe20008726670 */
[----:B------:R-:W-:Y:S01]  /*9d40*/  IMAD.U32 R21, RZ, RZ, UR9 ;  /* 0x00000009ff157e24 */ /* 0x000fe2000f8e00ff */
[----:B------:R-:W-:Y:S01]  /*9d50*/  F2FP.BF16.F32.PACK_AB R4, R33, R32 ;  /* 0x000000202104723e */ /* 0x000fe200000010ff */
[----:B------:R-:W-:Y:S01]  /*9d60*/  IMAD.U32 R21, RZ, RZ, UR5 ;  /* 0x00000005ff157e24 */ /* 0x000fe2000f8e00ff */
[----:B------:R-:W-:Y:S01]  /*9d70*/  F2FP.BF16.F32.PACK_AB R5, R163, R48 ;  /* 0x00000030a305723e */ /* 0x000fe200000010ff */
[----:B------:R-:W-:Y:S01]  /*9d80*/  USHF.R.S32.HI UR5, URZ, 0x1f, UR44 ;  /* 0x0000001f3f057899 */ /* 0x000fe2000801142c */
[----:B------:R-:W-:Y:S01]  /*9d90*/  F2FP.BF16.F32.PACK_AB R6, R37, R36 ;  /* 0x000000242506723e */ /* 0x000fe200000010ff */
[----:B------:R-:W-:Y:S01]  /*9da0*/  IMAD.U32 R20, RZ, RZ, UR8 ;  /* 0x00000008ff147e24 */ /* 0x000fe2000f8e00ff */
[----:B------:R-:W-:-:S02]  /*9db0*/  F2FP.BF16.F32.PACK_AB R7, R161, R44 ;  /* 0x0000002ca107723e */ /* 0x000fc400000010ff */
[----:B------:R-:W-:Y:S02]  /*9dc0*/  MOV R87, R22 ;  /* 0x0000001600577202 */ /* 0x000fe40000000f00 */
[----:B------:R-:W-:Y:S01]  /*9dd0*/  F2FP.BF16.F32.PACK_AB R8, R41, R8 ;  /* 0x000000082908723e */ /* 0x000fe200000010ff */
[----:B------:R-:W3:Y:S01]  /*9de0*/  LDC.64 R22, c[0x0][0xc78] ;  /* 0x00031e00ff167b82 */ /* 0x000ee20000000a00 */
[----:B------:R-:W-:Y:S01]  /*9df0*/  F2FP.BF16.F32.PACK_AB R9, R166, R9 ;  /* 0x00000009a609723e */ /* 0x000fe200000010ff */
[----:B------:R3:W-:Y:S01]  /*9e00*/  STSM.16.M88.4 [R94], R4 ;  /* 0x000000045e007844 */ /* 0x0007e20000000200 */
[----:B------:R-:W-:Y:S02]  /*9e10*/  F2FP.BF16.F32.PACK_AB R10, R45, R10 ;  /* 0x0000000a2d0a723e */ /* 0x000fe400000010ff */
[----:B------:R-:W-:Y:S02]  /*9e20*/  F2FP.BF16.F32.PACK_AB R11, R164, R11 ;  /* 0x0000000ba40b723e */ /* 0x000fe400000010ff */
[----:B------:R-:W-:-:S02]  /*9e30*/  SHF.R.U64 R58, R58, 0x3, RZ ;  /* 0x000000033a3a7819 */ /* 0x000fc400000012ff */
[----:B------:R-:W-:Y:S01]  /*9e40*/  MOV R25, R24 ;  /* 0x0000001800197202 */ /* 0x000fe20000000f00 */
[----:B------:R-:W-:Y:S01]  /*9e50*/  STSM.16.M88.4 [R87], R8 ;  /* 0x0000000857007844 */ /* 0x000fe20000000200 */
[----:B------:R-:W-:Y:S02]  /*9e60*/  F2FP.BF16.F32.PACK_AB R12, R49, R12 ;  /* 0x0000000c310c723e */ /* 0x000fe400000010ff */
[----:B------:R-:W-:Y:S02]  /*9e70*/  F2FP.BF16.F32.PACK_AB R13, R162, R13 ;  /* 0x0000000da20d723e */ /* 0x000fe400000010ff */
[----:B------:R-:W-:Y:S02]  /*9e80*/  F2FP.BF16.F32.PACK_AB R14, R53, R14 ;  /* 0x0000000e350e723e */ /* 0x000fe400000010ff */
[----:B------:R-:W-:Y:S02]  /*9e90*/  F2FP.BF16.F32.PACK_AB R15, R160, R15 ;  /* 0x0000000fa00f723e */ /* 0x000fe400000010ff */
[----:B------:R-:W-:-:S02]  /*9ea0*/  SHF.R.U64 R62, R62, 0x3, RZ ;  /* 0x000000033e3e7819 */ /* 0x000fc400000012ff */
[----:B------:R-:W-:Y:S01]  /*9eb0*/  MOV R30, R30 ;  /* 0x0000001e001e7202 */ /* 0x000fe20000000f00 */
[----:B------:R-:W-:Y:S01]  /*9ec0*/  STSM.16.M88.4 [R26], R12 ;  /* 0x0000000c1a007844 */ /* 0x000fe20000000200 */
[----:B------:R-:W-:Y:S01]  /*9ed0*/  MOV R24, R66 ;  /* 0x0000004200187202 */ /* 0x000fe20000000f00 */
[C---:B---3--:R-:W-:Y:S01]  /*9ee0*/  IMAD R4, R22.reuse, UR5, RZ ;  /* 0x0000000516047c24 */ /* 0x048fe2000f8e02ff */
[----:B------:R-:W-:Y:S01]  /*9ef0*/  F2FP.BF16.F32.PACK_AB R16, R57, R16 ;  /* 0x000000103910723e */ /* 0x000fe200000010ff */
[----:B------:R-:W-:Y:S01]  /*9f00*/  IMAD.WIDE.U32 R20, R22, UR44, R20 ;  /* 0x0000002c16147c25 */ /* 0x000fe2000f8e0014 */
[----:B------:R-:W-:Y:S02]  /*9f10*/  F2FP.BF16.F32.PACK_AB R17, R154, R17 ;  /* 0x000000119a11723e */ /* 0x000fe400000010ff */
[----:B------:R-:W-:Y:S01]  /*9f20*/  F2FP.BF16.F32.PACK_AB R18, R61, R18 ;  /* 0x000000123d12723e */ /* 0x000fe200000010ff */
[----:B------:R-:W-:Y:S01]  /*9f30*/  IMAD R4, R23, UR44, R4 ;  /* 0x0000002c17047c24 */ /* 0x000fe2000f8e0204 */
[----:B------:R-:W-:-:S02]  /*9f40*/  F2FP.BF16.F32.PACK_AB R19, R152, R19 ;  /* 0x000000139813723e */ /* 0x000fc400000010ff */
[----:B------:R-:W-:Y:S02]  /*9f50*/  F2FP.BF16.F32.PACK_AB R64, R65, R64 ;  /* 0x000000404140723e */ /* 0x000fe400000010ff */
[----:B------:R-:W-:Y:S01]  /*9f60*/  F2FP.BF16.F32.PACK_AB R72, R73, R72 ;  /* 0x000000484948723e */ /* 0x000fe200000010ff */
[----:B------:R-:W-:Y:S01]  /*9f70*/  STSM.16.M88.4 [R30], R16 ;  /* 0x000000101e007844 */ /* 0x000fe20000000200 */
[----:B------:R-:W-:Y:S02]  /*9f80*/  MOV R34, R34 ;  /* 0x0000002200227202 */ /* 0x000fe40000000f00 */
[----:B------:R-:W-:Y:S02]  /*9f90*/  F2FP.BF16.F32.PACK_AB R65, R159, R40 ;  /* 0x000000289f41723e */ /* 0x000fe400000010ff */
[----:B------:R-:W-:Y:S02]  /*9fa0*/  F2FP.BF16.F32.PACK_AB R66, R69, R68 ;  /* 0x000000444542723e */ /* 0x000fe400000010ff */
        /* <DEDUP_REMOVED lines=10> */
[----:B------:R-:W-:Y:S01]  /*a050*/  LOP3.LUT R58, R58, R59, RZ, 0x3c, !PT ;  /* 0x0000003b3a3a7212 */ /* 0x000fe200078e3cff */
[----:B------:R-:W-:Y:S01]  /*a060*/  IMAD.X R59, RZ, RZ, R203, P4 ;  /* 0x000000ffff3b7224 */ /* 0x000fe200020e06cb */
        /* <DEDUP_REMOVED lines=49> */
[----:B------:R-:W-:-:S02]  /*a380*/  F2FP.BF16.F32.PACK_AB R147, R3, R150 ;  /* 0x000000960393723e */ /* 0x000fc400000010ff */
[----:B------:R-:W-:Y:S02]  /*a390*/  LEA.HI R86, R86, R225, RZ, 0x5 ;  /* 0x000000e156567211 */ /* 0x000fe400078f28ff */
        /* <DEDUP_REMOVED lines=9> */
[----:B---3--:R-:W3:Y:S02]  /*a430*/  FENCE.VIEW.ASYNC.S ;  /* 0x00000000000073c6 */ /* 0x008ee40000000000 */
[----:B---3--:R-:W-:Y:S06]  /*a440*/  BAR.ARV 0x1, 0x120 ;  /* 0x0044800000007b1d */ /* 0x008fec0000002000 */
[----:B------:R-:W-:Y:S01]  /*a450*/  ISETP.GE.OR P0, PT, R27, UR6, P0 ;  /* 0x000000061b007c0c */ /* 0x000fe20008706670 */
[----:B------:R-:W-:Y:S01]  /*a460*/  ULDC.64 UR6, c[0x0][0xc40] ;  /* 0x0003100000067ab9 */ /* 0x000fe20000000a00 */
[----:B------:R-:W3:Y:S01]  /*a470*/  SHFL.IDX PT, R3, R86, RZ, 0x1f ;  /* 0x00001fff56037589 */ /* 0x000ee200000e0000 */
[----:B------:R-:W-:-:S02]  /*a480*/  IADD3.X R5, R5, R21, R4, P2, !PT ;  /* 0x0000001505057210 */ /* 0x000fc400017fe404 */
[----:B------:R-:W-:-:S04]  /*a490*/  LEA R4, P2, R6, UR6, 0x2 ;  /* 0x0000000606047c11 */ /* 0x000fc8000f8410ff */
[----:B------:R-:W-:-:S05]  /*a4a0*/  LEA.HI.X R5, R6, UR7, R5, 0x2, P2 ;  /* 0x0000000706057c11 */ /* 0x000fca00090f1405 */
[----:B------:R4:W-:Y:S04]  /*a4b0*/  @!P1 STG.E desc[UR46][R4.64+0x20], R2 ;  /* 0x0000200204009986 */ /* 0x0009e8000c10192e */
[----:B------:R4:W-:Y:S01]  /*a4c0*/  @!P0 STG.E desc[UR46][R4.64], R0 ;  /* 0x0000000004008986 */ /* 0x0009e2000c10192e */
[----:B---3--:R-:W-:-:S13]  /*a4d0*/  ISETP.NE.AND P0, PT, R3, 0x7, PT ;  /* 0x000000070300780c */ /* 0x008fda0003f05270 */
[----:B----4-:R-:W-:Y:S05]  /*a4e0*/  @P0 BRA `(.L_x_3437) ;  /* 0x0000000c00040947 */ /* 0x010fea0003800000 */
        /* <DEDUP_REMOVED lines=14> */
[----:B---3--:R-:W-:Y:S01]  /*a5d0*/  UMOV UR40, UR5 ;  /* 0x0000000500287c82 */ /* 0x008fe20008000000 */
[----:B------:R-:W-:Y:S01]  /*a5e0*/  UMOV UR41, UR8 ;  /* 0x0000000800297c82 */ /* 0x000fe20008000000 */
[----:B------:R-:W-:Y:S01]  /*a5f0*/  UMOV UR5, 0x80 ;  /* 0x0000008000057882 */ /* 0x000fe20000000000 */
[----:B------:R3:W-:Y:S02]  /*a600*/  UTMASTG.5D [UR40], [UR6] ;  /* 0x00000028060073b5 */ /* 0x0007e40008020000 */
[----:B---3--:R-:W-:Y:S01]  /*a610*/  UMOV UR40, UR9 ;  /* 0x0000000900287c82 */ /* 0x008fe20008000000 */
[----:B------:R-:W-:Y:S01]  /*a620*/  UMOV UR41, UR5 ;  /* 0x0000000500297c82 */ /* 0x000fe20008000000 */
[----:B------:R-:W-:Y:S01]  /*a630*/  UMOV UR5, 0xc0 ;  /* 0x000000c000057882 */ /* 0x000fe20000000000 */
[----:B------:R3:W-:Y:S02]  /*a640*/  UTMASTG.5D [UR40], [UR6] ;  /* 0x00000028060073b5 */ /* 0x0007e40008020000 */
[----:B---3--:R-:W-:Y:S01]  /*a650*/  UMOV UR40, UR10 ;  /* 0x0000000a00287c82 */ /* 0x008fe20008000000 */
[----:B------:R-:W-:Y:S01]  /*a660*/  UMOV UR41, UR5 ;  /* 0x0000000500297c82 */ /* 0x000fe20008000000 */
[----:B------:R-:W-:Y:S01]  /*a670*/  UIADD3 UR5, UR39, 0x32420, URZ ;  /* 0x0003242027057890 */ /* 0x000fe2000fffe03f */
[----:B------:R3:W-:Y:S03]  /*a680*/  UTMASTG.5D [UR40], [UR6] ;  /* 0x00000028060073b5 */ /* 0x0007e60008020000 */
[----:B------:R-:W-:Y:S01]  /*a690*/  UPRMT UR5, URZ, 0x654, UR5 ;  /* 0x000006543f057896 */ /* 0x000fe20008000005 */
[----:B------:R0:W-:Y:S01]  /*a6a0*/  UTMACMDFLUSH ;  /* 0x00000000000079b7 */ /* 0x0001e20000000000 */
[----:B------:R-:W-:-:S07]  /*a6b0*/  DEPBAR.LE SB0, 0x0 ;  /* 0x000080000000791a */ /* 0x000fce0000000000 */
[----:B---3--:R-:W-:Y:S03]  /*a6c0*/  SYNCS.ARRIVE.TRANS64.RED.A1T0 RZ, [UR5], RZ ;  /* 0x000000ffffff79a7 */ /* 0x008fe60008100405 */
.L_x_3439:
[----:B------:R-:W-:Y:S05]  /*a6d0*/  BSYNC B0 ;  /* 0x0000000000007941 */ /* 0x000fea0003800000 */
.L_x_3438:
[----:B------:R-:W-:Y:S05]  /*a6e0*/  BRA `(.L_x_3437) ;  /* 0x0000000800847947 */ /* 0x000fea0003800000 */
.L_x_3436:
[----:B------:R-:W3:Y:S01]  /*a6f0*/  LDC R12, c[0x0][0xeac] ;  /* 0x0003ab00ff0c7b82 */ /* 0x000ee20000000800 */
[----:B------:R-:W-:Y:S01]  /*a700*/  ISETP.GT.AND P0, PT, R225, 0x7f, PT ;  /* 0x0000007fe100780c */ /* 0x000fe20003f04270 */
[----:B------:R-:W-:Y:S01]  /*a710*/  USHF.R.S32.HI UR5, URZ, 0x1f, UR43 ;  /* 0x0000001f3f057899 */ /* 0x000fe2000801142b */
[----:B------:R-:W-:Y:S01]  /*a720*/  BSSY B0, `(.L_x_3440) ;  /* 0x000001c000007945 */ /* 0x000fe20003800000 */
[----:B------:R-:W-:Y:S01]  /*a730*/  USHF.R.S32.HI UR6, URZ, 0x1f, UR44 ;  /* 0x0000001f3f067899 */ /* 0x000fe2000801142c */
[----:B------:R-:W-:Y:S02]  /*a740*/  SHF.R.S32.HI R219, RZ, 0x1f, R218 ;  /* 0x0000001fffdb7819 */ /* 0x000fe400000114da */
[----:B------:R-:W-:Y:S01]  /*a750*/  SHF.R.S32.HI R14, RZ, 0x1f, R225 ;  /* 0x0000001fff0e7819 */ /* 0x000fe200000114e1 */
[----:B------:R-:W4:Y:S08]  /*a760*/  LDC.64 R6, c[0x0][0xbe0] ;  /* 0x0002f800ff067b82 */ /* 0x000f300000000a00 */
[----:B------:R-:W1:Y:S01]  /*a770*/  LDC.64 R8, c[0x0][0xbe8] ;  /* 0x0002fa00ff087b82 */ /* 0x000e620000000a00 */
[----:B------:R-:W-:Y:S05]  /*a780*/  @P0 BRA `(.L_x_3441) ;  /* 0x0000000000540947 */ /* 0x000fea0003800000 */
[----:B------:R-:W5:Y:S01]  /*a790*/  S2R R0, SR_TID.X ;  /* 0x0000000000007919 */ /* 0x000f620000002100 */
[----:B------:R-:W-:Y:S01]  /*a7a0*/  ULDC UR7, c[0x0][0xb88] ;  /* 0x0002e20000077ab9 */ /* 0x000fe20000000800 */
[----:B-----5:R-:W-:-:S04]  /*a7b0*/  IADD3 R2, R221, -0x80, R0 ;  /* 0xffffff80dd027810 */ /* 0x020fc80007ffe000 */
[----:B------:R-:W-:-:S13]  /*a7c0*/  ISETP.GE.AND P0, PT, R2, UR7, PT ;  /* 0x0000000702007c0c */ /* 0x000fda000bf06270 */
[----:B------:R-:W-:Y:S05]  /*a7d0*/  @P0 BRA `(.L_x_3441) ;  /* 0x0000000000400947 */ /* 0x000fea0003800000 */
[----:B------:R-:W5:Y:S01]  /*a7e0*/  LDC.64 R4, c[0x0][0xc70] ;  /* 0x00031c00ff047b82 */ /* 0x000f620000000a00 */
[----:B------:R-:W-:Y:S01]  /*a7f0*/  SHF.R.S32.HI R3, RZ, 0x1f, R2 ;  /* 0x0000001fff037819 */ /* 0x000fe20000011402 */
[----:B------:R-:W-:-:S06]  /*a800*/  ULDC.64 UR8, c[0x0][0xc40] ;  /* 0x0003100000087ab9 */ /* 0x000fcc0000000a00 */
[----:B------:R-:W1:Y:S01]  /*a810*/  LDC.64 R10, c[0x0][0xc78] ;  /* 0x00031e00ff0a7b82 */ /* 0x000e620000000a00 */
[C---:B-----5:R-:W-:Y:S02]  /*a820*/  IMAD R0, R4.reuse, UR5, RZ ;  /* 0x0000000504007c24 */ /* 0x060fe4000f8e02ff */
[----:B------:R-:W-:-:S04]  /*a830*/  IMAD.WIDE.U32 R2, R4, UR43, R2 ;  /* 0x0000002b04027c25 */ /* 0x000fc8000f8e0002 */
[----:B------:R-:W-:Y:S02]  /*a840*/  IMAD R5, R5, UR43, R0 ;  /* 0x0000002b05057c24 */ /* 0x000fe4000f8e0200 */
[C---:B-1----:R-:W-:Y:S02]  /*a850*/  IMAD R0, R10.reuse, UR6, RZ ;  /* 0x000000060a007c24 */ /* 0x042fe4000f8e02ff */
[----:B------:R-:W-:Y:S02]  /*a860*/  IMAD.IADD R3, R3, 0x1, R5 ;  /* 0x0000000103037824 */ /* 0x000fe400078e0205 */
[----:B------:R-:W-:Y:S02]  /*a870*/  IMAD R5, R11, UR44, R0 ;  /* 0x0000002c0b057c24 */ /* 0x000fe4000f8e0200 */
[----:B------:R-:W-:-:S05]  /*a880*/  IMAD.WIDE.U32 R2, R10, UR44, R2 ;  /* 0x0000002c0a027c25 */ /* 0x000fca000f8e0002 */
[----:B------:R-:W-:Y:S02]  /*a890*/  IADD3 R3, R3, R5, RZ ;  /* 0x0000000503037210 */ /* 0x000fe40007ffe0ff */
[----:B------:R-:W-:-:S04]  /*a8a0*/  LEA R4, P0, R2, UR8, 0x2 ;  /* 0x0000000802047c11 */ /* 0x000fc8000f8010ff */
[----:B------:R-:W-:Y:S01]  /*a8b0*/  LEA.HI.X R5, R2, UR9, R3, 0x2, P0 ;  /* 0x0000000902057c11 */ /* 0x000fe200080f1403 */
[----:B------:R-:W-:-:S05]  /*a8c0*/  IMAD.MOV.U32 R3, RZ, RZ, -0x800000 ;  /* 0xff800000ff037424 */ /* 0x000fca00078e00ff */
[----:B------:R1:W-:Y:S03]  /*a8d0*/  STG.E desc[UR46][R4.64], R3 ;  /* 0x0000000304007986 */ /* 0x0003e6000c10192e */
.L_x_3441:
[----:B------:R-:W-:Y:S05]  /*a8e0*/  BSYNC B0 ;  /* 0x0000000000007941 */ /* 0x000fea0003800000 */
.L_x_3440:
[----:B----4-:R-:W-:Y:S01]  /*a8f0*/  IMAD R0, R6, UR5, RZ ;  /* 0x0000000506007c24 */ /* 0x010fe2000f8e02ff */
[----:B------:R-:W-:Y:S01]  /*a900*/  LEA.HI R14, R14, R225, RZ, 0x3 ;  /* 0x000000e10e0e7211 */ /* 0x000fe200078f18ff */
[----:B------:R-:W-:Y:S01]  /*a910*/  ULDC UR5, c[0x0][0xb88] ;  /* 0x0002e20000057ab9 */ /* 0x000fe20000000800 */
[----:B-1----:R-:W-:Y:S01]  /*a920*/  IMAD.WIDE.U32 R4, R6, UR43, R218 ;  /* 0x0000002b06047c25 */ /* 0x002fe2000f8e00da */
[----:B------:R-:W-:Y:S01]  /*a930*/  UIADD3 UR42, -UR42, UR5, URZ ;  /* 0x000000052a2a7290 */ /* 0x000fe2000fffe13f */
[----:B------:R-:W-:Y:S01]  /*a940*/  SHF.R.S32.HI R2, RZ, 0x3, R14 ;  /* 0x00000003ff027819 */ /* 0x000fe2000001140e */
[----:B------:R-:W-:Y:S01]  /*a950*/  ULOP3.LUT UR40, URZ, UR40, URZ, 0x33, !UPT ;  /* 0x000000283f287292 */ /* 0x000fe2000f8e333f */
[----:B------:R-:W-:Y:S01]  /*a960*/  IMAD R3, R7, UR43, R0 ;  /* 0x0000002b07037c24 */ /* 0x000fe2000f8e0200 */
[----:B------:R-:W-:Y:S02]  /*a970*/  BSSY B0, `(.L_x_3442) ;  /* 0x0000026000007945 */ /* 0x000fe40003800000 */
[C---:B------:R-:W-:Y:S01]  /*a980*/  ISETP.GE.AND P2, PT, R2.reuse, UR42, PT ;  /* 0x0000002a02007c0c */ /* 0x040fe2000bf46270 */
[----:B------:R-:W-:-:S02]  /*a990*/  VIADD R0, R2, 0x20 ;  /* 0x0000002002007836 */ /* 0x000fc40000000000 */
[----:B------:R-:W-:Y:S02]  /*a9a0*/  VIADD R6, R2, 0x40 ;  /* 0x0000004002067836 */ /* 0x000fe40000000000 */
[----:B------:R-:W-:Y:S01]  /*a9b0*/  IMAD.IADD R5, R5, 0x1, R3 ;  /* 0x0000000105057824 */ /* 0x000fe200078e0203 */
[----:B------:R-:W-:Y:S01]  /*a9c0*/  ISETP.GE.AND P0, PT, R0, UR42, PT ;  /* 0x0000002a00007c0c */ /* 0x000fe2000bf06270 */
[----:B------:R-:W-:Y:S01]  /*a9d0*/  IMAD R0, R8, UR6, RZ ;  /* 0x0000000608007c24 */ /* 0x000fe2000f8e02ff */
[----:B------:R-:W-:Y:S01]  /*a9e0*/  SHF.R.S32.HI R3, RZ, 0x1f, R2 ;  /* 0x0000001fff037819 */ /* 0x000fe20000011402 */
[----:B---3--:R-:W-:Y:S01]  /*a9f0*/  VIADD R11, R12, UR40 ;  /* 0x000000280c0b7c36 */ /* 0x008fe20008000000 */
[----:B------:R-:W-:Y:S01]  /*aa00*/  ISETP.GE.AND P1, PT, R6, UR42, PT ;  /* 0x0000002a06007c0c */ /* 0x000fe2000bf26270 */
        /* <DEDUP_REMOVED lines=28> */
.L_x_3443:
[----:B------:R-:W-:Y:S05]  /*abd0*/  BSYNC B0 ;  /* 0x0000000000007941 */ /* 0x000fea0003800000 */
.L_x_3442:
[----:B------:R-:W-:Y:S01]  /*abe0*/  BSSY B0, `(.L_x_3444) ;  /* 0x000001b000007945 */ /* 0x000fe20003800000 */
[----:B------:R-:W-:-:S03]  /*abf0*/  ISETP.GE.AND P2, PT, R0, UR42, PT ;  /* 0x0000002a00007c0c */ /* 0x000fc6000bf46270 */
[----:B------:R-:W-:Y:S10]  /*ac00*/  @P0 BRA `(.L_x_3445) ;  /* 0x0000000000600947 */ /* 0x000ff40003800000 */
[----:B-1----:R-:W-:Y:S01]  /*ac10*/  IADD3 R9, P0, R4, 0x20, RZ ;  /* 0x0000002004097810 */ /* 0x002fe20007f1e0ff */
        /* <DEDUP_REMOVED lines=23> */
.L_x_3445:
[----:B------:R-:W-:Y:S05]  /*ad90*/  BSYNC B0 ;  /* 0x0000000000007941 */ /* 0x000fea0003800000 */
.L_x_3444:
[----:B------:R-:W-:Y:S04]  /*ada0*/  BSSY B0, `(.L_x_3446) ;  /* 0x000001a000007945 */ /* 0x000fe80003800000 */
[----:B------:R-:W-:Y:S05]  /*adb0*/  @P1 BRA `(.L_x_3447) ;  /* 0x0000000000601947 */ /* 0x000fea0003800000 */
[----:B-1-3--:R-:W-:Y:S01]  /*adc0*/  IADD3 R9, P0, R4, 0x40, RZ ;  /* 0x0000004004097810 */ /* 0x00afe20007f1e0ff */
        /* <DEDUP_REMOVED lines=23> */
.L_x_3447:
[----:B------:R-:W-:Y:S05]  /*af40*/  BSYNC B0 ;  /* 0x0000000000007941 */ /* 0x000fea0003800000 */
.L_x_3446:
        /* <DEDUP_REMOVED lines=26> */
.L_x_3448:
[----:B------:R-:W-:Y:S05]  /*b0f0*/  BSYNC B0 ;  /* 0x0000000000007941 */ /* 0x000fea0003800000 */
.L_x_3437:
[----:B------:R-:W5:Y:S02]  /*b100*/  LDC R0, c[0x0][0xea8] ;  /* 0x0003aa00ff007b82 */ /* 0x000f640000000800 */
[----:B-----5:R-:W-:-:S13]  /*b110*/  ISETP.LE.AND P0, PT, R0, UR4, PT ;  /* 0x0000000400007c0c */ /* 0x020fda000bf03270 */
[----:B------:R-:W-:Y:S05]  /*b120*/  @!P0 BRA `(.L_x_3449) ;  /* 0xffffff5c003c8947 */ /* 0x000fea000383ffff */
[----:B------:R-:W-:Y:S05]  /*b130*/  EXIT ;  /* 0x000000000000794d */ /* 0x000fea0003800000 */
.L_x_3400:
[----:B------:R-:W-:-:S08]  /*b140*/  NOP ;  /* 0x0000000000007918 */ /* 0x000fd00000000000 */
[----:B---3--:R-:W1:-:S00]  /*b150*/  USETMAXREG.DEALLOC.CTAPOOL 0x18 ;  /* 0x00000018000079c8 */ /* 0x008e4000080e0500 */
        /* <DEDUP_REMOVED lines=12> */
[----:B------:R-:W-:Y:S01]  /*b220*/  ULDC UR44, c[0x0][0xc] ;  /* 0x00000300002c7ab9 */ /* 0x000fe20000000800 */
[----:B------:R-:W-:Y:S01]  /*b230*/  IMAD.MOV.U32 R17, RZ, RZ, 0x1 ;  /* 0x00000001ff117424 */ /* 0x000fe200078e00ff */
[----:B------:R-:W-:Y:S01]  /*b240*/  ULDC.64 UR38, c[0x0][0x198] ;  /* 0x0000660000267ab9 */ /* 0x000fe20000000a00 */
[----:B------:R-:W-:Y:S01]  /*b250*/  IMAD.MOV.U32 R16, RZ, RZ, RZ ;  /* 0x000000ffff107224 */ /* 0x000fe200078e00ff */
[----:B------:R1:W-:Y:S04]  /*b260*/  STL [R1], R0 ;  /* 0x0000000001007387 */ /* 0x0003e80000100800 */
[----:B------:R1:W-:Y:S02]  /*b270*/  STL [R1+0x4], RZ ;  /* 0x000004ff01007387 */ /* 0x0003e40000100800 */
.L_x_3500:
[----:B--23--:R-:W2:Y:S01]  /*b280*/  LDL R6, [R1] ;  /* 0x0000000001067983 */ /* 0x00cea20000100800 */
        /* <DEDUP_REMOVED lines=12> */
[----:B----4-:R-:W-:Y:S05]  /*b350*/  @!P0 BRA `(.L_x_3451) ;  /* 0x0000000000208947 */ /* 0x010fea0003800000 */
        /* <DEDUP_REMOVED lines=8> */
.L_x_3451:
[----:B------:R-:W-:Y:S01]  /*b3e0*/  ULDC UR11, c[0x0][0xec4] ;  /* 0x0003b100000b7ab9 */ /* 0x000fe20000000800 */
[----:B------:R-:W-:Y:S01]  /*b3f0*/  UMOV UR9, UR10 ;  /* 0x0000000a00097c82 */ /* 0x000fe20008000000 */
[----:B------:R-:W-:-:S11]  /*b400*/  UISETP.NE.AND UP0, UPT, UR11, 0x1, UPT ;  /* 0x000000010b00788c */ /* 0x000fd6000bf05270 */
[----:B------:R-:W-:Y:S02]  /*b410*/  @UP0 ULDC.64 UR12, c[0x0][0xec8] ;  /* 0x0003b200000c0ab9 */ /* 0x000fe40000000a00 */
[----:B------:R-:W-:-:S04]  /*b420*/  UIMAD.WIDE.U32 UR6, UR10, UR12, URZ ;  /* 0x0000000c0a0672a5 */ /* 0x000fc8000f8e003f */
[----:B------:R-:W-:-:S04]  /*b430*/  @UP0 USHF.R.U32.HI UR9, URZ, UR13, UR7 ;  /* 0x0000000d3f090299 */ /* 0x000fc80008011607 */
[----:B------:R-:W-:-:S12]  /*b440*/  UIMAD UR6, UR9, UR11, URZ ;  /* 0x0000000b090672a4 */ /* 0x000fd8000f8e023f */
.L_x_3452:
[----:B------:R-:W1:Y:S01]  /*b450*/  LDC R0, c[0x0][0x404] ;  /* 0x00010100ff007b82 */ /* 0x000e620000000800 */
[----:B------:R-:W-:Y:S01]  /*b460*/  ULOP3.LUT UR7, URZ, UR9, URZ, 0x33, !UPT ;  /* 0x000000093f077292 */ /* 0x000fe2000f8e333f */
[----:B------:R-:W-:Y:S01]  /*b470*/  BSSY B6, `(.L_x_3453) ;  /* 0x000027a000067945 */ /* 0x000fe20003800000 */
[----:B------:R-:W-:Y:S01]  /*b480*/  ULDC.64 UR12, c[0x0][0x3f8] ;  /* 0x0000fe00000c7ab9 */ /* 0x000fe20000000a00 */
[----:B------:R-:W-:Y:S01]  /*b490*/  ULDC UR9, c[0x0][0xeac] ;  /* 0x0003ab0000097ab9 */ /* 0x000fe20000000800 */
[----:B------:R-:W-:Y:S01]  /*b4a0*/  ISETP.NE.U32.AND P0, PT, RZ, UR12, PT ;  /* 0x0000000cff007c0c */ /* 0x000fe2000bf05070 */
[----:B------:R-:W-:Y:S02]  /*b4b0*/  UIADD3 UR7, UR7, UR9, URZ ;  /* 0x0000000907077290 */ /* 0x000fe4000fffe03f */
[----:B------:R-:W2:Y:S01]  /*b4c0*/  LDC R2, c[0x0][0x288] ;  /* 0x0000a200ff027b82 */ /* 0x000ea20000000800 */
[----:B------:R-:W-:Y:S01]  /*b4d0*/  ISETP.NE.AND.EX P0, PT, RZ, UR13, PT, P0 ;  /* 0x0000000dff007c0c */ /* 0x000fe2000bf05300 */
[----:B------:R-:W-:Y:S01]  /*b4e0*/  USHF.L.U32 UR41, UR7, 0x7, URZ ;  /* 0x0000000707297899 */ /* 0x000fe2000800063f */
[----:B------:R-:W-:Y:S01]  /*b4f0*/  ULDC UR9, c[0x0][0xeb8] ;  /* 0x0003ae0000097ab9 */ /* 0x000fe20000000800 */
[----:B------:R-:W-:-:S02]  /*b500*/  UIADD3 UR6, UR10, -UR6, URZ ;  /* 0x800000060a067290 */ /* 0x000fc4000fffe03f */
[----:B------:R-:W-:Y:S02]  /*b510*/  UISETP.NE.AND UP0, UPT, UR9, 0x1, UPT ;  /* 0x000000010900788c */ /* 0x000fe4000bf05270 */
[----:B------:R-:W3:Y:S01]  /*b520*/  LDC R4, c[0x0][0x2e0] ;  /* 0x0000b800ff047b82 */ /* 0x000ee20000000800 */
[----:B------:R-:W-:Y:S01]  /*b530*/  IMAD.U32 R5, RZ, RZ, UR41 ;  /* 0x00000029ff057e24 */ /* 0x000fe2000f8e00ff */
[----:B------:R-:W-:Y:S02]  /*b540*/  ULDC UR7, c[0x0][0xec4] ;  /* 0x0003b10000077ab9 */ /* 0x000fe40000000800 */
[----:B------:R-:W-:Y:S01]  /*b550*/  UIMAD UR8, UR8, UR7, UR6 ;  /* 0x00000007080872a4 */ /* 0x000fe2000f8e0206 */
[----:B-1----:R-:W-:-:S04]  /*b560*/  SEL R3, R0, 0x1, P0 ;  /* 0x0000000100037807 */ /* 0x002fc80000000000 */
[----:B------:R-:W-:Y:S01]  /*b570*/  @UP0 ULDC UR6, c[0x0][0xebc] ;  /* 0x0003af0000060ab9 */ /* 0x000fe20000000800 */
[----:B------:R-:W-:Y:S01]  /*b580*/  @UP0 ULDC UR10, c[0x0][0xec0] ;  /* 0x0003b000000a0ab9 */ /* 0x000fe20000000800 */
[----:B------:R-:W-:Y:S02]  /*b590*/  UIMAD.WIDE.U32 UR6, UR8, UR6, URZ ;  /* 0x00000006080672a5 */ /* 0x000fe4000f8e003f */
[----:B------:R-:W-:Y:S01]  /*b5a0*/  UMOV UR43, UR8 ;  /* 0x00000008002b7c82 */ /* 0x000fe20008000000 */
[----:B--2---:R-:W-:Y:S01]  /*b5b0*/  IADD3 R2, R5, 0xdf, -R2 ;  /* 0x000000df05027810 */ /* 0x004fe20007ffe802 */
[----:B------:R-:W-:-:S04]  /*b5c0*/  @UP0 USHF.R.U32.HI UR43, URZ, UR10, UR7 ;  /* 0x0000000a3f2b0299 */ /* 0x000fc80008011607 */
[----:B------:R-:W-:Y:S01]  /*b5d0*/  UIADD3 UR42, -UR43, URZ, URZ ;  /* 0x0000003f2b2a7290 */ /* 0x000fe2000fffe13f */
[----:B---3--:R-:W-:-:S03]  /*b5e0*/  IMAD R0, R3, R4, 0x5f ;  /* 0x0000005f03007424 */ /* 0x008fc600078e0204 */
[----:B------:R-:W-:Y:S01]  /*b5f0*/  UIMAD UR42, UR9, UR42, UR8 ;  /* 0x0000002a092a72a4 */ /* 0x000fe2000f8e0208 */
[----:B------:R-:W-:Y:S02]  /*b600*/  IMAD R2, R3, R4, R2 ;  /* 0x0000000403027224 */ /* 0x000fe400078e0202 */
[----:B------:R-:W-:-:S04]  /*b610*/  IMAD.HI R0, R0, 0x2aaaaaab, RZ ;  /* 0x2aaaaaab00007827 */ /* 0x000fc800078e02ff */
[----:B------:R-:W-:Y:S01]  /*b620*/  IMAD.HI R2, R2, 0x2aaaaaab, RZ ;  /* 0x2aaaaaab02027827 */ /* 0x000fe200078e02ff */
[----:B------:R-:W-:-:S04]  /*b630*/  SHF.R.U32.HI R3, RZ, 0x1f, R0 ;  /* 0x0000001fff037819 */ /* 0x000fc80000011600 */
[----:B------:R-:W-:Y:S02]  /*b640*/  SHF.R.U32.HI R5, RZ, 0x1f, R2 ;  /* 0x0000001fff057819 */ /* 0x000fe40000011602 */
[----:B------:R-:W-:Y:S02]  /*b650*/  LEA.HI.SX32 R3, R0, R3, 0x1c ;  /* 0x0000000300037211 */ /* 0x000fe400078fe2ff */
[----:B------:R-:W-:-:S04]  /*b660*/  LEA.HI.SX32 R2, R2, R5, 0x1c ;  /* 0x0000000502027211 */ /* 0x000fc800078fe2ff */
[----:B------:R-:W-:-:S04]  /*b670*/  VIMNMX R19, R3, R2, PT ;  /* 0x0000000203137248 */ /* 0x000fc80003fe0100 */
[----:B------:R-:W-:-:S13]  /*b680*/  ISETP.GT.AND P0, PT, R19, RZ, PT ;  /* 0x000000ff1300720c */ /* 0x000fda0003f04270 */
        /* <DEDUP_REMOVED lines=19> */
.L_x_3454:
        /* <DEDUP_REMOVED lines=22> */
.L_x_3456:
        /* <DEDUP_REMOVED lines=19> */
.L_x_3458:
        /* <DEDUP_REMOVED lines=16> */
.L_x_3457:
[----:B------:R-:W-:Y:S01]  /*bb50*/  ULDC.64 UR4, c[0x0][0xaf0] ;  /* 0x0002bc0000047ab9 */ /* 0x000fe20000000a00 */
[----:B------:R-:W-:Y:S01]  /*bb60*/  IMAD.U32 R5, RZ, RZ, UR43 ;  /* 0x0000002bff057e24 */ /* 0x000fe2000f8e00ff */
[----:B------:R-:W-:Y:S01]  /*bb70*/  ISETP.NE.U32.AND P0, PT, RZ, UR4, PT ;  /* 0x00000004ff007c0c */ /* 0x000fe2000bf05070 */
[----:B------:R-:W1:Y:S01]  /*bb80*/  LDC R0, c[0x0][0x428] ;  /* 0x00010a00ff007b82 */ /* 0x000e620000000800 */
[----:B------:R-:W-:Y:S01]  /*bb90*/  MOV R6, UR43 ;  /* 0x0000002b00067c02 */ /* 0x000fe20008000f00 */
        /* <DEDUP_REMOVED lines=25> */
.L_x_3513:
[----:B------:R-:W-:Y:S01]  /*bd30*/  UMOV UR4, 0xffffffff ;  /* 0xffffffff00047882 */ /* 0x000fe20000000000 */
[----:B------:R-:W-:Y:S02]  /*bd40*/  SHF.R.S32.HI R7, RZ, 0x1f, R6 ;  /* 0x0000001fff077819 */ /* 0x000fe40000011406 */
[----:B------:R-:W-:Y:S05]  /*bd50*/  BRA.DIV UR4, `(.L_x_3460) ;  /* 0x0000002604b47947 */ /* 0x000fea000b800000 */
[----:B------:R-:W-:-:S13]  /*bd60*/  ELECT P6, URZ, PT ;  /* 0x00000000003f782f */ /* 0x000fda00038c0000 */
.L_x_3516:
        /* <DEDUP_REMOVED lines=20> */
.L_x_3462:
[----:B-1----:R-:W-:Y:S01]  /*beb0*/  IMAD R10, R16, 0x8, R18 ;  /* 0x00000008100a7824 */ /* 0x002fe200078e0212 */
[----:B------:R-:W-:-:S04]  /*bec0*/  SHF.L.U32 R5, R17, 0x1f, RZ ;  /* 0x0000001f11057819 */ /* 0x000fc800000006ff */
[----:B------:R-:W1:Y:S02]  /*bed0*/  SYNCS.PHASECHK.TRANS64.TRYWAIT P2, [R10+URZ+0x32440], R5 ;  /* 0x032440050a0075a7 */ /* 0x000e64000804017f */
[----:B-1----:R-:W-:Y:S05]  /*bee0*/  @!P2 BRA `(.L_x_3463) ;  /* 0x000000240070a947 */ /* 0x002fea0003800000 */
.L_x_3517:
        /* <DEDUP_REMOVED lines=11> */
.L_x_3464:
        /* <DEDUP_REMOVED lines=16> */
.L_x_3461:
[----:B------:R-:W2:Y:S01]  /*c0a0*/  LDL.LU R9, [R1+0x4] ;  /* 0x0000040001097983 */ /* 0x000ea20000300800 */
[----:B------:R-:W-:Y:S05]  /*c0b0*/  WARPSYNC.ALL ;  /* 0x0000000000007948 */ /* 0x000fea0003800000 */
[----:B------:R-:W-:Y:S01]  /*c0c0*/  BAR.SYNC.DEFER_BLOCKING 0x8, 0x120 ;  /* 0x0204800000007b1d */ /* 0x000fe20000010000 */
[----:B------:R-:W-:-:S05]  /*c0d0*/  ELECT P2, URZ, PT ;  /* 0x00000000003f782f */ /* 0x000fca0003840000 */
[----:B------:R-:W-:Y:S01]  /*c0e0*/  BSSY B0, `(.L_x_3465) ;  /* 0x0000030000007945 */ /* 0x000fe20003800000 */
[----:B--2---:R-:W-:-:S05]  /*c0f0*/  VIADD R9, R9, 0x1 ;  /* 0x0000000109097836 */ /* 0x004fca0000000000 */
[----:B------:R1:W-:Y:S02]  /*c100*/  STL [R1+0x4], R9 ;  /* 0x0000040901007387 */ /* 0x0003e40000100800 */
[----:B------:R-:W-:Y:S05]  /*c110*/  @!P2 BRA `(.L_x_3466) ;  /* 0x0000000000b0a947 */ /* 0x000fea0003800000 */
        /* <DEDUP_REMOVED lines=14> */
[----:B--2---:R-:W-:Y:S01]  /*c200*/  IMAD.MOV.U32 R5, RZ, RZ, 0x10000 ;  /* 0x00010000ff057424 */ /* 0x004fe200078e00ff */
        /* <DEDUP_REMOVED lines=22> */
[----:B--2---:R-:W-:Y:S01]  /*c370*/  UIADD3 UR8, UR17, 0x2e400, URZ ;  /* 0x0002e40011087890 */ /* 0x004fe2000fffe03f */
[----:B------:R-:W-:-:S02]  /*c380*/  UMOV UR10, 0xc0 ;  /* 0x000000c0000a7882 */ /* 0x000fc40000000000 */
[----:B------:R-:W-:Y:S01]  /*c390*/  UMOV UR17, UR33 ;  /* 0x0000002100117c82 */ /* 0x000fe20008000000 */
[----:B------:R-:W-:Y:S01]  /*c3a0*/  UMOV UR9, UR33 ;  /* 0x0000002100097c82 */ /* 0x000fe20008000000 */
[----:B------:R3:W-:Y:S04]  /*c3b0*/  UTMALDG.4D [UR16], [UR6], desc[UR14] ;  /* 0x00000e10060075b4 */ /* 0x0007e80008019000 */
[----:B------:R3:W-:Y:S02]  /*c3c0*/  UTMALDG.4D [UR8], [UR6], desc[UR14] ;  /* 0x00000e08060075b4 */ /* 0x0007e40008019000 */
[----:B---3--:R-:W-:Y:S01]  /*c3d0*/  NOP ;  /* 0x0000000000007918 */ /* 0x008fe20000000000 */
.L_x_3466:
[----:B------:R-:W-:Y:S05]  /*c3e0*/  BSYNC B0 ;  /* 0x0000000000007941 */ /* 0x000fea0003800000 */
.L_x_3465:
[----:B------:R-:W-:-:S04]  /*c3f0*/  LEA.HI R5, R9, R9, RZ, 0x1 ;  /* 0x0000000909057211 */ /* 0x000fc800078f08ff */
[----:B------:R-:W-:-:S05]  /*c400*/  LOP3.LUT R5, R5, 0xfffffffe, RZ, 0xc0, !PT ;  /* 0xfffffffe05057812 */ /* 0x000fca00078ec0ff */
[----:B------:R-:W-:-:S05]  /*c410*/  IMAD.IADD R5, R9, 0x1, -R5 ;  /* 0x0000000109057824 */ /* 0x000fca00078e0a05 */
[----:B------:R-:W-:-:S04]  /*c420*/  SHF.L.U32 R5, R5, 0x1f, RZ ;  /* 0x0000001f05057819 */ /* 0x000fc800000006ff */
[----:B------:R-:W2:Y:S02]  /*c430*/  SYNCS.PHASECHK.TRANS64.TRYWAIT P2, [R18+URZ+0x32420], R5 ;  /* 0x03242005120075a7 */ /* 0x000ea4000804017f */
[----:B--2---:R-:W-:Y:S05]  /*c440*/  @!P2 BRA `(.L_x_3467) ;  /* 0x00000020002ca947 */ /* 0x004fea0003800000 */
.L_x_3518:
[----:B------:R-:W-:Y:S01]  /*c450*/  ULDC.64 UR4, c[0x0][0x408] ;  /* 0x0001020000047ab9 */ /* 0x000fe20000000a00 */
[----:B------:R-:W-:Y:S04]  /*c460*/  BSSY B0, `(.L_x_3468) ;  /* 0x0000030000007945 */ /* 0x000fe80003800000 */
[----:B------:R-:W-:Y:S05]  /*c470*/  @!P6 BRA `(.L_x_3469) ;  /* 0x0000000000b8e947 */ /* 0x000fea0003800000 */
[----:B------:R-:W-:Y:S01]  /*c480*/  IMAD R10, R16, 0x8, R18 ;  /* 0x00000008100a7824 */ /* 0x000fe200078e0212 */
[----:B--2---:R-:W-:Y:S01]  /*c490*/  SHF.L.U32 R5, R17, 0x1f, RZ ;  /* 0x0000001f11057819 */ /* 0x004fe200000006ff */
[----:B-1----:R-:W1:Y:S03]  /*c4a0*/  S2R R9, SR_TID.X ;  /* 0x0000000000097919 */ /* 0x002e660000002100 */
[----:B------:R-:W2:Y:S01]  /*c4b0*/  SYNCS.PHASECHK.TRANS64.TRYWAIT P2, [R10+URZ+0x32460], R5 ;  /* 0x032460050a0075a7 */ /* 0x000ea2000804017f */
[----:B-1----:R-:W-:-:S04]  /*c4c0*/  LOP3.LUT R9, R9, 0x7f, RZ, 0xc0, !PT ;  /* 0x0000007f09097812 */ /* 0x002fc800078ec0ff */
[----:B------:R-:W-:Y:S01]  /*c4d0*/  ISETP.NE.AND P3, PT, R9, RZ, PT ;  /* 0x000000ff0900720c */ /* 0x000fe20003f65270 */
[----:B--2---:R-:W-:-:S12]  /*c4e0*/  @!P2 BRA `(.L_x_3470) ;  /* 0x000000200018a947 */ /* 0x004fd80003800000 */
.L_x_3519:
        /* <DEDUP_REMOVED lines=8> */
.L_x_3471:
        /* <DEDUP_REMOVED lines=31> */
.L_x_3469:
[----:B------:R-:W-:Y:S05]  /*c760*/  BSYNC B0 ;  /* 0x0000000000007941 */ /* 0x000fea0003800000 */
.L_x_3468:
[----:B------:R-:W-:-:S13]  /*c770*/  ISETP.GE.AND P2, PT, R19, 0x2, PT ;  /* 0x000000021300780c */ /* 0x000fda0003f46270 */
[----:B------:R-:W-:Y:S05]  /*c780*/  @!P2 BRA `(.L_x_3472) ;  /* 0x0000001000c4a947 */ /* 0x000fea0003800000 */
[C---:B--2---:R-:W-:Y:S01]  /*c790*/  LOP3.LUT R5, R19.reuse, 0x1, RZ, 0xc0, !PT ;  /* 0x0000000113057812 */ /* 0x044fe200078ec0ff */
[----:B-1----:R-:W-:-:S03]  /*c7a0*/  VIADD R9, R19, 0xfffffffe ;  /* 0xfffffffe13097836 */ /* 0x002fc60000000000 */
[----:B------:R-:W-:Y:S01]  /*c7b0*/  ISETP.NE.U32.AND P2, PT, R5, 0x1, PT ;  /* 0x000000010500780c */ /* 0x000fe20003f45070 */
[----:B------:R-:W-:-:S12]  /*c7c0*/  IMAD.MOV.U32 R8, RZ, RZ, R9 ;  /* 0x000000ffff087224 */ /* 0x000fd800078e0009 */
        /* <DEDUP_REMOVED lines=24> */
[----:B------:R-:W-:-:S04]  /*c950*/  LEA R2, P2, R4, R2, 0x2 ;  /* 0x0000000204027211 */ /* 0x000fc800078410ff */
[----:B------:R-:W-:-:S05]  /*c960*/  LEA.HI.X R3, R4, R3, R10, 0x2, P2 ;  /* 0x0000000304037211 */ /* 0x000fca00010f140a */
[----:B------:R1:W5:Y:S04]  /*c970*/  LDG.E R4, desc[UR46][R2.64] ;  /* 0x0000002e02047981 */ /* 0x000368000c1e1900 */
.L_x_3476:
[----:B-1----:R-:W1:Y:S01]  /*c980*/  S2R R2, SR_TID.X ;  /* 0x0000000000027919 */ /* 0x002e620000002100 */
[----:B------:R-:W-:Y:S02]  /*c990*/  SHF.L.U32 R3, R17, 0x1f, RZ ;  /* 0x0000001f11037819 */ /* 0x000fe400000006ff */
[----:B-1----:R-:W-:Y:S01]  /*c9a0*/  LOP3.LUT R5, R2, 0x7f, RZ, 0xc0, !PT ;  /* 0x0000007f02057812 */ /* 0x002fe200078ec0ff */
[----:B------:R-:W-:-:S03]  /*c9b0*/  IMAD R2, R16, 0x8, R18 ;  /* 0x0000000810027824 */ /* 0x000fc600078e0212 */
[----:B------:R-:W-:Y:S01]  /*c9c0*/  ISETP.NE.AND P2, PT, R5, RZ, PT ;  /* 0x000000ff0500720c */ /* 0x000fe20003f45270 */
[----:B------:R-:W1:Y:S02]  /*c9d0*/  SYNCS.PHASECHK.TRANS64.TRYWAIT P3, [R2+URZ+0x32440], R3 ;  /* 0x03244003020075a7 */ /* 0x000e64000806017f */
[----:B-1----:R-:W-:Y:S10]  /*c9e0*/  @!P3 BRA `(.L_x_3477) ;  /* 0x0000001800ecb947 */ /* 0x002ff40003800000 */
.L_x_3520:
        /* <DEDUP_REMOVED lines=8> */
.L_x_3478:
        /* <DEDUP_REMOVED lines=17> */
.L_x_3521:
[----:B------:R-:W-:Y:S05]  /*cb80*/  @P2 BRA `(.L_x_3480) ;  /* 0x00000000001c2947 */ /* 0x000fea0003800000 */
[----:B------:R-:W3:Y:S01]  /*cb90*/  S2R R8, SR_TID.X ;  /* 0x0000000000087919 */ /* 0x000ee20000002100 */
[----:B-12---:R-:W-:-:S04]  /*cba0*/  MOV R3, 0xc000 ;  /* 0x0000c00000037802 */ /* 0x006fc80000000f00 */
[----:B------:R4:W-:Y:S01]  /*cbb0*/  SYNCS.ARRIVE.TRANS64 RZ, [R2+URZ+0x32450], R3 ;  /* 0x0324500302ff79a7 */ /* 0x0009e2000800003f */
[----:B---3--:R-:W-:-:S04]  /*cbc0*/  LOP3.LUT R8, R8, 0x1f, RZ, 0xc0, !PT ;  /* 0x0000001f08087812 */ /* 0x008fc800078ec0ff */
[----:B------:R-:W-:-:S13]  /*cbd0*/  ISETP.NE.AND P2, PT, R8, RZ, PT ;  /* 0x000000ff0800720c */ /* 0x000fda0003f45270 */
[----:B----4-:R-:W-:Y:S05]  /*cbe0*/  @!P2 BRA `(.L_x_3480) ;  /* 0x000000000004a947 */ /* 0x010fea0003800000 */
[----:B------:R-:W-:Y:S01]  /*cbf0*/  BPT.TRAP 0x1 ;  /* 0x000000040000795c */ /* 0x000fe20000300000 */
.L_x_3480:
        /* <DEDUP_REMOVED lines=30> */
.L_x_3475:
[----:B------:R-:W-:Y:S05]  /*cde0*/  BSYNC B0 ;  /* 0x0000000000007941 */ /* 0x000fea0003800000 */
.L_x_3474:
[----:B------:R-:W-:-:S07]  /*cdf0*/  VIADD R8, R19, 0xfffffffd ;  /* 0xfffffffd13087836 */ /* 0x000fce0000000000 */
.L_x_3473:
[----:B------:R-:W-:Y:S01]  /*ce00*/  ISETP.NE.AND P2, PT, R9, RZ, PT ;  /* 0x000000ff0900720c */ /* 0x000fe20003f45270 */
[----:B------:R-:W-:-:S12]  /*ce10*/  BSSY B0, `(.L_x_3472) ;  /* 0x00000c8000007945 */ /* 0x000fd80003800000 */
[----:B------:R-:W-:Y:S05]  /*ce20*/  @!P2 BRA `(.L_x_3481) ;  /* 0x0000000c0018a947 */ /* 0x000fea0003800000 */
.L_x_3496:
        /* <DEDUP_REMOVED lines=27> */
.L_x_3484:
[----:B------:R-:W1:Y:S01]  /*cfe0*/  S2R R2, SR_TID.X ;  /* 0x0000000000027919 */ /* 0x000e620000002100 */
[----:B------:R-:W-:Y:S01]  /*cff0*/  IMAD R3, R9, 0x8, R18 ;  /* 0x0000000809037824 */ /* 0x000fe200078e0212 */
[----:B-1----:R-:W-:Y:S02]  /*d000*/  LOP3.LUT R5, R2, 0x7f, RZ, 0xc0, !PT ;  /* 0x0000007f02057812 */ /* 0x002fe400078ec0ff */
[----:B------:R-:W-:Y:S02]  /*d010*/  SHF.L.U32 R2, R17, 0x1f, RZ ;  /* 0x0000001f11027819 */ /* 0x000fe400000006ff */
[----:B------:R-:W-:Y:S02]  /*d020*/  ISETP.NE.AND P2, PT, R5, RZ, PT ;  /* 0x000000ff0500720c */ /* 0x000fe40003f45270 */
[----:B------:R-:W1:Y:S02]  /*d030*/  SYNCS.PHASECHK.TRANS64.TRYWAIT P3, [R3+URZ+0x32440], R2 ;  /* 0x03244002030075a7 */ /* 0x000e64000806017f */
[----:B-1----:R-:W-:Y:S09]  /*d040*/  @!P3 BRA `(.L_x_3485) ;  /* 0x00000014007cb947 */ /* 0x002ff20003800000 */
.L_x_3522:
        /* <DEDUP_REMOVED lines=8> */
.L_x_3486:
        /* <DEDUP_REMOVED lines=17> */
.L_x_3523:
        /* <DEDUP_REMOVED lines=8> */
.L_x_3488:
        /* <DEDUP_REMOVED lines=30> */
.L_x_3483:
[----:B------:R-:W-:Y:S05]  /*d440*/  BSYNC B1 ;  /* 0x0000000000017941 */ /* 0x000fea0003800000 */
.L_x_3482:
[----:B------:R-:W-:Y:S01]  /*d450*/  VIADD R9, R9, 0x1 ;  /* 0x0000000109097836 */ /* 0x000fe20000000000 */
        /* <DEDUP_REMOVED lines=19> */
[----:B------:R-:W1:Y:S01]  /*d590*/  LDC.64 R4, c[0x0][0x3f8] ;  /* 0x0000fe00ff047b82 */ /* 0x000e620000000a00 */
[----:B------:R-:W-:-:S04]  /*d5a0*/  IMAD.WIDE.U32 R2, R6, UR4, R2 ;  /* 0x0000000406027c25 */ /* 0x000fc8000f8e0002 */
[----:B------:R-:W-:Y:S01]  /*d5b0*/  IMAD.IADD R11, R11, 0x1, R3 ;  /* 0x000000010b0b7824 */ /* 0x000fe200078e0203 */
[----:B-1----:R-:W-:-:S04]  /*d5c0*/  LEA R4, P2, R2, R4, 0x2 ;  /* 0x0000000402047211 */ /* 0x002fc800078410ff */
[----:B------:R-:W-:-:S05]  /*d5d0*/  LEA.HI.X R5, R2, R5, R11, 0x2, P2 ;  /* 0x0000000502057211 */ /* 0x000fca00010f140b */
[----:B------:R1:W5:Y:S04]  /*d5e0*/  LDG.E R4, desc[UR46][R4.64] ;  /* 0x0000002e04047981 */ /* 0x000368000c1e1900 */
.L_x_3491:
[----:B------:R-:W1:Y:S01]  /*d5f0*/  S2R R2, SR_TID.X ;  /* 0x0000000000027919 */ /* 0x000e620000002100 */
[----:B------:R-:W-:Y:S02]  /*d600*/  SHF.L.U32 R3, R17, 0x1f, RZ ;  /* 0x0000001f11037819 */ /* 0x000fe400000006ff */
[----:B-1----:R-:W-:Y:S01]  /*d610*/  LOP3.LUT R5, R2, 0x7f, RZ, 0xc0, !PT ;  /* 0x0000007f02057812 */ /* 0x002fe200078ec0ff */
[----:B------:R-:W-:-:S03]  /*d620*/  IMAD R2, R16, 0x8, R18 ;  /* 0x0000000810027824 */ /* 0x000fc600078e0212 */
[----:B------:R-:W-:Y:S01]  /*d630*/  ISETP.NE.AND P2, PT, R5, RZ, PT ;  /* 0x000000ff0500720c */ /* 0x000fe20003f45270 */
[----:B------:R-:W1:Y:S02]  /*d640*/  SYNCS.PHASECHK.TRANS64.TRYWAIT P3, [R2+URZ+0x32440], R3 ;  /* 0x03244003020075a7 */ /* 0x000e64000806017f */
[----:B-1----:R-:W-:Y:S10]  /*d650*/  @!P3 BRA `(.L_x_3492) ;  /* 0x000000100020b947 */ /* 0x002ff40003800000 */
.L_x_3524:
        /* <DEDUP_REMOVED lines=8> */
.L_x_3493:
        /* <DEDUP_REMOVED lines=17> */
.L_x_3525:
        /* <DEDUP_REMOVED lines=8> */
.L_x_3495:
        /* <DEDUP_REMOVED lines=30> */
.L_x_3490:
[----:B------:R-:W-:Y:S05]  /*da50*/  BSYNC B1 ;  /* 0x0000000000017941 */ /* 0x000fea0003800000 */
.L_x_3489:
[C---:B------:R-:W-:Y:S01]  /*da60*/  ISETP.GT.AND P2, PT, R8.reuse, 0x1, PT ;  /* 0x000000010800780c */ /* 0x040fe20003f44270 */
[----:B------:R-:W-:-:S12]  /*da70*/  VIADD R8, R8, 0xfffffffe ;  /* 0xfffffffe08087836 */ /* 0x000fd80000000000 */
[----:B------:R-:W-:Y:S05]  /*da80*/  @P2 BRA `(.L_x_3496) ;  /* 0xfffffff000e82947 */ /* 0x000fea000383ffff */
.L_x_3481:
[----:B------:R-:W-:Y:S05]  /*da90*/  BSYNC B0 ;  /* 0x0000000000007941 */ /* 0x000fea0003800000 */
.L_x_3472:
[----:B------:R3:W5:Y:S01]  /*daa0*/  LDL R6, [R1] ;  /* 0x0000000001067983 */ /* 0x0007620000100800 */
[----:B------:R-:W-:Y:S01]  /*dab0*/  VIADD R16, R16, 0x1 ;  /* 0x0000000110107836 */ /* 0x000fe20000000000 */
[----:B------:R-:W-:Y:S04]  /*dac0*/  BSSY B0, `(.L_x_3497) ;  /* 0x0000012000007945 */ /* 0x000fe80003800000 */
[----:B------:R-:W-:-:S04]  /*dad0*/  ISETP.NE.AND P0, PT, R16, 0x2, PT ;  /* 0x000000021000780c */ /* 0x000fc80003f05270 */
[----:B------:R-:W-:-:S04]  /*dae0*/  SEL R0, RZ, 0x1, P0 ;  /* 0x00000001ff007807 */ /* 0x000fc80000000000 */
[----:B------:R-:W-:Y:S01]  /*daf0*/  LOP3.LUT R17, R17, R0, RZ, 0x3c, !PT ;  /* 0x0000000011117212 */ /* 0x000fe200078e3cff */
[----:B---3--:R-:W-:Y:S06]  /*db00*/  @P1 BRA `(.L_x_3498) ;  /* 0x0000000000341947 */ /* 0x008fec0003800000 */
[----:B--2---:R-:W2:Y:S01]  /*db10*/  S2R R5, SR_LANEID ;  /* 0x0000000000057919 */ /* 0x004ea20000000000 */
[----:B------:R-:W-:Y:S01]  /*db20*/  VOTEU.ANY UR6, UPT, PT ;  /* 0x0000000000067886 */ /* 0x000fe200038e0100 */
[----:B------:R-:W3:Y:S01]  /*db30*/  LDC.64 R2, c[0x0][0xef0] ;  /* 0x0003bc00ff027b82 */ /* 0x000ee20000000a00 */
[----:B------:R-:W2:Y:S02]  /*db40*/  FLO.U32 R0, UR6 ;  /* 0x0000000600007d00 */ /* 0x000ea400080e0000 */
[----:B--2---:R-:W-:-:S06]  /*db50*/  ISETP.EQ.U32.AND P1, PT, R0, R5, PT ;  /* 0x000000050000720c */ /* 0x004fcc0003f22070 */
[----:B------:R-:W3:Y:S07]  /*db60*/  POPC R5, UR6 ;  /* 0x0000000600057d09 */ /* 0x000eee0008000000 */
[----:B---3--:R-:W2:Y:S01]  /*db70*/  @P1 ATOMG.E.ADD.STRONG.GPU PT, R3, desc[UR46][R2.64], R5 ;  /* 0x00000005020319a8 */ /* 0x008ea200081ee1ee */
[----:B------:R-:W3:Y:S02]  /*db80*/  S2R R4, SR_LTMASK ;  /* 0x0000000000047919 */ /* 0x000ee40000003900 */
[----:B---3--:R-:W-:-:S04]  /*db90*/  LOP3.LUT R4, R4, UR6, RZ, 0xc0, !PT ;  /* 0x0000000604047c12 */ /* 0x008fc8000f8ec0ff */
[----:B------:R-:W3:Y:S01]  /*dba0*/  POPC R7, R4 ;  /* 0x0000000400077309 */ /* 0x000ee20000000000 */
[----:B--2---:R-:W3:Y:S02]  /*dbb0*/  SHFL.IDX PT, R0, R3, R0, 0x1f ;  /* 0x00001f0003007589 */ /* 0x004ee400000e0000 */
[----:B---3-5:R-:W-:-:S05]  /*dbc0*/  IADD3 R6, R0, UR44, R7 ;  /* 0x0000002c00067c10 */ /* 0x028fca000fffe007 */
[----:B------:R3:W-:Y:S02]  /*dbd0*/  STL [R1], R6 ;  /* 0x0000000601007387 */ /* 0x0007e40000100800 */
.L_x_3498:
[----:B------:R-:W-:Y:S05]  /*dbe0*/  BSYNC B0 ;  /* 0x0000000000007941 */ /* 0x000fea0003800000 */
.L_x_3497:
[----:B------:R-:W-:Y:S01]  /*dbf0*/  SEL R16, R16, RZ, P0 ;  /* 0x000000ff10107207 */ /* 0x000fe20000000000 */
[----:B-----5:R-:W-:-:S07]  /*dc00*/  IMAD.MOV.U32 R13, RZ, RZ, R6 ;  /* 0x000000ffff0d7224 */ /* 0x020fce00078e0006 */
.L_x_3455:
[----:B------:R-:W-:Y:S05]  /*dc10*/  BSYNC B6 ;  /* 0x0000000000067941 */ /* 0x000fea0003800000 */
.L_x_3453:
[----:B------:R-:W-:-:S03]  /*dc20*/  UMOV UR6, 0xffffffff ;  /* 0xffffffff00067882 */ /* 0x000fc60000000000 */
[----:B------:R-:W-:Y:S05]  /*dc30*/  BRA.DIV UR6, `(.L_x_3499) ;  /* 0x0000000a06d07947 */ /* 0x000fea000b800000 */
[----:B------:R4:W1:Y:S02]  /*dc40*/  SHFL.IDX PT, R14, R13, RZ, 0x1f ;  /* 0x00001fff0d0e7589 */ /* 0x00086400000e0000 */
.L_x_3528:
[----:B------:R-:W5:Y:S01]  /*dc50*/  S2R R0, SR_TID.X ;  /* 0x0000000000007919 */ /* 0x000f620000002100 */
[----:B------:R-:W-:Y:S05]  /*dc60*/  WARPSYNC.ALL ;  /* 0x0000000000007948 */ /* 0x000fea0003800000 */
[----:B------:R-:W-:Y:S01]  /*dc70*/  BAR.SYNC.DEFER_BLOCKING 0x4, 0x120 ;  /* 0x0104800000007b1d */ /* 0x000fe20000010000 */
[----:B-1----:R-:W-:-:S05]  /*dc80*/  IMAD.MOV.U32 R2, RZ, RZ, R14 ;  /* 0x000000ffff027224 */ /* 0x002fca00078e000e */
[----:B------:R-:W-:Y:S01]  /*dc90*/  ULDC UR6, c[0x0][0xea8] ;  /* 0x0003aa0000067ab9 */ /* 0x000fe20000000800 */
[----:B------:R1:W-:Y:S01]  /*dca0*/  STL [R1], R2 ;  /* 0x0000000201007387 */ /* 0x0003e20000100800 */
        /* <DEDUP_REMOVED lines=8> */
[----:B-1----:R-:W-:Y:S05]  /*dd30*/  @!P0 BRA `(.L_x_3500) ;  /* 0xffffffd400508947 */ /* 0x002fea000383ffff */
.L_x_3450:
[----:B------:R-:W5:Y:S01]  /*dd40*/  LDL.LU R0, [R1+0x4] ;  /* 0x0000040001007983 */ /* 0x000f620000300800 */
[----:B--2---:R-:W1:Y:S01]  /*dd50*/  S2R R5, SR_CgaCtaId ;  /* 0x0000000000057919 */ /* 0x004e620000008800 */
[----:B-----5:R-:W-:-:S05]  /*dd60*/  VIADD R0, R0, 0x1 ;  /* 0x0000000100007836 */ /* 0x020fca0000000000 */
        /* <DEDUP_REMOVED lines=8> */
.L_x_3529:
        /* <DEDUP_REMOVED lines=9> */
[----:B------:R-:W2:Y:S02]  /*de80*/  LDL.LU R2, [R1+0x8] ;  /* 0x0000080001027983 */ /* 0x000ea40000300800 */
[----:B--2---:R-:W-:-:S04]  /*de90*/  LOP3.LUT R0, R2, 0x2, RZ, 0xfc, !PT ;  /* 0x0000000202007812 */ /* 0x004fc800078efcff */
[----:B------:R-:W-:-:S13]  /*dea0*/  ISETP.NE.AND P2, PT, R0, 0x3, PT ;  /* 0x000000030000780c */ /* 0x000fda0003f45270 */
[----:B------:R-:W-:Y:S05]  /*deb0*/  @!P2 BRA `(.L_x_3504) ;  /* 0x000000000004a947 */ /* 0x000fea0003800000 */
[----:B------:R-:W-:Y:S01]  /*dec0*/  BPT.TRAP 0x1 ;  /* 0x000000040000795c */ /* 0x000fe20000300000 */
.L_x_3504:
[----:B------:R-:W-:Y:S01]  /*ded0*/  IADD3 R3, R7, 0x32440, RZ ;  /* 0x0003244007037810 */ /* 0x000fe20007ffe0ff */
[----:B------:R-:W-:Y:S01]  /*dee0*/  VIADD R0, R16, 0x1 ;  /* 0x0000000110007836 */ /* 0x000fe20000000000 */
[----:B------:R-:W-:-:S03]  /*def0*/  SHF.L.U32 R4, R17, 0x1f, RZ ;  /* 0x0000001f11047819 */ /* 0x000fc600000006ff */
[----:B------:R-:W-:Y:S01]  /*df00*/  IMAD R5, R16, 0x8, R3 ;  /* 0x0000000810057824 */ /* 0x000fe200078e0203 */
[----:B------:R-:W-:-:S03]  /*df10*/  ISETP.NE.AND P1, PT, R0, 0x2, PT ;  /* 0x000000020000780c */ /* 0x000fc60003f25270 */
[----:B------:R-:W1:Y:S01]  /*df20*/  SYNCS.PHASECHK.TRANS64.TRYWAIT P0, [R5+URZ], R4 ;  /* 0x00000004050075a7 */ /* 0x000e62000800017f */
[----:B------:R-:W-:-:S04]  /*df30*/  SEL R2, RZ, 0x1, P1 ;  /* 0x00000001ff027807 */ /* 0x000fc80000800000 */
[----:B------:R-:W-:Y:S02]  /*df40*/  LOP3.LUT R17, R17, R2, RZ, 0x3c, !PT ;  /* 0x0000000211117212 */ /* 0x000fe400078e3cff */
[----:B------:R-:W-:Y:S02]  /*df50*/  SEL R2, R0, RZ, P1 ;  /* 0x000000ff00027207 */ /* 0x000fe40000800000 */
[----:B------:R-:W-:-:S03]  /*df60*/  SHF.L.U32 R0, R17, 0x1f, RZ ;  /* 0x0000001f11007819 */ /* 0x000fc600000006ff */
[----:B------:R-:W-:Y:S01]  /*df70*/  IMAD R3, R2, 0x8, R3 ;  /* 0x0000000802037824 */ /* 0x000fe200078e0203 */
[----:B-1----:R-:W-:Y:S06]  /*df80*/  @!P0 BRA `(.L_x_3505) ;  /* 0x0000000800348947 */ /* 0x002fec0003800000 */
.L_x_3530:
[----:B------:R-:W2:Y:S02]  /*df90*/  SYNCS.PHASECHK.TRANS64.TRYWAIT P0, [R3+URZ], R0 ;  /* 0x00000000030075a7 */ /* 0x000ea4000800017f */
[----:B--2---:R-:W-:Y:S05]  /*dfa0*/  @!P0 BRA `(.L_x_3506) ;  /* 0x0000000800408947 */ /* 0x004fea0003800000 */
.L_x_3531:
[----:B------:R-:W-:Y:S05]  /*dfb0*/  @!P2 BRA `(.L_x_3507) ;  /* 0x000000000004a947 */ /* 0x000fea0003800000 */
[----:B------:R-:W-:Y:S01]  /*dfc0*/  BPT.TRAP 0x1 ;  /* 0x000000040000795c */ /* 0x000fe20000300000 */
.L_x_3507:
[----:B--2---:R-:W-:-:S04]  /*dfd0*/  VIADD R3, R7, 0x32460 ;  /* 0x0003246007037836 */ /* 0x004fc80000000000 */
[----:B-1----:R-:W-:-:S04]  /*dfe0*/  IMAD R5, R16, 0x8, R3 ;  /* 0x0000000810057824 */ /* 0x002fc800078e0203 */
[----:B------:R-:W1:Y:S02]  /*dff0*/  SYNCS.PHASECHK.TRANS64.TRYWAIT P0, [R5+URZ], R4 ;  /* 0x00000004050075a7 */ /* 0x000e64000800017f */
[----:B-1----:R-:W-:Y:S05]  /*e000*/  @!P0 BRA `(.L_x_3508) ;  /* 0x00000008003c8947 */ /* 0x002fea0003800000 */
.L_x_3532:
[----:B------:R-:W-:-:S07]  /*e010*/  IMAD R3, R2, 0x8, R3 ;  /* 0x0000000802037824 */ /* 0x000fce00078e0203 */
.L_x_3509:
[----:B--2---:R2:W1:Y:S02]  /*e020*/  SYNCS.PHASECHK.TRANS64.TRYWAIT P0, [R3+URZ], R0 ;  /* 0x00000000030075a7 */ /* 0x004464000800017f */
[----:B-1----:R-:W-:Y:S05]  /*e030*/  @!P0 NANOSLEEP.SYNCS 0x989680 ;  /* 0x009896800000895d */ /* 0x002fea0003900000 */
[----:B------:R-:W1:Y:S02]  /*e040*/  @!P0 SYNCS.PHASECHK.TRANS64 P0, [R3+URZ], R0 ;  /* 0x00000000030085a7 */ /* 0x000e64000800007f */
[----:B-1----:R-:W-:Y:S05]  /*e050*/  @!P0 BRA `(.L_x_3509) ;  /* 0xfffffffc00f08947 */ /* 0x002fea000383ffff */
.L_x_3503:
[----:B------:R-:W-:Y:S05]  /*e060*/  BSYNC B0 ;  /* 0x0000000000007941 */ /* 0x000fea0003800000 */
.L_x_3502:
[----:B------:R-:W-:Y:S05]  /*e070*/  EXIT ;  /* 0x000000000000794d */ /* 0x000fea0003800000 */
.L_x_3406:
[----:B-1----:R-:W-:-:S04]  /*e080*/  IMAD.U32 R3, RZ, RZ, UR39 ;  /* 0x00000027ff037e24 */ /* 0x002fc8000f8e00ff */
[----:B------:R1:W2:Y:S03]  /*e090*/  SYNCS.PHASECHK.TRANS64.TRYWAIT P0, [R3+URZ+0x32400], R0 ;  /* 0x03240000030075a7 */ /* 0x0002a6000800017f */
[----:B--2---:R-:W-:Y:S05]  /*e0a0*/  @!P0 NANOSLEEP.SYNCS 0x989680 ;  /* 0x009896800000895d */ /* 0x004fea0003900000 */
[----:B------:R-:W2:Y:S02]  /*e0b0*/  @!P0 SYNCS.PHASECHK.TRANS64 P0, [R3+URZ+0x32400], R0 ;  /* 0x03240000030085a7 */ /* 0x000ea4000800007f */
[----:B--2---:R-:W-:Y:S05]  /*e0c0*/  @!P0 BRA `(.L_x_3406) ;  /* 0xfffffffc00ec8947 */ /* 0x004fea000383ffff */
[----:B------:R-:W-:Y:S05]  /*e0d0*/  BRA `(.L_x_3510) ;  /* 0xffffff38002c7947 */ /* 0x000fea000383ffff */
.L_x_3410:
[----:B-1----:R-:W-:-:S04]  /*e0e0*/  IMAD.U32 R3, RZ, RZ, UR7 ;  /* 0x00000007ff037e24 */ /* 0x002fc8000f8e00ff */
[----:B------:R1:W4:Y:S03]  /*e0f0*/  SYNCS.PHASECHK.TRANS64.TRYWAIT P1, [R3+URZ+0x32430], R2 ;  /* 0x03243002030075a7 */ /* 0x000326000802017f */
[----:B----4-:R-:W-:Y:S05]  /*e100*/  @!P1 NANOSLEEP.SYNCS 0x989680 ;  /* 0x009896800000995d */ /* 0x010fea0003900000 */
[----:B------:R-:W4:Y:S02]  /*e110*/  @!P1 SYNCS.PHASECHK.TRANS64 P1, [R3+URZ+0x32430], R2 ;  /* 0x03243002030095a7 */ /* 0x000f24000802007f */
[----:B----4-:R-:W-:Y:S05]  /*e120*/  @!P1 BRA `(.L_x_3410) ;  /* 0xfffffffc00ec9947 */ /* 0x010fea000383ffff */
[----:B------:R-:W-:Y:S05]  /*e130*/  BRA `(.L_x_3409) ;  /* 0xffffff38004c7947 */ /* 0x000fea000383ffff */
.L_x_3411:
[----:B-1----:R-:W-:-:S04]  /*e140*/  IMAD.U32 R3, RZ, RZ, UR39 ;  /* 0x00000027ff037e24 */ /* 0x002fc8000f8e00ff */
[----:B------:R1:W4:Y:S03]  /*e150*/  SYNCS.PHASECHK.TRANS64.TRYWAIT P1, [R3+URZ+0x32410], R0 ;  /* 0x03241000030075a7 */ /* 0x000326000802017f */
[----:B----4-:R-:W-:Y:S05]  /*e160*/  @!P1 NANOSLEEP.SYNCS 0x989680 ;  /* 0x009896800000995d */ /* 0x010fea0003900000 */
[----:B------:R-:W4:Y:S02]  /*e170*/  @!P1 SYNCS.PHASECHK.TRANS64 P1, [R3+URZ+0x32410], R0 ;  /* 0x03241000030095a7 */ /* 0x000f24000802007f */
[----:B----4-:R-:W-:Y:S05]  /*e180*/  @!P1 BRA `(.L_x_3411) ;  /* 0xfffffffc00ec9947 */ /* 0x010fea000383ffff */
[----:B------:R-:W-:Y:S05]  /*e190*/  BRA `(.L_x_3511) ;  /* 0xffffff3800f07947 */ /* 0x000fea000383ffff */
.L_x_3415:
[----:B------:R-:W-:-:S04]  /*e1a0*/  IMAD.U32 R3, RZ, RZ, UR7 ;  /* 0x00000007ff037e24 */ /* 0x000fc8000f8e00ff */
[----:B------:R1:W1:Y:S03]  /*e1b0*/  SYNCS.PHASECHK.TRANS64.TRYWAIT P1, [R3+URZ+0x32450], R2 ;  /* 0x03245002030075a7 */ /* 0x000266000802017f */
[----:B-1----:R-:W-:Y:S05]  /*e1c0*/  @!P1 NANOSLEEP.SYNCS 0x989680 ;  /* 0x009896800000995d */ /* 0x002fea0003900000 */
[----:B------:R-:W1:Y:S02]  /*e1d0*/  @!P1 SYNCS.PHASECHK.TRANS64 P1, [R3+URZ+0x32450], R2 ;  /* 0x03245002030095a7 */ /* 0x000e64000802007f */
[----:B-1----:R-:W-:Y:S05]  /*e1e0*/  @!P1 BRA `(.L_x_3415) ;  /* 0xfffffffc00ec9947 */ /* 0x002fea000383ffff */
[----:B------:R-:W-:Y:S05]  /*e1f0*/  BRA `(.L_x_3414) ;  /* 0xffffff3800f87947 */ /* 0x000fea000383ffff */
.L_x_3420:
[----:B--2---:R-:W-:-:S04]  /*e200*/  IMAD.U32 R152, RZ, RZ, UR4 ;  /* 0x00000004ff987e24 */ /* 0x004fc8000f8e00ff */
[----:B------:R2:W3:Y:S03]  /*e210*/  SYNCS.PHASECHK.TRANS64.TRYWAIT P2, [R152+URZ+0x32430], R13 ;  /* 0x0324300d980075a7 */ /* 0x0004e6000804017f */
[----:B---3--:R-:W-:Y:S05]  /*e220*/  @!P2 NANOSLEEP.SYNCS 0x989680 ;  /* 0x009896800000a95d */ /* 0x008fea0003900000 */
[----:B------:R-:W3:Y:S02]  /*e230*/  @!P2 SYNCS.PHASECHK.TRANS64 P2, [R152+URZ+0x32430], R13 ;  /* 0x0324300d9800a5a7 */ /* 0x000ee4000804007f */
[----:B---3--:R-:W-:Y:S05]  /*e240*/  @!P2 BRA `(.L_x_3420) ;  /* 0xfffffffc00eca947 */ /* 0x008fea000383ffff */
[----:B------:R-:W-:Y:S05]  /*e250*/  BRA `(.L_x_3419) ;  /* 0xffffff5c00787947 */ /* 0x000fea000383ffff */
.L_x_3424:
[----:B---3--:R-:W-:-:S04]  /*e260*/  IMAD.U32 R204, RZ, RZ, UR4 ;  /* 0x00000004ffcc7e24 */ /* 0x008fc8000f8e00ff */
[----:B------:R3:W4:Y:S03]  /*e270*/  SYNCS.PHASECHK.TRANS64.TRYWAIT P2, [R204+URZ+0x32450], R13 ;  /* 0x0324500dcc0075a7 */ /* 0x000726000804017f */
[----:B----4-:R-:W-:Y:S05]  /*e280*/  @!P2 NANOSLEEP.SYNCS 0x989680 ;  /* 0x009896800000a95d */ /* 0x010fea0003900000 */
[----:B------:R-:W4:Y:S02]  /*e290*/  @!P2 SYNCS.PHASECHK.TRANS64 P2, [R204+URZ+0x32450], R13 ;  /* 0x0324500dcc00a5a7 */ /* 0x000f24000804007f */
[----:B----4-:R-:W-:Y:S05]  /*e2a0*/  @!P2 BRA `(.L_x_3424) ;  /* 0xfffffffc00eca947 */ /* 0x010fea000383ffff */
[----:B------:R-:W-:Y:S05]  /*e2b0*/  BRA `(.L_x_3423) ;  /* 0xffffff5c00f47947 */ /* 0x000fea000383ffff */
.L_x_3430:
[----:B--2---:R-:W-:-:S04]  /*e2c0*/  IMAD.U32 R152, RZ, RZ, UR4 ;  /* 0x00000004ff987e24 */ /* 0x004fc8000f8e00ff */
[----:B------:R2:W3:Y:S03]  /*e2d0*/  SYNCS.PHASECHK.TRANS64.TRYWAIT P2, [R152+URZ+0x32430], R13 ;  /* 0x0324300d980075a7 */ /* 0x0004e6000804017f */
[----:B---3--:R-:W-:Y:S05]  /*e2e0*/  @!P2 NANOSLEEP.SYNCS 0x989680 ;  /* 0x009896800000a95d */ /* 0x008fea0003900000 */
[----:B------:R-:W3:Y:S02]  /*e2f0*/  @!P2 SYNCS.PHASECHK.TRANS64 P2, [R152+URZ+0x32430], R13 ;  /* 0x0324300d9800a5a7 */ /* 0x000ee4000804007f */
[----:B---3--:R-:W-:Y:S05]  /*e300*/  @!P2 BRA `(.L_x_3430) ;  /* 0xfffffffc00eca947 */ /* 0x008fea000383ffff */
[----:B------:R-:W-:Y:S05]  /*e310*/  BRA `(.L_x_3429) ;  /* 0xffffff8400e47947 */ /* 0x000fea000383ffff */
.L_x_3434:
[----:B---3--:R-:W-:-:S04]  /*e320*/  IMAD.U32 R204, RZ, RZ, UR4 ;  /* 0x00000004ffcc7e24 */ /* 0x008fc8000f8e00ff */
[----:B------:R3:W4:Y:S03]  /*e330*/  SYNCS.PHASECHK.TRANS64.TRYWAIT P2, [R204+URZ+0x32450], R13 ;  /* 0x0324500dcc0075a7 */ /* 0x000726000804017f */
[----:B----4-:R-:W-:Y:S05]  /*e340*/  @!P2 NANOSLEEP.SYNCS 0x989680 ;  /* 0x009896800000a95d */ /* 0x010fea0003900000 */
[----:B------:R-:W4:Y:S02]  /*e350*/  @!P2 SYNCS.PHASECHK.TRANS64 P2, [R204+URZ+0x32450], R13 ;  /* 0x0324500dcc00a5a7 */ /* 0x000f24000804007f */
[----:B----4-:R-:W-:Y:S05]  /*e360*/  @!P2 BRA `(.L_x_3434) ;  /* 0xfffffffc00eca947 */ /* 0x010fea000383ffff */
[----:B------:R-:W-:Y:S05]  /*e370*/  BRA `(.L_x_3433) ;  /* 0xffffff8800607947 */ /* 0x000fea000383ffff */
.L_x_3459:
        /* <DEDUP_REMOVED lines=10> */
.L_x_3512:
[----:B------:R-:W-:Y:S05]  /*e420*/  BRA `(.L_x_3513) ;  /* 0xffffffd800407947 */ /* 0x000fea000383ffff */
.L_x_3460:
[----:B------:R-:W-:Y:S01]  /*e430*/  BSSY B0, `(.L_x_3514) ;  /* 0x0000006000007945 */ /* 0x000fe20003800000 */
[----:B------:R-:W-:-:S07]  /*e440*/  IMAD.MOV.U32 R15, RZ, RZ, -0x1 ;  /* 0xffffffffff0f7424 */ /* 0x000fce00078e00ff */
[----:B------:R-:W-:Y:S05]  /*e450*/  WARPSYNC.COLLECTIVE R15, `(.L_x_3515) ;  /* 0x000000000f0c7348 */ /* 0x000fea0003c00000 */
[----:B------:R-:W-:Y:S02]  /*e460*/  ELECT P6, UR62, PT ;  /* 0x00000000003e782f */ /* 0x000fe400038c0000 */
[----:B------:R-:W-:Y:S01]  /*e470*/  MOV R14, UR62 ;  /* 0x0000003e000e7c02 */ /* 0x000fe20008000f00 */
[----:B------:R-:W-:Y:S10]  /*e480*/  ENDCOLLECTIVE ;  /* 0x000000000000791b */ /* 0x000ff40003800000 */
.L_x_3515:
[----:B------:R-:W-:Y:S05]  /*e490*/  BSYNC B0 ;  /* 0x0000000000007941 */ /* 0x000fea0003800000 */
.L_x_3514:
[----:B------:R-:W-:Y:S05]  /*e4a0*/  BRA `(.L_x_3516) ;  /* 0xffffffd800307947 */ /* 0x000fea000383ffff */
.L_x_3463:
[----:B-1----:R1:W2:Y:S02]  /*e4b0*/  SYNCS.PHASECHK.TRANS64.TRYWAIT P2, [R10+URZ+0x32440], R5 ;  /* 0x032440050a0075a7 */ /* 0x0022a4000804017f */
[----:B--2---:R-:W-:Y:S05]  /*e4c0*/  @!P2 NANOSLEEP.SYNCS 0x989680 ;  /* 0x009896800000a95d */ /* 0x004fea0003900000 */
[----:B------:R-:W2:Y:S02]  /*e4d0*/  @!P2 SYNCS.PHASECHK.TRANS64 P2, [R10+URZ+0x32440], R5 ;  /* 0x032440050a00a5a7 */ /* 0x000ea4000804007f */
[----:B--2---:R-:W-:Y:S05]  /*e4e0*/  @!P2 BRA `(.L_x_3463) ;  /* 0xfffffffc00f0a947 */ /* 0x004fea000383ffff */
[----:B------:R-:W-:Y:S05]  /*e4f0*/  BRA `(.L_x_3517) ;  /* 0xffffffd8007c7947 */ /* 0x000fea000383ffff */
.L_x_3467:
[----:B--2---:R2:W3:Y:S02]  /*e500*/  SYNCS.PHASECHK.TRANS64.TRYWAIT P2, [R18+URZ+0x32420], R5 ;  /* 0x03242005120075a7 */ /* 0x0044e4000804017f */
[----:B---3--:R-:W-:Y:S05]  /*e510*/  @!P2 NANOSLEEP.SYNCS 0x989680 ;  /* 0x009896800000a95d */ /* 0x008fea0003900000 */
[----:B------:R-:W3:Y:S02]  /*e520*/  @!P2 SYNCS.PHASECHK.TRANS64 P2, [R18+URZ+0x32420], R5 ;  /* 0x032420051200a5a7 */ /* 0x000ee4000804007f */
[----:B---3--:R-:W-:Y:S05]  /*e530*/  @!P2 BRA `(.L_x_3467) ;  /* 0xfffffffc00f0a947 */ /* 0x008fea000383ffff */
[----:B------:R-:W-:Y:S05]  /*e540*/  BRA `(.L_x_3518) ;  /* 0xffffffdc00c07947 */ /* 0x000fea000383ffff */
.L_x_3470:
[----:B-1----:R1:W2:Y:S02]  /*e550*/  SYNCS.PHASECHK.TRANS64.TRYWAIT P2, [R10+URZ+0x32460], R5 ;  /* 0x032460050a0075a7 */ /* 0x0022a4000804017f */
[----:B--2---:R-:W-:Y:S05]  /*e560*/  @!P2 NANOSLEEP.SYNCS 0x989680 ;  /* 0x009896800000a95d */ /* 0x004fea0003900000 */
[----:B------:R-:W2:Y:S02]  /*e570*/  @!P2 SYNCS.PHASECHK.TRANS64 P2, [R10+URZ+0x32460], R5 ;  /* 0x032460050a00a5a7 */ /* 0x000ea4000804007f */
[----:B--2---:R-:W-:Y:S05]  /*e580*/  @!P2 BRA `(.L_x_3470) ;  /* 0xfffffffc00f0a947 */ /* 0x004fea000383ffff */
[----:B------:R-:W-:Y:S05]  /*e590*/  BRA `(.L_x_3519) ;  /* 0xffffffdc00d47947 */ /* 0x000fea000383ffff */
.L_x_3477:
[----:B-1----:R1:W2:Y:S02]  /*e5a0*/  SYNCS.PHASECHK.TRANS64.TRYWAIT P3, [R2+URZ+0x32440], R3 ;  /* 0x03244003020075a7 */ /* 0x0022a4000806017f */
[----:B--2---:R-:W-:Y:S05]  /*e5b0*/  @!P3 NANOSLEEP.SYNCS 0x989680 ;  /* 0x009896800000b95d */ /* 0x004fea0003900000 */
[----:B------:R-:W2:Y:S02]  /*e5c0*/  @!P3 SYNCS.PHASECHK.TRANS64 P3, [R2+URZ+0x32440], R3 ;  /* 0x032440030200b5a7 */ /* 0x000ea4000806007f */
[----:B--2---:R-:W-:Y:S05]  /*e5d0*/  @!P3 BRA `(.L_x_3477) ;  /* 0xfffffffc00f0b947 */ /* 0x004fea000383ffff */
[----:B------:R-:W-:Y:S05]  /*e5e0*/  BRA `(.L_x_3520) ;  /* 0xffffffe400007947 */ /* 0x000fea000383ffff */
.L_x_3479:
[----:B--2---:R2:W3:Y:S02]  /*e5f0*/  SYNCS.PHASECHK.TRANS64.TRYWAIT P3, [R2+URZ+0x32460], R3 ;  /* 0x03246003020075a7 */ /* 0x0044e4000806017f */
[----:B---3--:R-:W-:Y:S05]  /*e600*/  @!P3 NANOSLEEP.SYNCS 0x989680 ;  /* 0x009896800000b95d */ /* 0x008fea0003900000 */
[----:B------:R-:W3:Y:S02]  /*e610*/  @!P3 SYNCS.PHASECHK.TRANS64 P3, [R2+URZ+0x32460], R3 ;  /* 0x032460030200b5a7 */ /* 0x000ee4000806007f */
[----:B---3--:R-:W-:Y:S05]  /*e620*/  @!P3 BRA `(.L_x_3479) ;  /* 0xfffffffc00f0b947 */ /* 0x008fea000383ffff */
[----:B------:R-:W-:Y:S05]  /*e630*/  BRA `(.L_x_3521) ;  /* 0xffffffe400507947 */ /* 0x000fea000383ffff */
.L_x_3485:
[----:B-1----:R1:W2:Y:S02]  /*e640*/  SYNCS.PHASECHK.TRANS64.TRYWAIT P3, [R3+URZ+0x32440], R2 ;  /* 0x03244002030075a7 */ /* 0x0022a4000806017f */
[----:B--2---:R-:W-:Y:S05]  /*e650*/  @!P3 NANOSLEEP.SYNCS 0x989680 ;  /* 0x009896800000b95d */ /* 0x004fea0003900000 */
[----:B------:R-:W2:Y:S02]  /*e660*/  @!P3 SYNCS.PHASECHK.TRANS64 P3, [R3+URZ+0x32440], R2 ;  /* 0x032440020300b5a7 */ /* 0x000ea4000806007f */
[----:B--2---:R-:W-:Y:S05]  /*e670*/  @!P3 BRA `(.L_x_3485) ;  /* 0xfffffffc00f0b947 */ /* 0x004fea000383ffff */
[----:B------:R-:W-:Y:S05]  /*e680*/  BRA `(.L_x_3522) ;  /* 0xffffffe800707947 */ /* 0x000fea000383ffff */
.L_x_3487:
[----:B--2---:R2:W3:Y:S02]  /*e690*/  SYNCS.PHASECHK.TRANS64.TRYWAIT P3, [R3+URZ+0x32460], R2 ;  /* 0x03246002030075a7 */ /* 0x0044e4000806017f */
[----:B---3--:R-:W-:Y:S05]  /*e6a0*/  @!P3 NANOSLEEP.SYNCS 0x989680 ;  /* 0x009896800000b95d */ /* 0x008fea0003900000 */
[----:B------:R-:W3:Y:S02]  /*e6b0*/  @!P3 SYNCS.PHASECHK.TRANS64 P3, [R3+URZ+0x32460], R2 ;  /* 0x032460020300b5a7 */ /* 0x000ee4000806007f */
[----:B---3--:R-:W-:Y:S05]  /*e6c0*/  @!P3 BRA `(.L_x_3487) ;  /* 0xfffffffc00f0b947 */ /* 0x008fea000383ffff */
[----:B------:R-:W-:Y:S05]  /*e6d0*/  BRA `(.L_x_3523) ;  /* 0xffffffe800c07947 */ /* 0x000fea000383ffff */
.L_x_3492:
[----:B-1----:R1:W2:Y:S02]  /*e6e0*/  SYNCS.PHASECHK.TRANS64.TRYWAIT P3, [R2+URZ+0x32440], R3 ;  /* 0x03244003020075a7 */ /* 0x0022a4000806017f */
[----:B--2---:R-:W-:Y:S05]  /*e6f0*/  @!P3 NANOSLEEP.SYNCS 0x989680 ;  /* 0x009896800000b95d */ /* 0x004fea0003900000 */
[----:B------:R-:W2:Y:S02]  /*e700*/  @!P3 SYNCS.PHASECHK.TRANS64 P3, [R2+URZ+0x32440], R3 ;  /* 0x032440030200b5a7 */ /* 0x000ea4000806007f */
[----:B--2---:R-:W-:Y:S05]  /*e710*/  @!P3 BRA `(.L_x_3492) ;  /* 0xfffffffc00f0b947 */ /* 0x004fea000383ffff */
[----:B------:R-:W-:Y:S05]  /*e720*/  BRA `(.L_x_3524) ;  /* 0xffffffec00cc7947 */ /* 0x000fea000383ffff */
.L_x_3494:
[----:B--2---:R2:W3:Y:S02]  /*e730*/  SYNCS.PHASECHK.TRANS64.TRYWAIT P3, [R2+URZ+0x32460], R3 ;  /* 0x03246003020075a7 */ /* 0x0044e4000806017f */
[----:B---3--:R-:W-:Y:S05]  /*e740*/  @!P3 NANOSLEEP.SYNCS 0x989680 ;  /* 0x009896800000b95d */ /* 0x008fea0003900000 */
[----:B------:R-:W3:Y:S02]  /*e750*/  @!P3 SYNCS.PHASECHK.TRANS64 P3, [R2+URZ+0x32460], R3 ;  /* 0x032460030200b5a7 */ /* 0x000ee4000806007f */
[----:B---3--:R-:W-:Y:S05]  /*e760*/  @!P3 BRA `(.L_x_3494) ;  /* 0xfffffffc00f0b947 */ /* 0x008fea000383ffff */
[----:B------:R-:W-:Y:S05]  /*e770*/  BRA `(.L_x_3525) ;  /* 0xfffffff0001c7947 */ /* 0x000fea000383ffff */
.L_x_3499:
[----:B------:R-:W-:Y:S01]  /*e780*/  BSSY B0, `(.L_x_3526) ;  /* 0x0000007000007945 */ /* 0x000fe20003800000 */
[----:B------:R-:W-:Y:S02]  /*e790*/  IMAD.MOV.U32 R12, RZ, RZ, RZ ;  /* 0x000000ffff0c7224 */ /* 0x000fe400078e00ff */
[----:B------:R-:W-:Y:S02]  /*e7a0*/  IMAD.MOV.U32 R11, RZ, RZ, 0x1f ;  /* 0x0000001fff0b7424 */ /* 0x000fe400078e00ff */
[----:B------:R-:W-:-:S07]  /*e7b0*/  IMAD.MOV.U32 R15, RZ, RZ, -0x1 ;  /* 0xffffffffff0f7424 */ /* 0x000fce00078e00ff */
[----:B-123--:R-:W-:Y:S05]  /*e7c0*/  WARPSYNC.COLLECTIVE R15, `(.L_x_3527) ;  /* 0x000000000f087348 */ /* 0x00efea0003c00000 */
[----:B------:R4:W1:Y:S02]  /*e7d0*/  SHFL.IDX P6, R14, R13, R12, R11 ;  /* 0x0000000c0d0e7389 */ /* 0x00086400000c000b */
[----:B-1234-:R-:W-:Y:S01]  /*e7e0*/  ENDCOLLECTIVE ;  /* 0x000000000000791b */ /* 0x01efe20003800000 */
.L_x_3527:
[----:B------:R-:W-:Y:S05]  /*e7f0*/  BSYNC B0 ;  /* 0x0000000000007941 */ /* 0x000fea0003800000 */
.L_x_3526:
[----:B------:R-:W-:Y:S05]  /*e800*/  BRA `(.L_x_3528) ;  /* 0xfffffff400107947 */ /* 0x000fea000383ffff */
.L_x_3501:
[----:B-1----:R1:W2:Y:S02]  /*e810*/  SYNCS.PHASECHK.TRANS64.TRYWAIT P0, [R7+URZ+0x32420], R0 ;  /* 0x03242000070075a7 */ /* 0x0022a4000800017f */
[----:B--2---:R-:W-:Y:S05]  /*e820*/  @!P0 NANOSLEEP.SYNCS 0x989680 ;  /* 0x009896800000895d */ /* 0x004fea0003900000 */
[----:B------:R-:W2:Y:S02]  /*e830*/  @!P0 SYNCS.PHASECHK.TRANS64 P0, [R7+URZ+0x32420], R0 ;  /* 0x03242000070085a7 */ /* 0x000ea4000800007f */
[----:B--2---:R-:W-:Y:S05]  /*e840*/  @!P0 BRA `(.L_x_3501) ;  /* 0xfffffffc00f08947 */ /* 0x004fea000383ffff */
[----:B------:R-:W-:Y:S05]  /*e850*/  BRA `(.L_x_3529) ;  /* 0xfffffff400647947 */ /* 0x000fea000383ffff */
.L_x_3505:
[----:B-1----:R1:W2:Y:S02]  /*e860*/  SYNCS.PHASECHK.TRANS64.TRYWAIT P0, [R5+URZ], R4 ;  /* 0x00000004050075a7 */ /* 0x0022a4000800017f */
[----:B--2---:R-:W-:Y:S05]  /*e870*/  @!P0 NANOSLEEP.SYNCS 0x989680 ;  /* 0x009896800000895d */ /* 0x004fea0003900000 */
[----:B------:R-:W2:Y:S02]  /*e880*/  @!P0 SYNCS.PHASECHK.TRANS64 P0, [R5+URZ], R4 ;  /* 0x00000004050085a7 */ /* 0x000ea4000800007f */
[----:B--2---:R-:W-:Y:S05]  /*e890*/  @!P0 BRA `(.L_x_3505) ;  /* 0xfffffffc00f08947 */ /* 0x004fea000383ffff */
[----:B------:R-:W-:Y:S05]  /*e8a0*/  BRA `(.L_x_3530) ;  /* 0xfffffff400b87947 */ /* 0x000fea000383ffff */
.L_x_3506:
[----:B--2---:R2:W1:Y:S02]  /*e8b0*/  SYNCS.PHASECHK.TRANS64.TRYWAIT P0, [R3+URZ], R0 ;  /* 0x00000000030075a7 */ /* 0x004464000800017f */
[----:B-1----:R-:W-:Y:S05]  /*e8c0*/  @!P0 NANOSLEEP.SYNCS 0x989680 ;  /* 0x009896800000895d */ /* 0x002fea0003900000 */
[----:B------:R-:W1:Y:S02]  /*e8d0*/  @!P0 SYNCS.PHASECHK.TRANS64 P0, [R3+URZ], R0 ;  /* 0x00000000030085a7 */ /* 0x000e64000800007f */
[----:B-1----:R-:W-:Y:S05]  /*e8e0*/  @!P0 BRA `(.L_x_3506) ;  /* 0xfffffffc00f08947 */ /* 0x002fea000383ffff */
[----:B------:R-:W-:Y:S05]  /*e8f0*/  BRA `(.L_x_3531) ;  /* 0xfffffff400ac7947 */ /* 0x000fea000383ffff */
.L_x_3508:
[----:B-1----:R1:W2:Y:S02]  /*e900*/  SYNCS.PHASECHK.TRANS64.TRYWAIT P0, [R5+URZ], R4 ;  /* 0x00000004050075a7 */ /* 0x0022a4000800017f */
[----:B--2---:R-:W-:Y:S05]  /*e910*/  @!P0 NANOSLEEP.SYNCS 0x989680 ;  /* 0x009896800000895d */ /* 0x004fea0003900000 */
[----:B------:R-:W2:Y:S02]  /*e920*/  @!P0 SYNCS.PHASECHK.TRANS64 P0, [R5+URZ], R4 ;  /* 0x00000004050085a7 */ /* 0x000ea4000800007f */
[----:B--2---:R-:W-:Y:S05]  /*e930*/  @!P0 BRA `(.L_x_3508) ;  /* 0xfffffffc00f08947 */ /* 0x004fea000383ffff */
[----:B------:R-:W-:Y:S05]  /*e940*/  BRA `(.L_x_3532) ;  /* 0xfffffff400b07947 */ /* 0x000fea000383ffff */
.L_x_3533:
        /* <DEDUP_REMOVED lines=11> */
.L_x_4730:


//--------------------- .text._ZN7cutlass13device_kernelIN5flash11enable_sm90INS1_16FlashAttnFwdSm90INS1_25CollectiveMainloopFwdSm90ILi2EN4cute5tupleIJNS5_1CILi1EEES8_S8_EEENS6_IJNS7_ILi128EEENS7_ILi96EEENS7_ILi64EEEEEELi256ENS_10bfloat16_tEfNS_4arch4Sm90ELb1ELb0ELb0ELb1ELb0ELb0ELb0ELb1ELb0ELb0ELb0ELb0EEENS1_21CollectiveEpilogueFwdINS6_IJSA_NS7_ILi256EEESB_EEES9_SE_SG_Li256ELb1ELb0ELb0ELb0EEENS1_36VarlenDynamicPersistentTileSchedulerILi128ELi96ELi256ELi32ELb0ELb0ELb1ELb1ELb1ELb1EEEEEEEEEvNT_6ParamsE --------------------------
	.section	.text._ZN7cutlass13device_kernelIN5flash11enable_sm90INS1_16FlashAttnFwdSm90INS1_25CollectiveMainloopFwdSm90ILi2EN4cute5tupleIJNS5_1CILi1EEES8_S8_EEENS6_IJNS7_ILi128EEENS7_ILi96EEENS7_ILi64EEEEEELi256ENS_10bfloat16_tEfNS_4arch4Sm90ELb1ELb0ELb0ELb1ELb0ELb0ELb0ELb1ELb0ELb0ELb0ELb0EEENS1_21CollectiveEpilogueFwdINS6_IJSA_NS7_ILi256EEESB_EEES9_SE_SG_Li256ELb1ELb0ELb0ELb0EEENS1_36VarlenDynamicPersistentTileSchedulerILi128ELi96ELi256ELi32ELb0ELb0ELb1ELb1ELb1ELb1EEEEEEEEEvNT_6ParamsE,"ax",@progbits
	.align	128
.text._ZN7cutlass13device_kernelIN5flash11enable_sm90INS1_16FlashAttnFwdSm90INS1_25CollectiveMainloopFwdSm90ILi2EN4cute5tupleIJNS5_1CILi1EEES8_S8_EEENS6_IJNS7_ILi128EEENS7_ILi96EEENS7_ILi64EEEEEELi256ENS_10bfloat16_tEfNS_4arch4Sm90ELb1ELb0ELb0ELb1ELb0ELb0ELb0ELb1ELb0ELb0ELb0ELb0EEENS1_21CollectiveEpilogueFwdINS6_IJSA_NS7_ILi256EEESB_EEES9_SE_SG_Li256ELb1ELb0ELb0ELb0EEENS1_36VarlenDynamicPersistentTileSchedulerILi128ELi96ELi256ELi32ELb0ELb0ELb1ELb1ELb1ELb1EEEEEEEEEvNT_6ParamsE:
        .type           _ZN7cutlass13device_kernelIN5flash11enable_sm90INS1_16FlashAttnFwdSm90INS1_25CollectiveMainloopFwdSm90ILi2EN4cute5tupleIJNS5_1CILi1EEES8_S8_EEENS6_IJNS7_ILi128EEENS7_ILi96EEENS7_ILi64EEEEEELi256ENS_10bfloat16_tEfNS_4arch4Sm90ELb1ELb0ELb0ELb1ELb0ELb0ELb0ELb1ELb0ELb0ELb0ELb0EEENS1_21CollectiveEpilogueFwdINS6_IJSA_NS7_ILi256EEESB_EEES9_SE_SG_Li256ELb1ELb0ELb0ELb0EEENS1_36VarlenDynamicPersistentTileSchedulerILi128ELi96ELi256ELi32ELb0ELb0ELb1ELb1ELb1ELb1EEEEEEEEEvNT_6ParamsE,@function
        .size           _ZN7cutlass13device_kernelIN5flash11enable_sm90INS1_16FlashAttnFwdSm90INS1_25CollectiveMainloopFwdSm90ILi2EN4cute5tupleIJNS5_1CILi1EEES8_S8_EEENS6_IJNS7_ILi128EEENS7_ILi96EEENS7_ILi64EEEEEELi256ENS_10bfloat16_tEfNS_4arch4Sm90ELb1ELb0ELb0ELb1ELb0ELb0ELb0ELb1ELb0ELb0ELb0ELb0EEENS1_21CollectiveEpilogueFwdINS6_IJSA_NS7_ILi256EEESB_EEES9_SE_SG_Li256ELb1ELb0ELb0ELb0EEENS1_36VarlenDynamicPersistentTileSchedulerILi128ELi96ELi256ELi32ELb0ELb0ELb1ELb1ELb1ELb1EEEEEEEEEvNT_6ParamsE,(.L_x_4731 - _ZN7cutlass13device_kernelIN5flash11enable_sm90INS1_16FlashAttnFwdSm90INS1_25CollectiveMainloopFwdSm90ILi2EN4cute5tupleIJNS5_1CILi1EEES8_S8_EEENS6_IJNS7_ILi128EEENS7_ILi96EEENS7_ILi64EEEEEELi256ENS_10bfloat16_tEfNS_4arch4Sm90ELb1ELb0ELb0ELb1ELb0ELb0ELb0ELb1ELb0ELb0ELb0ELb0EEENS1_21CollectiveEpilogueFwdINS6_IJSA_NS7_ILi256EEESB_EEES9_SE_SG_Li256ELb1ELb0ELb0ELb0EEENS1_36VarlenDynamicPersistentTileSchedulerILi128ELi96ELi256ELi32ELb0ELb0ELb1ELb1ELb1ELb1EEEEEEEEEvNT_6ParamsE)
        .other          _ZN7cutlass13device_kernelIN5flash11enable_sm90INS1_16FlashAttnFwdSm90INS1_25CollectiveMainloopFwdSm90ILi2EN4cute5tupleIJNS5_1CILi1EEES8_S8_EEENS6_IJNS7_ILi128EEENS7_ILi96EEENS7_ILi64EEEEEELi256ENS_10bfloat16_tEfNS_4arch4Sm90ELb1ELb0ELb0ELb1ELb0ELb0ELb0ELb1ELb0ELb0ELb0ELb0EEENS1_21CollectiveEpilogueFwdINS6_IJSA_NS7_ILi256EEESB_EEES9_SE_SG_Li256ELb1ELb0ELb0ELb0EEENS1_36VarlenDynamicPersistentTileSchedulerILi128ELi96ELi256ELi32ELb0ELb0ELb1ELb1ELb1ELb1EEEEEEEEEvNT_6ParamsE,@"STO_CUDA_ENTRY STV_DEFAULT"
_ZN7cutlass13device_kernelIN5flash11enable_sm90INS1_16FlashAttnFwdSm90INS1_25CollectiveMainloopFwdSm90ILi2EN4cute5tupleIJNS5_1CILi1EEES8_S8_EEENS6_IJNS7_ILi128EEENS7_ILi96EEENS7_ILi64EEEEEELi256ENS_10bfloat16_tEfNS_4arch4Sm90ELb1ELb0ELb0ELb1ELb0ELb0ELb0ELb1ELb0ELb0ELb0ELb0EEENS1_21CollectiveEpilogueFwdINS6_IJSA_NS7_ILi256EEESB_EEES9_SE_SG_Li256ELb1ELb0ELb0ELb0EEENS1_36VarlenDynamicPersistentTileSchedulerILi128ELi96ELi256ELi32ELb0ELb0ELb1ELb1ELb1ELb1EEEEEEEEEvNT_6ParamsE:
        /* <DEDUP_REMOVED lines=21> */
.L_x_3535:
[----:B------:R-:W-:Y:S05]  /*0150*/  BSYNC B0 ;  /* 0x0000000000007941 */ /* 0x000fea0003800000 */
.L_x_3534:
        /* <DEDUP_REMOVED lines=41> */
.L_x_3536:
        /* <DEDUP_REMOVED lines=22> */
.L_x_3537:
        /* <DEDUP_REMOVED lines=18> */
.L_x_3538:
        /* <DEDUP_REMOVED lines=22> */
.L_x_3539:
        /* <DEDUP_REMOVED lines=22> */
.L_x_3540:
[----:B------:R-:W-:Y:S01]  /*0930*/  PLOP3.LUT P0, PT, PT, PT, UP0, 0x80, 0x0 ;  /* 0x000000000000781c */ /* 0x000fe20003f0f008 */
[----:B------:R-:W-:Y:S01]  /*0940*/  UMOV UR36, 0x1 ;  /* 0x0000000100247882 */ /* 0x000fe20000000000 */
[----:B------:R-:W-:Y:S01]  /*0950*/  NOP ;  /* 0x0000000000007918 */ /* 0x000fe20000000000 */
[----:B------:R-:W-:Y:S01]  /*0960*/  USEL UR36, UR36, 0x2, !UP0 ;  /* 0x0000000224247887 */ /* 0x000fe2000c000000 */
[----:B------:R-:W-:Y:S01]  /*0970*/  ULDC.64 UR38, c[0x0][0x208] ;  /* 0x0000820000267ab9 */ /* 0x000fe20000000a00 */
[----:B012-4-:R-:W-:Y:S08]  /*0980*/  BAR.SYNC.DEFER_BLOCKING 0x0 ;  /* 0x0000000000007b1d */ /* 0x017ff00000010000 */
[----:B------:R-:W-:Y:S05]  /*0990*/  @!P0 BRA `(.L_x_3541) ;  /* 0x000000a000d88947 */ /* 0x000fea0003800000 */
.L_x_3542:
        /* <DEDUP_REMOVED lines=28> */
[----:B------:R-:W-:Y:S01]  /*0b60*/  SHF.R.S32.HI R200, RZ, 0x7, R5 ;  /* 0x00000007ffc87819 */ /* 0x000fe20000011405 */
[----:B------:R-:W-:Y:S02]  /*0b70*/  IMAD.SHL.U32 R2, R2, 0x20, RZ ;  /* 0x0000002002027824 */ /* 0x000fe400078e00ff */
[----:B------:R-:W-:Y:S01]  /*0b80*/  IMAD.IADD R23, R202, 0x1, -R23 ;  /* 0x00000001ca177824 */ /* 0x000fe200078e0a17 */
[----:B------:R-:W-:-:S02]  /*0b90*/  LEA.HI R5, R5, R200, RZ, 0x1 ;  /* 0x000000c805057211 */ /* 0x000fc400078f08ff */
[----:B------:R-:W-:Y:S02]  /*0ba0*/  LOP3.LUT R2, R2, 0xfffffc00, RZ, 0xc0, !PT ;  /* 0xfffffc0002027812 */ /* 0x000fe400078ec0ff */
        /* <DEDUP_REMOVED lines=9> */
[----:B------:R-:W-:Y:S02]  /*0c40*/  LOP3.LUT R18, R6, 0x7ffffffc, RZ, 0xc0, !PT ;  /* 0x7ffffffc06127812 */ /* 0x000fe400078ec0ff */
[----:B------:R-:W-:Y:S02]  /*0c50*/  LOP3.LUT R8, R0, 0xfffffff8, RZ, 0xc0, !PT ;  /* 0xfffffff800087812 */ /* 0x000fe400078ec0ff */
[-C--:B------:R-:W-:Y:S01]  /*0c60*/  LEA.HI R0, R3, R202.reuse, RZ, 0x4 ;  /* 0x000000ca03007211 */ /* 0x080fe200078f20ff */
[----:B------:R-:W-:Y:S01]  /*0c70*/  IMAD.IADD R18, R23, 0x1, -R18 ;  /* 0x0000000117127824 */ /* 0x000fe200078e0a12 */
[----:B------:R-:W-:Y:S01]  /*0c80*/  LEA.HI R3, R3, R202, RZ, 0x3 ;  /* 0x000000ca03037211 */ /* 0x000fe200078f18ff */
[----:B------:R-:W-:Y:S01]  /*0c90*/  IMAD.IADD R11, R7, 0x1, -R8 ;  /* 0x00000001070b7824 */ /* 0x000fe200078e0a08 */
[----:B------:R-:W-:-:S02]  /*0ca0*/  SHF.R.S32.HI R9, RZ, 0x4, R0 ;  /* 0x00000004ff097819 */ /* 0x000fc40000011400 */
[----:B------:R-:W-:Y:S01]  /*0cb0*/  LOP3.LUT R7, R0, 0x3fffff0, RZ, 0xc0, !PT ;  /* 0x03fffff000077812 */ /* 0x000fe200078ec0ff */
[----:B------:R-:W-:Y:S01]  /*0cc0*/  IMAD R4, R4, 0x10, R11 ;  /* 0x0000001004047824 */ /* 0x000fe200078e020b */
[----:B------:R-:W-:Y:S02]  /*0cd0*/  LEA.HI R0, R0, R9, RZ, 0x1 ;  /* 0x0000000900007211 */ /* 0x000fe400078f08ff */
[----:B------:R-:W-:Y:S01]  /*0ce0*/  LOP3.LUT R5, R3, 0x1ffffff8, RZ, 0xc0, !PT ;  /* 0x1ffffff803057812 */ /* 0x000fe200078ec0ff */
[----:B------:R-:W-:Y:S01]  /*0cf0*/  IMAD.IADD R7, R202, 0x1, -R7 ;  /* 0x00000001ca077824 */ /* 0x000fe200078e0a07 */
[----:B------:R-:W-:Y:S01]  /*0d00*/  LOP3.LUT R0, R0, 0x1ffffffe, RZ, 0xc0, !PT ;  /* 0x1ffffffe00007812 */ /* 0x000fe200078ec0ff */
[----:B------:R-:W-:Y:S01]  /*0d10*/  IMAD R19, R19, 0x40, R4 ;  /* 0x0000004013137824 */ /* 0x000fe200078e0204 */
[----:B------:R-:W-:Y:S01]  /*0d20*/  SHF.R.S32.HI R16, RZ, 0x3, R3 ;  /* 0x00000003ff107819 */ /* 0x000fe20000011403 */
[----:B------:R-:W-:Y:S02]  /*0d30*/  IMAD R7, R7, 0x40, R2 ;  /* 0x0000004007077824 */ /* 0x000fe400078e0202 */
[----:B------:R-:W-:-:S02]  /*0d40*/  IMAD.IADD R0, R9, 0x1, -R0 ;  /* 0x0000000109007824 */ /* 0x000fc400078e0a00 */
[----:B------:R-:W-:Y:S02]  /*0d50*/  IMAD.IADD R2, R202, 0x1, -R5 ;  /* 0x00000001ca027824 */ /* 0x000fe400078e0a05 */
[----:B------:R-:W-:Y:S02]  /*0d60*/  IMAD R201, R0, 0x8, R7 ;  /* 0x0000000800c97824 */ /* 0x000fe400078e0207 */
[----:B------:R-:W-:-:S07]  /*0d70*/  IMAD.SHL.U32 R2, R2, 0x8, RZ ;  /* 0x0000000802027824 */ /* 0x000fce00078e00ff */
.L_x_3596:
[----:B0--3-5:R-:W0:Y:S01]  /*0d80*/  LDC.64 R4, c[0x0][0xc60] ;  /* 0x00031800ff047b82 */ /* 0x029e220000000a00 */
        /* <DEDUP_REMOVED lines=13> */
[----:B------:R-:W-:-:S04]  /*0e60*/  @UP0 ULEA UR6, UP2, UR46, UR6, 0x2 ;  /* 0x000000062e060291 */ /* 0x000fc8000f84103f */
[----:B------:R-:W-:Y:S02]  /*0e70*/  @UP0 ULEA.HI.X UR7, UR46, UR7, UR45, 0x2, UP2 ;  /* 0x000000072e070291 */ /* 0x000fe400090f142d */
[----:B------:R-:W-:Y:S01]  /*0e80*/  @UP1 ULEA UR8, UP0, UR46, UR8, 0x2 ;  /* 0x000000082e081291 */ /* 0x000fe2000f80103f */
[----:B------:R-:W-:-:S03]  /*0e90*/  IMAD.U32 R4, RZ, RZ, UR6 ;  /* 0x00000006ff047e24 */ /* 0x000fc6000f8e00ff */
[----:B------:R-:W-:Y:S01]  /*0ea0*/  @UP1 ULEA.HI.X UR9, UR46, UR9, UR45, 0x2, UP0 ;  /* 0x000000092e091291 */ /* 0x000fe200080f142d */
[----:B------:R-:W-:Y:S01]  /*0eb0*/  IMAD.U32 R5, RZ, RZ, UR7 ;  /* 0x00000007ff057e24 */ /* 0x000fe2000f8e00ff */
[----:B------:R-:W-:Y:S01]  /*0ec0*/  ULDC.64 UR6, c[0x0][0x3f8] ;  /* 0x0000fe0000067ab9 */ /* 0x000fe20000000a00 */
[----:B------:R-:W-:-:S03]  /*0ed0*/  IMAD.U32 R6, RZ, RZ, UR8 ;  /* 0x00000008ff067e24 */ /* 0x000fc6000f8e00ff */
[----:B------:R-:W-:Y:S01]  /*0ee0*/  IMAD.U32 R7, RZ, RZ, UR9 ;  /* 0x00000009ff077e24 */ /* 0x000fe2000f8e00ff */
[----:B------:R-:W2:Y:S01]  /*0ef0*/  @P0 LDG.E R4, desc[UR38][R4.64] ;  /* 0x0000002604040981 */ /* 0x000ea2000c1e1900 */
[----:B------:R-:W-:Y:S01]  /*0f00*/  UISETP.NE.U32.AND UP0, UPT, UR6, URZ, UPT ;  /* 0x0000003f0600728c */ /* 0x000fe2000bf05070 */
[----:B------:R-:W-:Y:S02]  /*0f10*/  ULDC.64 UR8, c[0x0][0xa20] ;  /* 0x0002880000087ab9 */ /* 0x000fe40000000a00 */
[----:B------:R-:W3:Y:S01]  /*0f20*/  @P2 LDG.E R6, desc[UR38][R6.64] ;  /* 0x0000002606062981 */ /* 0x000ee2000c1e1900 */
[----:B------:R-:W-:Y:S01]  /*0f30*/  UISETP.NE.AND.EX UP0, UPT, UR7, URZ, UPT, UP0 ;  /* 0x0000003f0700728c */ /* 0x000fe2000bf05300 */
[----:B------:R-:W-:Y:S01]  /*0f40*/  ISETP.NE.U32.AND P1, PT, RZ, UR8, PT ;  /* 0x00000008ff007c0c */ /* 0x000fe2000bf25070 */
[----:B------:R-:W-:Y:S01]  /*0f50*/  ULDC UR6, c[0x0][0x2e0] ;  /* 0x0000b80000067ab9 */ /* 0x000fe20000000800 */
[----:B------:R-:W-:Y:S01]  /*0f60*/  UMOV UR41, URZ ;  /* 0x0000003f00297c82 */ /* 0x000fe20008000000 */
[----:B------:R-:W-:Y:S01]  /*0f70*/  USEL UR4, UR4, 0x1, UP0 ;  /* 0x0000000104047887 */ /* 0x000fe20008000000 */
[----:B------:R-:W-:Y:S01]  /*0f80*/  ISETP.NE.AND.EX P1, PT, RZ, UR9, PT, P1 ;  /* 0x00000009ff007c0c */ /* 0x000fe2000bf25310 */
[----:B------:R-:W-:Y:S01]  /*0f90*/  ULDC UR44, c[0x0][0x288] ;  /* 0x0000a200002c7ab9 */ /* 0x000fe20000000800 */
[----:B------:R-:W-:Y:S01]  /*0fa0*/  UMOV UR43, UR5 ;  /* 0x00000005002b7c82 */ /* 0x000fe20008000000 */
[----:B------:R-:W-:Y:S01]  /*0fb0*/  UIMAD UR6, UR4, UR6, URZ ;  /* 0x00000006040672a4 */ /* 0x000fe2000f8e023f */
[----:B--2---:R-:W-:-:S02]  /*0fc0*/  @P0 R2UR UR41, R4 ;  /* 0x00000000042902ca */ /* 0x004fc400000e0000 */
[----:B---3--:R-:W-:Y:S01]  /*0fd0*/  @P2 R2UR UR44, R6 ;  /* 0x00000000062c22ca */ /* 0x008fe200000e0000 */
[----:B-1--4-:R-:W-:-:S14]  /*0fe0*/  @P2 BRA `(.L_x_3543) ;  /* 0x0000000000342947 */ /* 0x012fdc0003800000 */
        /* <DEDUP_REMOVED lines=13> */
.L_x_3543:
[----:B------:R-:W-:Y:S01]  /*10c0*/  UMOV UR42, UR49 ;  /* 0x00000031002a7c82 */ /* 0x000fe20008000000 */
[----:B------:R-:W-:Y:S05]  /*10d0*/  @!P1 BRA `(.L_x_3544) ;  /* 0x00000000001c9947 */ /* 0x000fea0003800000 */
[----:B------:R-:W-:-:S04]  /*10e0*/  ULEA UR4, UP0, UR46, UR8, 0x2 ;  /* 0x000000082e047291 */ /* 0x000fc8000f80103f */
[----:B------:R-:W-:Y:S02]  /*10f0*/  ULEA.HI.X UR5, UR46, UR9, UR45, 0x2, UP0 ;  /* 0x000000092e057291 */ /* 0x000fe400080f142d */
[----:B------:R-:W-:-:S04]  /*1100*/  IMAD.U32 R4, RZ, RZ, UR4 ;  /* 0x00000004ff047e24 */ /* 0x000fc8000f8e00ff */
[----:B------:R-:W-:-:S05]  /*1110*/  IMAD.U32 R5, RZ, RZ, UR5 ;  /* 0x00000005ff057e24 */ /* 0x000fca000f8e00ff */
[----:B------:R-:W2:Y:S02]  /*1120*/  LDG.E R4, desc[UR38][R4.64] ;  /* 0x0000002604047981 */ /* 0x000ea4000c1e1900 */
[----:B--2---:R-:W-:Y:S01]  /*1130*/  R2UR UR6, R4 ;  /* 0x00000000040672ca */ /* 0x004fe200000e0000 */
[----:B------:R-:W-:-:S14]  /*1140*/  BRA `(.L_x_3545) ;  /* 0x0000000000347947 */ /* 0x000fdc0003800000 */
.L_x_3544:
        /* <DEDUP_REMOVED lines=13> */
.L_x_3545:
[----:B------:R-:W-:Y:S01]  /*1220*/  UIADD3 UR41, -UR41, UR6, URZ ;  /* 0x0000000629297290 */ /* 0x000fe2000fffe13f */
[----:B------:R-:W-:Y:S01]  /*1230*/  PLOP3.LUT P0, PT, PT, PT, PT, 0x80, 0x0 ;  /* 0x000000000000781c */ /* 0x000fe20003f0f070 */
[----:B------:R-:W-:Y:S01]  /*1240*/  ULEA UR5, UR49, 0xdf, 0x7 ;  /* 0x000000df31057891 */ /* 0x000fe2000f8e383f */
[----:B------:R-:W-:Y:S01]  /*1250*/  CS2R R40, SRZ ;  /* 0x0000000000287805 */ /* 0x000fe2000001ff00 */
[----:B------:R-:W-:Y:S01]  /*1260*/  UIADD3 UR4, UR41, 0x5f, URZ ;  /* 0x0000005f29047890 */ /* 0x000fe2000fffe03f */
[----:B------:R-:W-:Y:S01]  /*1270*/  CS2R R20, SRZ ;  /* 0x0000000000147805 */ /* 0x000fe2000001ff00 */
[----:B------:R-:W-:Y:S01]  /*1280*/  UIADD3 UR6, UR41, UR5, -UR44 ;  /* 0x0000000529067290 */ /* 0x000fe2000fffe82c */
        /* <DEDUP_REMOVED lines=12> */
[----:B------:R-:W-:-:S02]  /*1350*/  CS2R R138, SRZ ;  /* 0x00000000008a7805 */ /* 0x000fc4000001ff00 */
[----:B------:R-:W-:Y:S02]  /*1360*/  CS2R R136, SRZ ;  /* 0x0000000000887805 */ /* 0x000fe4000001ff00 */
[----:B------:R-:W-:Y:S01]  /*1370*/  CS2R R134, SRZ ;  /* 0x0000000000867805 */ /* 0x000fe2000001ff00 */
[----:B------:R-:W-:Y:S01]  /*1380*/  UISETP.LT.AND UP0, UPT, UR4, UR6, UPT ;  /* 0x000000060400728c */ /* 0x000fe2000bf01270 */
[----:B------:R-:W-:Y:S02]  /*1390*/  CS2R R132, SRZ ;  /* 0x0000000000847805 */ /* 0x000fe4000001ff00 */
[----:B------:R-:W-:Y:S02]  /*13a0*/  CS2R R130, SRZ ;  /* 0x0000000000827805 */ /* 0x000fe4000001ff00 */
[----:B------:R-:W-:Y:S01]  /*13b0*/  CS2R R128, SRZ ;  /* 0x0000000000807805 */ /* 0x000fe2000001ff00 */
[----:B------:R-:W-:Y:S01]  /*13c0*/  USEL UR50, UR4, UR6, UP0 ;  /* 0x0000000604327287 */ /* 0x000fe20008000000 */
[----:B------:R-:W-:-:S02]  /*13d0*/  CS2R R126, SRZ ;  /* 0x00000000007e7805 */ /* 0x000fc4000001ff00 */
[----:B------:R-:W-:Y:S02]  /*13e0*/  CS2R R124, SRZ ;  /* 0x00000000007c7805 */ /* 0x000fe4000001ff00 */
[----:B------:R-:W-:Y:S01]  /*13f0*/  CS2R R122, SRZ ;  /* 0x00000000007a7805 */ /* 0x000fe2000001ff00 */
[----:B------:R-:W-:Y:S01]  /*1400*/  UISETP.GE.AND UP0, UPT, UR50, 0x1, UPT ;  /* 0x000000013200788c */ /* 0x000fe2000bf06270 */
[----:B------:R-:W-:Y:S02]  /*1410*/  CS2R R120, SRZ ;  /* 0x0000000000787805 */ /* 0x000fe4000001ff00 */
[----:B------:R-:W-:Y:S02]  /*1420*/  CS2R R118, SRZ ;  /* 0x0000000000767805 */ /* 0x000fe4000001ff00 */
[----:B------:R-:W-:Y:S02]  /*1430*/  CS2R R116, SRZ ;  /* 0x0000000000747805 */ /* 0x000fe4000001ff00 */
[----:B------:R-:W-:-:S02]  /*1440*/  CS2R R114, SRZ ;  /* 0x0000000000727805 */ /* 0x000fc4000001ff00 */
[----:B------:R-:W-:Y:S02]  /*1450*/  CS2R R112, SRZ ;  /* 0x0000000000707805 */ /* 0x000fe4000001ff00 */
[----:B------:R-:W-:Y:S02]  /*1460*/  PLOP3.LUT P1, PT, PT, PT, UP0, 0x80, 0x0 ;  /* 0x000000000000781c */ /* 0x000fe40003f2f008 */
        /* <DEDUP_REMOVED lines=41> */
[----:B------:R-:W-:-:S02]  /*1700*/  IMAD.MOV.U32 R177, RZ, RZ, RZ ;  /* 0x000000ffffb17224 */ /* 0x000fc400078e00ff */
[----:B------:R-:W-:Y:S02]  /*1710*/  IMAD.MOV.U32 R30, RZ, RZ, RZ ;  /* 0x000000ffff1e7224 */ /* 0x000fe400078e00ff */
        /* <DEDUP_REMOVED lines=35> */
.L_x_3547:
        /* <DEDUP_REMOVED lines=11> */
.L_x_3682:
[----:B0-----:R-:W-:Y:S01]  /*1a00*/  IMAD.U32 R0, RZ, RZ, UR48 ;  /* 0x00000030ff007e24 */ /* 0x001fe2000f8e00ff */
[----:B------:R-:W-:Y:S05]  /*1a10*/  WARPSYNC.ALL ;  /* 0x0000000000007948 */ /* 0x000fea0003800000 */
[----:B------:R0:W-:Y:S01]  /*1a20*/  BAR.SYNC.DEFER_BLOCKING R8, 0x100 ;  /* 0x000400080000751d */ /* 0x0001e20000010000 */
[----:B------:R-:W-:-:S13]  /*1a30*/  ISETP.NE.AND P0, PT, R0, 0x3, PT ;  /* 0x000000030000780c */ /* 0x000fda0003f05270 */
[----:B0-----:R-:W-:Y:S05]  /*1a40*/  @!P0 BRA `(.L_x_3549) ;  /* 0x0000000000048947 */ /* 0x001fea0003800000 */
[----:B------:R-:W-:Y:S01]  /*1a50*/  BPT.TRAP 0x1 ;  /* 0x000000040000795c */ /* 0x000fe20000300000 */
.L_x_3549:
[----:B------:R-:W-:Y:S02]  /*1a60*/  IMAD.U32 R11, RZ, RZ, UR40 ;  /* 0x00000028ff0b7e24 */ /* 0x000fe4000f8e00ff */
[----:B------:R-:W-:-:S03]  /*1a70*/  IMAD.U32 R6, RZ, RZ, UR37 ;  /* 0x00000025ff067e24 */ /* 0x000fc6000f8e00ff */
[----:B------:R-:W-:Y:S01]  /*1a80*/  SHF.L.U32 R11, R11, 0x1f, RZ ;  /* 0x0000001f0b0b7819 */ /* 0x000fe200000006ff */
[----:B------:R-:W-:-:S04]  /*1a90*/  IMAD R6, R6, 0x8, R7 ;  /* 0x0000000806067824 */ /* 0x000fc800078e0207 */
[----:B------:R0:W1:Y:S01]  /*1aa0*/  SYNCS.PHASECHK.TRANS64.TRYWAIT P1, [R6+URZ+0x22830], R11 ;  /* 0x0228300b060075a7 */ /* 0x000062000802017f */
[----:B------:R-:W-:Y:S05]  /*1ab0*/  @!P0 BRA `(.L_x_3550) ;  /* 0x0000000000048947 */ /* 0x000fea0003800000 */
[----:B------:R-:W-:Y:S01]  /*1ac0*/  BPT.TRAP 0x1 ;  /* 0x000000040000795c */ /* 0x000fe20000300000 */
.L_x_3550:
[----:B-1----:R-:W-:Y:S05]  /*1ad0*/  @P1 BRA `(.L_x_3551) ;  /* 0x0000000000081947 */ /* 0x002fea0003800000 */
[----:B------:R-:W1:Y:S02]  /*1ae0*/  SYNCS.PHASECHK.TRANS64.TRYWAIT P1, [R6+URZ+0x22830], R11 ;  /* 0x0228300b060075a7 */ /* 0x000e64000802017f */
[----:B-1----:R-:W-:Y:S05]  /*1af0*/  @!P1 BRA `(.L_x_3552) ;  /* 0x000000dc00889947 */ /* 0x002fea0003800000 */
.L_x_3551:
[----:B------:R-:W-:Y:S01]  /*1b00*/  R2UR UR4, R7 ;  /* 0x00000000070472ca */ /* 0x000fe200000e0000 */
[----:B------:R-:W-:Y:S01]  /*1b10*/  ULOP3.LUT UR16, UR51, 0x10000, URZ, 0xfc, !UPT ;  /* 0x0001000033107892 */ /* 0x000fe2000f8efc3f */
[----:B------:R-:W-:Y:S01]  /*1b20*/  WARPGROUP.ARRIVE ;  /* 0x00000000000079c5 */ /* 0x000fe20000000000 */
[----:B------:R-:W-:Y:S01]  /*1b30*/  UMOV UR17, 0x40000040 ;  /* 0x4000004000117882 */ /* 0x000fe20000000000 */
[----:B------:R-:W-:Y:S01]  /*1b40*/  UMOV UR19, 0x40000040 ;  /* 0x4000004000137882 */ /* 0x000fe20000000000 */
[----:B------:R-:W-:Y:S01]  /*1b50*/  UMOV UR5, 0x40000040 ;  /* 0x4000004000057882 */ /* 0x000fe20000000000 */
[----:B------:R-:W-:Y:S01]  /*1b60*/  UMOV UR7, 0x40000040 ;  /* 0x4000004000077882 */ /* 0x000fe20000000000 */
[----:B------:R-:W-:Y:S01]  /*1b70*/  UIADD3 UR8, UR16, 0x4, URZ ;  /* 0x0000000410087890 */ /* 0x000fe2000fffe03f */
[----:B------:R-:W-:Y:S01]  /*1b80*/  IMAD.U32 R4, RZ, RZ, UR49 ;  /* 0x00000031ff047e24 */ /* 0x000fe2000f8e00ff */
[----:B------:R-:W-:Y:S01]  /*1b90*/  UMOV UR9, 0x40000040 ;  /* 0x4000004000097882 */ /* 0x000fe20000000000 */
[----:B------:R-:W-:Y:S01]  /*1ba0*/  UMOV UR11, 0x40000040 ;  /* 0x40000040000b7882 */ /* 0x000fe20000000000 */
[----:B------:R-:W-:Y:S01]  /*1bb0*/  UIADD3 UR12, UR16, 0x6, URZ ;  /* 0x00000006100c7890 */ /* 0x000fe2000fffe03f */
[----:B------:R-:W-:Y:S01]  /*1bc0*/  IMAD R4, R4, 0x80, R19 ;  /* 0x0000008004047824 */ /* 0x000fe200078e0213 */
[----:B------:R-:W-:Y:S01]  /*1bd0*/  UIADD3 UR4, UR4, 0x1c400, URZ ;  /* 0x0001c40004047890 */ /* 0x000fe2000fffe03f */
[----:B------:R-:W2:Y:S01]  /*1be0*/  S2R R13, SR_TID.X ;  /* 0x00000000000d7919 */ /* 0x000ea20000002100 */
[----:B------:R-:W-:Y:S01]  /*1bf0*/  UMOV UR13, 0x40000040 ;  /* 0x40000040000d7882 */ /* 0x000fe20000000000 */
[----:B------:R-:W-:Y:S01]  /*1c00*/  UMOV UR15, 0x40000040 ;  /* 0x40000040000f7882 */ /* 0x000fe20000000000 */
[----:B------:R-:W-:-:S04]  /*1c10*/  USHF.R.U32.HI UR4, URZ, 0x4, UR4 ;  /* 0x000000043f047899 */ /* 0x000fc80008011604 */
[----:B------:R-:W-:-:S04]  /*1c20*/  ULOP3.LUT UR4, UR4, 0x3fff, URZ, 0xc0, !UPT ;  /* 0x00003fff04047892 */ /* 0x000fc8000f8ec03f */
[----:B------:R-:W-:Y:S02]  /*1c30*/  ULOP3.LUT UR20, UR4, 0x10000, URZ, 0xfc, !UPT ;  /* 0x0001000004147892 */ /* 0x000fe4000f8efc3f */
[----:B------:R-:W-:Y:S02]  /*1c40*/  UIADD3 UR4, UR16, 0x2, URZ ;  /* 0x0000000210047890 */ /* 0x000fe4000fffe03f */
[----:B------:R-:W-:-:S04]  /*1c50*/  UIMAD UR18, UR37, 0x300, UR20 ;  /* 0x00000300251278a4 */ /* 0x000fc8000f8e0214 */
[----:B------:R-:W-:Y:S02]  /*1c60*/  UIADD3 UR6, UR18, 0x2, URZ ;  /* 0x0000000212067890 */ /* 0x000fe4000fffe03f */
[----:B------:R-:W-:Y:S02]  /*1c70*/  UIADD3 UR10, UR18, 0x4, URZ ;  /* 0x00000004120a7890 */ /* 0x000fe4000fffe03f */
[----:B------:R-:W-:Y:S02]  /*1c80*/  UIADD3 UR14, UR18, 0x6, URZ ;  /* 0x00000006120e7890 */ /* 0x000fe4000fffe03f */
[----:B------:R-:W-:Y:S03]  /*1c90*/  HGMMA.64x96x16.F32.BF16 R24, gdesc[UR16], RZ, !UPT, gsb0 ;  /* 0x01600000101879f0 */ /* 0x000fe6000c0018ff */
[----:B------:R-:W-:Y:S02]  /*1ca0*/  WARPGROUP.DEPBAR.LE gsb0, 0x0 ;  /* 0x00008000000079c5 */ /* 0x000fe40000010000 */
[----:B------:R-:W-:-:S06]  /*1cb0*/  WARPGROUP.ARRIVE ;  /* 0x00000000000079c5 */ /* 0x000fcc0000000000 */
[----:B------:R-:W-:Y:S01]  /*1cc0*/  HGMMA.64x96x16.F32.BF16 R24, gdesc[UR4], R24, gsb0 ;  /* 0x01600000041879f0 */ /* 0x000fe20008001818 */
[----:B------:R-:W-:-:S04]  /*1cd0*/  UIMAD UR6, UR50, -0x60, UR41 ;  /* 0xffffffa0320678a4 */ /* 0x000fc8000f8e0229 */
[----:B------:R-:W-:Y:S02]  /*1ce0*/  UIADD3 UR7, -UR44, 0x61, UR6 ;  /* 0x000000612c077890 */ /* 0x000fe4000fffe106 */
[----:B------:R-:W-:-:S04]  /*1cf0*/  UIADD3 UR6, UR6, 0x60, URZ ;  /* 0x0000006006067890 */ /* 0x000fc8000fffe03f */
[----:B------:R-:W-:Y:S02]  /*1d00*/  IMAD.U32 R3, RZ, RZ, UR7 ;  /* 0x00000007ff037e24 */ /* 0x000fe4000f8e00ff */
[----:B------:R-:W-:Y:S02]  /*1d10*/  IMAD.U32 R5, RZ, RZ, UR6 ;  /* 0x00000006ff057e24 */ /* 0x000fe4000f8e00ff */
[C---:B------:R-:W-:Y:S02]  /*1d20*/  IMAD R3, R18.reuse, -0x2, R3 ;  /* 0xfffffffe12037824 */ /* 0x040fe400078e0203 */
[----:B------:R-:W-:-:S03]  /*1d30*/  IMAD R0, R18, -0x2, R5 ;  /* 0xfffffffe12007824 */ /* 0x000fc600078e0205 */
        /* <DEDUP_REMOVED lines=86> */
[----:B------:R-:W3:Y:S01]  /*22a0*/  SHFL.BFLY PT, R5, R10, 0x2, 0x1f ;  /* 0x0c401f000a057f89 */ /* 0x000ee200000e0000 */
        /* <DEDUP_REMOVED lines=10> */
[----:B---3--:R-:W-:Y:S02]  /*2350*/  FMNMX.FTZ R9, R10, R5, !PT ;  /* 0x000000050a097209 */ /* 0x008fe40007810000 */
[----:B------:R-:W-:Y:S02]  /*2360*/  FSEL R40, R40, -INF , P1 ;  /* 0xff80000028287808 */ /* 0x000fe40000800000 */
[----:B------:R-:W-:Y:S01]  /*2370*/  ISETP.GT.AND P1, PT, R0, 0x28, PT ;  /* 0x000000280000780c */ /* 0x000fe20003f24270 */
[----:B------:R-:W3:Y:S03]  /*2380*/  SHFL.BFLY PT, R12, R9, 0x1, 0x1f ;  /* 0x0c201f00090c7f89 */ /* 0x000ee600000e0000 */
        /* <DEDUP_REMOVED lines=8> */
[----:B---3--:R-:W-:Y:S02]  /*2410*/  FMNMX.FTZ R5, R9, R12, !PT ;  /* 0x0000000c09057209 */ /* 0x008fe40007810000 */
        /* <DEDUP_REMOVED lines=21> */
[----:B------:R-:W3:Y:S01]  /*2570*/  MUFU.EX2 R27, R27 ;  /* 0x0000001b001b7308 */ /* 0x000ee20000000800 */
        /* <DEDUP_REMOVED lines=41> */
[----:B------:R-:W-:Y:S01]  /*2810*/  FFMA.FTZ R9, R71, UR10, -R9 ;  /* 0x0000000a47097c23 */ /* 0x000fe20008010809 */
[----:B------:R-:W-:-:S02]  /*2820*/  FMNMX.FTZ R3, R57, R4, !PT ;  /* 0x0000000439037209 */ /* 0x000fc40007810000 */
[----:B------:R-:W-:Y:S02]  /*2830*/  FSEL R61, R61, -INF , P2 ;  /* 0xff8000003d3d7808 */ /* 0x000fe40001000000 */
[----:B------:R-:W-:Y:S01]  /*2840*/  FMNMX.FTZ R4, R60, R3, !PT ;  /* 0x000000033c047209 */ /* 0x000fe20007810000 */
[----:B------:R-:W5:Y:S01]  /*2850*/  MUFU.EX2 R35, R35 ;  /* 0x0000002300237308 */ /* 0x000f620000000800 */
[----:B------:R-:W-:Y:S02]  /*2860*/  ISETP.GT.AND P2, PT, R0, 0x51, PT ;  /* 0x000000510000780c */ /* 0x000fe40003f44270 */
[----:B------:R-:W-:Y:S02]  /*2870*/  FSEL R64, R64, -INF , P1 ;  /* 0xff80000040407808 */ /* 0x000fe40000800000 */
[----:B------:R-:W-:Y:S02]  /*2880*/  FMNMX.FTZ R3, R61, R4, !PT ;  /* 0x000000043d037209 */ /* 0x000fe40007810000 */
[----:B------:R-:W-:Y:S01]  /*2890*/  ISETP.GT.AND P1, PT, R0, 0x58, PT ;  /* 0x000000580000780c */ /* 0x000fe20003f24270 */
[----:B------:R3:W-:Y:S01]  /*28a0*/  MUFU.EX2 R175, R9 ;  /* 0x0000000900af7308 */ /* 0x0007e20000000800 */
[----:B------:R-:W-:-:S02]  /*28b0*/  FSEL R65, R65, -INF , P2 ;  /* 0xff80000041417808 */ /* 0x000fc40001000000 */
[----:B------:R-:W-:Y:S02]  /*28c0*/  FMNMX.FTZ R4, R64, R3, !PT ;  /* 0x0000000340047209 */ /* 0x000fe40007810000 */
[----:B------:R-:W-:Y:S02]  /*28d0*/  ISETP.GT.AND P2, PT, R0, 0x59, PT ;  /* 0x000000590000780c */ /* 0x000fe40003f44270 */
[----:B------:R-:W-:Y:S01]  /*28e0*/  FSEL R68, R68, -INF , P1 ;  /* 0xff80000044447808 */ /* 0x000fe20000800000 */
[----:B------:R-:W-:Y:S01]  /*28f0*/  MUFU.EX2 R38, R38 ;  /* 0x0000002600267308 */ /* 0x000fe20000000800 */
[----:B------:R-:W-:Y:S01]  /*2900*/  FMNMX.FTZ R3, R65, R4, !PT ;  /* 0x0000000441037209 */ /* 0x000fe20007810000 */
[----:B---3--:R-:W-:Y:S01]  /*2910*/  FADD.FTZ R9, R26, R27 ;  /* 0x0000001b1a097221 */ /* 0x008fe20000010000 */
[----:B------:R-:W-:Y:S02]  /*2920*/  FSEL R69, R69, -INF , P2 ;  /* 0xff80000045457808 */ /* 0x000fe40001000000 */
[----:B------:R-:W-:-:S02]  /*2930*/  FMNMX.FTZ R0, R68, R3, !PT ;  /* 0x0000000344007209 */ /* 0x000fc40007810000 */
[----:B------:R-:W-:Y:S01]  /*2940*/  F2FP.BF16.F32.PACK_AB R153, R27, R26 ;  /* 0x0000001a1b99723e */ /* 0x000fe200000010ff */
[----:B------:R-:W3:Y:S01]  /*2950*/  MUFU.EX2 R39, R39 ;  /* 0x0000002700277308 */ /* 0x000ee20000000800 */
[----:B------:R-:W-:Y:S02]  /*2960*/  FMNMX.FTZ R0, R69, R0, !PT ;  /* 0x0000000045007209 */ /* 0x000fe40007810000 */
[----:B----4-:R-:W-:Y:S02]  /*2970*/  F2FP.BF16.F32.PACK_AB R155, R31, R30 ;  /* 0x0000001e1f9b723e */ /* 0x010fe400000010ff */
[----:B-----5:R-:W-:Y:S01]  /*2980*/  F2FP.BF16.F32.PACK_AB R157, R35, R34 ;  /* 0x00000022239d723e */ /* 0x020fe200000010ff */
[----:B------:R-:W4:Y:S02]  /*2990*/  SHFL.BFLY PT, R3, R0, 0x2, 0x1f ;  /* 0x0c401f0000037f89 */ /* 0x000f2400000e0000 */
[----:B------:R-:W-:Y:S08]  /*29a0*/  MUFU.EX2 R42, R42 ;  /* 0x0000002a002a7308 */ /* 0x000ff00000000800 */
[----:B------:R-:W5:Y:S01]  /*29b0*/  MUFU.EX2 R43, R43 ;  /* 0x0000002b002b7308 */ /* 0x000f620000000800 */
[----:B---3--:R-:W-:-:S07]  /*29c0*/  F2FP.BF16.F32.PACK_AB R159, R39, R38 ;  /* 0x00000026279f723e */ /* 0x008fce00000010ff */
[----:B------:R-:W-:Y:S01]  /*29d0*/  MUFU.EX2 R46, R46 ;  /* 0x0000002e002e7308 */ /* 0x000fe20000000800 */
[----:B----4-:R-:W-:-:S07]  /*29e0*/  FMNMX.FTZ R3, R0, R3, !PT ;  /* 0x0000000300037209 */ /* 0x010fce0007810000 */
[----:B------:R-:W3:Y:S01]  /*29f0*/  MUFU.EX2 R47, R47 ;  /* 0x0000002f002f7308 */ /* 0x000ee20000000800 */
[----:B-----5:R-:W-:Y:S01]  /*2a00*/  F2FP.BF16.F32.PACK_AB R161, R43, R42 ;  /* 0x0000002a2ba1723e */ /* 0x020fe200000010ff */
[----:B------:R-:W4:Y:S06]  /*2a10*/  SHFL.BFLY PT, R4, R3, 0x1, 0x1f ;  /* 0x0c201f0003047f89 */ /* 0x000f2c00000e0000 */
[----:B------:R-:W-:Y:S08]  /*2a20*/  MUFU.EX2 R50, R50 ;  /* 0x0000003200327308 */ /* 0x000ff00000000800 */
[----:B------:R-:W5:Y:S01]  /*2a30*/  MUFU.EX2 R51, R51 ;  /* 0x0000003300337308 */ /* 0x000f620000000800 */
[----:B---3--:R-:W-:-:S07]  /*2a40*/  F2FP.BF16.F32.PACK_AB R163, R47, R46 ;  /* 0x0000002e2fa3723e */ /* 0x008fce00000010ff */
[----:B------:R-:W-:Y:S01]  /*2a50*/  MUFU.EX2 R54, R54 ;  /* 0x0000003600367308 */ /* 0x000fe20000000800 */
[----:B----4-:R-:W-:-:S04]  /*2a60*/  FMNMX.FTZ R4, R3, R4, !PT ;  /* 0x0000000403047209 */ /* 0x010fc80007810000 */
[C---:B------:R-:W-:Y:S01]  /*2a70*/  FSETP.NEU.FTZ.AND P1, PT, R4.reuse, -INF , PT ;  /* 0xff8000000400780b */ /* 0x040fe20003f3d000 */
[----:B------:R-:W-:Y:S02]  /*2a80*/  FMUL.FTZ R0, R4, UR10 ;  /* 0x0000000a04007c20 */ /* 0x000fe40008410000 */
[----:B------:R-:W-:Y:S01]  /*2a90*/  MUFU.EX2 R55, R55 ;  /* 0x0000003700377308 */ /* 0x000fe20000000800 */
[----:B-----5:R-:W-:Y:S02]  /*2aa0*/  F2FP.BF16.F32.PACK_AB R165, R51, R50 ;  /* 0x0000003233a5723e */ /* 0x020fe400000010ff */
[----:B------:R-:W-:Y:S01]  /*2ab0*/  FSEL R3, R0, RZ, P1 ;  /* 0x000000ff00037208 */ /* 0x000fe20000800000 */
[----:B------:R-:W-:Y:S01]  /*2ac0*/  FADD.FTZ R0, R30, R9 ;  /* 0x000000091e007221 */ /* 0x000fe20000010000 */
[----:B--2---:R-:W-:-:S03]  /*2ad0*/  LOP3.LUT P1, RZ, R13, 0x7f, RZ, 0xc0, !PT ;  /* 0x0000007f0dff7812 */ /* 0x004fc6000782c0ff */
        /* <DEDUP_REMOVED lines=30> */
[----:B------:R-:W-:Y:S01]  /*2cc0*/  FFMA.FTZ R64, R64, UR10, -R3 ;  /* 0x0000000a40407c23 */ /* 0x000fe20008010803 */
[----:B------:R-:W-:Y:S01]  /*2cd0*/  FADD.FTZ R15, R43, R12 ;  /* 0x0000000c2b0f7221 */ /* 0x000fe20000010000 */
[----:B------:R-:W4:Y:S01]  /*2ce0*/  MUFU.EX2 R29, R29 ;  /* 0x0000001d001d7308 */ /* 0x000f220000000800 */
[----:B--2---:R-:W-:Y:S01]  /*2cf0*/  FADD.FTZ R9, R24, R25 ;  /* 0x0000001918097221 */ /* 0x004fe20000010000 */
[----:B------:R-:W-:Y:S01]  /*2d00*/  FFMA.FTZ R65, R65, UR10, -R3 ;  /* 0x0000000a41417c23 */ /* 0x000fe20008010803 */
[----:B------:R-:W-:Y:S01]  /*2d10*/  FADD.FTZ R12, R46, R15 ;  /* 0x0000000f2e0c7221 */ /* 0x000fe20000010000 */
[--C-:B------:R-:W-:Y:S01]  /*2d20*/  FFMA.FTZ R68, R68, UR10, -R3.reuse ;  /* 0x0000000a44447c23 */ /* 0x100fe20008010803 */
[----:B------:R-:W-:Y:S01]  /*2d30*/  FFMA.FTZ R3, R69, UR10, -R3 ;  /* 0x0000000a45037c23 */ /* 0x000fe20008010803 */
[----:B------:R-:W-:Y:S01]  /*2d40*/  F2FP.BF16.F32.PACK_AB R167, R55, R54 ;  /* 0x0000003637a7723e */ /* 0x000fe200000010ff */
[----:B------:R-:W-:Y:S01]  /*2d50*/  FADD.FTZ R15, R47, R12 ;  /* 0x0000000c2f0f7221 */ /* 0x000fe20000010000 */
[----:B------:R-:W2:Y:S01]  /*2d60*/  MUFU.EX2 R32, R32 ;  /* 0x0000002000207308 */ /* 0x000ea20000000800 */
[----:B---3--:R-:W-:Y:S01]  /*2d70*/  FADD.FTZ R0, R28, R9 ;  /* 0x000000091c007221 */ /* 0x008fe20000010000 */
[----:B------:R-:W-:-:S02]  /*2d80*/  IADD3 R9, -R22, 0xb, RZ ;  /* 0x0000000b16097810 */ /* 0x000fc40007ffe1ff */
[----:B------:R-:W-:-:S04]  /*2d90*/  F2FP.BF16.F32.PACK_AB R152, R25, R24 ;  /* 0x000000181998723e */ /* 0x000fc800000010ff */
        /* <DEDUP_REMOVED lines=48> */
[C---:B----4-:R-:W-:Y:S01]  /*30a0*/  FADD.FTZ R15, R63.reuse, R10 ;  /* 0x0000000a3f0f7221 */ /* 0x050fe20000010000 */
[----:B------:R-:W-:-:S06]  /*30b0*/  F2FP.BF16.F32.PACK_AB R171, R63, R62 ;  /* 0x0000003e3fab723e */ /* 0x000fcc00000010ff */
[----:B------:R-:W4:Y:S01]  /*30c0*/  MUFU.EX2 R57, R57 ;  /* 0x0000003900397308 */ /* 0x000f220000000800 */
[----:B-----5:R-:W-:-:S07]  /*30d0*/  FADD.FTZ R0, R56, R13 ;  /* 0x0000000d38007221 */ /* 0x020fce0000010000 */
        /* <DEDUP_REMOVED lines=13> */
[----:B-----5:R-:W-:Y:S01]  /*31b0*/  FADD.FTZ R15, R61, R0 ;  /* 0x000000003d0f7221 */ /* 0x020fe20000010000 */
[C---:B------:R-:W-:Y:S01]  /*31c0*/  FADD.FTZ R0, R175.reuse, R10 ;  /* 0x0000000aaf007221 */ /* 0x040fe20000010000 */
[----:B------:R-:W-:Y:S02]  /*31d0*/  F2FP.BF16.F32.PACK_AB R175, R175, R70 ;  /* 0x00000046afaf723e */ /* 0x000fe400000010ff */
[----:B------:R-:W-:-:S03]  /*31e0*/  F2FP.BF16.F32.PACK_AB R170, R61, R60 ;  /* 0x0000003c3daa723e */ /* 0x000fc600000010ff */
[----:B------:R-:W5:Y:S01]  /*31f0*/  MUFU.EX2 R68, R68 ;  /* 0x0000004400447308 */ /* 0x000f620000000800 */
[----:B---3--:R-:W-:-:S07]  /*3200*/  FADD.FTZ R10, R64, R15 ;  /* 0x0000000f400a7221 */ /* 0x008fce0000010000 */
[----:B------:R-:W3:Y:S01]  /*3210*/  MUFU.EX2 R13, R3 ;  /* 0x00000003000d7308 */ /* 0x000ee20000000800 */
[C---:B----4-:R-:W-:Y:S01]  /*3220*/  FADD.FTZ R15, R65.reuse, R10 ;  /* 0x0000000a410f7221 */ /* 0x050fe20000010000 */
[----:B------:R-:W-:-:S03]  /*3230*/  F2FP.BF16.F32.PACK_AB R172, R65, R64 ;  /* 0x0000004041ac723e */ /* 0x000fc600000010ff */
[----:B-----5:R-:W-:-:S04]  /*3240*/  FADD.FTZ R10, R68, R15 ;  /* 0x0000000f440a7221 */ /* 0x020fc80000010000 */
[C---:B---3--:R-:W-:Y:S01]  /*3250*/  FADD.FTZ R3, R13.reuse, R10 ;  /* 0x0000000a0d037221 */ /* 0x048fe20000010000 */
[----:B------:R-:W-:Y:S01]  /*3260*/  F2FP.BF16.F32.PACK_AB R174, R13, R68 ;  /* 0x000000440dae723e */ /* 0x000fe200000010ff */
[----:B--2---:R-:W-:Y:S06]  /*3270*/  @!P0 BRA `(.L_x_3553) ;  /* 0x0000000000048947 */ /* 0x004fec0003800000 */
[----:B------:R-:W-:Y:S01]  /*3280*/  BPT.TRAP 0x1 ;  /* 0x000000040000795c */ /* 0x000fe20000300000 */
.L_x_3553:
[----:B------:R2:W3:Y:S01]  /*3290*/  SYNCS.PHASECHK.TRANS64.TRYWAIT P2, [R6+URZ+0x22850], R11 ;  /* 0x0228500b060075a7 */ /* 0x0004e2000804017f */
[----:B------:R-:W-:Y:S05]  /*32a0*/  @!P0 BRA `(.L_x_3554) ;  /* 0x0000000000048947 */ /* 0x000fea0003800000 */
[----:B------:R-:W-:Y:S01]  /*32b0*/  BPT.TRAP 0x1 ;  /* 0x000000040000795c */ /* 0x000fe20000300000 */
.L_x_3554:
[----:B---3--:R-:W-:Y:S05]  /*32c0*/  @P2 BRA `(.L_x_3555) ;  /* 0x0000000000082947 */ /* 0x008fea0003800000 */
[----:B------:R-:W3:Y:S02]  /*32d0*/  SYNCS.PHASECHK.TRANS64.TRYWAIT P2, [R6+URZ+0x22850], R11 ;  /* 0x0228500b060075a7 */ /* 0x000ee4000804017f */
[----:B---3--:R-:W-:Y:S05]  /*32e0*/  @!P2 BRA `(.L_x_3556) ;  /* 0x000000c400a0a947 */ /* 0x008fea0003800000 */
.L_x_3555:
[----:B------:R-:W-:Y:S01]  /*32f0*/  R2UR UR6, R7 ;  /* 0x00000000070672ca */ /* 0x000fe200000e0000 */
[----:B------:R4:W-:Y:S01]  /*3300*/  BAR.SYNC.DEFER_BLOCKING R8, 0x100 ;  /* 0x000400080000751d */ /* 0x0009e20000010000 */
[----:B------:R-:W-:Y:S01]  /*3310*/  UIADD3 UR23, UR50, -0x2, URZ ;  /* 0xfffffffe32177890 */ /* 0x000fe2000fffe03f */
[----:B0123--:R-:W-:-:S04]  /*3320*/  @!P1 VIADD R6, R6, 0x22860 ;  /* 0x0002286006069836 */ /* 0x00ffc80000000000 */
[----:B------:R-:W-:Y:S01]  /*3330*/  UMOV UR7, 0x40000040 ;  /* 0x4000004000077882 */ /* 0x000fe20000000000 */
[----:B------:R-:W-:-:S05]  /*3340*/  @!P1 PRMT R6, RZ, 0x654, R6 ;  /* 0x00000654ff069816 */ /* 0x000fca0000000006 */
        /* <DEDUP_REMOVED lines=38> */
[----:B------:R-:W-:-:S04]  /*35b0*/  UIADD3 UR6, UR41, -UR44, URZ ;  /* 0x8000002c29067290 */ /* 0x000fc8000fffe03f */
[----:B------:R-:W-:-:S04]  /*35c0*/  ULEA UR6, UR49, UR6, 0x7 ;  /* 0x0000000631067291 */ /* 0x000fc8000f8e383f */
        /* <DEDUP_REMOVED lines=9> */
[----:B----4-:R-:W-:Y:S05]  /*3660*/  @!P2 BRA `(.L_x_3557) ;  /* 0x0000002000f8a947 */ /* 0x010fea0003800000 */
[----:B------:R-:W-:Y:S01]  /*3670*/  IMAD.MOV.U32 R8, RZ, RZ, R5 ;  /* 0x000000ffff087224 */ /* 0x000fe200078e0005 */
[----:B------:R-:W-:Y:S01]  /*3680*/  ULDC UR24, c[0x0][0x988] ;  /* 0x0002620000187ab9 */ /* 0x000fe20000000800 */
[----:B------:R-:W-:-:S07]  /*3690*/  IMAD.MOV.U32 R7, RZ, RZ, R4 ;  /* 0x000000ffff077224 */ /* 0x000fce00078e0004 */
.L_x_3566:
[----:B------:R-:W-:-:S04]  /*36a0*/  UIADD3 UR37, UR37, 0x1, URZ ;  /* 0x0000000125257890 */ /* 0x000fc8000fffe03f */
[----:B------:R-:W-:-:S04]  /*36b0*/  UISETP.NE.AND UP0, UPT, UR37, 0x2, UPT ;  /* 0x000000022500788c */ /* 0x000fc8000bf05270 */
[----:B------:R-:W-:Y:S02]  /*36c0*/  USEL UR6, URZ, 0x1, UP0 ;  /* 0x000000013f067887 */ /* 0x000fe40008000000 */
[----:B------:R-:W-:Y:S02]  /*36d0*/  USEL UR37, UR37, URZ, UP0 ;  /* 0x0000003f25257287 */ /* 0x000fe40008000000 */
[----:B------:R-:W-:Y:S01]  /*36e0*/  ULOP3.LUT UR40, UR40, UR6, URZ, 0x3c, !UPT ;  /* 0x0000000628287292 */ /* 0x000fe2000f8e3c3f */
[----:B0-----:R-:W-:Y:S11]  /*36f0*/  @!P0 BRA `(.L_x_3558) ;  /* 0x0000000000048947 */ /* 0x001ff60003800000 */
[----:B------:R-:W-:Y:S01]  /*3700*/  BPT.TRAP 0x1 ;  /* 0x000000040000795c */ /* 0x000fe20000300000 */
.L_x_3558:
        /* <DEDUP_REMOVED lines=9> */
.L_x_3559:
[----:B-1----:R-:W-:Y:S05]  /*37a0*/  @P2 BRA `(.L_x_3560) ;  /* 0x0000000000082947 */ /* 0x002fea0003800000 */
[----:B------:R-:W1:Y:S02]  /*37b0*/  SYNCS.PHASECHK.TRANS64.TRYWAIT P2, [UR25+0x22830], R6 ;  /* 0x02283006ff0075a7 */ /* 0x000e640008040159 */
[----:B-1----:R-:W-:Y:S05]  /*37c0*/  @!P2 BRA `(.L_x_3561) ;  /* 0x000000c0007ca947 */ /* 0x002fea0003800000 */
.L_x_3560:
[----:B------:R-:W-:Y:S01]  /*37d0*/  UIMAD UR18, UR37, 0x300, UR20 ;  /* 0x00000300251278a4 */ /* 0x000fe2000f8e0214 */
[----:B------:R-:W-:Y:S01]  /*37e0*/  WARPGROUP.ARRIVE ;  /* 0x00000000000079c5 */ /* 0x000fe20000000000 */
[----:B------:R-:W-:Y:S01]  /*37f0*/  UMOV UR19, 0x40000040 ;  /* 0x4000004000137882 */ /* 0x000fe20000000000 */
[----:B------:R-:W-:Y:S01]  /*3800*/  UMOV UR7, 0x40000040 ;  /* 0x4000004000077882 */ /* 0x000fe20000000000 */
[----:B------:R-:W-:Y:S01]  /*3810*/  UIADD3 UR6, UR18, 0x2, URZ ;  /* 0x0000000212067890 */ /* 0x000fe2000fffe03f */
[----:B-1----:R-:W-:Y:S01]  /*3820*/  IMAD.MOV.U32 R5, RZ, RZ, -0x2 ;  /* 0xfffffffeff057424 */ /* 0x002fe200078e00ff */
        /* <DEDUP_REMOVED lines=8> */
[----:B------:R-:W-:-:S04]  /*38b0*/  USHF.L.U32 UR6, UR49, 0x7, URZ ;  /* 0x0000000731067899 */ /* 0x000fc8000800063f */
[----:B------:R-:W-:-:S04]  /*38c0*/  UIMAD UR6, UR23, -0x60, UR6 ;  /* 0xffffffa0170678a4 */ /* 0x000fc8000f8e0206 */
[----:B------:R-:W-:-:S04]  /*38d0*/  UIADD3 UR6, UR6, 0x1, UR41 ;  /* 0x0000000106067890 */ /* 0x000fc8000fffe029 */
[----:B------:R-:W-:-:S06]  /*38e0*/  UIADD3 UR6, UR6, -UR44, URZ ;  /* 0x8000002c06067290 */ /* 0x000fcc000fffe03f */
[----:B------:R-:W-:-:S04]  /*38f0*/  IMAD R4, R18, R5, UR6 ;  /* 0x0000000612047e24 */ /* 0x000fc8000f8e0205 */
[----:B------:R-:W-:-:S05]  /*3900*/  IMAD.IADD R5, R19, 0x1, R4 ;  /* 0x0000000113057824 */ /* 0x000fca00078e0204 */
[C---:B------:R-:W-:Y:S02]  /*3910*/  ISETP.GT.AND P2, PT, R5.reuse, RZ, PT ;  /* 0x000000ff0500720c */ /* 0x040fe40003f44270 */
[----:B------:R-:W-:Y:S01]  /*3920*/  ISETP.GT.AND P3, PT, R5, 0x1, PT ;  /* 0x000000010500780c */ /* 0x000fe20003f64270 */
        /* <DEDUP_REMOVED lines=12> */
[C---:B------:R-:W-:Y:S02]  /*39f0*/  ISETP.GT.AND P3, PT, R5.reuse, 0x9, PT ;  /* 0x000000090500780c */ /* 0x040fe40003f64270 */
[----:B------:R-:W-:Y:S02]  /*3a00*/  FSEL R156, R156, -INF , P2 ;  /* 0xff8000009c9c7808 */ /* 0x000fe40001000000 */
[----:B------:R-:W-:Y:S02]  /*3a10*/  FMNMX.FTZ R9, R20, R9, !PT ;  /* 0x0000000914097209 */ /* 0x000fe40007810000 */
        /* <DEDUP_REMOVED lines=65> */
[C---:B------:R-:W-:Y:S02]  /*3e30*/  ISETP.GT.AND P4, PT, R5.reuse, 0x1, PT ;  /* 0x000000010500780c */ /* 0x040fe40003f84270 */
[----:B------:R-:W-:Y:S01]  /*3e40*/  FSEL R11, R154, -INF , P3 ;  /* 0xff8000009a0b7808 */ /* 0x000fe20001800000 */
[----:B------:R-:W1:Y:S01]  /*3e50*/  SHFL.BFLY PT, R4, R9, 0x2, 0x1f ;  /* 0x0c401f0009047f89 */ /* 0x000e6200000e0000 */
[----:B------:R-:W-:Y:S02]  /*3e60*/  ISETP.GT.AND P3, PT, R5, 0x8, PT ;  /* 0x000000080500780c */ /* 0x000fe40003f64270 */
[----:B------:R-:W-:Y:S02]  /*3e70*/  FSEL R155, R155, -INF , P4 ;  /* 0xff8000009b9b7808 */ /* 0x000fe40002000000 */
[----:B------:R-:W-:-:S02]  /*3e80*/  FMNMX.FTZ R154, R11, R8, !PT ;  /* 0x000000080b9a7209 */ /* 0x000fc40007810000 */
[C---:B------:R-:W-:Y:S02]  /*3e90*/  ISETP.GT.AND P4, PT, R5.reuse, 0x9, PT ;  /* 0x000000090500780c */ /* 0x040fe40003f84270 */
[----:B------:R-:W-:Y:S02]  /*3ea0*/  FSEL R158, R158, -INF , P3 ;  /* 0xff8000009e9e7808 */ /* 0x000fe40001800000 */
[----:B------:R-:W-:Y:S02]  /*3eb0*/  ISETP.GT.AND P3, PT, R5, 0x10, PT ;  /* 0x000000100500780c */ /* 0x000fe40003f64270 */
[----:B------:R-:W-:Y:S02]  /*3ec0*/  FSEL R159, R159, -INF , P4 ;  /* 0xff8000009f9f7808 */ /* 0x000fe40002000000 */
[----:B------:R-:W-:Y:S02]  /*3ed0*/  ISETP.GT.AND P4, PT, R5, 0x11, PT ;  /* 0x000000110500780c */ /* 0x000fe40003f84270 */
[----:B------:R-:W-:-:S02]  /*3ee0*/  FSEL R162, R162, -INF , P3 ;  /* 0xff800000a2a27808 */ /* 0x000fc40001800000 */
[----:B------:R-:W-:Y:S02]  /*3ef0*/  ISETP.GT.AND P3, PT, R5, 0x18, PT ;  /* 0x000000180500780c */ /* 0x000fe40003f64270 */
[----:B------:R-:W-:Y:S02]  /*3f00*/  FSEL R163, R163, -INF , P4 ;  /* 0xff800000a3a37808 */ /* 0x000fe40002000000 */
[----:B------:R-:W-:Y:S02]  /*3f10*/  ISETP.GT.AND P4, PT, R5, 0x19, PT ;  /* 0x000000190500780c */ /* 0x000fe40003f84270 */
[----:B-1----:R-:W-:Y:S02]  /*3f20*/  FMNMX.FTZ R13, R9, R4, !PT ;  /* 0x00000004090d7209 */ /* 0x002fe40007810000 */
[----:B------:R-:W-:Y:S02]  /*3f30*/  FSEL R166, R166, -INF , P3 ;  /* 0xff800000a6a67808 */ /* 0x000fe40001800000 */
[----:B------:R-:W-:Y:S01]  /*3f40*/  ISETP.GT.AND P3, PT, R5, 0x20, PT ;  /* 0x000000200500780c */ /* 0x000fe20003f64270 */
[----:B------:R-:W1:Y:S01]  /*3f50*/  SHFL.BFLY PT, R4, R13, 0x1, 0x1f ;  /* 0x0c201f000d047f89 */ /* 0x000e6200000e0000 */
[----:B------:R-:W-:-:S02]  /*3f60*/  FSEL R167, R167, -INF , P4 ;  /* 0xff800000a7a77808 */ /* 0x000fc40002000000 */
        /* <DEDUP_REMOVED lines=8> */
[C---:B------:R-:W-:Y:S02]  /*3ff0*/  ISETP.GT.AND P4, PT, R5.reuse, 0x31, PT ;  /* 0x000000310500780c */ /* 0x040fe40003f84270 */
[----:B------:R-:W-:Y:S02]  /*4000*/  FSEL R178, R178, -INF , P3 ;  /* 0xff800000b2b27808 */ /* 0x000fe40001800000 */
[----:B------:R-:W-:Y:S02]  /*4010*/  ISETP.GT.AND P3, PT, R5, 0x38, PT ;  /* 0x000000380500780c */ /* 0x000fe40003f64270 */
[----:B-1----:R-:W-:-:S02]  /*4020*/  FMNMX.FTZ R4, R13, R4, !PT ;  /* 0x000000040d047209 */ /* 0x002fc40007810000 */
[----:B------:R-:W-:Y:S02]  /*4030*/  FMNMX.FTZ R13, R155, R154, !PT ;  /* 0x0000009a9b0d7209 */ /* 0x000fe40007810000 */
[C---:B------:R-:W-:Y:S01]  /*4040*/  FSETP.NEU.FTZ.AND P2, PT, R4.reuse, -INF , PT ;  /* 0xff8000000400780b */ /* 0x040fe20003f5d000 */
[----:B------:R-:W-:Y:S01]  /*4050*/  FMUL.FTZ R15, R4, UR10 ;  /* 0x0000000a040f7c20 */ /* 0x000fe20008410000 */
[----:B------:R-:W-:Y:S02]  /*4060*/  FMNMX.FTZ R154, R158, R13, !PT ;  /* 0x0000000d9e9a7209 */ /* 0x000fe40007810000 */
[----:B------:R-:W-:Y:S02]  /*4070*/  FSEL R179, R179, -INF , P4 ;  /* 0xff800000b3b37808 */ /* 0x000fe40002000000 */
[----:B------:R-:W-:Y:S02]  /*4080*/  FSEL R9, R15, RZ, P2 ;  /* 0x000000ff0f097208 */ /* 0x000fe40001000000 */
[----:B------:R-:W-:-:S02]  /*4090*/  FMNMX.FTZ R15, R159, R154, !PT ;  /* 0x0000009a9f0f7209 */ /* 0x000fc40007810000 */
        /* <DEDUP_REMOVED lines=31> */
[----:B------:R-:W-:Y:S01]  /*4290*/  FFMA.FTZ R196, R196, UR10, -R9 ;  /* 0x0000000ac4c47c23 */ /* 0x000fe20008010809 */
[----:B------:R-:W-:-:S02]  /*42a0*/  ISETP.GT.AND P4, PT, R5, 0x49, PT ;  /* 0x000000490500780c */ /* 0x000fc40003f84270 */
[----:B------:R-:W-:Y:S02]  /*42b0*/  FMNMX.FTZ R10, R178, R153, !PT ;  /* 0x00000099b20a7209 */ /* 0x000fe40007810000 */
[----:B------:R-:W-:Y:S01]  /*42c0*/  FSEL R190, R190, -INF , P3 ;  /* 0xff800000bebe7808 */ /* 0x000fe20001800000 */
[----:B------:R-:W-:Y:S01]  /*42d0*/  MUFU.EX2 R15, R15 ;  /* 0x0000000f000f7308 */ /* 0x000fe20000000800 */
[----:B------:R-:W-:Y:S02]  /*42e0*/  FMNMX.FTZ R153, R179, R10, !PT ;  /* 0x0000000ab3997209 */ /* 0x000fe40007810000 */
[----:B------:R-:W-:Y:S02]  /*42f0*/  ISETP.GT.AND P3, PT, R5, 0x50, PT ;  /* 0x000000500500780c */ /* 0x000fe40003f64270 */
[----:B------:R-:W-:Y:S01]  /*4300*/  FMNMX.FTZ R14, R182, R153, !PT ;  /* 0x00000099b60e7209 */ /* 0x000fe20007810000 */
[----:B------:R-:W-:Y:S01]  /*4310*/  FFMA.FTZ R153, R12, UR10, -R9 ;  /* 0x0000000a0c997c23 */ /* 0x000fe20008010809 */
[----:B------:R-:W-:Y:S01]  /*4320*/  FSEL R191, R191, -INF , P4 ;  /* 0xff800000bfbf7808 */ /* 0x000fe20002000000 */
[----:B------:R1:W-:Y:S01]  /*4330*/  MUFU.EX2 R10, R164 ;  /* 0x000000a4000a7308 */ /* 0x0003e20000000800 */
[----:B------:R-:W-:-:S02]  /*4340*/  FMNMX.FTZ R157, R183, R14, !PT ;  /* 0x0000000eb79d7209 */ /* 0x000fc40007810000 */
[----:B------:R-:W-:Y:S02]  /*4350*/  ISETP.GT.AND P4, PT, R5, 0x51, PT ;  /* 0x000000510500780c */ /* 0x000fe40003f84270 */
[----:B------:R-:W-:Y:S02]  /*4360*/  FMNMX.FTZ R12, R186, R157, !PT ;  /* 0x0000009dba0c7209 */ /* 0x000fe40007810000 */
[----:B------:R-:W-:Y:S01]  /*4370*/  FSEL R194, R194, -INF , P3 ;  /* 0xff800000c2c27808 */ /* 0x000fe20001800000 */
[----:B------:R-:W-:Y:S01]  /*4380*/  MUFU.EX2 R156, R156 ;  /* 0x0000009c009c7308 */ /* 0x000fe20000000800 */
[----:B------:R-:W-:Y:S01]  /*4390*/  FMNMX.FTZ R157, R187, R12, !PT ;  /* 0x0000000cbb9d7209 */ /* 0x000fe20007810000 */
[--C-:B-1----:R-:W-:Y:S01]  /*43a0*/  FFMA.FTZ R164, R176, UR10, -R9.reuse ;  /* 0x0000000ab0a47c23 */ /* 0x102fe20008010809 */
[----:B------:R-:W-:Y:S02]  /*43b0*/  ISETP.GT.AND P3, PT, R5, 0x58, PT ;  /* 0x000000580500780c */ /* 0x000fe40003f64270 */
        /* <DEDUP_REMOVED lines=11> */
[----:B------:R-:W-:Y:S01]  /*4470*/  FFMA.FTZ R173, R185, UR10, -R9 ;  /* 0x0000000ab9ad7c23 */ /* 0x000fe20008010809 */
[----:B------:R-:W-:Y:S01]  /*4480*/  FMNMX.FTZ R5, R195, R12, !PT ;  /* 0x0000000cc3057209 */ /* 0x000fe20007810000 */
[----:B------:R-:W-:Y:S01]  /*4490*/  MUFU.EX2 R153, R153 ;  /* 0x0000009900997308 */ /* 0x000fe20000000800 */
[----:B------:R-:W-:-:S02]  /*44a0*/  FSEL R199, R199, -INF , P4 ;  /* 0xff800000c7c77808 */ /* 0x000fc40002000000 */
[----:B------:R-:W-:-:S04]  /*44b0*/  FMNMX.FTZ R14, R198, R5, !PT ;  /* 0x00000005c60e7209 */ /* 0x000fc80007810000 */
[----:B------:R-:W-:Y:S01]  /*44c0*/  FMNMX.FTZ R5, R199, R14, !PT ;  /* 0x0000000ec7057209 */ /* 0x000fe20007810000 */
[----:B------:R-:W-:Y:S01]  /*44d0*/  FFMA.FTZ R14, R180, UR10, -R9 ;  /* 0x0000000ab40e7c23 */ /* 0x000fe20008010809 */
[----:B------:R-:W-:Y:S01]  /*44e0*/  FSEL R180, R4, RZ, P2 ;  /* 0x000000ff04b47208 */ /* 0x000fe20001000000 */
[----:B------:R1:W-:Y:S02]  /*44f0*/  MUFU.EX2 R12, R172 ;  /* 0x000000ac000c7308 */ /* 0x0003e40000000800 */
[----:B------:R-:W2:Y:S02]  /*4500*/  SHFL.BFLY PT, R20, R5, 0x2, 0x1f ;  /* 0x0c401f0005147f89 */ /* 0x000ea400000e0000 */
[----:B------:R-:W-:-:S04]  /*4510*/  FADD.FTZ R180, -R180, R7 ;  /* 0x00000007b4b47221 */ /* 0x000fc80000010100 */
[----:B------:R-:W-:Y:S01]  /*4520*/  FMUL.FTZ R185, R180, UR10 ;  /* 0x0000000ab4b97c20 */ /* 0x000fe20008410000 */
[----:B-1----:R-:W-:Y:S01]  /*4530*/  FFMA.FTZ R172, R192, UR10, -R9 ;  /* 0x0000000ac0ac7c23 */ /* 0x002fe20008010809 */
[----:B------:R-:W-:Y:S08]  /*4540*/  MUFU.EX2 R160, R160 ;  /* 0x000000a000a07308 */ /* 0x000ff00000000800 */
[----:B------:R-:W1:Y:S01]  /*4550*/  MUFU.EX2 R185, R185 ;  /* 0x000000b900b97308 */ /* 0x000e620000000800 */
[----:B--2---:R-:W-:-:S07]  /*4560*/  FMNMX.FTZ R176, R5, R20, !PT ;  /* 0x0000001405b07209 */ /* 0x004fce0007810000 */
[----:B------:R-:W2:Y:S01]  /*4570*/  MUFU.EX2 R157, R157 ;  /* 0x0000009d009d7308 */ /* 0x000ea20000000800 */
[--C-:B------:R-:W-:Y:S01]  /*4580*/  FFMA.FTZ R20, R188, UR10, -R9.reuse ;  /* 0x0000000abc147c23 */ /* 0x100fe20008010809 */
[----:B------:R-:W-:Y:S01]  /*4590*/  FFMA.FTZ R9, R197, UR10, -R9 ;  /* 0x0000000ac5097c23 */ /* 0x000fe20008010809 */
[----:B------:R-:W3:Y:S05]  /*45a0*/  SHFL.BFLY PT, R5, R176, 0x1, 0x1f ;  /* 0x0c201f00b0057f89 */ /* 0x000eea00000e0000 */
[----:B------:R-:W4:Y:S01]  /*45b0*/  MUFU.EX2 R161, R161 ;  /* 0x000000a100a17308 */ /* 0x000f220000000800 */
[-C--:B-1----:R-:W-:Y:S01]  /*45c0*/  FMUL.FTZ R24, R24, R185.reuse ;  /* 0x000000b918187220 */ /* 0x082fe20000410000 */
        /* <DEDUP_REMOVED lines=17> */
[----:B------:R-:W-:Y:S01]  /*46e0*/  FMUL.FTZ R56, R56, R185 ;  /* 0x000000b938387220 */ /* 0x000fe20000410000 */
[----:B---3--:R-:W-:Y:S01]  /*46f0*/  FMNMX.FTZ R5, R176, R5, !PT ;  /* 0x00000005b0057209 */ /* 0x008fe20007810000 */
[-C--:B------:R-:W-:Y:S01]  /*4700*/  FMUL.FTZ R57, R57, R185.reuse ;  /* 0x000000b939397220 */ /* 0x080fe20000410000 */
[-C--:B------:R-:W-:Y:S01]  /*4710*/  FMUL.FTZ R60, R60, R185.reuse ;  /* 0x000000b93c3c7220 */ /* 0x080fe20000410000 */
[-C--:B------:R-:W-:Y:S01]  /*4720*/  FMUL.FTZ R61, R61, R185.reuse ;  /* 0x000000b93d3d7220 */ /* 0x080fe20000410000 */
[C---:B------:R-:W-:Y:S01]  /*4730*/  FSETP.NEU.FTZ.AND P2, PT, R5.reuse, -INF , PT ;  /* 0xff8000000500780b */ /* 0x040fe20003f5d000 */
[C---:B------:R-:W-:Y:S01]  /*4740*/  FMUL.FTZ R192, R5.reuse, UR10 ;  /* 0x0000000a05c07c20 */ /* 0x040fe20008410000 */
[----:B------:R-:W3:Y:S01]  /*4750*/  MUFU.EX2 R14, R14 ;  /* 0x0000000e000e7308 */ /* 0x000ee20000000800 */
[-C--:B------:R-:W-:Y:S01]  /*4760*/  FMUL.FTZ R64, R64, R185.reuse ;  /* 0x000000b940407220 */ /* 0x080fe20000410000 */
[----:B------:R-:W-:Y:S01]  /*4770*/  FSEL R193, R5, RZ, P2 ;  /* 0x000000ff05c17208 */ /* 0x000fe20001000000 */
[-C--:B------:R-:W-:Y:S01]  /*4780*/  FMUL.FTZ R65, R65, R185.reuse ;  /* 0x000000b941417220 */ /* 0x080fe20000410000 */
[----:B------:R-:W-:Y:S01]  /*4790*/  FSEL R192, R192, RZ, P2 ;  /* 0x000000ffc0c07208 */ /* 0x000fe20001000000 */
[-C--:B------:R-:W-:Y:S01]  /*47a0*/  FMUL.FTZ R68, R68, R185.reuse ;  /* 0x000000b944447220 */ /* 0x080fe20000410000 */
[----:B------:R-:W-:Y:S01]  /*47b0*/  FMUL.FTZ R69, R69, R185 ;  /* 0x000000b945457220 */ /* 0x000fe20000410000 */
[----:B------:R-:W-:Y:S01]  /*47c0*/  FADD.FTZ R193, -R193, R8 ;  /* 0x00000008c1c17221 */ /* 0x000fe20000010100 */
[----:B------:R-:W0:Y:S01]  /*47d0*/  MUFU.EX2 R169, R169 ;  /* 0x000000a900a97308 */ /* 0x000e220000000800 */
[--C-:B------:R-:W-:Y:S01]  /*47e0*/  FFMA.FTZ R180, R155, UR10, -R192.reuse ;  /* 0x0000000a9bb47c23 */ /* 0x100fe200080108c0 */
[----:B------:R-:W-:Y:S01]  /*47f0*/  FFMA.FTZ R155, R158, UR10, -R192 ;  /* 0x0000000a9e9b7c23 */ /* 0x000fe200080108c0 */
[----:B------:R-:W-:Y:S01]  /*4800*/  FFMA.FTZ R158, R185, R3, R152 ;  /* 0x00000003b99e7223 */ /* 0x000fe20000010098 */
[--C-:B------:R-:W-:Y:S01]  /*4810*/  FFMA.FTZ R206, R175, UR10, -R192.reuse ;  /* 0x0000000aafce7c23 */ /* 0x100fe200080108c0 */
[--C-:B------:R-:W-:Y:S01]  /*4820*/  FFMA.FTZ R175, R178, UR10, -R192.reuse ;  /* 0x0000000ab2af7c23 */ /* 0x100fe200080108c0 */
[----:B------:R-:W-:Y:S01]  /*4830*/  FFMA.FTZ R178, R179, UR10, -R192 ;  /* 0x0000000ab3b27c23 */ /* 0x000fe200080108c0 */
[----:B------:R-:W-:Y:S01]  /*4840*/  FADD.FTZ R3, R13, R158 ;  /* 0x0000009e0d037221 */ /* 0x000fe20000010000 */
[----:B------:R-:W0:Y:S01]  /*4850*/  MUFU.EX2 R168, R168 ;  /* 0x000000a800a87308 */ /* 0x000e220000000800 */
[--C-:B------:R-:W-:Y:S01]  /*4860*/  FFMA.FTZ R179, R182, UR10, -R192.reuse ;  /* 0x0000000ab6b37c23 */ /* 0x100fe200080108c0 */
[--C-:B------:R-:W-:Y:S01]  /*4870*/  FFMA.FTZ R182, R183, UR10, -R192.reuse ;  /* 0x0000000ab7b67c23 */ /* 0x100fe200080108c0 */
[----:B------:R-:W-:Y:S01]  /*4880*/  FADD.FTZ R158, R154, R3 ;  /* 0x000000039a9e7221 */ /* 0x000fe20000010000 */
[--C-:B------:R-:W-:Y:S01]  /*4890*/  FFMA.FTZ R183, R186, UR10, -R192.reuse ;  /* 0x0000000abab77c23 */ /* 0x100fe200080108c0 */
[----:B------:R-:W-:Y:S01]  /*48a0*/  FFMA.FTZ R186, R187, UR10, -R192 ;  /* 0x0000000abbba7c23 */ /* 0x000fe200080108c0 */
[----:B------:R-:W-:-:S02]  /*48b0*/  IMAD.U32 R187, RZ, RZ, UR25 ;  /* 0x00000019ffbb7e24 */ /* 0x000fc4000f8e00ff */
[----:B------:R-:W-:Y:S01]  /*48c0*/  FADD.FTZ R3, R15, R158 ;  /* 0x0000009e0f037221 */ /* 0x000fe20000010000 */
[----:B------:R-:W0:Y:S01]  /*48d0*/  MUFU.EX2 R173, R173 ;  /* 0x000000ad00ad7308 */ /* 0x000e220000000800 */
        /* <DEDUP_REMOVED lines=19> */
[----:B------:R-:W-:Y:S01]  /*4a10*/  FFMA.FTZ R199, R199, UR10, -R192 ;  /* 0x0000000ac7c77c23 */ /* 0x000fe200080108c0 */
[C---:B--2---:R-:W-:Y:S01]  /*4a20*/  F2FP.BF16.F32.PACK_AB R160, R157.reuse, R160 ;  /* 0x000000a09da0723e */ /* 0x044fe200000010ff */
[-C--:B------:R-:W-:Y:S01]  /*4a30*/  FMUL.FTZ R72, R72, R185.reuse ;  /* 0x000000b948487220 */ /* 0x080fe20000410000 */
[----:B------:R-:W-:Y:S01]  /*4a40*/  FADD.FTZ R3, R157, R158 ;  /* 0x0000009e9d037221 */ /* 0x000fe20000010000 */
[----:B------:R2:W-:Y:S01]  /*4a50*/  MUFU.EX2 R7, R9 ;  /* 0x0000000900077308 */ /* 0x0005e20000000800 */
[----:B----4-:R-:W-:Y:S01]  /*4a60*/  F2FP.BF16.F32.PACK_AB R162, R161, R12 ;  /* 0x0000000ca1a2723e */ /* 0x010fe200000010ff */
[-C--:B------:R-:W-:Y:S01]  /*4a70*/  FMUL.FTZ R73, R73, R185.reuse ;  /* 0x000000b949497220 */ /* 0x080fe20000410000 */
[----:B------:R-:W-:Y:S01]  /*4a80*/  FADD.FTZ R158, R12, R3 ;  /* 0x000000030c9e7221 */ /* 0x000fe20000010000 */
[----:B------:R-:W-:Y:S01]  /*4a90*/  F2FP.BF16.F32.PACK_AB R152, R13, R152 ;  /* 0x000000980d98723e */ /* 0x000fe200000010ff */
[-C--:B------:R-:W-:Y:S01]  /*4aa0*/  FMUL.FTZ R76, R76, R185.reuse ;  /* 0x000000b94c4c7220 */ /* 0x080fe20000410000 */
[----:B------:R-:W-:Y:S01]  /*4ab0*/  F2FP.BF16.F32.PACK_AB R154, R15, R154 ;  /* 0x0000009a0f9a723e */ /* 0x000fe200000010ff */
[----:B------:R-:W-:Y:S01]  /*4ac0*/  FADD.FTZ R3, R161, R158 ;  /* 0x0000009ea1037221 */ /* 0x000fe20000010000 */
[----:B------:R-:W-:Y:S01]  /*4ad0*/  MUFU.EX2 R172, R172 ;  /* 0x000000ac00ac7308 */ /* 0x000fe20000000800 */
[----:B--2---:R-:W-:Y:S01]  /*4ae0*/  IADD3 R9, -R22, 0xb, RZ ;  /* 0x0000000b16097810 */ /* 0x004fe20007ffe1ff */
[-C--:B------:R-:W-:Y:S01]  /*4af0*/  FMUL.FTZ R77, R77, R185.reuse ;  /* 0x000000b94d4d7220 */ /* 0x080fe20000410000 */
[----:B-1----:R-:W-:Y:S01]  /*4b00*/  FADD.FTZ R158, R164, R3 ;  /* 0x00000003a49e7221 */ /* 0x002fe20000010000 */
[----:B-----5:R-:W-:Y:S01]  /*4b10*/  F2FP.BF16.F32.PACK_AB R164, R165, R164 ;  /* 0x000000a4a5a4723e */ /* 0x020fe200000010ff */
[-C--:B------:R-:W-:Y:S01]  /*4b20*/  FMUL.FTZ R80, R80, R185.reuse ;  /* 0x000000b950507220 */ /* 0x080fe20000410000 */
[----:B------:R-:W-:Y:S01]  /*4b30*/  F2FP.BF16.F32.PACK_AB R156, R21, R156 ;  /* 0x0000009c159c723e */ /* 0x000fe200000010ff */
[----:B------:R-:W-:Y:S01]  /*4b40*/  FADD.FTZ R3, R165, R158 ;  /* 0x0000009ea5037221 */ /* 0x000fe20000010000 */
[----:B------:R-:W-:Y:S01]  /*4b50*/  MUFU.EX2 R181, R181 ;  /* 0x000000b500b57308 */ /* 0x000fe20000000800 */
[-C--:B------:R-:W-:Y:S01]  /*4b60*/  FMUL.FTZ R81, R81, R185.reuse ;  /* 0x000000b951517220 */ /* 0x080fe20000410000 */
[----:B------:R-:W-:Y:S01]  /*4b70*/  FMUL.FTZ R84, R84, R185 ;  /* 0x000000b954547220 */ /* 0x000fe20000410000 */
[----:B---3--:R-:W-:Y:S01]  /*4b80*/  FADD.FTZ R158, R14, R3 ;  /* 0x000000030e9e7221 */ /* 0x008fe20000010000 */
[----:B------:R-:W-:-:S02]  /*4b90*/  @!P1 VIADD R3, R187, 0x22840 ;  /* 0x00022840bb039836 */ /* 0x000fc40000000000 */
[-C--:B------:R-:W-:Y:S01]  /*4ba0*/  FMUL.FTZ R85, R85, R185.reuse ;  /* 0x000000b955557220 */ /* 0x080fe20000410000 */
[-C--:B------:R-:W-:Y:S01]  /*4bb0*/  FMUL.FTZ R88, R88, R185.reuse ;  /* 0x000000b958587220 */ /* 0x080fe20000410000 */
[----:B0-----:R-:W-:Y:S01]  /*4bc0*/  FADD.FTZ R197, R169, R158 ;  /* 0x0000009ea9c57221 */ /* 0x001fe20000010000 */
[----:B------:R0:W1:Y:S01]  /*4bd0*/  MUFU.EX2 R176, R196 ;  /* 0x000000c400b07308 */ /* 0x0000620000000800 */
[----:B------:R-:W-:Y:S01]  /*4be0*/  @!P1 PRMT R3, RZ, 0x654, R3 ;  /* 0x00000654ff039816 */ /* 0x000fe20000000003 */
[----:B------:R2:W-:Y:S06]  /*4bf0*/  BAR.ARV R9, 0x100 ;  /* 0x000400090000751d */ /* 0x0005ec0000002000 */
[----:B------:R-:W-:Y:S01]  /*4c00*/  FADD.FTZ R158, R168, R197 ;  /* 0x000000c5a89e7221 */ /* 0x000fe20000010000 */
[----:B------:R3:W-:Y:S01]  /*4c10*/  @!P1 SYNCS.ARRIVE.TRANS64.RED.A1T0 RZ, [R3+URZ], RZ ;  /* 0x000000ff03ff99a7 */ /* 0x0007e2000810043f */
[--C-:B0-----:R-:W-:Y:S01]  /*4c20*/  FFMA.FTZ R196, R167, UR10, -R192.reuse ;  /* 0x0000000aa7c47c23 */ /* 0x101fe200080108c0 */
[----:B------:R-:W-:Y:S01]  /*4c30*/  FFMA.FTZ R167, R170, UR10, -R192 ;  /* 0x0000000aaaa77c23 */ /* 0x000fe200080108c0 */
[----:B------:R-:W-:Y:S01]  /*4c40*/  FMUL.FTZ R192, R193, UR10 ;  /* 0x0000000ac1c07c20 */ /* 0x000fe20008410000 */
[----:B------:R-:W-:Y:S01]  /*4c50*/  MUFU.EX2 R11, R11 ;  /* 0x0000000b000b7308 */ /* 0x000fe20000000800 */
[----:B------:R-:W-:Y:S01]  /*4c60*/  F2FP.BF16.F32.PACK_AB R168, R173, R168 ;  /* 0x000000a8ada8723e */ /* 0x000fe200000010ff */
[-C--:B------:R-:W-:Y:S01]  /*4c70*/  FMUL.FTZ R89, R89, R185.reuse ;  /* 0x000000b959597220 */ /* 0x080fe20000410000 */
[----:B------:R-:W-:Y:S01]  /*4c80*/  F2FP.BF16.F32.PACK_AB R170, R177, R20 ;  /* 0x00000014b1aa723e */ /* 0x000fe200000010ff */
[----:B---3--:R-:W-:Y:S01]  /*4c90*/  FADD.FTZ R3, R173, R158 ;  /* 0x0000009ead037221 */ /* 0x008fe20000010000 */
[----:B-1----:R-:W-:Y:S01]  /*4ca0*/  F2FP.BF16.F32.PACK_AB R174, R7, R176 ;  /* 0x000000b007ae723e */ /* 0x002fe200000010ff */
[-C--:B------:R-:W-:Y:S01]  /*4cb0*/  FMUL.FTZ R92, R92, R185.reuse ;  /* 0x000000b95c5c7220 */ /* 0x080fe20000410000 */
[-C--:B------:R-:W-:Y:S01]  /*4cc0*/  FMUL.FTZ R93, R93, R185.reuse ;  /* 0x000000b95d5d7220 */ /* 0x080fe20000410000 */
[----:B------:R-:W-:Y:S01]  /*4cd0*/  FADD.FTZ R158, R20, R3 ;  /* 0x00000003149e7221 */ /* 0x000fe20000010000 */
[----:B------:R-:W0:Y:S01]  /*4ce0*/  MUFU.EX2 R192, R192 ;  /* 0x000000c000c07308 */ /* 0x000e220000000800 */
[-C--:B------:R-:W-:Y:S01]  /*4cf0*/  FMUL.FTZ R96, R96, R185.reuse ;  /* 0x000000b960607220 */ /* 0x080fe20000410000 */
[-C--:B------:R-:W-:Y:S01]  /*4d00*/  FMUL.FTZ R97, R97, R185.reuse ;  /* 0x000000b961617220 */ /* 0x080fe20000410000 */
[----:B------:R-:W-:Y:S01]  /*4d10*/  FADD.FTZ R3, R177, R158 ;  /* 0x0000009eb1037221 */ /* 0x000fe20000010000 */
[----:B------:R-:W-:Y:S01]  /*4d20*/  F2FP.BF16.F32.PACK_AB R158, R153, R10 ;  /* 0x0000000a999e723e */ /* 0x000fe200000010ff */
[-C--:B------:R-:W-:Y:S01]  /*4d30*/  FMUL.FTZ R100, R100, R185.reuse ;  /* 0x000000b964647220 */ /* 0x080fe20000410000 */
[-C--:B------:R-:W-:Y:S01]  /*4d40*/  FMUL.FTZ R101, R101, R185.reuse ;  /* 0x000000b965657220 */ /* 0x080fe20000410000 */
[----:B------:R-:W-:Y:S01]  /*4d50*/  FADD.FTZ R166, R172, R3 ;  /* 0x00000003aca67221 */ /* 0x000fe20000010000 */
[----:B------:R-:W1:Y:S01]  /*4d60*/  MUFU.EX2 R180, R180 ;  /* 0x000000b400b47308 */ /* 0x000e620000000800 */
[C---:B------:R-:W-:Y:S01]  /*4d70*/  F2FP.BF16.F32.PACK_AB R172, R181.reuse, R172 ;  /* 0x000000acb5ac723e */ /* 0x040fe200000010ff */
[-C--:B------:R-:W-:Y:S01]  /*4d80*/  FMUL.FTZ R104, R104, R185.reuse ;  /* 0x000000b968687220 */ /* 0x080fe20000410000 */
[----:B------:R-:W-:Y:S01]  /*4d90*/  FADD.FTZ R3, R181, R166 ;  /* 0x000000a6b5037221 */ /* 0x000fe20000010000 */
[----:B------:R-:W-:Y:S01]  /*4da0*/  F2FP.BF16.F32.PACK_AB R166, R169, R14 ;  /* 0x0000000ea9a6723e */ /* 0x000fe200000010ff */
[-C--:B------:R-:W-:Y:S01]  /*4db0*/  FMUL.FTZ R105, R105, R185.reuse ;  /* 0x000000b969697220 */ /* 0x080fe20000410000 */
[-C--:B------:R-:W-:Y:S01]  /*4dc0*/  FMUL.FTZ R108, R108, R185.reuse ;  /* 0x000000b96c6c7220 */ /* 0x080fe20000410000 */
[----:B------:R-:W-:Y:S01]  /*4dd0*/  FADD.FTZ R10, R176, R3 ;  /* 0x00000003b00a7221 */ /* 0x000fe20000010000 */
[----:B------:R-:W3:Y:S01]  /*4de0*/  MUFU.EX2 R155, R155 ;  /* 0x0000009b009b7308 */ /* 0x000ee20000000800 */
[-C--:B------:R-:W-:Y:S01]  /*4df0*/  FMUL.FTZ R109, R109, R185.reuse ;  /* 0x000000b96d6d7220 */ /* 0x080fe20000410000 */
[-C--:B------:R-:W-:Y:S01]  /*4e00*/  FMUL.FTZ R112, R112, R185.reuse ;  /* 0x000000b970707220 */ /* 0x080fe20000410000 */
[----:B------:R-:W-:Y:S01]  /*4e10*/  FADD.FTZ R3, R7, R10 ;  /* 0x0000000a07037221 */ /* 0x000fe20000010000 */
[----:B0-----:R-:W-:Y:S01]  /*4e20*/  FFMA.FTZ R7, R192, R0, R11 ;  /* 0x00000000c0077223 */ /* 0x001fe2000001000b */
[-C--:B------:R-:W-:Y:S01]  /*4e30*/  FMUL.FTZ R113, R113, R185.reuse ;  /* 0x000000b971717220 */ /* 0x080fe20000410000 */
[-C--:B------:R-:W-:Y:S01]  /*4e40*/  FMUL.FTZ R116, R116, R185.reuse ;  /* 0x000000b974747220 */ /* 0x080fe20000410000 */
[-C--:B------:R-:W-:Y:S01]  /*4e50*/  FMUL.FTZ R117, R117, R185.reuse ;  /* 0x000000b975757220 */ /* 0x080fe20000410000 */
[----:B------:R-:W0:Y:S01]  /*4e60*/  MUFU.EX2 R184, R184 ;  /* 0x000000b800b87308 */ /* 0x000e220000000800 */
        /* <DEDUP_REMOVED lines=20> */
[----:B------:R-:W-:Y:S01]  /*4fb0*/  FMUL.FTZ R149, R149, R185 ;  /* 0x000000b995957220 */ /* 0x000fe20000410000 */
[----:B------:R-:W-:Y:S01]  /*4fc0*/  F2FP.BF16.F32.PACK_AB R153, R180, R11 ;  /* 0x0000000bb499723e */ /* 0x000fe200000010ff */
[-C--:B------:R-:W-:Y:S01]  /*4fd0*/  FMUL.FTZ R26, R26, R192.reuse ;  /* 0x000000c01a1a7220 */ /* 0x080fe20000410000 */
[----:B------:R-:W0:Y:S01]  /*4fe0*/  MUFU.EX2 R163, R163 ;  /* 0x000000a300a37308 */ /* 0x000e220000000800 */
        /* <DEDUP_REMOVED lines=92> */
[----:B------:R-:W-:-:S03]  /*55b0*/  FMUL.FTZ R151, R151, R192 ;  /* 0x000000c097977220 */ /* 0x000fc60000410000 */
[----:B------:R-:W0:Y:S01]  /*55c0*/  MUFU.EX2 R189, R189 ;  /* 0x000000bd00bd7308 */ /* 0x000e220000000800 */
[----:B-1----:R-:W-:-:S07]  /*55d0*/  FADD.FTZ R7, R183, R0 ;  /* 0x00000000b7077221 */ /* 0x002fce0000010000 */
[----:B------:R-:W1:Y:S01]  /*55e0*/  MUFU.EX2 R190, R190 ;  /* 0x000000be00be7308 */ /* 0x000e620000000800 */
[C---:B---3--:R-:W-:Y:S01]  /*55f0*/  FADD.FTZ R0, R186.reuse, R7 ;  /* 0x00000007ba007221 */ /* 0x048fe20000010000 */
[----:B------:R-:W-:-:S06]  /*5600*/  F2FP.BF16.F32.PACK_AB R169, R186, R183 ;  /* 0x000000b7baa9723e */ /* 0x000fcc00000010ff */
[----:B------:R-:W3:Y:S01]  /*5610*/  MUFU.EX2 R191, R191 ;  /* 0x000000bf00bf7308 */ /* 0x000ee20000000800 */
[----:B0-----:R-:W-:-:S07]  /*5620*/  FADD.FTZ R7, R189, R0 ;  /* 0x00000000bd077221 */ /* 0x001fce0000010000 */
[----:B------:R-:W0:Y:S01]  /*5630*/  MUFU.EX2 R8, R195 ;  /* 0x000000c300087308 */ /* 0x000e220000000800 */
[C---:B-1----:R-:W-:Y:S01]  /*5640*/  FADD.FTZ R0, R190.reuse, R7 ;  /* 0x00000007be007221 */ /* 0x042fe20000010000 */
[----:B------:R-:W-:-:S06]  /*5650*/  F2FP.BF16.F32.PACK_AB R171, R190, R189 ;  /* 0x000000bdbeab723e */ /* 0x000fcc00000010ff */
[----:B------:R-:W1:Y:S01]  /*5660*/  MUFU.EX2 R198, R198 ;  /* 0x000000c600c67308 */ /* 0x000e620000000800 */
[----:B---3--:R-:W-:-:S07]  /*5670*/  FADD.FTZ R7, R191, R0 ;  /* 0x00000000bf077221 */ /* 0x008fce0000010000 */
[----:B------:R-:W3:Y:S01]  /*5680*/  MUFU.EX2 R199, R199 ;  /* 0x000000c700c77308 */ /* 0x000ee20000000800 */
[C---:B0-----:R-:W-:Y:S01]  /*5690*/  FADD.FTZ R7, R8.reuse, R7 ;  /* 0x0000000708077221 */ /* 0x041fe20000010000 */
[----:B------:R-:W-:-:S03]  /*56a0*/  F2FP.BF16.F32.PACK_AB R173, R8, R191 ;  /* 0x000000bf08ad723e */ /* 0x000fc600000010ff */
[----:B-1----:R-:W-:-:S04]  /*56b0*/  FADD.FTZ R0, R198, R7 ;  /* 0x00000007c6007221 */ /* 0x002fc80000010000 */
[C---:B---3--:R-:W-:Y:S01]  /*56c0*/  FADD.FTZ R0, R199.reuse, R0 ;  /* 0x00000000c7007221 */ /* 0x048fe20000010000 */
[----:B------:R-:W-:Y:S01]  /*56d0*/  F2FP.BF16.F32.PACK_AB R175, R199, R198 ;  /* 0x000000c6c7af723e */ /* 0x000fe200000010ff */
[----:B--2---:R-:W-:Y:S06]  /*56e0*/  @!P0 BRA `(.L_x_3562) ;  /* 0x0000000000048947 */ /* 0x004fec0003800000 */
[----:B------:R-:W-:Y:S01]  /*56f0*/  BPT.TRAP 0x1 ;  /* 0x000000040000795c */ /* 0x000fe20000300000 */
.L_x_3562:
[----:B------:R0:W1:Y:S01]  /*5700*/  SYNCS.PHASECHK.TRANS64.TRYWAIT P2, [UR25+0x22850], R6 ;  /* 0x02285006ff0075a7 */ /* 0x0000620008040159 */
[----:B------:R-:W-:Y:S05]  /*5710*/  @!P0 BRA `(.L_x_3563) ;  /* 0x0000000000048947 */ /* 0x000fea0003800000 */
[----:B------:R-:W-:Y:S01]  /*5720*/  BPT.TRAP 0x1 ;  /* 0x000000040000795c */ /* 0x000fe20000300000 */
.L_x_3563:
[----:B-1----:R-:W-:Y:S05]  /*5730*/  @P2 BRA `(.L_x_3564) ;  /* 0x0000000000082947 */ /* 0x002fea0003800000 */
[----:B------:R-:W1:Y:S02]  /*5740*/  SYNCS.PHASECHK.TRANS64.TRYWAIT P2, [UR25+0x22850], R6 ;  /* 0x02285006ff0075a7 */ /* 0x000e640008040159 */
[----:B-1----:R-:W-:Y:S05]  /*5750*/  @!P2 BRA `(.L_x_3565) ;  /* 0x000000a000b0a947 */ /* 0x002fea0003800000 */
.L_x_3564:
[----:B01----:R-:W-:Y:S01]  /*5760*/  VIADD R6, R22, 0x8 ;  /* 0x0000000816067836 */ /* 0x003fe20000000000 */
[----:B------:R-:W-:Y:S01]  /*5770*/  UIMAD UR11, UR37, 0xc00, UR21 ;  /* 0x00000c00250b78a4 */ /* 0x000fe2000f8e0215 */
[----:B------:R-:W-:Y:S01]  /*5780*/  @!P1 VIADD R187, R187, 0x22860 ;  /* 0x00022860bbbb9836 */ /* 0x000fe20000000000 */
[----:B------:R-:W-:Y:S01]  /*5790*/  UMOV UR7, 0x40000040 ;  /* 0x4000004000077882 */ /* 0x000fe20000000000 */
[----:B------:R-:W-:Y:S01]  /*57a0*/  UISETP.GT.AND UP0, UPT, UR23, UR22, UPT ;  /* 0x000000161700728c */ /* 0x000fe2000bf04270 */
[----:B------:R0:W-:Y:S01]  /*57b0*/  BAR.SYNC.DEFER_BLOCKING R6, 0x100 ;  /* 0x000400060000751d */ /* 0x0001e20000010000 */
[----:B------:R-:W-:Y:S01]  /*57c0*/  UIADD3 UR23, UR23, -0x1, URZ ;  /* 0xffffffff17177890 */ /* 0x000fe2000fffe03f */
[----:B------:R-:W-:Y:S01]  /*57d0*/  @!P1 PRMT R187, RZ, 0x654, R187 ;  /* 0x00000654ffbb9816 */ /* 0x000fe200000000bb */
[----:B------:R-:W-:Y:S02]  /*57e0*/  IMAD.MOV.U32 R8, RZ, RZ, R5 ;  /* 0x000000ffff087224 */ /* 0x000fe400078e0005 */
[----:B------:R-:W-:Y:S01]  /*57f0*/  PLOP3.LUT P2, PT, PT, PT, UP0, 0x80, 0x0 ;  /* 0x000000000000781c */ /* 0x000fe20003f4f008 */
[----:B------:R-:W-:Y:S01]  /*5800*/  UMOV UR6, UR11 ;  /* 0x0000000b00067c82 */ /* 0x000fe20008000000 */
[----:B------:R-:W-:Y:S01]  /*5810*/  IMAD.MOV.U32 R7, RZ, RZ, R4 ;  /* 0x000000ffff077224 */ /* 0x000fe200078e0004 */
        /* <DEDUP_REMOVED lines=35> */
.L_x_3557:
[----:B------:R-:W-:-:S13]  /*5a50*/  ISETP.LE.AND P2, PT, RZ, UR23, PT ;  /* 0x00000017ff007c0c */ /* 0x000fda000bf43270 */
[----:B------:R-:W-:Y:S05]  /*5a60*/  @!P2 BRA `(.L_x_3567) ;  /* 0x0000001c003ca947 */ /* 0x000fea0003800000 */
[----:B------:R-:W-:Y:S01]  /*5a70*/  IMAD.MOV.U32 R203, RZ, RZ, R5 ;  /* 0x000000ffffcb7224 */ /* 0x000fe200078e0005 */
[----:B------:R-:W-:Y:S01]  /*5a80*/  ULDC UR22, c[0x0][0x988] ;  /* 0x0002620000167ab9 */ /* 0x000fe20000000800 */
[----:B------:R-:W-:-:S07]  /*5a90*/  IMAD.MOV.U32 R7, RZ, RZ, R4 ;  /* 0x000000ffff077224 */ /* 0x000fce00078e0004 */
.L_x_3576:
[----:B------:R-:W-:-:S04]  /*5aa0*/  UIADD3 UR37, UR37, 0x1, URZ ;  /* 0x0000000125257890 */ /* 0x000fc8000fffe03f */
[----:B------:R-:W-:-:S04]  /*5ab0*/  UISETP.NE.AND UP0, UPT, UR37, 0x2, UPT ;  /* 0x000000022500788c */ /* 0x000fc8000bf05270 */
[----:B------:R-:W-:Y:S02]  /*5ac0*/  USEL UR6, URZ, 0x1, UP0 ;  /* 0x000000013f067887 */ /* 0x000fe40008000000 */
[----:B------:R-:W-:Y:S02]  /*5ad0*/  USEL UR37, UR37, URZ, UP0 ;  /* 0x0000003f25257287 */ /* 0x000fe40008000000 */
[----:B------:R-:W-:Y:S01]  /*5ae0*/  ULOP3.LUT UR40, UR40, UR6, URZ, 0x3c, !UPT ;  /* 0x0000000628287292 */ /* 0x000fe2000f8e3c3f */
[----:B-1----:R-:W-:Y:S11]  /*5af0*/  @!P0 BRA `(.L_x_3568) ;  /* 0x0000000000048947 */ /* 0x002ff60003800000 */
[----:B------:R-:W-:Y:S01]  /*5b00*/  BPT.TRAP 0x1 ;  /* 0x000000040000795c */ /* 0x000fe20000300000 */
.L_x_3568:
[----:B------:R-:W1:Y:S01]  /*5b10*/  S2UR UR7, SR_CgaCtaId ;  /* 0x00000000000779c3 */ /* 0x000e620000008800 */
[----:B------:R-:W-:Y:S01]  /*5b20*/  UMOV UR6, 0x400 ;  /* 0x0000040000067882 */ /* 0x000fe20000000000 */
[----:B0-----:R-:W-:-:S05]  /*5b30*/  IMAD.U32 R6, RZ, RZ, UR40 ;  /* 0x00000028ff067e24 */ /* 0x001fca000f8e00ff */
[----:B------:R-:W-:Y:S01]  /*5b40*/  SHF.L.U32 R6, R6, 0x1f, RZ ;  /* 0x0000001f06067819 */ /* 0x000fe200000006ff */
[----:B-1----:R-:W-:-:S04]  /*5b50*/  ULEA UR6, UR7, UR6, 0x18 ;  /* 0x0000000607067291 */ /* 0x002fc8000f8ec03f */
[----:B------:R-:W-:-:S09]  /*5b60*/  ULEA UR24, UR37, UR6, 0x3 ;  /* 0x0000000625187291 */ /* 0x000fd2000f8e183f */
[----:B------:R0:W1:Y:S01]  /*5b70*/  SYNCS.PHASECHK.TRANS64.TRYWAIT P2, [UR24+0x22830], R6 ;  /* 0x02283006ff0075a7 */ /* 0x0000620008040158 */
[----:B------:R-:W-:Y:S05]  /*5b80*/  @!P0 BRA `(.L_x_3569) ;  /* 0x0000000000048947 */ /* 0x000fea0003800000 */
[----:B------:R-:W-:Y:S01]  /*5b90*/  BPT.TRAP 0x1 ;  /* 0x000000040000795c */ /* 0x000fe20000300000 */
.L_x_3569:
[----:B-1----:R-:W-:Y:S05]  /*5ba0*/  @P2 BRA `(.L_x_3570) ;  /* 0x0000000000082947 */ /* 0x002fea0003800000 */
[----:B------:R-:W1:Y:S02]  /*5bb0*/  SYNCS.PHASECHK.TRANS64.TRYWAIT P2, [UR24+0x22830], R6 ;  /* 0x02283006ff0075a7 */ /* 0x000e640008040158 */
[----:B-1----:R-:W-:Y:S05]  /*5bc0*/  @!P2 BRA `(.L_x_3571) ;  /* 0x0000009c00a8a947 */ /* 0x002fea0003800000 */
.L_x_3570:
        /* <DEDUP_REMOVED lines=21> */
[----:B------:R-:W-:Y:S02]  /*5d20*/  FMNMX.FTZ R4, R152, R7, !PT ;  /* 0x0000000798047209 */ /* 0x000fe40007810000 */
[----:B------:R-:W-:Y:S02]  /*5d30*/  FMNMX.FTZ R10, R154, R203, !PT ;  /* 0x000000cb9a0a7209 */ /* 0x000fe40007810000 */
        /* <DEDUP_REMOVED lines=60> */
[--C-:B-1----:R-:W-:Y:S01]  /*6100*/  FFMA.FTZ R161, R172, UR10, -R9.reuse ;  /* 0x0000000aaca17c23 */ /* 0x102fe20008010809 */
[--C-:B------:R-:W-:Y:S01]  /*6110*/  FFMA.FTZ R168, R184, UR10, -R9.reuse ;  /* 0x0000000ab8a87c23 */ /* 0x100fe20008010809 */
[--C-:B------:R-:W-:Y:S01]  /*6120*/  FFMA.FTZ R165, R185, UR10, -R9.reuse ;  /* 0x0000000ab9a57c23 */ /* 0x100fe20008010809 */
[----:B------:R-:W-:Y:S01]  /*6130*/  FMNMX.FTZ R14, R186, R5, !PT ;  /* 0x00000005ba0e7209 */ /* 0x000fe20007810000 */
[--C-:B------:R-:W-:Y:S01]  /*6140*/  FFMA.FTZ R169, R188, UR10, -R9.reuse ;  /* 0x0000000abca97c23 */ /* 0x100fe20008010809 */
[--C-:B------:R-:W-:Y:S01]  /*6150*/  FFMA.FTZ R173, R192, UR10, -R9.reuse ;  /* 0x0000000ac0ad7c23 */ /* 0x100fe20008010809 */
[--C-:B------:R-:W-:Y:S01]  /*6160*/  FFMA.FTZ R196, R196, UR10, -R9.reuse ;  /* 0x0000000ac4c47c23 */ /* 0x100fe20008010809 */
[----:B------:R-:W-:Y:S01]  /*6170*/  FMNMX.FTZ R5, R187, R14, !PT ;  /* 0x0000000ebb057209 */ /* 0x000fe20007810000 */
[--C-:B--2---:R-:W-:Y:S01]  /*6180*/  FFMA.FTZ R164, R176, UR10, -R9.reuse ;  /* 0x0000000ab0a47c23 */ /* 0x104fe20008010809 */
[----:B------:R-:W-:Y:S01]  /*6190*/  FFMA.FTZ R176, R193, UR10, -R9 ;  /* 0x0000000ac1b07c23 */ /* 0x000fe20008010809 */
[----:B------:R-:W1:Y:S01]  /*61a0*/  MUFU.EX2 R8, R8 ;  /* 0x0000000800087308 */ /* 0x000e620000000800 */
[----:B------:R-:W-:-:S04]  /*61b0*/  FMNMX.FTZ R14, R190, R5, !PT ;  /* 0x00000005be0e7209 */ /* 0x000fc80007810000 */
[----:B------:R-:W-:-:S03]  /*61c0*/  FMNMX.FTZ R5, R191, R14, !PT ;  /* 0x0000000ebf057209 */ /* 0x000fc60007810000 */
[----:B------:R-:W2:Y:S01]  /*61d0*/  MUFU.EX2 R7, R7 ;  /* 0x0000000700077308 */ /* 0x000ea20000000800 */
[----:B------:R-:W-:-:S04]  /*61e0*/  FMNMX.FTZ R14, R194, R5, !PT ;  /* 0x00000005c20e7209 */ /* 0x000fc80007810000 */
[----:B------:R-:W-:-:S03]  /*61f0*/  FMNMX.FTZ R5, R195, R14, !PT ;  /* 0x0000000ec3057209 */ /* 0x000fc60007810000 */
[----:B------:R3:W-:Y:S01]  /*6200*/  MUFU.EX2 R14, R161 ;  /* 0x000000a1000e7308 */ /* 0x0007e20000000800 */
[----:B------:R-:W-:Y:S01]  /*6210*/  FMNMX.FTZ R20, R198, R5, !PT ;  /* 0x00000005c6147209 */ /* 0x000fe20007810000 */
[-C--:B-1----:R-:W-:Y:S01]  /*6220*/  FMUL.FTZ R24, R24, R8.reuse ;  /* 0x0000000818187220 */ /* 0x082fe20000410000 */
[-C--:B------:R-:W-:Y:S01]  /*6230*/  FMUL.FTZ R25, R25, R8.reuse ;  /* 0x0000000819197220 */ /* 0x080fe20000410000 */
[----:B------:R-:W-:Y:S01]  /*6240*/  FMUL.FTZ R28, R28, R8 ;  /* 0x000000081c1c7220 */ /* 0x000fe20000410000 */
[----:B------:R-:W-:Y:S01]  /*6250*/  FMNMX.FTZ R5, R199, R20, !PT ;  /* 0x00000014c7057209 */ /* 0x000fe20007810000 */
[--C-:B------:R-:W-:Y:S01]  /*6260*/  FFMA.FTZ R20, R180, UR10, -R9.reuse ;  /* 0x0000000ab4147c23 */ /* 0x100fe20008010809 */
[-C--:B------:R-:W-:Y:S01]  /*6270*/  FMUL.FTZ R29, R29, R8.reuse ;  /* 0x000000081d1d7220 */ /* 0x080fe20000410000 */
[----:B------:R-:W1:Y:S01]  /*6280*/  MUFU.EX2 R152, R152 ;  /* 0x0000009800987308 */ /* 0x000e620000000800 */
[----:B---3--:R-:W-:Y:S01]  /*6290*/  FFMA.FTZ R161, R181, UR10, -R9 ;  /* 0x0000000ab5a17c23 */ /* 0x008fe20008010809 */
[----:B------:R-:W3:Y:S01]  /*62a0*/  SHFL.BFLY PT, R172, R5, 0x2, 0x1f ;  /* 0x0c401f0005ac7f89 */ /* 0x000ee200000e0000 */
[----:B--2---:R-:W-:Y:S01]  /*62b0*/  FFMA.FTZ R3, R8, R3, R7 ;  /* 0x0000000308037223 */ /* 0x004fe20000010007 */
        /* <DEDUP_REMOVED lines=13> */
[C---:B-1----:R-:W-:Y:S01]  /*6390*/  FADD.FTZ R3, R152.reuse, R3 ;  /* 0x0000000398037221 */ /* 0x042fe20000010000 */
        /* <DEDUP_REMOVED lines=8> */
[----:B---3--:R-:W-:Y:S01]  /*6420*/  FMNMX.FTZ R177, R5, R172, !PT ;  /* 0x000000ac05b17209 */ /* 0x008fe20007810000 */
[--C-:B------:R-:W-:Y:S01]  /*6430*/  FFMA.FTZ R172, R189, UR10, -R9.reuse ;  /* 0x0000000abdac7c23 */ /* 0x100fe20008010809 */
        /* <DEDUP_REMOVED lines=72> */
[--C-:B------:R-:W-:Y:S01]  /*68c0*/  FFMA.FTZ R195, R195, UR10, -R189.reuse ;  /* 0x0000000ac3c37c23 */ /* 0x100fe200080108bd */
[--C-:B------:R-:W-:Y:S01]  /*68d0*/  FFMA.FTZ R198, R198, UR10, -R189.reuse ;  /* 0x0000000ac6c67c23 */ /* 0x100fe200080108bd */
[----:B------:R-:W-:Y:S01]  /*68e0*/  FADD.FTZ R3, R11, R154 ;  /* 0x0000009a0b037221 */ /* 0x000fe20000010000 */
[----:B------:R-:W-:Y:S01]  /*68f0*/  FFMA.FTZ R199, R199, UR10, -R189 ;  /* 0x0000000ac7c77c23 */ /* 0x000fe200080108bd */
        /* <DEDUP_REMOVED lines=31> */
[----:B------:R-:W-:Y:S01]  /*6af0*/  FMUL.FTZ R149, R149, R8 ;  /* 0x0000000895957220 */ /* 0x000fe20000410000 */
[----:B------:R-:W2:Y:S01]  /*6b00*/  MUFU.EX2 R167, R167 ;  /* 0x000000a700a77308 */ /* 0x000ea20000000800 */
[----:B----4-:R-:W-:Y:S01]  /*6b10*/  FADD.FTZ R7, R163, R0 ;  /* 0x00000000a3077221 */ /* 0x010fe20000010000 */
[----:B------:R-:W-:Y:S01]  /*6b20*/  F2FP.BF16.F32.PACK_AB R162, R153, R14 ;  /* 0x0000000e99a2723e */ /* 0x000fe200000010ff */
[-C--:B------:R-:W-:Y:S01]  /*6b30*/  FMUL.FTZ R26, R26, R181.reuse ;  /* 0x000000b51a1a7220 */ /* 0x080fe20000410000 */
        /* <DEDUP_REMOVED lines=61> */
[C---:B--2---:R-:W-:Y:S01]  /*6f10*/  FADD.FTZ R3, R157.reuse, R154 ;  /* 0x0000009a9d037221 */ /* 0x044fe20000010000 */
[----:B------:R-:W-:Y:S01]  /*6f20*/  F2FP.BF16.F32.PACK_AB R164, R157, R164 ;  /* 0x000000a49da4723e */ /* 0x000fe200000010ff */
[----:B------:R-:W-:Y:S01]  /*6f30*/  FMUL.FTZ R114, R114, R181 ;  /* 0x000000b572727220 */ /* 0x000fe20000410000 */
[----:B------:R-:W-:Y:S01]  /*6f40*/  F2FP.BF16.F32.PACK_AB R157, R192, R159 ;  /* 0x0000009fc09d723e */ /* 0x000fe200000010ff */
[----:B------:R-:W-:Y:S01]  /*6f50*/  FMUL.FTZ R115, R115, R181 ;  /* 0x000000b573737220 */ /* 0x000fe20000410000 */
[----:B------:R-:W-:Y:S01]  /*6f60*/  F2FP.BF16.F32.PACK_AB R159, R196, R163 ;  /* 0x000000a3c49f723e */ /* 0x000fe200000010ff */
[----:B------:R-:W-:Y:S01]  /*6f70*/  FMUL.FTZ R118, R118, R181 ;  /* 0x000000b576767220 */ /* 0x000fe20000410000 */
[----:B------:R-:W2:Y:S01]  /*6f80*/  MUFU.EX2 R179, R179 ;  /* 0x000000b300b37308 */ /* 0x000ea20000000800 */
[----:B----4-:R-:W-:Y:S01]  /*6f90*/  FADD.FTZ R0, R178, R7 ;  /* 0x00000007b2007221 */ /* 0x010fe20000010000 */
        /* <DEDUP_REMOVED lines=59> */
[----:B------:R-:W-:-:S03]  /*7350*/  F2FP.BF16.F32.PACK_AB R172, R176, R173 ;  /* 0x000000adb0ac723e */ /* 0x000fc600000010ff */
[----:B------:R-:W-:-:S03]  /*7360*/  FADD.FTZ R3, R177, R10 ;  /* 0x0000000ab1037221 */ /* 0x000fc60000010000 */
[----:B------:R-:W4:Y:S01]  /*7370*/  MUFU.EX2 R180, R180 ;  /* 0x000000b400b47308 */ /* 0x000f220000000800 */
[C---:B-1----:R-:W-:Y:S01]  /*7380*/  FADD.FTZ R7, R8.reuse, R7 ;  /* 0x0000000708077221 */ /* 0x042fe20000010000 */
[----:B------:R-:W-:-:S06]  /*7390*/  F2FP.BF16.F32.PACK_AB R173, R8, R189 ;  /* 0x000000bd08ad723e */ /* 0x000fcc00000010ff */
        /* <DEDUP_REMOVED lines=8> */
.L_x_3572:
[----:B------:R1:W2:Y:S01]  /*7420*/  SYNCS.PHASECHK.TRANS64.TRYWAIT P2, [UR24+0x22850], R6 ;  /* 0x02285006ff0075a7 */ /* 0x0002a20008040158 */
[----:B------:R-:W-:Y:S05]  /*7430*/  @!P0 BRA `(.L_x_3573) ;  /* 0x0000000000048947 */ /* 0x000fea0003800000 */
[----:B------:R-:W-:Y:S01]  /*7440*/  BPT.TRAP 0x1 ;  /* 0x000000040000795c */ /* 0x000fe20000300000 */
.L_x_3573:
[----:B--2---:R-:W-:Y:S05]  /*7450*/  @P2 BRA `(.L_x_3574) ;  /* 0x0000000000082947 */ /* 0x004fea0003800000 */
[----:B------:R-:W2:Y:S02]  /*7460*/  SYNCS.PHASECHK.TRANS64.TRYWAIT P2, [UR24+0x22850], R6 ;  /* 0x02285006ff0075a7 */ /* 0x000ea40008040158 */
[----:B--2---:R-:W-:Y:S05]  /*7470*/  @!P2 BRA `(.L_x_3575) ;  /* 0x000000840094a947 */ /* 0x004fea0003800000 */
.L_x_3574:
[----:B012---:R-:W-:Y:S01]  /*7480*/  VIADD R6, R22, 0x8 ;  /* 0x0000000816067836 */ /* 0x007fe20000000000 */
[----:B------:R-:W-:-:S04]  /*7490*/  UIMAD UR11, UR37, 0xc00, UR21 ;  /* 0x00000c00250b78a4 */ /* 0x000fc8000f8e0215 */
[----:B------:R1:W-:Y:S01]  /*74a0*/  BAR.SYNC.DEFER_BLOCKING R6, 0x100 ;  /* 0x000400060000751d */ /* 0x0003e20000010000 */
[----:B------:R-:W-:Y:S01]  /*74b0*/  ISETP.LT.AND P2, PT, RZ, UR23, PT ;  /* 0x00000017ff007c0c */ /* 0x000fe2000bf41270 */
[----:B------:R-:W-:Y:S01]  /*74c0*/  @!P1 VIADD R183, R183, 0x22860 ;  /* 0x00022860b7b79836 */ /* 0x000fe20000000000 */
[----:B------:R-:W-:Y:S01]  /*74d0*/  UIADD3 UR23, UR23, -0x1, URZ ;  /* 0xffffffff17177890 */ /* 0x000fe2000fffe03f */
[----:B------:R-:W-:Y:S02]  /*74e0*/  IMAD.MOV.U32 R203, RZ, RZ, R5 ;  /* 0x000000ffffcb7224 */ /* 0x000fe400078e0005 */
[----:B------:R-:W-:Y:S01]  /*74f0*/  UMOV UR6, UR11 ;  /* 0x0000000b00067c82 */ /* 0x000fe20008000000 */
[----:B------:R-:W-:Y:S01]  /*7500*/  UMOV UR7, 0x40000040 ;  /* 0x4000004000077882 */ /* 0x000fe20000000000 */
[----:B------:R-:W-:Y:S01]  /*7510*/  @!P1 PRMT R183, RZ, 0x654, R183 ;  /* 0x00000654ffb79816 */ /* 0x000fe200000000b7 */
        /* <DEDUP_REMOVED lines=36> */
.L_x_3567:
[----:B01----:R-:W0:Y:S01]  /*7760*/  SHFL.BFLY PT, R6, R3, 0x2, 0x1f ;  /* 0x0c401f0003067f89 */ /* 0x003e2200000e0000 */
[----:B------:R-:W-:Y:S01]  /*7770*/  IMAD.MOV.U32 R13, RZ, RZ, RZ ;  /* 0x000000ffff0d7224 */ /* 0x000fe200078e00ff */
[----:B------:R-:W-:Y:S01]  /*7780*/  UIADD3 UR37, UR37, 0x1, URZ ;  /* 0x0000000125257890 */ /* 0x000fe2000fffe03f */
[----:B------:R-:W-:Y:S01]  /*7790*/  IMAD.U32 R181, RZ, RZ, UR10 ;  /* 0x0000000affb57e24 */ /* 0x000fe2000f8e00ff */
[----:B------:R-:W1:Y:S01]  /*77a0*/  SHFL.BFLY PT, R11, R0, 0x2, 0x1f ;  /* 0x0c401f00000b7f89 */ /* 0x000e6200000e0000 */
[----:B------:R-:W-:Y:S01]  /*77b0*/  IMAD.MOV.U32 R21, RZ, RZ, -0x800000 ;  /* 0xff800000ff157424 */ /* 0x000fe200078e00ff */
[----:B------:R-:W-:Y:S01]  /*77c0*/  UISETP.NE.AND UP0, UPT, UR37, 0x2, UPT ;  /* 0x000000022500788c */ /* 0x000fe2000bf05270 */
[----:B------:R2:W-:Y:S06]  /*77d0*/  BAR.ARV R9, 0x100 ;  /* 0x000400090000751d */ /* 0x0005ec0000002000 */
[----:B------:R-:W-:-:S02]  /*77e0*/  USEL UR4, URZ, 0x1, UP0 ;  /* 0x000000013f047887 */ /* 0x000fc40008000000 */
[----:B------:R-:W-:Y:S06]  /*77f0*/  BAR.ARV 0x8, 0x120 ;  /* 0x0204800000007b1d */ /* 0x000fec0000002000 */
[----:B------:R-:W-:Y:S01]  /*7800*/  PLOP3.LUT P0, PT, PT, PT, PT, 0x8, 0x0 ;  /* 0x000000000000781c */ /* 0x000fe20003f0e170 */
[----:B------:R-:W-:Y:S01]  /*7810*/  UIADD3 UR47, UR47, 0x1, URZ ;  /* 0x000000012f2f7890 */ /* 0x000fe2000fffe03f */
[----:B0-----:R-:W-:Y:S01]  /*7820*/  FADD.FTZ R6, R6, R3 ;  /* 0x0000000306067221 */ /* 0x001fe20000010000 */
[----:B------:R-:W-:Y:S02]  /*7830*/  USEL UR37, UR37, URZ, UP0 ;  /* 0x0000003f25257287 */ /* 0x000fe40008000000 */
[----:B------:R-:W-:Y:S01]  /*7840*/  ULOP3.LUT UR40, UR40, UR4, URZ, 0x3c, !UPT ;  /* 0x0000000428287292 */ /* 0x000fe2000f8e3c3f */
[----:B-1----:R-:W-:Y:S01]  /*7850*/  FADD.FTZ R11, R11, R0 ;  /* 0x000000000b0b7221 */ /* 0x002fe20000010000 */
[----:B------:R-:W0:Y:S04]  /*7860*/  SHFL.BFLY PT, R7, R6, 0x1, 0x1f ;  /* 0x0c201f0006077f89 */ /* 0x000e2800000e0000 */
[----:B------:R-:W1:Y:S01]  /*7870*/  SHFL.BFLY PT, R8, R11, 0x1, 0x1f ;  /* 0x0c201f000b087f89 */ /* 0x000e6200000e0000 */
[----:B0-----:R-:W-:Y:S01]  /*7880*/  FADD.FTZ R15, R6, R7 ;  /* 0x00000007060f7221 */ /* 0x001fe20000010000 */
[----:B------:R-:W-:-:S02]  /*7890*/  IMAD.MOV.U32 R7, RZ, RZ, RZ ;  /* 0x000000ffff077224 */ /* 0x000fc400078e00ff */
[----:B-1----:R-:W-:Y:S02]  /*78a0*/  FADD.FTZ R176, R11, R8 ;  /* 0x000000080bb07221 */ /* 0x002fe40000010000 */
[----:B------:R-:W-:-:S03]  /*78b0*/  FSETP.NE.FTZ.AND P1, PT, R15, RZ, PT ;  /* 0x000000ff0f00720b */ /* 0x000fc60003f35000 */
[----:B------:R-:W-:-:S10]  /*78c0*/  FSETP.NE.FTZ.AND P2, PT, R176, RZ, PT ;  /* 0x000000ffb000720b */ /* 0x000fd40003f55000 */
[----:B------:R-:W0:Y:S03]  /*78d0*/  @P1 MUFU.RCP R13, R15 ;  /* 0x0000000f000d1308 */ /* 0x000e260000001000 */
[----:B------:R-:W-:-:S05]  /*78e0*/  @P2 FMUL.FTZ R181, R181, 0.69314718246459960938 ;  /* 0x3f317218b5b52820 */ /* 0x000fca0000410000 */
[----:B------:R-:W1:Y:S08]  /*78f0*/  @P2 MUFU.RCP R7, R176 ;  /* 0x000000b000072308 */ /* 0x000e700000001000 */
[----:B------:R-:W3:Y:S01]  /*7900*/  @P2 MUFU.LG2 R176, R176 ;  /* 0x000000b000b02308 */ /* 0x000ee20000000c00 */
[-C--:B0-----:R-:W-:Y:S01]  /*7910*/  FMUL.FTZ R3, R108, R13.reuse ;  /* 0x0000000d6c037220 */ /* 0x081fe20000410000 */
[----:B------:R-:W-:Y:S01]  /*7920*/  FMUL.FTZ R20, R109, R13 ;  /* 0x0000000d6d147220 */ /* 0x000fe20000410000 */
[----:B------:R-:W-:-:S02]  /*7930*/  IMAD.U32 R109, RZ, RZ, UR10 ;  /* 0x0000000aff6d7e24 */ /* 0x000fc4000f8e00ff */
[-C--:B------:R-:W-:Y:S01]  /*7940*/  FMUL.FTZ R0, R24, R13.reuse ;  /* 0x0000000d18007220 */ /* 0x080fe20000410000 */
[-C--:B------:R-:W-:Y:S01]  /*7950*/  FMUL.FTZ R6, R28, R13.reuse ;  /* 0x0000000d1c067220 */ /* 0x080fe20000410000 */
[----:B------:R-:W-:Y:S01]  /*7960*/  FMUL.FTZ R8, R40, R13 ;  /* 0x0000000d28087220 */ /* 0x000fe20000410000 */
[----:B------:R-:W-:Y:S01]  /*7970*/  @P1 FMUL.FTZ R109, R109, 0.69314718246459960938 ;  /* 0x3f3172186d6d1820 */ /* 0x000fe20000410000 */
[----:B------:R-:W0:Y:S01]  /*7980*/  @P1 MUFU.LG2 R108, R15 ;  /* 0x0000000f006c1308 */ /* 0x000e220000000c00 */
        /* <DEDUP_REMOVED lines=128> */
.L_x_3546:
        /* <DEDUP_REMOVED lines=15> */
[----:B------:R-:W-:Y:S01]  /*8280*/  F2FP.BF16.F32.PACK_AB R9, R172, R9 ;  /* 0x00000009ac09723e */ /* 0x000fe200000010ff */
[----:B------:R-:W-:Y:S01]  /*8290*/  ULDC.64 UR6, c[0x0][0xbd8] ;  /* 0x0002f60000067ab9 */ /* 0x000fe20000000a00 */
[----:B------:R-:W-:Y:S01]  /*82a0*/  F2FP.BF16.F32.PACK_AB R10, R45, R10 ;  /* 0x0000000a2d0a723e */ /* 0x000fe200000010ff */
[----:B------:R-:W-:Y:S01]  /*82b0*/  UISETP.NE.AND.EX UP0, UPT, UR9, URZ, UPT, UP0 ;  /* 0x0000003f0900728c */ /* 0x000fe2000bf05300 */
[----:B------:R-:W-:Y:S01]  /*82c0*/  F2FP.BF16.F32.PACK_AB R11, R170, R11 ;  /* 0x0000000baa0b723e */ /* 0x000fe200000010ff */
[----:B------:R-:W-:Y:S01]  /*82d0*/  UISETP.NE.U32.AND UP1, UPT, UR6, URZ, UPT ;  /* 0x0000003f0600728c */ /* 0x000fe2000bf25070 */
[----:B------:R-:W-:Y:S01]  /*82e0*/  F2FP.BF16.F32.PACK_AB R12, R49, R12 ;  /* 0x0000000c310c723e */ /* 0x000fe200000010ff */
[----:B------:R-:W-:Y:S01]  /*82f0*/  USHF.L.U32 UR10, UR46, 0x2, URZ ;  /* 0x000000022e0a7899 */ /* 0x000fe2000800063f */
[----:B------:R-:W-:Y:S01]  /*8300*/  F2FP.BF16.F32.PACK_AB R13, R168, R13 ;  /* 0x0000000da80d723e */ /* 0x000fe200000010ff */
[----:B------:R-:W-:Y:S01]  /*8310*/  UISETP.NE.AND.EX UP1, UPT, UR7, URZ, UPT, UP1 ;  /* 0x0000003f0700728c */ /* 0x000fe2000bf25310 */
[----:B------:R-:W-:Y:S01]  /*8320*/  F2FP.BF16.F32.PACK_AB R14, R53, R14 ;  /* 0x0000000e350e723e */ /* 0x000fe200000010ff */
[----:B------:R-:W-:Y:S01]  /*8330*/  USHF.L.U64.HI UR11, UR46, 0x2, UR45 ;  /* 0x000000022e0b7899 */ /* 0x000fe2000801022d */
[----:B------:R-:W-:Y:S01]  /*8340*/  F2FP.BF16.F32.PACK_AB R15, R166, R15 ;  /* 0x0000000fa60f723e */ /* 0x000fe200000010ff */
[----:B------:R-:W-:Y:S01]  /*8350*/  UIADD3 UR4, UP2, UR10, UR6, URZ ;  /* 0x000000060a047290 */ /* 0x000fe2000ff5e03f */
[----:B------:R-:W-:Y:S01]  /*8360*/  F2FP.BF16.F32.PACK_AB R24, R57, R24 ;  /* 0x000000183918723e */ /* 0x000fe200000010ff */
[----:B------:R-:W-:Y:S01]  /*8370*/  @UP0 UIADD3 UR6, UP3, UR10, UR8, URZ ;  /* 0x000000080a060290 */ /* 0x000fe2000ff7e03f */
[----:B------:R-:W-:Y:S01]  /*8380*/  F2FP.BF16.F32.PACK_AB R28, R65, R28 ;  /* 0x0000001c411c723e */ /* 0x000fe200000010ff */
[----:B------:R-:W-:Y:S01]  /*8390*/  UIADD3.X UR8, UR11, UR7, URZ, UP2, !UPT ;  /* 0x000000070b087290 */ /* 0x000fe200097fe43f */
[----:B------:R-:W-:Y:S01]  /*83a0*/  F2FP.BF16.F32.PACK_AB R72, R73, R72 ;  /* 0x000000484948723e */ /* 0x000fe200000010ff */
[----:B------:R-:W-:Y:S01]  /*83b0*/  @UP0 UIADD3.X UR7, UR11, UR9, URZ, UP3, !UPT ;  /* 0x000000090b070290 */ /* 0x000fe20009ffe43f */
[----:B------:R-:W-:-:S02]  /*83c0*/  F2FP.BF16.F32.PACK_AB R73, R169, R64 ;  /* 0x00000040a949723e */ /* 0x000fc400000010ff */
[----:B------:R-:W-:Y:S02]  /*83d0*/  F2FP.BF16.F32.PACK_AB R80, R81, R80 ;  /* 0x000000505150723e */ /* 0x000fe400000010ff */
[----:B------:R-:W-:Y:S02]  /*83e0*/  F2FP.BF16.F32.PACK_AB R88, R89, R88 ;  /* 0x000000585958723e */ /* 0x000fe400000010ff */
[----:B------:R-:W-:Y:S02]  /*83f0*/  F2FP.BF16.F32.PACK_AB R81, R165, R52 ;  /* 0x00000034a551723e */ /* 0x000fe400000010ff */
[----:B------:R-:W-:Y:S02]  /*8400*/  MOV R34, R102 ;  /* 0x0000006600227202 */ /* 0x000fe40000000f00 */
[----:B0-----:R-:W-:Y:S02]  /*8410*/  MOV R35, R5 ;  /* 0x0000000500237202 */ /* 0x001fe40000000f00 */
[----:B------:R-:W-:-:S02]  /*8420*/  F2FP.BF16.F32.PACK_AB R89, R161, R90 ;  /* 0x0000005aa159723e */ /* 0x000fc400000010ff */
[----:B------:R-:W-:Y:S01]  /*8430*/  F2FP.BF16.F32.PACK_AB R96, R97, R96 ;  /* 0x000000606160723e */ /* 0x000fe200000010ff */
[----:B------:R-:W-:Y:S01]  /*8440*/  IMAD.WIDE R4, R201, 0x2, R34 ;  /* 0x00000002c9047825 */ /* 0x000fe200078e0222 */
[----:B------:R-:W-:Y:S02]  /*8450*/  F2FP.BF16.F32.PACK_AB R90, R93, R92 ;  /* 0x0000005c5d5a723e */ /* 0x000fe400000010ff */
[----:B------:R-:W-:Y:S02]  /*8460*/  F2FP.BF16.F32.PACK_AB R91, R160, R91 ;  /* 0x0000005ba05b723e */ /* 0x000fe400000010ff */
[C---:B------:R-:W-:Y:S02]  /*8470*/  IADD3 R26, P1, R4.reuse, 0x20, RZ ;  /* 0x00000020041a7810 */ /* 0x040fe40007f3e0ff */
[C---:B------:R-:W-:Y:S02]  /*8480*/  LOP3.LUT R7, R4.reuse, 0x380, RZ, 0xc0, !PT ;  /* 0x0000038004077812 */ /* 0x040fe400078ec0ff */
        /* <DEDUP_REMOVED lines=34> */
[----:B------:R-:W-:Y:S02]  /*86b0*/  LOP3.LUT R42, R109, 0x380, RZ, 0xc0, !PT ;  /* 0x000003806d2a7812 */ /* 0x000fe400078ec0ff */
[----:B------:R-:W-:Y:S02]  /*86c0*/  LOP3.LUT R26, R7, R26, RZ, 0x3c, !PT ;  /* 0x0000001a071a7212 */ /* 0x000fe400078e3cff */
[----:B------:R-:W-:Y:S02]  /*86d0*/  LOP3.LUT R7, R50, 0x380, RZ, 0xc0, !PT ;  /* 0x0000038032077812 */ /* 0x000fe400078ec0ff */
[----:B------:R-:W-:Y:S02]  /*86e0*/  LOP3.LUT R46, R181, 0x380, RZ, 0xc0, !PT ;  /* 0x00000380b52e7812 */ /* 0x000fe400078ec0ff */
[----:B------:R-:W-:-:S02]  /*86f0*/  SHF.R.U64 R7, R7, 0x3, RZ ;  /* 0x0000000307077819 */ /* 0x000fc400000012ff */
[----:B------:R-:W-:Y:S02]  /*8700*/  MOV R108, R4 ;  /* 0x00000004006c7202 */ /* 0x000fe40000000f00 */
[----:B------:R-:W-:Y:S02]  /*8710*/  LOP3.LUT R50, R7, R50, RZ, 0x3c, !PT ;  /* 0x0000003207327212 */ /* 0x000fe400078e3cff */
[----:B------:R-:W-:Y:S02]  /*8720*/  LOP3.LUT R7, R66, 0x380, RZ, 0xc0, !PT ;  /* 0x0000038042077812 */ /* 0x000fe400078ec0ff */
[----:B------:R-:W-:Y:S02]  /*8730*/  LOP3.LUT R74, R191, 0x380, RZ, 0xc0, !PT ;  /* 0x00000380bf4a7812 */ /* 0x000fe400078ec0ff */
[----:B------:R-:W-:Y:S02]  /*8740*/  SHF.R.U64 R7, R7, 0x3, RZ ;  /* 0x0000000307077819 */ /* 0x000fe400000012ff */
[----:B------:R-:W-:-:S02]  /*8750*/  F2FP.BF16.F32.PACK_AB R4, R25, R0 ;  /* 0x000000001904723e */ /* 0x000fc400000010ff */
[----:B------:R-:W-:Y:S02]  /*8760*/  LOP3.LUT R66, R7, R66, RZ, 0x3c, !PT ;  /* 0x0000004207427212 */ /* 0x000fe400078e3cff */
[----:B------:R-:W-:Y:S02]  /*8770*/  LOP3.LUT R7, R110, 0x380, RZ, 0xc0, !PT ;  /* 0x000003806e077812 */ /* 0x000fe400078ec0ff */
[----:B------:R-:W-:Y:S02]  /*8780*/  SHF.R.U64 R38, R38, 0x3, RZ ;  /* 0x0000000326267819 */ /* 0x000fe400000012ff */
[----:B------:R-:W-:Y:S02]  /*8790*/  LOP3.LUT R54, R183, 0x380, RZ, 0xc0, !PT ;  /* 0x00000380b7367812 */ /* 0x000fe400078ec0ff */
[----:B------:R-:W-:Y:S02]  /*87a0*/  LOP3.LUT R0, R195, 0x380, RZ, 0xc0, !PT ;  /* 0x00000380c3007812 */ /* 0x000fe400078ec0ff */
[----:B------:R-:W-:-:S02]  /*87b0*/  SHF.R.U64 R29, R7, 0x3, RZ ;  /* 0x00000003071d7819 */ /* 0x000fc400000012ff */
[----:B------:R-:W-:Y:S02]  /*87c0*/  SHF.R.U64 R42, R42, 0x3, RZ ;  /* 0x000000032a2a7819 */ /* 0x000fe400000012ff */
[----:B------:R-:W-:Y:S02]  /*87d0*/  LOP3.LUT R58, R185, 0x380, RZ, 0xc0, !PT ;  /* 0x00000380b93a7812 */ /* 0x000fe400078ec0ff */
[----:B------:R-:W-:Y:S02]  /*87e0*/  F2FP.BF16.F32.PACK_AB R5, R179, R158 ;  /* 0x0000009eb305723e */ /* 0x000fe400000010ff */
[----:B------:R-:W-:Y:S02]  /*87f0*/  LOP3.LUT R25, R86, 0x380, RZ, 0xc0, !PT ;  /* 0x0000038056197812 */ /* 0x000fe400078ec0ff */
[----:B------:R-:W-:Y:S01]  /*8800*/  F2FP.BF16.F32.PACK_AB R7, R177, R30 ;  /* 0x0000001eb107723e */ /* 0x000fe200000010ff */
[----:B------:R-:W-:Y:S01]  /*8810*/  BAR.SYNC.DEFER_BLOCKING 0x1, 0x100 ;  /* 0x0044000000007b1d */ /* 0x000fe20000010000 */
[----:B------:R-:W-:-:S02]  /*8820*/  SHF.R.U64 R46, R46, 0x3, RZ ;  /* 0x000000032e2e7819 */ /* 0x000fc400000012ff */
[----:B------:R-:W-:Y:S02]  /*8830*/  LOP3.LUT R62, R187, 0x380, RZ, 0xc0, !PT ;  /* 0x00000380bb3e7812 */ /* 0x000fe400078ec0ff */
[----:B------:R-:W-:Y:S02]  /*8840*/  SHF.R.U64 R74, R74, 0x3, RZ ;  /* 0x000000034a4a7819 */ /* 0x000fe400000012ff */
[----:B------:R-:W-:Y:S02]  /*8850*/  LOP3.LUT R38, R38, R103, RZ, 0x3c, !PT ;  /* 0x0000006726267212 */ /* 0x000fe400078e3cff */
[----:B------:R-:W-:Y:S02]  /*8860*/  SHF.R.U64 R54, R54, 0x3, RZ ;  /* 0x0000000336367819 */ /* 0x000fe400000012ff */
[----:B------:R-:W-:Y:S02]  /*8870*/  LOP3.LUT R70, R189, 0x380, RZ, 0xc0, !PT ;  /* 0x00000380bd467812 */ /* 0x000fe400078ec0ff */
[----:B------:R-:W-:-:S02]  /*8880*/  SHF.R.U64 R0, R0, 0x3, RZ ;  /* 0x0000000300007819 */ /* 0x000fc400000012ff */
[----:B------:R-:W-:Y:S02]  /*8890*/  LOP3.LUT R42, R42, R109, RZ, 0x3c, !PT ;  /* 0x0000006d2a2a7212 */ /* 0x000fe400078e3cff */
[----:B------:R-:W-:Y:S02]  /*88a0*/  SHF.R.U64 R58, R58, 0x3, RZ ;  /* 0x000000033a3a7819 */ /* 0x000fe400000012ff */
[----:B------:R-:W-:Y:S02]  /*88b0*/  SHF.R.U64 R25, R25, 0x3, RZ ;  /* 0x0000000319197819 */ /* 0x000fe400000012ff */
[----:B------:R-:W-:Y:S02]  /*88c0*/  LOP3.LUT R46, R46, R181, RZ, 0x3c, !PT ;  /* 0x000000b52e2e7212 */ /* 0x000fe400078e3cff */
[----:B------:R-:W-:Y:S01]  /*88d0*/  SHF.R.U64 R62, R62, 0x3, RZ ;  /* 0x000000033e3e7819 */ /* 0x000fe200000012ff */
[----:B------:R0:W-:Y:S01]  /*88e0*/  STSM.16.M88.4 [R108], R4 ;  /* 0x000000046c007844 */ /* 0x0001e20000000200 */
[----:B------:R-:W-:-:S02]  /*88f0*/  LOP3.LUT R78, R193, 0x380, RZ, 0xc0, !PT ;  /* 0x00000380c14e7812 */ /* 0x000fc400078ec0ff */
[----:B------:R-:W-:Y:S02]  /*8900*/  LOP3.LUT R30, R29, R110, RZ, 0x3c, !PT ;  /* 0x0000006e1d1e7212 */ /* 0x000fe400078e3cff */
[----:B------:R-:W-:Y:S02]  /*8910*/  LOP3.LUT R74, R74, R191, RZ, 0x3c, !PT ;  /* 0x000000bf4a4a7212 */ /* 0x000fe400078e3cff */
[----:B------:R-:W-:Y:S02]  /*8920*/  MOV R103, R26 ;  /* 0x0000001a00677202 */ /* 0x000fe40000000f00 */
[----:B------:R-:W-:Y:S02]  /*8930*/  LOP3.LUT R54, R54, R183, RZ, 0x3c, !PT ;  /* 0x000000b736367212 */ /* 0x000fe400078e3cff */
[----:B------:R-:W-:Y:S02]  /*8940*/  SHF.R.U64 R70, R70, 0x3, RZ ;  /* 0x0000000346467819 */ /* 0x000fe400000012ff */
[----:B------:R-:W-:-:S02]  /*8950*/  LOP3.LUT R82, R0, R195, RZ, 0x3c, !PT ;  /* 0x000000c300527212 */ /* 0x000fc400078e3cff */
[----:B------:R-:W-:Y:S02]  /*8960*/  MOV R39, R38 ;  /* 0x0000002600277202 */ /* 0x000fe40000000f00 */
[----:B0-----:R-:W-:Y:S02]  /*8970*/  F2FP.BF16.F32.PACK_AB R4, R33, R32 ;  /* 0x000000202104723e */ /* 0x001fe400000010ff */
[----:B------:R-:W-:Y:S02]  /*8980*/  F2FP.BF16.F32.PACK_AB R5, R174, R157 ;  /* 0x0000009dae05723e */ /* 0x000fe400000010ff */
[----:B------:R-:W-:Y:S02]  /*8990*/  F2FP.BF16.F32.PACK_AB R6, R37, R36 ;  /* 0x000000242506723e */ /* 0x000fe400000010ff */
[----:B------:R-:W-:Y:S02]  /*89a0*/  F2FP.BF16.F32.PACK_AB R7, R175, R156 ;  /* 0x0000009caf07723e */ /* 0x000fe400000010ff */
[----:B------:R-:W-:-:S02]  /*89b0*/  LOP3.LUT R58, R58, R185, RZ, 0x3c, !PT ;  /* 0x000000b93a3a7212 */ /* 0x000fc400078e3cff */
[----:B------:R-:W-:Y:S01]  /*89c0*/  LOP3.LUT R86, R25, R86, RZ, 0x3c, !PT ;  /* 0x0000005619567212 */ /* 0x000fe200078e3cff */
[----:B------:R0:W-:Y:S01]  /*89d0*/  STSM.16.M88.4 [R103], R4 ;  /* 0x0000000467007844 */ /* 0x0001e20000000200 */
[----:B------:R-:W-:Y:S02]  /*89e0*/  MOV R42, R42 ;  /* 0x0000002a002a7202 */ /* 0x000fe40000000f00 */
[----:B------:R-:W-:Y:S01]  /*89f0*/  LOP3.LUT R62, R62, R187, RZ, 0x3c, !PT ;  /* 0x000000bb3e3e7212 */ /* 0x000fe200078e3cff */
[----:B------:R-:W-:Y:S01]  /*8a00*/  STSM.16.M88.4 [R39], R8 ;  /* 0x0000000827007844 */ /* 0x000fe20000000200 */
[----:B------:R-:W-:Y:S02]  /*8a10*/  SHF.R.U64 R78, R78, 0x3, RZ ;  /* 0x000000034e4e7819 */ /* 0x000fe400000012ff */
[----:B------:R-:W-:Y:S01]  /*8a20*/  MOV R46, R46 ;  /* 0x0000002e002e7202 */ /* 0x000fe20000000f00 */
[----:B------:R-:W-:Y:S01]  /*8a30*/  STSM.16.M88.4 [R42], R12 ;  /* 0x0000000c2a007844 */ /* 0x000fe20000000200 */
[----:B------:R-:W-:-:S02]  /*8a40*/  F2FP.BF16.F32.PACK_AB R25, R164, R155 ;  /* 0x0000009ba419723e */ /* 0x000fc400000010ff */
[----:B------:R-:W-:Y:S02]  /*8a50*/  F2FP.BF16.F32.PACK_AB R26, R61, R60 ;  /* 0x0000003c3d1a723e */ /* 0x000fe400000010ff */
[----:B------:R-:W-:Y:S02]  /*8a60*/  F2FP.BF16.F32.PACK_AB R27, R173, R154 ;  /* 0x0000009aad1b723e */ /* 0x000fe400000010ff */
[----:B------:R-:W-:Y:S01]  /*8a70*/  MOV R32, R30 ;  /* 0x0000001e00207202 */ /* 0x000fe20000000f00 */
[----:B0-----:R-:W-:Y:S01]  /*8a80*/  IMAD.U32 R4, RZ, RZ, UR4 ;  /* 0x00000004ff047e24 */ /* 0x001fe2000f8e00ff */
[----:B------:R-:W-:Y:S01]  /*8a90*/  MOV R50, R50 ;  /* 0x0000003200327202 */ /* 0x000fe20000000f00 */
[----:B------:R-:W-:Y:S01]  /*8aa0*/  STSM.16.M88.4 [R46], R24 ;  /* 0x000000182e007844 */ /* 0x000fe20000000200 */
[----:B------:R-:W-:Y:S01]  /*8ab0*/  MOV R0, R74 ;  /* 0x0000004a00007202 */ /* 0x000fe20000000f00 */
[----:B------:R-:W-:Y:S01]  /*8ac0*/  IMAD.U32 R5, RZ, RZ, UR8 ;  /* 0x00000008ff057e24 */ /* 0x000fe2000f8e00ff */
[----:B------:R-:W-:-:S02]  /*8ad0*/  F2FP.BF16.F32.PACK_AB R29, R162, R153 ;  /* 0x00000099a21d723e */ /* 0x000fc400000010ff */
[----:B------:R-:W-:Y:S02]  /*8ae0*/  F2FP.BF16.F32.PACK_AB R30, R69, R68 ;  /* 0x00000044451e723e */ /* 0x000fe400000010ff */
[----:B------:R-:W-:Y:S02]  /*8af0*/  F2FP.BF16.F32.PACK_AB R31, R171, R152 ;  /* 0x00000098ab1f723e */ /* 0x000fe400000010ff */
[----:B------:R-:W-:Y:S02]  /*8b00*/  LOP3.LUT R70, R70, R189, RZ, 0x3c, !PT ;  /* 0x000000bd46467212 */ /* 0x000fe400078e3cff */
[----:B------:R-:W-:Y:S01]  /*8b10*/  MOV R54, R54 ;  /* 0x0000003600367202 */ /* 0x000fe20000000f00 */
[----:B------:R-:W-:Y:S01]  /*8b20*/  STSM.16.M88.4 [R50], R28 ;  /* 0x0000001c32007844 */ /* 0x000fe20000000200 */
[----:B------:R-:W-:Y:S02]  /*8b30*/  MOV R38, R82 ;  /* 0x0000005200267202 */ /* 0x000fe40000000f00 */
[----:B------:R-:W-:-:S02]  /*8b40*/  F2FP.BF16.F32.PACK_AB R74, R77, R76 ;  /* 0x0000004c4d4a723e */ /* 0x000fc400000010ff */
[----:B------:R-:W-:Y:S02]  /*8b50*/  F2FP.BF16.F32.PACK_AB R75, R167, R56 ;  /* 0x00000038a74b723e */ /* 0x000fe400000010ff */
[----:B------:R-:W-:Y:S02]  /*8b60*/  MOV R58, R58 ;  /* 0x0000003a003a7202 */ /* 0x000fe40000000f00 */
[----:B------:R-:W-:Y:S01]  /*8b70*/  F2FP.BF16.F32.PACK_AB R82, R85, R84 ;  /* 0x000000545552723e */ /* 0x000fe200000010ff */
[----:B------:R-:W-:Y:S01]  /*8b80*/  STSM.16.M88.4 [R54], R72 ;  /* 0x0000004836007844 */ /* 0x000fe20000000200 */
[----:B------:R-:W-:Y:S02]  /*8b90*/  F2FP.BF16.F32.PACK_AB R83, R163, R48 ;  /* 0x00000030a353723e */ /* 0x000fe400000010ff */
[----:B------:R-:W-:Y:S02]  /*8ba0*/  LOP3.LUT R78, R78, R193, RZ, 0x3c, !PT ;  /* 0x000000c14e4e7212 */ /* 0x000fe400078e3cff */
[----:B------:R-:W-:Y:S01]  /*8bb0*/  MOV R62, R62 ;  /* 0x0000003e003e7202 */ /* 0x000fe20000000f00 */
[----:B------:R-:W-:Y:S01]  /*8bc0*/  STSM.16.M88.4 [R58], R80 ;  /* 0x000000503a007844 */ /* 0x000fe20000000200 */
[----:B------:R-:W-:-:S02]  /*8bd0*/  F2FP.BF16.F32.PACK_AB R97, R159, R98 ;  /* 0x000000629f61723e */ /* 0x000fc400000010ff */
[----:B------:R-:W-:Y:S01]  /*8be0*/  MOV R66, R66 ;  /* 0x0000004200427202 */ /* 0x000fe20000000f00 */
[----:B------:R-:W-:Y:S01]  /*8bf0*/  STSM.16.M88.4 [R62], R88 ;  /* 0x000000583e007844 */ /* 0x000fe20000000200 */
[----:B------:R-:W-:Y:S02]  /*8c00*/  F2FP.BF16.F32.PACK_AB R98, R101, R100 ;  /* 0x000000646562723e */ /* 0x000fe400000010ff */
[----:B------:R-:W-:Y:S02]  /*8c10*/  F2FP.BF16.F32.PACK_AB R99, R94, R99 ;  /* 0x000000635e63723e */ /* 0x000fe400000010ff */
[----:B------:R-:W-:Y:S02]  /*8c20*/  F2FP.BF16.F32.PACK_AB R112, R113, R112 ;  /* 0x000000707170723e */ /* 0x000fe400000010ff */
[----:B------:R-:W-:Y:S01]  /*8c30*/  MOV R70, R70 ;  /* 0x0000004600467202 */ /* 0x000fe20000000f00 */
[----:B------:R-:W-:Y:S01]  /*8c40*/  STSM.16.M88.4 [R66], R96 ;  /* 0x0000006042007844 */ /* 0x000fe20000000200 */
[----:B------:R-:W-:-:S02]  /*8c50*/  F2FP.BF16.F32.PACK_AB R92, R105, R104 ;  /* 0x00000068695c723e */ /* 0x000fc400000010ff */
        /* <DEDUP_REMOVED lines=29> */
[----:B------:R-:W-:-:S02]  /*8e30*/  PLOP3.LUT P1, PT, PT, PT, UP1, 0x80, 0x0 ;  /* 0x000000000000781c */ /* 0x000fc40003f2f018 */
[----:B------:R-:W-:Y:S01]  /*8e40*/  PLOP3.LUT P2, PT, PT, PT, UP0, 0x80, 0x0 ;  /* 0x000000000000781c */ /* 0x000fe20003f4f008 */
[----:B------:R1:W-:Y:S01]  /*8e50*/  STSM.16.M88.4 [R32], R144 ;  /* 0x0000009020007844 */ /* 0x0003e20000000200 */
[----:B------:R-:W-:Y:S01]  /*8e60*/  BAR.SYNC.DEFER_BLOCKING 0x1, 0x100 ;  /* 0x0044000000007b1d */ /* 0x000fe20000010000 */
[----:B------:R-:W-:Y:S02]  /*8e70*/  IMAD.U32 R6, RZ, RZ, UR6 ;  /* 0x00000006ff067e24 */ /* 0x000fe4000f8e00ff */
[----:B------:R-:W-:-:S06]  /*8e80*/  IMAD.U32 R7, RZ, RZ, UR7 ;  /* 0x00000007ff077e24 */ /* 0x000fcc000f8e00ff */
[----:B0-----:R-:W2:Y:S04]  /*8e90*/  @P1 LDG.E R0, desc[UR38][R4.64] ;  /* 0x0000002604001981 */ /* 0x001ea8000c1e1900 */
[----:B------:R-:W3:Y:S01]  /*8ea0*/  @P2 LDG.E R6, desc[UR38][R6.64] ;  /* 0x0000002606062981 */ /* 0x000ee2000c1e1900 */
[----:B------:R-:W-:Y:S01]  /*8eb0*/  IMAD R3, R16, 0x40, R2 ;  /* 0x0000004010037824 */ /* 0x000fe200078e0202 */
[----:B------:R-:W-:Y:S01]  /*8ec0*/  UMOV UR4, URZ ;  /* 0x0000003f00047c82 */ /* 0x000fe20008000000 */
[----:B------:R-:W-:Y:S02]  /*8ed0*/  ULDC UR10, c[0x0][0xa88] ;  /* 0x0002a200000a7ab9 */ /* 0x000fe40000000800 */
[----:B------:R-:W-:-:S03]  /*8ee0*/  IMAD.WIDE R34, R3, 0x2, R34 ;  /* 0x0000000203227825 */ /* 0x000fc600078e0222 */
[----:B------:R-:W-:Y:S02]  /*8ef0*/  IADD3 R33, P0, R34, 0x1000, RZ ;  /* 0x0000100022217810 */ /* 0x000fe40007f1e0ff */
        /* <DEDUP_REMOVED lines=9> */
.L_x_3579:
[----:B------:R-:W-:Y:S01]  /*8f90*/  USHF.R.S32.HI UR14, URZ, 0x1f, UR43 ;  /* 0x0000001f3f0e7899 */ /* 0x000fe2000801142b */
[----:B------:R-:W-:Y:S01]  /*8fa0*/  IADD3 R5, P2, R34, 0x3000, RZ ;  /* 0x0000300022057810 */ /* 0x000fe20007f5e0ff */
[----:B------:R-:W-:Y:S01]  /*8fb0*/  ULDC.64 UR12, c[0x0][0xb70] ;  /* 0x0002dc00000c7ab9 */ /* 0x000fe20000000a00 */
[----:B------:R-:W-:Y:S01]  /*8fc0*/  USHF.R.S32.HI UR9, URZ, 0x1f, UR4 ;  /* 0x0000001f3f097899 */ /* 0x000fe20008011404 */
[----:B------:R-:W-:Y:S01]  /*8fd0*/  IMAD.U32 R6, RZ, RZ, UR42 ;  /* 0x0000002aff067e24 */ /* 0x000fe2000f8e00ff */
[----:B------:R-:W-:Y:S01]  /*8fe0*/  UIMAD UR11, UR14, UR12, URZ ;  /* 0x0000000c0e0b72a4 */ /* 0x000fe2000f8e023f */
[----:B------:R-:W-:Y:S01]  /*8ff0*/  LOP3.LUT R4, R5, 0x380, RZ, 0xc0, !PT ;  /* 0x0000038005047812 */ /* 0x000fe200078ec0ff */
[----:B------:R-:W-:Y:S01]  /*9000*/  UMOV UR8, UR4 ;  /* 0x0000000400087c82 */ /* 0x000fe20008000000 */
[----:B------:R-:W-:Y:S01]  /*9010*/  USEL UR45, UR45, URZ, !UP1 ;  /* 0x0000003f2d2d7287 */ /* 0x000fe2000c800000 */
[----:B------:R-:W-:Y:S01]  /*9020*/  IMAD R6, R6, 0x80, R19 ;  /* 0x0000008006067824 */ /* 0x000fe200078e0213 */
[----:B------:R-:W-:Y:S01]  /*9030*/  UIMAD.WIDE.U32 UR6, UR43, UR12, UR8 ;  /* 0x0000000c2b0672a5 */ /* 0x000fe2000f8e0008 */
[----:B------:R-:W-:Y:S01]  /*9040*/  SHF.R.U64 R4, R4, 0x3, RZ ;  /* 0x0000000304047819 */ /* 0x000fe200000012ff */
[----:B------:R-:W-:Y:S01]  /*9050*/  UIMAD UR11, UR43, UR13, UR11 ;  /* 0x0000000d2b0b72a4 */ /* 0x000fe2000f8e020b */
[----:B------:R-:W-:Y:S01]  /*9060*/  LOP3.LUT R32, R33, 0x380, RZ, 0xc0, !PT ;  /* 0x0000038021207812 */ /* 0x000fe200078ec0ff */
[----:B------:R-:W-:Y:S01]  /*9070*/  USEL UR46, UR46, URZ, !UP1 ;  /* 0x0000003f2e2e7287 */ /* 0x000fe2000c800000 */
[----:B------:R-:W-:Y:S01]  /*9080*/  LOP3.LUT R4, R4, R5, RZ, 0x3c, !PT ;  /* 0x0000000504047212 */ /* 0x000fe200078e3cff */
[----:B------:R-:W-:Y:S01]  /*9090*/  ULDC.64 UR12, c[0x0][0xb78] ;  /* 0x0002de00000c7ab9 */ /* 0x000fe20000000a00 */
[----:B------:R-:W-:Y:S01]  /*90a0*/  UIADD3 UR7, UR7, UR11, URZ ;  /* 0x0000000b07077290 */ /* 0x000fe2000fffe03f */
[----:B------:R-:W-:Y:S01]  /*90b0*/  SHF.R.S32.HI R0, RZ, 0x1f, R6 ;  /* 0x0000001fff007819 */ /* 0x000fe20000011406 */
[----:B------:R-:W-:Y:S01]  /*90c0*/  UIMAD UR8, UR45, UR12, URZ ;  /* 0x0000000c2d0872a4 */ /* 0x000fe2000f8e023f */
[----:B------:R-:W-:Y:S01]  /*90d0*/  IADD3 R9, P1, R34, 0x2000, RZ ;  /* 0x0000200022097810 */ /* 0x000fe20007f3e0ff */
[----:B------:R-:W-:Y:S01]  /*90e0*/  UIMAD.WIDE.U32 UR6, UR46, UR12, UR6 ;  /* 0x0000000c2e0672a5 */ /* 0x000fe2000f8e0006 */
[----:B------:R-:W-:Y:S01]  /*90f0*/  SHF.R.U64 R32, R32, 0x3, RZ ;  /* 0x0000000320207819 */ /* 0x000fe200000012ff */
[----:B------:R-:W-:Y:S01]  /*9100*/  UIMAD UR8, UR46, UR13, UR8 ;  /* 0x0000000d2e0872a4 */ /* 0x000fe2000f8e0208 */
[----:B------:R-:W-:-:S02]  /*9110*/  LOP3.LUT R8, R9, 0x380, RZ, 0xc0, !PT ;  /* 0x0000038009087812 */ /* 0x000fc400078ec0ff */
[----:B------:R-:W-:Y:S01]  /*9120*/  LOP3.LUT R32, R32, R33, RZ, 0x3c, !PT ;  /* 0x0000002120207212 */ /* 0x000fe200078e3cff */
[----:B------:R-:W-:Y:S01]  /*9130*/  IMAD.X R33, RZ, RZ, R35, P0 ;  /* 0x000000ffff217224 */ /* 0x000fe200000e0623 */
[----:B------:R-:W-:Y:S01]  /*9140*/  IADD3 R3, P3, R6, UR6, RZ ;  /* 0x0000000606037c10 */ /* 0x000fe2000ff7e0ff */
[----:B------:R-:W-:Y:S01]  /*9150*/  IMAD.U32 R5, RZ, RZ, UR8 ;  /* 0x00000008ff057e24 */ /* 0x000fe2000f8e00ff */
[----:B------:R-:W-:Y:S01]  /*9160*/  SHF.R.U64 R8, R8, 0x3, RZ ;  /* 0x0000000308087819 */ /* 0x000fe200000012ff */
[----:B------:R-:W-:Y:S01]  /*9170*/  ULDC.64 UR12, c[0x0][0xaa0] ;  /* 0x0002a800000c7ab9 */ /* 0x000fe20000000a00 */
[----:B------:R-:W-:Y:S02]  /*9180*/  IADD3 R69, P0, R34, 0x8000, RZ ;  /* 0x0000800022457810 */ /* 0x000fe40007f1e0ff */
[----:B------:R-:W-:Y:S01]  /*9190*/  IADD3.X R0, R0, UR7, R5, P3, !PT ;  /* 0x0000000700007c10 */ /* 0x000fe20009ffe405 */
[----:B------:R-:W-:Y:S01]  /*91a0*/  ULDC.64 UR6, c[0x0][0xb40] ;  /* 0x0002d00000067ab9 */ /* 0x000fe20000000a00 */
[----:B------:R-:W-:Y:S01]  /*91b0*/  IADD3 R61, P6, R34, 0x4000, RZ ;  /* 0x00004000223d7810 */ /* 0x000fe20007fde0ff */
[----:B------:R-:W-:Y:S01]  /*91c0*/  IMAD.X R5, RZ, RZ, R35, P2 ;  /* 0x000000ffff057224 */ /* 0x000fe200010e0623 */
[----:B------:R-:W-:-:S02]  /*91d0*/  LEA R26, P3, R3, UR6, 0x2 ;  /* 0x00000006031a7c11 */ /* 0x000fc4000f8610ff */
[----:B------:R-:W-:Y:S02]  /*91e0*/  IADD3 R45, P5, R34, 0x5000, RZ ;  /* 0x00005000222d7810 */ /* 0x000fe40007fbe0ff */
[----:B------:R-:W-:Y:S01]  /*91f0*/  LEA.HI.X R27, R3, UR7, R0, 0x2, P3 ;  /* 0x00000007031b7c11 */ /* 0x000fe200098f1400 */
[----:B------:R-:W-:Y:S01]  /*9200*/  VIADD R0, R6, 0x8 ;  /* 0x0000000806007836 */ /* 0x000fe20000000000 */
[C---:B------:R-:W-:Y:S02]  /*9210*/  IADD3 R29, P4, R34.reuse, 0x6000, RZ ;  /* 0x00006000221d7810 */ /* 0x040fe40007f9e0ff */
[----:B------:R-:W-:Y:S02]  /*9220*/  IADD3 R13, P3, R34, 0x7000, RZ ;  /* 0x00007000220d7810 */ /* 0x000fe40007f7e0ff */
[----:B------:R-:W-:Y:S01]  /*9230*/  LOP3.LUT R8, R8, R9, RZ, 0x3c, !PT ;  /* 0x0000000908087212 */ /* 0x000fe200078e3cff */
[----:B------:R-:W-:Y:S01]  /*9240*/  IMAD.X R9, RZ, RZ, R35, P1 ;  /* 0x000000ffff097224 */ /* 0x000fe200008e0623 */
[----:B------:R-:W-:-:S02]  /*9250*/  IADD3 R43, P2, R34, 0xa000, RZ ;  /* 0x0000a000222b7810 */ /* 0x000fc40007f5e0ff */
[----:B------:R-:W-:Y:S02]  /*9260*/  IADD3 R57, P1, R34, 0x9000, RZ ;  /* 0x0000900022397810 */ /* 0x000fe40007f3e0ff */
[----:B------:R-:W-:Y:S02]  /*9270*/  LOP3.LUT R68, R69, 0x380, RZ, 0xc0, !PT ;  /* 0x0000038045447812 */ /* 0x000fe400078ec0ff */
[----:B------:R-:W-:Y:S02]  /*9280*/  LOP3.LUT R60, R61, 0x380, RZ, 0xc0, !PT ;  /* 0x000003803d3c7812 */ /* 0x000fe400078ec0ff */
        /* <DEDUP_REMOVED lines=26> */
[C---:B------:R-:W-:Y:S02]  /*9430*/  IADD3 R73, P5, R34.reuse, 0xc000, RZ ;  /* 0x0000c00022497810 */ /* 0x040fe40007fbe0ff */
[C---:B------:R-:W-:Y:S02]  /*9440*/  IADD3 R65, P4, R34.reuse, 0xd000, RZ ;  /* 0x0000d00022417810 */ /* 0x040fe40007f9e0ff */
[----:B------:R-:W-:Y:S02]  /*9450*/  IADD3 R49, P3, R34, 0xe000, RZ ;  /* 0x0000e00022317810 */ /* 0x000fe40007f7e0ff */
[----:B------:R-:W-:Y:S01]  /*9460*/  LOP3.LUT R56, R56, R57, RZ, 0x3c, !PT ;  /* 0x0000003938387212 */ /* 0x000fe200078e3cff */
[----:B------:R-:W-:Y:S01]  /*9470*/  IMAD.X R57, RZ, RZ, R35, P1 ;  /* 0x000000ffff397224 */ /* 0x000fe200008e0623 */
[----:B------:R-:W-:-:S02]  /*9480*/  IADD3 R3, P2, R34, 0xf000, RZ ;  /* 0x0000f00022037810 */ /* 0x000fc40007f5e0ff */
[----:B------:R-:W-:Y:S02]  /*9490*/  ISETP.GE.OR P1, PT, R6, UR10, P0 ;  /* 0x0000000a06007c0c */ /* 0x000fe40008726670 */
[----:B------:R-:W-:Y:S01]  /*94a0*/  LOP3.LUT R24, R25, 0x380, RZ, 0xc0, !PT ;  /* 0x0000038019187812 */ /* 0x000fe200078ec0ff */
[----:B------:R-:W-:Y:S01]  /*94b0*/  IMAD.X R37, RZ, RZ, R35, P2 ;  /* 0x000000ffff257224 */ /* 0x000fe200010e0623 */
[----:B------:R-:W-:Y:S02]  /*94c0*/  LOP3.LUT R72, R73, 0x380, RZ, 0xc0, !PT ;  /* 0x0000038049487812 */ /* 0x000fe400078ec0ff */
[----:B------:R-:W-:Y:S02]  /*94d0*/  LOP3.LUT R64, R65, 0x380, RZ, 0xc0, !PT ;  /* 0x0000038041407812 */ /* 0x000fe400078ec0ff */
[----:B------:R-:W-:Y:S02]  /*94e0*/  LOP3.LUT R48, R49, 0x380, RZ, 0xc0, !PT ;  /* 0x0000038031307812 */ /* 0x000fe400078ec0ff */
[----:B------:R-:W-:-:S02]  /*94f0*/  LOP3.LUT R53, R34, 0x380, RZ, 0xc0, !PT ;  /* 0x0000038022357812 */ /* 0x000fc400078ec0ff */
[----:B------:R-:W-:Y:S01]  /*9500*/  ISETP.GE.OR P0, PT, R0, UR10, P0 ;  /* 0x0000000a00007c0c */ /* 0x000fe20008706670 */
[----:B------:R-:W-:Y:S01]  /*9510*/  UIMAD UR6, UR9, UR12, URZ ;  /* 0x0000000c090672a4 */ /* 0x000fe2000f8e023f */
[----:B------:R-:W-:Y:S01]  /*9520*/  LOP3.LUT R0, R3, 0x380, RZ, 0xc0, !PT ;  /* 0x0000038003007812 */ /* 0x000fe200078ec0ff */
[----:B------:R0:W-:Y:S01]  /*9530*/  @!P1 STG.E desc[UR38][R26.64], R21 ;  /* 0x000000151a009986 */ /* 0x0001e2000c101926 */
[----:B------:R-:W-:Y:S01]  /*9540*/  SHF.R.U64 R24, R24, 0x3, RZ ;  /* 0x0000000318187819 */ /* 0x000fe200000012ff */
[----:B------:R-:W-:Y:S01]  /*9550*/  ULDC.64 UR8, c[0x0][0xae0] ;  /* 0x0002b80000087ab9 */ /* 0x000fe20000000a00 */
[----:B------:R-:W-:Y:S02]  /*9560*/  SHF.R.U64 R72, R72, 0x3, RZ ;  /* 0x0000000348487819 */ /* 0x000fe400000012ff */
[----:B------:R-:W-:Y:S02]  /*9570*/  SHF.R.U64 R64, R64, 0x3, RZ ;  /* 0x0000000340407819 */ /* 0x000fe400000012ff */
[----:B------:R-:W-:-:S02]  /*9580*/  SHF.R.U64 R48, R48, 0x3, RZ ;  /* 0x0000000330307819 */ /* 0x000fc400000012ff */
[----:B------:R-:W-:Y:S01]  /*9590*/  SHF.R.U64 R53, R53, 0x3, RZ ;  /* 0x0000000335357819 */ /* 0x000fe200000012ff */
[----:B------:R1:W-:Y:S01]  /*95a0*/  @!P0 STG.E desc[UR38][R26.64+0x20], R40 ;  /* 0x000020281a008986 */ /* 0x0003e2000c101926 */
        /* <DEDUP_REMOVED lines=12> */
[----:B0-----:R-:W-:Y:S01]  /*9670*/  IMAD.U32 R21, RZ, RZ, UR12 ;  /* 0x0000000cff157e24 */ /* 0x001fe2000f8e00ff */
[----:B------:R-:W-:Y:S01]  /*9680*/  SHF.R.S32.HI R3, RZ, 0x1f, R2 ;  /* 0x0000001fff037819 */ /* 0x000fe20000011402 */
[----:B------:R-:W5:Y:S01]  /*9690*/  LD.E.128 R32, desc[UR38][R32.64] ;  /* 0x0000002620207980 */ /* 0x000f62000c101d00 */
[----:B------:R-:W-:-:S03]  /*96a0*/  UIMAD UR6, UR4, UR13, UR6 ;  /* 0x0000000d040672a4 */ /* 0x000fc6000f8e0206 */
[----:B------:R-:W5:Y:S01]  /*96b0*/  LD.E.128 R52, desc[UR38][R52.64] ;  /* 0x0000002634347980 */ /* 0x000f62000c101d00 */
[----:B------:R-:W-:-:S03]  /*96c0*/  IMAD.WIDE.U32 R20, R21, UR4, R2 ;  /* 0x0000000415147c25 */ /* 0x000fc6000f8e0002 */
        /* <DEDUP_REMOVED lines=8> */
[----:B-1----:R-:W5:Y:S04]  /*9750*/  LD.E.128 R40, desc[UR38][R42.64] ;  /* 0x000000262a287980 */ /* 0x002f68000c101d00 */
        /* <DEDUP_REMOVED lines=12> */
[----:B------:R-:W-:Y:S01]  /*9820*/  VIADD R21, R21, UR6 ;  /* 0x0000000615157c36 */ /* 0x000fe20008000000 */
[----:B------:R-:W-:Y:S01]  /*9830*/  UIMAD UR10, UR42, -0x80, UR10 ;  /* 0xffffff802a0a78a4 */ /* 0x000fe2000f8e020a */
[----:B------:R-:W-:Y:S01]  /*9840*/  IMAD.U32 R3, RZ, RZ, UR8 ;  /* 0x00000008ff037e24 */ /* 0x000fe2000f8e00ff */
[----:B------:R-:W-:Y:S01]  /*9850*/  UIMAD UR4, UR43, UR9, UR4 ;  /* 0x000000092b0472a4 */ /* 0x000fe2000f8e0204 */
[----:B------:R-:W-:-:S02]  /*9860*/  ULDC.64 UR6, c[0x0][0xae8] ;  /* 0x0002ba0000067ab9 */ /* 0x000fc40000000a00 */
[----:B------:R-:W-:Y:S01]  /*9870*/  IMAD.WIDE.U32 R20, R3, UR43, R20 ;  /* 0x0000002b03147c25 */ /* 0x000fe2000f8e0014 */
[----:B------:R-:W-:-:S03]  /*9880*/  ISETP.GE.AND P3, PT, R16, UR10, PT ;  /* 0x0000000a10007c0c */ /* 0x000fc6000bf66270 */
[----:B------:R-:W-:Y:S01]  /*9890*/  VIADD R21, R21, UR4 ;  /* 0x0000000415157c36 */ /* 0x000fe20008000000 */
[----:B------:R-:W-:Y:S01]  /*98a0*/  UIMAD UR4, UR45, UR6, URZ ;  /* 0x000000062d0472a4 */ /* 0x000fe2000f8e023f */
[----:B------:R-:W-:Y:S02]  /*98b0*/  VIADD R102, R102, 0x22820 ;  /* 0x0002282066667836 */ /* 0x000fe40000000000 */
[----:B------:R-:W-:Y:S02]  /*98c0*/  VIADD R17, R16, 0x60 ;  /* 0x0000006010117836 */ /* 0x000fe40000000000 */
[----:B------:R-:W-:Y:S01]  /*98d0*/  IMAD.U32 R79, RZ, RZ, UR6 ;  /* 0x00000006ff4f7e24 */ /* 0x000fe2000f8e00ff */
[----:B------:R-:W-:Y:S01]  /*98e0*/  UIMAD UR4, UR46, UR7, UR4 ;  /* 0x000000072e0472a4 */ /* 0x000fe2000f8e0204 */
[----:B------:R-:W-:Y:S02]  /*98f0*/  PRMT R102, RZ, 0x654, R102 ;  /* 0x00000654ff667816 */ /* 0x000fe40000000066 */
[----:B------:R-:W-:Y:S01]  /*9900*/  IMAD.WIDE.U32 R78, R79, UR46, R20 ;  /* 0x0000002e4f4e7c25 */ /* 0x000fe2000f8e0014 */
[----:B------:R-:W-:-:S02]  /*9910*/  ISETP.GE.AND P2, PT, R17, UR10, PT ;  /* 0x0000000a11007c0c */ /* 0x000fc4000bf46270 */
[--C-:B------:R-:W-:Y:S01]  /*9920*/  SHF.R.S32.HI R17, RZ, 0x1f, R16.reuse ;  /* 0x0000001fff117819 */ /* 0x100fe20000011410 */
[C---:B------:R-:W-:Y:S01]  /*9930*/  VIADD R0, R16.reuse, 0x20 ;  /* 0x0000002010007836 */ /* 0x040fe20000000000 */
[----:B0-----:R0:W-:Y:S01]  /*9940*/  SYNCS.ARRIVE.TRANS64.RED.A1T0 RZ, [R102+URZ], RZ ;  /* 0x000000ff66ff79a7 */ /* 0x0011e2000810043f */
[----:B------:R-:W-:Y:S01]  /*9950*/  VIADD R3, R16, 0x40 ;  /* 0x0000004010037836 */ /* 0x000fe20000000000 */
[----:B------:R-:W-:Y:S01]  /*9960*/  BSSY B1, `(.L_x_3580) ;  /* 0x000001d000017945 */ /* 0x000fe20003800000 */
[----:B------:R-:W-:Y:S02]  /*9970*/  IMAD.U32 R77, RZ, RZ, UR42 ;  /* 0x0000002aff4d7e24 */ /* 0x000fe4000f8e00ff */
[----:B------:R-:W-:Y:S01]  /*9980*/  VIADD R83, R79, UR4 ;  /* 0x000000044f537c36 */ /* 0x000fe20008000000 */
[----:B------:R-:W-:Y:S01]  /*9990*/  ISETP.GE.AND P0, PT, R0, UR10, PT ;  /* 0x0000000a00007c0c */ /* 0x000fe2000bf06270 */
[----:B------:R-:W-:Y:S01]  /*99a0*/  IMAD.WIDE R76, R77, 0x80, R16 ;  /* 0x000000804d4c7825 */ /* 0x000fe200078e0210 */
[----:B------:R-:W-:Y:S01]  /*99b0*/  ISETP.GE.AND P1, PT, R3, UR10, PT ;  /* 0x0000000a03007c0c */ /* 0x000fe2000bf26270 */
[----:B0-----:R-:W-:-:S12]  /*99c0*/  @P3 BRA `(.L_x_3581) ;  /* 0x0000000000583947 */ /* 0x001fd80003800000 */
        /* <DEDUP_REMOVED lines=22> */
.L_x_3581:
[----:B------:R-:W-:Y:S05]  /*9b30*/  BSYNC B1 ;  /* 0x0000000000017941 */ /* 0x000fea0003800000 */
.L_x_3580:
        /* <DEDUP_REMOVED lines=14> */
[----:B0----5:R-:W-:Y:S02]  /*9c20*/  VIADD R52, R2, 0xc0 ;  /* 0x000000c002347836 */ /* 0x021fe40000000000 */
        /* <DEDUP_REMOVED lines=11> */
.L_x_3583:
[----:B------:R-:W-:Y:S05]  /*9ce0*/  BSYNC B1 ;  /* 0x0000000000017941 */ /* 0x000fea0003800000 */
.L_x_3582:
        /* <DEDUP_REMOVED lines=14> */
[----:B-1---5:R-:W-:Y:S02]  /*9dd0*/  VIADD R32, R2, 0xc0 ;  /* 0x000000c002207836 */ /* 0x022fe40000000000 */
        /* <DEDUP_REMOVED lines=11> */
.L_x_3585:
[----:B------:R-:W-:Y:S05]  /*9e90*/  BSYNC B1 ;  /* 0x0000000000017941 */ /* 0x000fea0003800000 */
.L_x_3584:
        /* <DEDUP_REMOVED lines=27> */
.L_x_3578:
[----:B------:R-:W-:Y:S01]  /*a050*/  ULDC.64 UR6, c[0x0][0xbe0] ;  /* 0x0002f80000067ab9 */ /* 0x000fe20000000a00 */
[----:B------:R-:W-:Y:S02]  /*a060*/  USHF.L.U32 UR4, UR46, 0x2, URZ ;  /* 0x000000022e047899 */ /* 0x000fe4000800063f */
[----:B------:R-:W-:Y:S01]  /*a070*/  UISETP.NE.U32.AND UP0, UPT, UR6, URZ, UPT ;  /* 0x0000003f0600728c */ /* 0x000fe2000bf05070 */
[----:B------:R-:W-:Y:S01]  /*a080*/  ULDC.64 UR8, c[0x0][0xbd8] ;  /* 0x0002f60000087ab9 */ /* 0x000fe20000000a00 */
[----:B------:R-:W-:Y:S02]  /*a090*/  USHF.L.U64.HI UR10, UR46, 0x2, UR45 ;  /* 0x000000022e0a7899 */ /* 0x000fe4000801022d */
[----:B------:R-:W-:Y:S02]  /*a0a0*/  UISETP.NE.AND.EX UP1, UPT, UR7, URZ, UPT, UP0 ;  /* 0x0000003f0700728c */ /* 0x000fe4000bf25300 */
[----:B------:R-:W-:-:S04]  /*a0b0*/  UISETP.NE.U32.AND UP0, UPT, UR8, URZ, UPT ;  /* 0x0000003f0800728c */ /* 0x000fc8000bf05070 */
[----:B------:R-:W-:Y:S01]  /*a0c0*/  PLOP3.LUT P2, PT, PT, PT, UP1, 0x80, 0x0 ;  /* 0x000000000000781c */ /* 0x000fe20003f4f018 */
[----:B------:R-:W-:-:S04]  /*a0d0*/  UISETP.NE.AND.EX UP0, UPT, UR9, URZ, UPT, UP0 ;  /* 0x0000003f0900728c */ /* 0x000fc8000bf05300 */
[----:B------:R-:W-:Y:S02]  /*a0e0*/  @UP1 UIADD3 UR6, UP2, UR4, UR6, URZ ;  /* 0x0000000604061290 */ /* 0x000fe4000ff5e03f */
[----:B------:R-:W-:Y:S02]  /*a0f0*/  PLOP3.LUT P1, PT, PT, PT, UP0, 0x80, 0x0 ;  /* 0x000000000000781c */ /* 0x000fe40003f2f008 */
[----:B------:R-:W-:Y:S02]  /*a100*/  @UP1 UIADD3.X UR7, UR10, UR7, URZ, UP2, !UPT ;  /* 0x000000070a071290 */ /* 0x000fe400097fe43f */
[----:B------:R-:W-:Y:S01]  /*a110*/  UIADD3 UR4, UP1, UR4, UR8, URZ ;  /* 0x0000000804047290 */ /* 0x000fe2000ff3e03f */
[----:B------:R-:W-:-:S03]  /*a120*/  IMAD.U32 R6, RZ, RZ, UR6 ;  /* 0x00000006ff067e24 */ /* 0x000fc6000f8e00ff */
[----:B------:R-:W-:Y:S01]  /*a130*/  IMAD.U32 R7, RZ, RZ, UR7 ;  /* 0x00000007ff077e24 */ /* 0x000fe2000f8e00ff */
[----:B------:R-:W-:Y:S01]  /*a140*/  UIADD3.X UR6, UR10, UR9, URZ, UP1, !UPT ;  /* 0x000000090a067290 */ /* 0x000fe20008ffe43f */
[----:B------:R-:W-:-:S03]  /*a150*/  IMAD.MOV.U32 R9, RZ, RZ, RZ ;  /* 0x000000ffff097224 */ /* 0x000fc600078e00ff */
[----:B------:R-:W2:Y:S01]  /*a160*/  @P2 LDG.E R6, desc[UR38][R6.64] ;  /* 0x0000002606062981 */ /* 0x000ea2000c1e1900 */
[----:B------:R-:W-:Y:S02]  /*a170*/  IMAD.U32 R4, RZ, RZ, UR4 ;  /* 0x00000004ff047e24 */ /* 0x000fe4000f8e00ff */
[----:B------:R-:W-:-:S05]  /*a180*/  IMAD.U32 R5, RZ, RZ, UR6 ;  /* 0x00000006ff057e24 */ /* 0x000fca000f8e00ff */
[----:B------:R0:W5:Y:S01]  /*a190*/  @P1 LDG.E R9, desc[UR38][R4.64] ;  /* 0x0000002604091981 */ /* 0x000162000c1e1900 */
[----:B------:R-:W-:Y:S01]  /*a1a0*/  ULDC UR4, c[0x0][0xa88] ;  /* 0x0002a20000047ab9 */ /* 0x000fe20000000800 */
        /* <DEDUP_REMOVED lines=9> */
.L_x_3587:
        /* <DEDUP_REMOVED lines=32> */
.L_x_3589:
[----:B------:R-:W-:Y:S05]  /*a440*/  BSYNC B1 ;  /* 0x0000000000017941 */ /* 0x000fea0003800000 */
.L_x_3588:
[----:B------:R-:W-:Y:S01]  /*a450*/  ULDC.64 UR6, c[0x0][0xaa0] ;  /* 0x0002a80000067ab9 */ /* 0x000fe20000000a00 */
[----:B0-----:R-:W-:Y:S01]  /*a460*/  IMAD.MOV.U32 R3, RZ, RZ, R11 ;  /* 0x000000ffff037224 */ /* 0x001fe200078e000b */
[----:B------:R-:W-:Y:S01]  /*a470*/  ULDC.64 UR10, c[0x0][0xae0] ;  /* 0x0002b800000a7ab9 */ /* 0x000fe20000000a00 */
[----:B------:R-:W-:Y:S01]  /*a480*/  IMAD R0, R8, UR6, RZ ;  /* 0x0000000608007c24 */ /* 0x000fe2000f8e02ff */
[----:B------:R-:W-:Y:S01]  /*a490*/  BSSY B1, `(.L_x_3590) ;  /* 0x0000031000017945 */ /* 0x000fe20003800000 */
[----:B------:R-:W-:Y:S01]  /*a4a0*/  IMAD.WIDE.U32 R4, R9, UR6, R2 ;  /* 0x0000000609047c25 */ /* 0x000fe2000f8e0002 */
[----:B------:R-:W-:-:S03]  /*a4b0*/  UIMAD UR6, UR8, UR10, URZ ;  /* 0x0000000a080672a4 */ /* 0x000fc6000f8e023f */
[----:B------:R-:W-:Y:S01]  /*a4c0*/  IMAD R9, R9, UR7, R0 ;  /* 0x0000000709097c24 */ /* 0x000fe2000f8e0200 */
[----:B------:R-:W-:Y:S01]  /*a4d0*/  UIMAD UR7, UR42, -0x80, UR4 ;  /* 0xffffff802a0778a4 */ /* 0x000fe2000f8e0204 */
[----:B------:R-:W-:Y:S01]  /*a4e0*/  IMAD.U32 R3, RZ, RZ, UR10 ;  /* 0x0000000aff037e24 */ /* 0x000fe2000f8e00ff */
[----:B------:R-:W-:Y:S01]  /*a4f0*/  UIMAD UR6, UR43, UR11, UR6 ;  /* 0x0000000b2b0672a4 */ /* 0x000fe2000f8e0206 */
[----:B------:R-:W-:Y:S01]  /*a500*/  IMAD.IADD R5, R5, 0x1, R9 ;  /* 0x0000000105057824 */ /* 0x000fe200078e0209 */
[----:B------:R-:W-:Y:S01]  /*a510*/  ULDC.64 UR8, c[0x0][0xae8] ;  /* 0x0002ba0000087ab9 */ /* 0x000fe20000000a00 */
[C---:B------:R-:W-:Y:S01]  /*a520*/  VIADD R0, R16.reuse, 0x20 ;  /* 0x0000002010007836 */ /* 0x040fe20000000000 */
[----:B------:R-:W-:Y:S01]  /*a530*/  ISETP.GE.AND P2, PT, R16, UR7, PT ;  /* 0x0000000710007c0c */ /* 0x000fe2000bf46270 */
[----:B------:R-:W-:Y:S01]  /*a540*/  IMAD.WIDE.U32 R4, R3, UR43, R4 ;  /* 0x0000002b03047c25 */ /* 0x000fe2000f8e0004 */
[----:B------:R-:W-:Y:S01]  /*a550*/  UIMAD UR4, UR45, UR8, URZ ;  /* 0x000000082d0472a4 */ /* 0x000fe2000f8e023f */
[----:B------:R-:W-:-:S02]  /*a560*/  SHF.R.S32.HI R9, RZ, 0x1f, R16 ;  /* 0x0000001fff097819 */ /* 0x000fc40000011410 */
[----:B------:R-:W-:Y:S01]  /*a570*/  VIADD R5, R5, UR6 ;  /* 0x0000000605057c36 */ /* 0x000fe20008000000 */
[----:B------:R-:W-:Y:S01]  /*a580*/  UIMAD UR4, UR46, UR9, UR4 ;  /* 0x000000092e0472a4 */ /* 0x000fe2000f8e0204 */
        /* <DEDUP_REMOVED lines=33> */
.L_x_3591:
[----:B------:R-:W-:Y:S05]  /*a7a0*/  BSYNC B1 ;  /* 0x0000000000017941 */ /* 0x000fea0003800000 */
.L_x_3590:
        /* <DEDUP_REMOVED lines=27> */
.L_x_3593:
[----:B------:R-:W-:Y:S05]  /*a960*/  BSYNC B1 ;  /* 0x0000000000017941 */ /* 0x000fea0003800000 */
.L_x_3592:
        /* <DEDUP_REMOVED lines=19> */
[----:B01----:R-:W-:Y:S01]  /*aaa0*/  LEA R12, P0, R4, UR8, 0x1 ;  /* 0x00000008040c7c11 */ /* 0x003fe2000f8008ff */
[----:B------:R-:W-:-:S05]  /*aab0*/  IMAD.IADD R3, R5, 0x1, R3 ;  /* 0x0000000105037824 */ /* 0x000fca00078e0203 */
[----:B------:R-:W-:-:S05]  /*aac0*/  LEA.HI.X R13, R4, UR9, R3, 0x1, P0 ;  /* 0x00000009040d7c11 */ /* 0x000fca00080f0c03 */
[----:B------:R2:W-:Y:S04]  /*aad0*/  @!P1 STG.E.128 desc[UR38][R12.64], RZ ;  /* 0x000000ff0c009986 */ /* 0x0005e8000c101d26 */
[----:B------:R2:W-:Y:S04]  /*aae0*/  @!P3 STG.E.128 desc[UR38][R12.64+0x80], RZ ;  /* 0x000080ff0c00b986 */ /* 0x0005e8000c101d26 */
[----:B------:R2:W-:Y:S04]  /*aaf0*/  @!P4 STG.E.128 desc[UR38][R12.64+0x100], RZ ;  /* 0x000100ff0c00c986 */ /* 0x0005e8000c101d26 */
[----:B------:R2:W-:Y:S02]  /*ab00*/  @!P5 STG.E.128 desc[UR38][R12.64+0x180], RZ ;  /* 0x000180ff0c00d986 */ /* 0x0005e4000c101d26 */
.L_x_3595:
[----:B------:R-:W-:Y:S05]  /*ab10*/  BSYNC B1 ;  /* 0x0000000000017941 */ /* 0x000fea0003800000 */
.L_x_3594:
        /* <DEDUP_REMOVED lines=25> */
.L_x_3586:
[----:B------:R-:W-:Y:S05]  /*acb0*/  BSYNC B0 ;  /* 0x0000000000007941 */ /* 0x000fea0003800000 */
.L_x_3577:
[----:B------:R-:W-:Y:S02]  /*acc0*/  ULDC UR4, c[0x0][0xc14] ;  /* 0x0003050000047ab9 */ /* 0x000fe40000000800 */
[----:B------:R-:W-:-:S13]  /*acd0*/  ISETP.GE.AND P0, PT, R111, UR4, PT ;  /* 0x000000046f007c0c */ /* 0x000fda000bf06270 */
[----:B------:R-:W-:Y:S05]  /*ace0*/  @!P0 BRA `(.L_x_3596) ;  /* 0xffffff6000248947 */ /* 0x000fea000383ffff */
[----:B------:R-:W-:Y:S05]  /*acf0*/  EXIT ;  /* 0x000000000000794d */ /* 0x000fea0003800000 */
.L_x_3541:
        /* <DEDUP_REMOVED lines=61> */
.L_x_3601:
        /* <DEDUP_REMOVED lines=15> */
.L_x_3600:
[----:B------:R-:W-:Y:S05]  /*b1c0*/  BSYNC B0 ;  /* 0x0000000000007941 */ /* 0x000fea0003800000 */
.L_x_3599:
[----:B0----5:R-:W0:Y:S01]  /*b1d0*/  SHFL.UP PT, R2, R8, 0x1, RZ ;  /* 0x0420000008027989 */ /* 0x021e2200000e00ff */
        /* <DEDUP_REMOVED lines=24> */
.L_x_3597:
        /* <DEDUP_REMOVED lines=20> */
.L_x_3602:
[----:B-1----:R-:W-:Y:S01]  /*b4a0*/  IMAD.MOV R2, RZ, RZ, -R3 ;  /* 0x000000ffff027224 */ /* 0x002fe200078e0a03 */
[----:B--2---:R-:W-:Y:S01]  /*b4b0*/  IABS R4, R6 ;  /* 0x0000000600047213 */ /* 0x004fe20000000000 */
[----:B---3--:R-:W-:Y:S02]  /*b4c0*/  IMAD R16, R16, UR4, R7 ;  /* 0x0000000410107c24 */ /* 0x008fe4000f8e0207 */
[----:B------:R-:W-:Y:S02]  /*b4d0*/  IMAD R5, R2, R11, RZ ;  /* 0x0000000b02057224 */ /* 0x000fe400078e02ff */
[----:B------:R-:W-:Y:S02]  /*b4e0*/  IMAD.MOV.U32 R2, RZ, RZ, RZ ;  /* 0x000000ffff027224 */ /* 0x000fe400078e00ff */
[----:B------:R-:W-:Y:S02]  /*b4f0*/  IMAD.MOV R4, RZ, RZ, -R4 ;  /* 0x000000ffff047224 */ /* 0x000fe400078e0a04 */
[----:B------:R-:W-:Y:S01]  /*b500*/  IMAD.HI.U32 R2, R3, R5, R2 ;  /* 0x0000000503027227 */ /* 0x000fe200078e0002 */
[----:B------:R-:W-:-:S04]  /*b510*/  IADD3 R5, -R16, UR6, RZ ;  /* 0x0000000610057c10 */ /* 0x000fc8000fffe1ff */
        /* <DEDUP_REMOVED lines=48> */
.L_x_3598:
[----:B------:R-:W-:Y:S02]  /*b820*/  IMAD.MOV.U32 R17, RZ, RZ, RZ ;  /* 0x000000ffff117224 */ /* 0x000fe400078e00ff */
[----:B------:R-:W-:Y:S02]  /*b830*/  IMAD.U32 R16, RZ, RZ, UR6 ;  /* 0x00000006ff107e24 */ /* 0x000fe4000f8e00ff */
[----:B------:R-:W-:-:S07]  /*b840*/  IMAD.MOV.U32 R18, RZ, RZ, RZ ;  /* 0x000000ffff127224 */ /* 0x000fce00078e00ff */
.L_x_3603:
[----:B------:R-:W1:Y:S01]  /*b850*/  S2R R2, SR_TID.X ;  /* 0x0000000000027919 */ /* 0x000e620000002100 */
        /* <DEDUP_REMOVED lines=11> */
[----:B------:R1:W-:Y:S03]  /*b910*/  STL [R1], RZ ;  /* 0x000000ff01007387 */ /* 0x0003e60000100800 */
[----:B------:R-:W-:Y:S05]  /*b920*/  @P0 BRA `(.L_x_3604) ;  /* 0x0000003800f40947 */ /* 0x000fea0003800000 */
[----:B-1----:R-:W-:Y:S01]  /*b930*/  IMAD.MOV.U32 R0, RZ, RZ, 0x1 ;  /* 0x00000001ff007424 */ /* 0x002fe200078e00ff */
[----:B------:R1:W-:Y:S01]  /*b940*/  STL [R1], RZ ;  /* 0x000000ff01007387 */ /* 0x0003e20000100800 */
[----:B------:R-:W-:Y:S01]  /*b950*/  ULDC UR37, c[0x0][0xc] ;  /* 0x0000030000257ab9 */ /* 0x000fe20000000800 */
[----:B------:R-:W-:Y:S02]  /*b960*/  ULDC.64 UR40, c[0x0][0x198] ;  /* 0x0000660000287ab9 */ /* 0x000fe40000000a00 */
[----:B------:R1:W-:Y:S04]  /*b970*/  STL [R1+0x4], R0 ;  /* 0x0000040001007387 */ /* 0x0003e80000100800 */
[----:B------:R1:W-:Y:S02]  /*b980*/  STL [R1+0x20], RZ ;  /* 0x000020ff01007387 */ /* 0x0003e40000100800 */
.L_x_3669:
[----:B--2---:R-:W2:Y:S02]  /*b990*/  LDC.64 R2, c[0x0][0xc60] ;  /* 0x00031800ff027b82 */ /* 0x004ea40000000a00 */
[----:B--2---:R-:W-:-:S05]  /*b9a0*/  IMAD.WIDE R2, R19, 0x4, R2 ;  /* 0x0000000413027825 */ /* 0x004fca00078e0202 */
[----:B------:R-:W2:Y:S01]  /*b9b0*/  LDG.E R5, desc[UR38][R2.64] ;  /* 0x0000002602057981 */ /* 0x000ea2000c1e1900 */
[----:B------:R-:W-:Y:S05]  /*b9c0*/  YIELD ;  /* 0x0000000000007946 */ /* 0x000fea0003800000 */
[----:B------:R-:W-:Y:S01]  /*b9d0*/  ULDC.64 UR4, c[0x0][0xa28] ;  /* 0x00028a0000047ab9 */ /* 0x000fe20000000a00 */
[----:B-1----:R-:W-:Y:S01]  /*b9e0*/  IMAD.MOV.U32 R0, RZ, RZ, RZ ;  /* 0x000000ffff007224 */ /* 0x002fe200078e00ff */
[----:B------:R-:W-:Y:S01]  /*b9f0*/  ISETP.NE.U32.AND P0, PT, RZ, UR4, PT ;  /* 0x00000004ff007c0c */ /* 0x000fe2000bf05070 */
[----:B------:R-:W-:Y:S01]  /*ba00*/  IMAD.MOV.U32 R6, RZ, RZ, RZ ;  /* 0x000000ffff067224 */ /* 0x000fe200078e00ff */
[----:B------:R-:W-:-:S02]  /*ba10*/  ULDC.64 UR6, c[0x0][0xa08] ;  /* 0x0002820000067ab9 */ /* 0x000fc40000000a00 */
[----:B------:R-:W-:Y:S02]  /*ba20*/  ISETP.NE.AND.EX P0, PT, RZ, UR5, PT, P0 ;  /* 0x00000005ff007c0c */ /* 0x000fe4000bf05300 */
[----:B--2---:R-:W-:Y:S01]  /*ba30*/  SHF.R.S32.HI R4, RZ, 0x1f, R5 ;  /* 0x0000001fff047819 */ /* 0x004fe20000011405 */
[----:B------:R-:W-:-:S10]  /*ba40*/  IMAD.SHL.U32 R11, R5, 0x4, RZ ;  /* 0x00000004050b7824 */ /* 0x000fd400078e00ff */
[C---:B------:R-:W-:Y:S01]  /*ba50*/  @P0 LEA R2, P1, R5.reuse, UR4, 0x2 ;  /* 0x0000000405020c11 */ /* 0x040fe2000f8210ff */
[----:B------:R1:W-:Y:S03]  /*ba60*/  STL [R1+0x10], R5 ;  /* 0x0000100501007387 */ /* 0x0003e60000100800 */
[C-C-:B------:R-:W-:Y:S01]  /*ba70*/  @P0 LEA.HI.X R3, R5.reuse, UR5, R4.reuse, 0x2, P1 ;  /* 0x0000000505030c11 */ /* 0x140fe200088f1404 */
[----:B------:R-:W-:Y:S02]  /*ba80*/  ULDC.64 UR4, c[0x0][0xa18] ;  /* 0x0002860000047ab9 */ /* 0x000fe40000000a00 */
[----:B------:R-:W-:Y:S02]  /*ba90*/  ISETP.NE.U32.AND P1, PT, RZ, UR4, PT ;  /* 0x00000004ff007c0c */ /* 0x000fe4000bf25070 */
[----:B------:R2:W5:Y:S01]  /*baa0*/  @P0 LDG.E R0, desc[UR38][R2.64] ;  /* 0x0000002602000981 */ /* 0x000562000c1e1900 */
[----:B------:R-:W-:-:S02]  /*bab0*/  SHF.L.U64.HI R10, R5, 0x2, R4 ;  /* 0x00000002050a7819 */ /* 0x000fc40000010204 */
[----:B------:R-:W-:Y:S01]  /*bac0*/  ISETP.NE.AND.EX P1, PT, RZ, UR5, PT, P1 ;  /* 0x00000005ff007c0c */ /* 0x000fe2000bf25310 */
[----:B------:R-:W-:Y:S04]  /*bad0*/  STL [R1+0x18], R11 ;  /* 0x0000180b01007387 */ /* 0x000fe80000100800 */
[----:B------:R-:W-:Y:S08]  /*bae0*/  STL [R1+0x1c], R10 ;  /* 0x00001c0a01007387 */ /* 0x000ff00000100800 */
[----:B------:R-:W-:-:S04]  /*baf0*/  @P1 IADD3 R8, P0, R11, UR4, RZ ;  /* 0x000000040b081c10 */ /* 0x000fc8000ff1e0ff */
[C---:B------:R-:W-:Y:S01]  /*bb00*/  @P1 IADD3.X R9, R10.reuse, UR5, RZ, P0, !PT ;  /* 0x000000050a091c10 */ /* 0x040fe200087fe4ff */
[----:B------:R-:W-:Y:S02]  /*bb10*/  ULDC.64 UR4, c[0x0][0xa00] ;  /* 0x0002800000047ab9 */ /* 0x000fe40000000a00 */
[----:B------:R-:W-:Y:S02]  /*bb20*/  ISETP.NE.U32.AND P2, PT, RZ, UR4, PT ;  /* 0x00000004ff007c0c */ /* 0x000fe4000bf45070 */
[C---:B--2---:R-:W-:Y:S02]  /*bb30*/  IADD3 R2, P0, R11.reuse, UR4, RZ ;  /* 0x000000040b027c10 */ /* 0x044fe4000ff1e0ff */
[----:B------:R-:W-:Y:S02]  /*bb40*/  ISETP.NE.AND.EX P2, PT, RZ, UR5, PT, P2 ;  /* 0x00000005ff007c0c */ /* 0x000fe4000bf45320 */
[----:B------:R-:W-:Y:S01]  /*bb50*/  IADD3.X R3, R10, UR5, RZ, P0, !PT ;  /* 0x000000050a037c10 */ /* 0x000fe200087fe4ff */
[----:B------:R-:W-:Y:S01]  /*bb60*/  ULDC UR4, c[0x0][0x288] ;  /* 0x0000a20000047ab9 */ /* 0x000fe20000000800 */
[----:B------:R-:W-:-:S04]  /*bb70*/  IADD3 R4, P0, R11, UR6, RZ ;  /* 0x000000060b047c10 */ /* 0x000fc8000ff1e0ff */
[----:B-1----:R-:W-:-:S05]  /*bb80*/  IADD3.X R5, R10, UR7, RZ, P0, !PT ;  /* 0x000000070a057c10 */ /* 0x002fca00087fe4ff */
[----:B------:R-:W2:Y:S01]  /*bb90*/  @P2 LDG.E R6, desc[UR38][R2.64] ;  /* 0x0000002602062981 */ /* 0x000ea2000c1e1900 */
[----:B------:R-:W-:-:S03]  /*bba0*/  ISETP.NE.U32.AND P0, PT, RZ, UR6, PT ;  /* 0x00000006ff007c0c */ /* 0x000fc6000bf05070 */
[----:B--2---:R1:W-:Y:S02]  /*bbb0*/  STL [R1+0x24], R6 ;  /* 0x0000240601007387 */ /* 0x0043e40000100800 */
[----:B-1----:R-:W-:Y:S01]  /*bbc0*/  IMAD.U32 R6, RZ, RZ, UR4 ;  /* 0x00000004ff067e24 */ /* 0x002fe2000f8e00ff */
[----:B------:R-:W-:-:S05]  /*bbd0*/  ULDC.64 UR4, c[0x0][0x3f8] ;  /* 0x0000fe0000047ab9 */ /* 0x000fca0000000a00 */
[----:B------:R1:W5:Y:S01]  /*bbe0*/  @P1 LDG.E R6, desc[UR38][R8.64] ;  /* 0x0000002608061981 */ /* 0x000362000c1e1900 */
[----:B------:R-:W-:Y:S01]  /*bbf0*/  UISETP.NE.U32.AND UP0, UPT, UR4, URZ, UPT ;  /* 0x0000003f0400728c */ /* 0x000fe2000bf05070 */
[----:B------:R-:W-:Y:S02]  /*bc00*/  ISETP.NE.AND.EX P0, PT, RZ, UR7, PT, P0 ;  /* 0x00000007ff007c0c */ /* 0x000fe4000bf05300 */
[----:B------:R-:W-:Y:S01]  /*bc10*/  ULDC UR4, c[0x0][0x404] ;  /* 0x0001010000047ab9 */ /* 0x000fe20000000800 */
[----:B------:R-:W-:-:S03]  /*bc20*/  UISETP.NE.AND.EX UP0, UPT, UR5, URZ, UPT, UP0 ;  /* 0x0000003f0500728c */ /* 0x000fc6000bf05300 */
[----:B------:R-:W-:Y:S01]  /*bc30*/  ULDC UR5, c[0x0][0x2e0] ;  /* 0x0000b80000057ab9 */ /* 0x000fe20000000800 */
[----:B------:R-:W-:-:S04]  /*bc40*/  USEL UR4, UR4, 0x1, UP0 ;  /* 0x0000000104047887 */ /* 0x000fc80008000000 */
[----:B------:R-:W-:-:S06]  /*bc50*/  UIMAD UR4, UR4, UR5, URZ ;  /* 0x00000005040472a4 */ /* 0x000fcc000f8e023f */
[----:B------:R-:W-:Y:S01]  /*bc60*/  IMAD.U32 R7, RZ, RZ, UR4 ;  /* 0x00000004ff077e24 */ /* 0x000fe2000f8e00ff */
[----:B-1----:R-:W-:Y:S06]  /*bc70*/  @P1 BRA `(.L_x_3605) ;  /* 0x0000000000101947 */ /* 0x002fec0003800000 */
[----:B------:R-:W-:Y:S05]  /*bc80*/  @!P2 BRA `(.L_x_3605) ;  /* 0x00000000000ca947 */ /* 0x000fea0003800000 */
[----:B-----5:R-:W2:Y:S04]  /*bc90*/  LDG.E R6, desc[UR38][R2.64] ;  /* 0x0000002602067981 */ /* 0x020ea8000c1e1900 */
[----:B------:R-:W2:Y:S02]  /*bca0*/  LDG.E R9, desc[UR38][R2.64+0x4] ;  /* 0x0000042602097981 */ /* 0x000ea4000c1e1900 */
[----:B--2---:R-:W-:-:S07]  /*bcb0*/  IMAD.IADD R6, R9, 0x1, -R6 ;  /* 0x0000000109067824 */ /* 0x004fce00078e0a06 */
.L_x_3605:
[----:B------:R-:W-:Y:S01]  /*bcc0*/  IMAD.MOV.U32 R3, RZ, RZ, RZ ;  /* 0x000000ffff037224 */ /* 0x000fe200078e00ff */
[----:B------:R-:W-:-:S05]  /*bcd0*/  ULDC.64 UR4, c[0x0][0xa20] ;  /* 0x0002880000047ab9 */ /* 0x000fca0000000a00 */
[----:B------:R-:W2:Y:S01]  /*bce0*/  @P0 LDG.E R3, desc[UR38][R4.64] ;  /* 0x0000002604030981 */ /* 0x000ea2000c1e1900 */
[----:B------:R-:W-:-:S04]  /*bcf0*/  ISETP.NE.U32.AND P1, PT, RZ, UR4, PT ;  /* 0x00000004ff007c0c */ /* 0x000fc8000bf25070 */
[----:B------:R-:W-:Y:S01]  /*bd00*/  ISETP.NE.AND.EX P1, PT, RZ, UR5, PT, P1 ;  /* 0x00000005ff007c0c */ /* 0x000fe2000bf25310 */
[----:B--2--5:R-:W-:-:S05]  /*bd10*/  IMAD.IADD R2, R3, 0x1, R0 ;  /* 0x0000000103027824 */ /* 0x024fca00078e0200 */
[----:B------:R1:W-:Y:S07]  /*bd20*/  STL [R1+0x8], R2 ;  /* 0x0000080201007387 */ /* 0x0003ee0000100800 */
[----:B------:R-:W-:Y:S05]  /*bd30*/  @!P1 BRA `(.L_x_3606) ;  /* 0x0000000000109947 */ /* 0x000fea0003800000 */
[----:B-1----:R-:W-:-:S04]  /*bd40*/  IADD3 R2, P0, R11, UR4, RZ ;  /* 0x000000040b027c10 */ /* 0x002fc8000ff1e0ff */
[----:B------:R-:W-:-:S05]  /*bd50*/  IADD3.X R3, R10, UR5, RZ, P0, !PT ;  /* 0x000000050a037c10 */ /* 0x000fca00087fe4ff */
[----:B------:R1:W5:Y:S01]  /*bd60*/  LDG.E R7, desc[UR38][R2.64] ;  /* 0x0000002602077981 */ /* 0x000362000c1e1900 */
[----:B------:R-:W-:Y:S05]  /*bd70*/  BRA `(.L_x_3607) ;  /* 0x0000000000107947 */ /* 0x000fea0003800000 */
.L_x_3606:
[----:B------:R-:W-:Y:S05]  /*bd80*/  @!P0 BRA `(.L_x_3607) ;  /* 0x00000000000c8947 */ /* 0x000fea0003800000 */
[----:B-1----:R-:W2:Y:S04]  /*bd90*/  LDG.E R2, desc[UR38][R4.64] ;  /* 0x0000002604027981 */ /* 0x002ea8000c1e1900 */
[----:B------:R-:W2:Y:S02]  /*bda0*/  LDG.E R7, desc[UR38][R4.64+0x4] ;  /* 0x0000042604077981 */ /* 0x000ea4000c1e1900 */
[----:B--2---:R-:W-:-:S07]  /*bdb0*/  IMAD.IADD R7, R7, 0x1, -R2 ;  /* 0x0000000107077824 */ /* 0x004fce00078e0a02 */
.L_x_3607:
[----:B-----5:R-:W-:Y:S01]  /*bdc0*/  IMAD.IADD R7, R7, 0x1, -R0 ;  /* 0x0000000107077824 */ /* 0x020fe200078e0a00 */
[----:B------:R-:W-:Y:S01]  /*bdd0*/  LEA R0, R17, 0xdf, 0x7 ;  /* 0x000000df11007811 */ /* 0x000fe200078e38ff */
[----:B------:R-:W-:Y:S03]  /*bde0*/  BSSY B6, `(.L_x_3608) ;  /* 0x00002b0000067945 */ /* 0x000fe60003800000 */
[C---:B------:R-:W-:Y:S01]  /*bdf0*/  IADD3 R0, R7.reuse, R0, -R6 ;  /* 0x0000000007007210 */ /* 0x040fe20007ffe806 */
[----:B------:R-:W-:-:S04]  /*be00*/  VIADD R7, R7, 0x5f ;  /* 0x0000005f07077836 */ /* 0x000fc80000000000 */
[----:B------:R-:W-:-:S04]  /*be10*/  IMAD.HI R7, R7, 0x2aaaaaab, RZ ;  /* 0x2aaaaaab07077827 */ /* 0x000fc800078e02ff */
[----:B-1----:R-:W-:Y:S01]  /*be20*/  IMAD.HI R2, R0, 0x2aaaaaab, RZ ;  /* 0x2aaaaaab00027827 */ /* 0x002fe200078e02ff */
[----:B------:R-:W-:-:S04]  /*be30*/  SHF.R.U32.HI R0, RZ, 0x1f, R7 ;  /* 0x0000001fff007819 */ /* 0x000fc80000011607 */
[----:B------:R-:W-:Y:S02]  /*be40*/  SHF.R.U32.HI R3, RZ, 0x1f, R2 ;  /* 0x0000001fff037819 */ /* 0x000fe40000011602 */
[----:B------:R-:W-:Y:S02]  /*be50*/  LEA.HI.SX32 R0, R7, R0, 0x1c ;  /* 0x0000000007007211 */ /* 0x000fe400078fe2ff */
[----:B------:R-:W-:-:S04]  /*be60*/  LEA.HI.SX32 R3, R2, R3, 0x1c ;  /* 0x0000000302037211 */ /* 0x000fc800078fe2ff */
[----:B------:R-:W-:-:S04]  /*be70*/  VIMNMX R4, R0, R3, PT ;  /* 0x0000000300047248 */ /* 0x000fc80003fe0100 */
[----:B------:R-:W-:Y:S01]  /*be80*/  ISETP.GT.AND P0, PT, R4, RZ, PT ;  /* 0x000000ff0400720c */ /* 0x000fe20003f04270 */
[----:B------:R1:W-:-:S12]  /*be90*/  STL [R1+0x14], R4 ;  /* 0x0000140401007387 */ /* 0x0003d80000100800 */
[----:B-1----:R-:W-:Y:S05]  /*bea0*/  @P0 BRA `(.L_x_3609) ;  /* 0x0000000000440947 */ /* 0x002fea0003800000 */
[----:B------:R-:W1:Y:S02]  /*beb0*/  S2R R4, SR_TID.X ;  /* 0x0000000000047919 */ /* 0x000e640000002100 */
[----:B-1----:R-:W-:-:S04]  /*bec0*/  LOP3.LUT R4, R4, 0x1f, RZ, 0xc0, !PT ;  /* 0x0000001f04047812 */ /* 0x002fc800078ec0ff */
[----:B------:R-:W-:-:S13]  /*bed0*/  ISETP.NE.AND P1, PT, R4, RZ, PT ;  /* 0x000000ff0400720c */ /* 0x000fda0003f25270 */
[----:B------:R-:W-:Y:S05]  /*bee0*/  @P1 BRA `(.L_x_3610) ;  /* 0x00000028007c1947 */ /* 0x000fea0003800000 */
[----:B------:R-:W1:Y:S01]  /*bef0*/  S2R R7, SR_LANEID ;  /* 0x0000000000077919 */ /* 0x000e620000000000 */
[----:B------:R-:W-:Y:S01]  /*bf00*/  VOTEU.ANY UR4, UPT, PT ;  /* 0x0000000000047886 */ /* 0x000fe200038e0100 */
[----:B------:R-:W2:Y:S01]  /*bf10*/  LDC.64 R2, c[0x0][0xc38] ;  /* 0x00030e00ff027b82 */ /* 0x000ea20000000a00 */
[----:B------:R-:W1:Y:S08]  /*bf20*/  FLO.U32 R0, UR4 ;  /* 0x0000000400007d00 */ /* 0x000e7000080e0000 */
[----:B------:R-:W2:Y:S01]  /*bf30*/  POPC R5, UR4 ;  /* 0x0000000400057d09 */ /* 0x000ea20008000000 */
[----:B-1----:R-:W-:-:S13]  /*bf40*/  ISETP.EQ.U32.AND P0, PT, R0, R7, PT ;  /* 0x000000070000720c */ /* 0x002fda0003f02070 */
[----:B--2---:R-:W2:Y:S01]  /*bf50*/  @P0 ATOMG.E.ADD.STRONG.GPU PT, R3, desc[UR38][R2.64], R5 ;  /* 0x00000005020309a8 */ /* 0x004ea200081ee1e6 */
[----:B------:R-:W1:Y:S02]  /*bf60*/  S2R R4, SR_LTMASK ;  /* 0x0000000000047919 */ /* 0x000e640000003900 */
[----:B-1----:R-:W-:-:S04]  /*bf70*/  LOP3.LUT R4, R4, UR4, RZ, 0xc0, !PT ;  /* 0x0000000404047c12 */ /* 0x002fc8000f8ec0ff */
[----:B------:R-:W1:Y:S01]  /*bf80*/  POPC R7, R4 ;  /* 0x0000000400077309 */ /* 0x000e620000000000 */
[----:B--2---:R-:W1:Y:S02]  /*bf90*/  SHFL.IDX PT, R0, R3, R0, 0x1f ;  /* 0x00001f0003007589 */ /* 0x004e6400000e0000 */
[----:B-1----:R-:W-:Y:S01]  /*bfa0*/  IADD3 R16, R0, UR37, R7 ;  /* 0x0000002500107c10 */ /* 0x002fe2000fffe007 */
[----:B------:R-:W-:Y:S06]  /*bfb0*/  BRA `(.L_x_3610) ;  /* 0x0000002800487947 */ /* 0x000fec0003800000 */
.L_x_3609:
[----:B------:R-:W1:Y:S01]  /*bfc0*/  S2R R3, SR_CgaCtaId ;  /* 0x0000000000037919 */ /* 0x000e620000008800 */
[----:B------:R-:W-:-:S04]  /*bfd0*/  MOV R0, 0x400 ;  /* 0x0000040000007802 */ /* 0x000fc80000000f00 */
[----:B-1----:R-:W-:-:S05]  /*bfe0*/  LEA R2, R3, R0, 0x18 ;  /* 0x0000000003027211 */ /* 0x002fca00078ec0ff */
[----:B------:R1:W-:Y:S01]  /*bff0*/  STL [R1+0xc], R2 ;  /* 0x00000c0201007387 */ /* 0x0003e20000100800 */
[----:B------:R-:W-:-:S05]  /*c000*/  VIADD R0, R2, 0x1c400 ;  /* 0x0001c40002007836 */ /* 0x000fca0000000000 */
[----:B------:R-:W-:-:S13]  /*c010*/  LOP3.LUT P0, RZ, R0, 0x3ff, RZ, 0xc0, !PT ;  /* 0x000003ff00ff7812 */ /* 0x000fda000780c0ff */
[----:B-1----:R-:W-:Y:S05]  /*c020*/  @!P0 BRA `(.L_x_3611) ;  /* 0x0000000000408947 */ /* 0x002fea0003800000 */
        /* <DEDUP_REMOVED lines=16> */
.L_x_3611:
        /* <DEDUP_REMOVED lines=17> */
[----:B01----:R-:W-:-:S07]  /*c240*/  IMAD.MOV.U32 R13, RZ, RZ, RZ ;  /* 0x000000ffff0d7224 */ /* 0x003fce00078e00ff */
[----:B------:R-:W-:-:S07]  /*c250*/  LEPC R20, `(.L_x_3613) ;  /* 0x000000001014794e */ /* 0x000fce0000000000 */
[----:B--2---:R-:W-:Y:S05]  /*c260*/  CALL.ABS.NOINC R2 ;  /* 0x0000000002007343 */ /* 0x004fea0003c00000 */
.L_x_3613:
        /* <DEDUP_REMOVED lines=16> */
.L_x_3612:
[----:B------:R-:W2:Y:S01]  /*c370*/  LDL.LU R2, [R1+0x18] ;  /* 0x0000180001027983 */ /* 0x000ea20000300800 */
[----:B------:R-:W-:Y:S01]  /*c380*/  ULDC.64 UR4, c[0x0][0x9f8] ;  /* 0x00027e0000047ab9 */ /* 0x000fe20000000a00 */
[----:B------:R-:W1:Y:S02]  /*c390*/  LDC R4, c[0x0][0x428] ;  /* 0x00010a00ff047b82 */ /* 0x000e640000000800 */
        /* <DEDUP_REMOVED lines=17> */
[----:B-1----:R-:W-:Y:S01]  /*c4b0*/  ISETP.NE.AND P0, PT, R4, 0x1, PT ;  /* 0x000000010400780c */ /* 0x002fe20003f05270 */
[----:B------:R-:W-:Y:S01]  /*c4c0*/  IMAD.MOV.U32 R4, RZ, RZ, R18 ;  /* 0x000000ffff047224 */ /* 0x000fe200078e0012 */
[----:B------:R-:W-:Y:S01]  /*c4d0*/  PLOP3.LUT P1, PT, P6, PT, PT, 0x8, 0x0 ;  /* 0x000000000000781c */ /* 0x000fe2000372e170 */
[----:B------:R-:W-:-:S10]  /*c4e0*/  IMAD R17, R17, 0x80, R7 ;  /* 0x0000008011117824 */ /* 0x000fd400078e0207 */
[----:B------:R-:W1:Y:S08]  /*c4f0*/  @P0 LDC R5, c[0x0][0x42c] ;  /* 0x00010b00ff050b82 */ /* 0x000e700000000800 */
[----:B------:R-:W2:Y:S01]  /*c500*/  @P0 LDC R6, c[0x0][0x430] ;  /* 0x00010c00ff060b82 */ /* 0x000ea20000000800 */
[----:B-1----:R-:W-:-:S05]  /*c510*/  @P0 IMAD.HI.U32 R5, R18, R5, RZ ;  /* 0x0000000512050227 */ /* 0x002fca00078e00ff */
[----:B--2---:R-:W-:Y:S02]  /*c520*/  @P0 SHF.R.U32.HI R4, RZ, R6, R5 ;  /* 0x00000006ff040219 */ /* 0x004fe40000011605 */
[----:B------:R-:W-:-:S04]  /*c530*/  ISETP.NE.U32.AND P0, PT, RZ, UR4, PT ;  /* 0x00000004ff007c0c */ /* 0x000fc8000bf05070 */
[----:B------:R-:W-:-:S04]  /*c540*/  ISETP.NE.AND.EX P0, PT, RZ, UR5, PT, P0 ;  /* 0x00000005ff007c0c */ /* 0x000fc8000bf05300 */
[----:B0-----:R-:W-:-:S09]  /*c550*/  SEL R6, R8, RZ, !P0 ;  /* 0x000000ff08067207 */ /* 0x001fd20004000000 */
.L_x_3614:
        /* <DEDUP_REMOVED lines=10> */
[----:B------:R-:W2:Y:S01]  /*c600*/  LDL R5, [R1+0x14] ;  /* 0x0000140001057983 */ /* 0x000ea20000100800 */
[----:B------:R-:W0:Y:S01]  /*c610*/  LDC.64 R2, c[0x0][0x3f8] ;  /* 0x0000fe00ff027b82 */ /* 0x000e220000000a00 */
[----:B------:R-:W-:Y:S02]  /*c620*/  ULDC.64 UR4, c[0x0][0xa08] ;  /* 0x0002820000047ab9 */ /* 0x000fe40000000a00 */
[----:B0-----:R-:W-:Y:S01]  /*c630*/  LOP3.LUT P0, RZ, R2, UR4, RZ, 0xfc, !PT ;  /* 0x0000000402ff7c12 */ /* 0x001fe2000f80fcff */
[----:B------:R-:W-:-:S03]  /*c640*/  UMOV UR4, 0xffffffff ;  /* 0xffffffff00047882 */ /* 0x000fc60000000000 */
[----:B------:R-:W-:-:S04]  /*c650*/  LOP3.LUT P0, RZ, R3, UR5, RZ, 0xfc, P0 ;  /* 0x0000000503ff7c12 */ /* 0x000fc8000800fcff */
[----:B-----5:R-:W-:Y:S01]  /*c660*/  SEL R9, R0, RZ, !P0 ;  /* 0x000000ff00097207 */ /* 0x020fe20004000000 */
[----:B--2---:R-:W-:Y:S01]  /*c670*/  VIADD R7, R5, 0xffffffff ;  /* 0xffffffff05077836 */ /* 0x004fe20000000000 */
[----:B------:R-:W-:Y:S07]  /*c680*/  BRA.DIV UR4, `(.L_x_3615) ;  /* 0x0000003604247947 */ /* 0x000fee000b800000 */
.L_x_3685:
[----:B------:R-:W-:Y:S01]  /*c690*/  UMOV UR4, 0xffffffff ;  /* 0xffffffff00047882 */ /* 0x000fe20000000000 */
[----:B------:R-:W-:Y:S02]  /*c6a0*/  SHF.R.S32.HI R5, RZ, 0x1f, R0 ;  /* 0x0000001fff057819 */ /* 0x000fe40000011400 */
[----:B------:R-:W-:Y:S05]  /*c6b0*/  BRA.DIV UR4, `(.L_x_3616) ;  /* 0x00000036044c7947 */ /* 0x000fea000b800000 */
[----:B------:R-:W-:-:S13]  /*c6c0*/  ELECT P6, URZ, PT ;  /* 0x00000000003f782f */ /* 0x000fda00038c0000 */
.L_x_3688:
[----:B------:R-:W-:Y:S05]  /*c6d0*/  @!P6 BRA `(.L_x_3617) ;  /* 0x0000000000f8e947 */ /* 0x000fea0003800000 */
[----:B------:R-:W-:-:S04]  /*c6e0*/  ISETP.NE.U32.AND P0, PT, R2, RZ, PT ;  /* 0x000000ff0200720c */ /* 0x000fc80003f05070 */
[----:B------:R-:W-:-:S13]  /*c6f0*/  ISETP.NE.AND.EX P0, PT, R3, RZ, PT, P0 ;  /* 0x000000ff0300720c */ /* 0x000fda0003f05300 */
[----:B------:R-:W-:Y:S05]  /*c700*/  @!P0 BRA `(.L_x_3618) ;  /* 0x0000000000448947 */ /* 0x000fea0003800000 */
[----:B------:R-:W0:Y:S01]  /*c710*/  LDC R11, c[0x0][0x41c] ;  /* 0x00010700ff0b7b82 */ /* 0x000e220000000800 */
[----:B------:R-:W-:Y:S01]  /*c720*/  ULDC.64 UR4, c[0x0][0x408] ;  /* 0x0001020000047ab9 */ /* 0x000fe20000000a00 */
[----:B0-----:R-:W-:-:S13]  /*c730*/  ISETP.NE.AND P0, PT, R11, 0x1, PT ;  /* 0x000000010b00780c */ /* 0x001fda0003f05270 */
[----:B------:R-:W0:Y:S02]  /*c740*/  @P0 LDC.64 R8, c[0x0][0x420] ;  /* 0x00010800ff080b82 */ /* 0x000e240000000a00 */
[----:B0-----:R-:W-:-:S04]  /*c750*/  @P0 IMAD.HI.U32 R10, R7, R8, RZ ;  /* 0x00000008070a0227 */ /* 0x001fc800078e00ff */
        /* <DEDUP_REMOVED lines=12> */
.L_x_3618:
[----:B------:R-:W2:Y:S01]  /*c820*/  LDL R8, [R1] ;  /* 0x0000000001087983 */ /* 0x000ea20000100800 */
        /* <DEDUP_REMOVED lines=8> */
.L_x_3689:
        /* <DEDUP_REMOVED lines=11> */
.L_x_3620:
        /* <DEDUP_REMOVED lines=22> */
.L_x_3617:
        /* <DEDUP_REMOVED lines=30> */
.L_x_3690:
[----:B------:R-:W-:Y:S05]  /*cca0*/  BSYNC B0 ;  /* 0x0000000000007941 */ /* 0x000fea0003800000 */
.L_x_3621:
        /* <DEDUP_REMOVED lines=11> */
.L_x_3691:
        /* <DEDUP_REMOVED lines=11> */
.L_x_3626:
[----:B0-----:R-:W2:Y:S01]  /*ce10*/  LDL R6, [R1] ;  /* 0x0000000001067983 */ /* 0x001ea20000100800 */
        /* <DEDUP_REMOVED lines=36> */
.L_x_3624:
[----:B------:R-:W-:Y:S05]  /*d060*/  BSYNC B0 ;  /* 0x0000000000007941 */ /* 0x000fea0003800000 */
.L_x_3623:
[----:B------:R-:W2:Y:S01]  /*d070*/  LDL R7, [R1+0x14] ;  /* 0x0000140001077983 */ /* 0x000ea20000100800 */
[----:B------:R-:W-:Y:S01]  /*d080*/  BSSY B0, `(.L_x_3627) ;  /* 0x000016a000007945 */ /* 0x000fe20003800000 */
[----:B--2---:R-:W-:-:S13]  /*d090*/  ISETP.GE.AND P0, PT, R7, 0x2, PT ;  /* 0x000000020700780c */ /* 0x004fda0003f06270 */
[----:B------:R-:W-:Y:S05]  /*d0a0*/  @!P0 BRA `(.L_x_3628) ;  /* 0x00000014009c8947 */ /* 0x000fea0003800000 */
[C---:B0-----:R-:W-:Y:S01]  /*d0b0*/  LOP3.LUT R6, R7.reuse, 0x1, RZ, 0xc0, !PT ;  /* 0x0000000107067812 */ /* 0x041fe200078ec0ff */
[----:B------:R-:W-:Y:S01]  /*d0c0*/  VIADD R10, R7, 0xfffffffe ;  /* 0xfffffffe070a7836 */ /* 0x000fe20000000000 */
[----:B------:R-:W-:Y:S02]  /*d0d0*/  BSSY B1, `(.L_x_3629) ;  /* 0x000007a000017945 */ /* 0x000fe40003800000 */
[----:B------:R-:W-:Y:S01]  /*d0e0*/  ISETP.NE.U32.AND P0, PT, R6, 0x1, PT ;  /* 0x000000010600780c */ /* 0x000fe20003f05070 */
[----:B------:R-:W-:-:S12]  /*d0f0*/  IMAD.MOV.U32 R8, RZ, RZ, R10 ;  /* 0x000000ffff087224 */ /* 0x000fd800078e000a */
[----:B------:R-:W-:Y:S05]  /*d100*/  @!P0 BRA `(.L_x_3630) ;  /* 0x0000000400d88947 */ /* 0x000fea0003800000 */
        /* <DEDUP_REMOVED lines=11> */
[----:B------:R-:W-:Y:S01]  /*d1c0*/  ISETP.NE.U32.AND P0, PT, R2, RZ, PT ;  /* 0x000000ff0200720c */ /* 0x000fe20003f05070 */
[----:B------:R-:W-:-:S03]  /*d1d0*/  IMAD.MOV.U32 R11, RZ, RZ, R10 ;  /* 0x000000ffff0b7224 */ /* 0x000fc600078e000a */
        /* <DEDUP_REMOVED lines=20> */
.L_x_3633:
[----:B-1----:R-:W1:Y:S01]  /*d320*/  S2R R3, SR_CgaCtaId ;  /* 0x0000000000037919 */ /* 0x002e620000008800 */
[----:B------:R-:W-:-:S04]  /*d330*/  MOV R2, 0x400 ;  /* 0x0000040000027802 */ /* 0x000fc80000000f00 */
[----:B-1----:R-:W-:Y:S02]  /*d340*/  LEA R2, R3, R2, 0x18 ;  /* 0x0000000203027211 */ /* 0x002fe400078ec0ff */
[----:B------:R-:W-:-:S03]  /*d350*/  SHF.L.U32 R3, R12, 0x1f, RZ ;  /* 0x0000001f0c037819 */ /* 0x000fc600000006ff */
[----:B------:R-:W-:-:S04]  /*d360*/  IMAD R2, R13, 0x8, R2 ;  /* 0x000000080d027824 */ /* 0x000fc800078e0202 */
[----:B------:R-:W1:Y:S02]  /*d370*/  SYNCS.PHASECHK.TRANS64.TRYWAIT P0, [R2+URZ+0x22840], R3 ;  /* 0x02284003020075a7 */ /* 0x000e64000800017f */
[----:B-1----:R-:W-:Y:S05]  /*d380*/  @!P0 BRA `(.L_x_3634) ;  /* 0x0000002800808947 */ /* 0x002fea0003800000 */
.L_x_3692:
        /* <DEDUP_REMOVED lines=11> */
.L_x_3635:
[----:B------:R-:W2:Y:S01]  /*d440*/  LDL R6, [R1] ;  /* 0x0000000001067983 */ /* 0x000ea20000100800 */
[----:B------:R-:W-:-:S03]  /*d450*/  MOV R8, 0x400 ;  /* 0x0000040000087802 */ /* 0x000fc60000000f00 */
[----:B------:R-:W3:Y:S01]  /*d460*/  LDL R7, [R1+0x8] ;  /* 0x0000080001077983 */ /* 0x000ee20000100800 */
        /* <DEDUP_REMOVED lines=17> */
[----:B------:R-:W2:Y:S02]  /*d580*/  SYNCS.PHASECHK.TRANS64.TRYWAIT P0, [R2+URZ+0x22860], R3 ;  /* 0x02286003020075a7 */ /* 0x000ea4000800017f */
[----:B0-2---:R-:W-:Y:S05]  /*d590*/  @!P0 BRA `(.L_x_3636) ;  /* 0x0000002800108947 */ /* 0x005fea0003800000 */
.L_x_3693:
        /* <DEDUP_REMOVED lines=8> */
.L_x_3637:
[----:B01----:R-:W2:Y:S01]  /*d620*/  LDL R3, [R1] ;  /* 0x0000000001037983 */ /* 0x003ea20000100800 */
        /* <DEDUP_REMOVED lines=33> */
.L_x_3632:
[----:B------:R-:W-:Y:S05]  /*d840*/  BSYNC B2 ;  /* 0x0000000000027941 */ /* 0x000fea0003800000 */
.L_x_3631:
[----:B------:R-:W2:Y:S02]  /*d850*/  LDL.LU R2, [R1+0x14] ;  /* 0x0000140001027983 */ /* 0x000ea40000300800 */
[----:B--2---:R-:W-:-:S07]  /*d860*/  VIADD R8, R2, 0xfffffffd ;  /* 0xfffffffd02087836 */ /* 0x004fce0000000000 */
.L_x_3630:
[----:B------:R-:W-:Y:S05]  /*d870*/  BSYNC B1 ;  /* 0x0000000000017941 */ /* 0x000fea0003800000 */
.L_x_3629:
[----:B------:R-:W-:-:S13]  /*d880*/  ISETP.NE.AND P0, PT, R10, RZ, PT ;  /* 0x000000ff0a00720c */ /* 0x000fda0003f05270 */
[----:B------:R-:W-:Y:S05]  /*d890*/  @!P0 BRA `(.L_x_3628) ;  /* 0x0000000c00a08947 */ /* 0x000fea0003800000 */
.L_x_3652:
[----:B------:R-:W2:Y:S04]  /*d8a0*/  LDL.LU R3, [R1] ;  /* 0x0000000001037983 */ /* 0x000ea80000300800 */
[----:B------:R-:W3:Y:S01]  /*d8b0*/  LDL.LU R2, [R1+0x4] ;  /* 0x0000040001027983 */ /* 0x000ee20000300800 */
[----:B------:R-:W-:Y:S05]  /*d8c0*/  YIELD ;  /* 0x0000000000007946 */ /* 0x000fea0003800000 */
[----:B------:R-:W-:Y:S01]  /*d8d0*/  BSSY B1, `(.L_x_3638) ;  /* 0x000006e000017945 */ /* 0x000fe20003800000 */
[----:B--2---:R-:W-:-:S05]  /*d8e0*/  VIADD R10, R3, 0x1 ;  /* 0x00000001030a7836 */ /* 0x004fca0000000000 */
[----:B------:R-:W-:-:S04]  /*d8f0*/  ISETP.NE.AND P0, PT, R10, 0x2, PT ;  /* 0x000000020a00780c */ /* 0x000fc80003f05270 */
[----:B0-----:R-:W-:Y:S02]  /*d900*/  SEL R11, RZ, 0x1, P0 ;  /* 0x00000001ff0b7807 */ /* 0x001fe40000000000 */
[----:B------:R-:W-:Y:S02]  /*d910*/  SEL R10, R10, RZ, P0 ;  /* 0x000000ff0a0a7207 */ /* 0x000fe40000000000 */
[----:B---3--:R-:W-:Y:S01]  /*d920*/  LOP3.LUT R11, R2, R11, RZ, 0x3c, !PT ;  /* 0x0000000b020b7212 */ /* 0x008fe200078e3cff */
[----:B------:R-:W-:Y:S06]  /*d930*/  @!P6 BRA `(.L_x_3639) ;  /* 0x00000004009ce947 */ /* 0x000fec0003800000 */
[----:B------:R-:W-:Y:S01]  /*d940*/  ULDC.64 UR4, c[0x0][0x3f8] ;  /* 0x0000fe0000047ab9 */ /* 0x000fe20000000a00 */
[----:B0-----:R-:W-:Y:S01]  /*d950*/  IMAD.MOV.U32 R12, RZ, RZ, R8 ;  /* 0x000000ffff0c7224 */ /* 0x001fe200078e0008 */
[----:B------:R-:W-:-:S04]  /*d960*/  ISETP.NE.U32.AND P0, PT, RZ, UR4, PT ;  /* 0x00000004ff007c0c */ /* 0x000fc8000bf05070 */
[----:B------:R-:W-:-:S13]  /*d970*/  ISETP.NE.AND.EX P0, PT, RZ, UR5, PT, P0 ;  /* 0x00000005ff007c0c */ /* 0x000fda000bf05300 */
[----:B------:R-:W-:Y:S05]  /*d980*/  @!P0 BRA `(.L_x_3640) ;  /* 0x0000000000488947 */ /* 0x000fea0003800000 */
[----:B------:R-:W0:Y:S01]  /*d990*/  LDC R12, c[0x0][0x41c] ;  /* 0x00010700ff0c7b82 */ /* 0x000e220000000800 */
[----:B------:R-:W-:Y:S01]  /*d9a0*/  IMAD.MOV.U32 R9, RZ, RZ, R8 ;  /* 0x000000ffff097224 */ /* 0x000fe200078e0008 */
[----:B------:R-:W-:Y:S02]  /*d9b0*/  ULDC.64 UR6, c[0x0][0x408] ;  /* 0x0001020000067ab9 */ /* 0x000fe40000000a00 */
[----:B------:R-:W-:-:S04]  /*d9c0*/  IMAD R7, R5, UR6, RZ ;  /* 0x0000000605077c24 */ /* 0x000fc8000f8e02ff */
[----:B------:R-:W-:Y:S01]  /*d9d0*/  IMAD R7, R0, UR7, R7 ;  /* 0x0000000700077c24 */ /* 0x000fe2000f8e0207 */
[----:B0-----:R-:W-:-:S13]  /*d9e0*/  ISETP.NE.AND P0, PT, R12, 0x1, PT ;  /* 0x000000010c00780c */ /* 0x001fda0003f05270 */
        /* <DEDUP_REMOVED lines=10> */
[----:B------:R0:W5:Y:S01]  /*da90*/  LDG.E R9, desc[UR38][R6.64] ;  /* 0x0000002606097981 */ /* 0x000162000c1e1900 */
[----:B------:R-:W-:-:S07]  /*daa0*/  IMAD R12, R12, R3, R8 ;  /* 0x000000030c0c7224 */ /* 0x000fce00078e0208 */
.L_x_3640:
[----:B------:R-:W1:Y:S01]  /*dab0*/  S2R R3, SR_CgaCtaId ;  /* 0x0000000000037919 */ /* 0x000e620000008800 */
[----:B------:R-:W-:-:S04]  /*dac0*/  MOV R2, 0x400 ;  /* 0x0000040000027802 */ /* 0x000fc80000000f00 */
[----:B-1----:R-:W-:Y:S02]  /*dad0*/  LEA R2, R3, R2, 0x18 ;  /* 0x0000000203027211 */ /* 0x002fe400078ec0ff */
[----:B------:R-:W-:-:S03]  /*dae0*/  SHF.L.U32 R3, R11, 0x1f, RZ ;  /* 0x0000001f0b037819 */ /* 0x000fc600000006ff */
[----:B------:R-:W-:-:S04]  /*daf0*/  IMAD R2, R10, 0x8, R2 ;  /* 0x000000080a027824 */ /* 0x000fc800078e0202 */
[----:B------:R-:W1:Y:S02]  /*db00*/  SYNCS.PHASECHK.TRANS64.TRYWAIT P0, [R2+URZ+0x22840], R3 ;  /* 0x02284003020075a7 */ /* 0x000e64000800017f */
[----:B-1----:R-:W-:Y:S05]  /*db10*/  @!P0 BRA `(.L_x_3641) ;  /* 0x0000002000c48947 */ /* 0x002fea0003800000 */
.L_x_3694:
[----:B0-----:R-:W0:Y:S02]  /*db20*/  S2R R6, SR_TID.X ;  /* 0x0000000000067919 */ /* 0x001e240000002100 */
[----:B0-----:R-:W-:-:S04]  /*db30*/  LOP3.LUT R6, R6, 0x7f, RZ, 0xc0, !PT ;  /* 0x0000007f06067812 */ /* 0x001fc800078ec0ff */
[----:B------:R-:W-:-:S13]  /*db40*/  ISETP.NE.AND P0, PT, R6, RZ, PT ;  /* 0x000000ff0600720c */ /* 0x000fda0003f05270 */
[----:B------:R-:W-:Y:S05]  /*db50*/  @P0 BRA `(.L_x_3642) ;  /* 0x00000000001c0947 */ /* 0x000fea0003800000 */
[----:B------:R-:W0:Y:S01]  /*db60*/  S2R R6, SR_TID.X ;  /* 0x0000000000067919 */ /* 0x000e220000002100 */
[----:B------:R-:W-:-:S04]  /*db70*/  IMAD.MOV.U32 R7, RZ, RZ, 0x3000 ;  /* 0x00003000ff077424 */ /* 0x000fc800078e00ff */
[----:B------:R2:W-:Y:S01]  /*db80*/  SYNCS.ARRIVE.TRANS64 RZ, [R2+URZ+0x22830], R7 ;  /* 0x0228300702ff79a7 */ /* 0x0005e2000800003f */
[----:B0-----:R-:W-:-:S04]  /*db90*/  LOP3.LUT R6, R6, 0x1f, RZ, 0xc0, !PT ;  /* 0x0000001f06067812 */ /* 0x001fc800078ec0ff */
[----:B------:R-:W-:-:S13]  /*dba0*/  ISETP.NE.AND P1, PT, R6, RZ, PT ;  /* 0x000000ff0600720c */ /* 0x000fda0003f25270 */
[----:B--2---:R-:W-:Y:S05]  /*dbb0*/  @!P1 BRA `(.L_x_3642) ;  /* 0x0000000000049947 */ /* 0x004fea0003800000 */
[----:B------:R-:W-:Y:S01]  /*dbc0*/  BPT.TRAP 0x1 ;  /* 0x000000040000795c */ /* 0x000fe20000300000 */
.L_x_3642:
[----:B------:R-:W2:Y:S01]  /*dbd0*/  LDL R7, [R1+0x8] ;  /* 0x0000080001077983 */ /* 0x000ea20000100800 */
        /* <DEDUP_REMOVED lines=15> */
[----:B--2---:R-:W-:-:S05]  /*dcd0*/  IMAD R6, R12, 0x60, R7 ;  /* 0x000000600c067824 */ /* 0x004fca00078e0207 */
[----:B------:R-:W-:-:S13]  /*dce0*/  R2UR UR11, R6 ;  /* 0x00000000060b72ca */ /* 0x000fda00000e0000 */
[----:B------:R0:W-:Y:S01]  /*dcf0*/  UTMALDG.4D [UR8], [UR4], desc[UR6] ;  /* 0x00000608040075b4 */ /* 0x0001e20008019000 */
[----:B------:R-:W2:Y:S02]  /*dd00*/  SYNCS.PHASECHK.TRANS64.TRYWAIT P1, [R2+URZ+0x22860], R3 ;  /* 0x02286003020075a7 */ /* 0x000ea4000802017f */
[----:B0-2---:R-:W-:Y:S05]  /*dd10*/  @!P1 BRA `(.L_x_3643) ;  /* 0x0000002000589947 */ /* 0x005fea0003800000 */
.L_x_3695:
        /* <DEDUP_REMOVED lines=8> */
.L_x_3644:
[----:B------:R-:W2:Y:S01]  /*dda0*/  S2R R7, SR_CgaCtaId ;  /* 0x0000000000077919 */ /* 0x000ea20000008800 */
[----:B01----:R-:W-:Y:S01]  /*ddb0*/  MOV R3, 0x400 ;  /* 0x0000040000037802 */ /* 0x003fe20000000f00 */
        /* <DEDUP_REMOVED lines=31> */
.L_x_3639:
[----:B------:R-:W-:Y:S05]  /*dfb0*/  BSYNC B1 ;  /* 0x0000000000017941 */ /* 0x000fea0003800000 */
.L_x_3638:
[----:B------:R-:W-:Y:S01]  /*dfc0*/  VIADD R10, R10, 0x1 ;  /* 0x000000010a0a7836 */ /* 0x000fe20000000000 */
[----:B------:R-:W-:Y:S04]  /*dfd0*/  BSSY B1, `(.L_x_3645) ;  /* 0x0000070000017945 */ /* 0x000fe80003800000 */
[----:B------:R-:W-:-:S04]  /*dfe0*/  ISETP.NE.AND P0, PT, R10, 0x2, PT ;  /* 0x000000020a00780c */ /* 0x000fc80003f05270 */
[----:B------:R-:W-:Y:S02]  /*dff0*/  SEL R2, RZ, 0x1, P0 ;  /* 0x00000001ff027807 */ /* 0x000fe40000000000 */
[----:B0-----:R-:W-:Y:S02]  /*e000*/  SEL R12, R10, RZ, P0 ;  /* 0x000000ff0a0c7207 */ /* 0x001fe40000000000 */
        /* <DEDUP_REMOVED lines=26> */
.L_x_3647:
[----:B------:R-:W2:Y:S01]  /*e1b0*/  S2R R3, SR_CgaCtaId ;  /* 0x0000000000037919 */ /* 0x000ea20000008800 */
[----:B------:R-:W-:-:S04]  /*e1c0*/  MOV R2, 0x400 ;  /* 0x0000040000027802 */ /* 0x000fc80000000f00 */
[----:B--2---:R-:W-:Y:S02]  /*e1d0*/  LEA R2, R3, R2, 0x18 ;  /* 0x0000000203027211 */ /* 0x004fe400078ec0ff */
[----:B------:R-:W-:-:S03]  /*e1e0*/  SHF.L.U32 R3, R11, 0x1f, RZ ;  /* 0x0000001f0b037819 */ /* 0x000fc600000006ff */
[----:B------:R-:W-:-:S04]  /*e1f0*/  IMAD R2, R12, 0x8, R2 ;  /* 0x000000080c027824 */ /* 0x000fc800078e0202 */
[----:B------:R-:W2:Y:S02]  /*e200*/  SYNCS.PHASECHK.TRANS64.TRYWAIT P0, [R2+URZ+0x22840], R3 ;  /* 0x02284003020075a7 */ /* 0x000ea4000800017f */
[----:B--2---:R-:W-:Y:S05]  /*e210*/  @!P0 BRA `(.L_x_3648) ;  /* 0x0000001c002c8947 */ /* 0x004fea0003800000 */
.L_x_3696:
        /* <DEDUP_REMOVED lines=11> */
.L_x_3649:
[----:B------:R-:W3:Y:S01]  /*e2d0*/  LDL R6, [R1] ;  /* 0x0000000001067983 */ /* 0x000ee20000100800 */
        /* <DEDUP_REMOVED lines=21> */
.L_x_3697:
        /* <DEDUP_REMOVED lines=8> */
.L_x_3651:
        /* <DEDUP_REMOVED lines=34> */
.L_x_3646:
[----:B------:R-:W-:Y:S05]  /*e6d0*/  BSYNC B1 ;  /* 0x0000000000017941 */ /* 0x000fea0003800000 */
.L_x_3645:
[C---:B------:R-:W-:Y:S01]  /*e6e0*/  ISETP.GT.AND P0, PT, R8.reuse, 0x1, PT ;  /* 0x000000010800780c */ /* 0x040fe20003f04270 */
[----:B------:R-:W-:-:S04]  /*e6f0*/  VIADD R2, R8, 0xfffffffe ;  /* 0xfffffffe08027836 */ /* 0x000fc80000000000 */
[----:B------:R-:W-:-:S08]  /*e700*/  IMAD.MOV.U32 R8, RZ, RZ, R2 ;  /* 0x000000ffff087224 */ /* 0x000fd000078e0002 */
[----:B------:R-:W-:Y:S05]  /*e710*/  @P0 BRA `(.L_x_3652) ;  /* 0xfffffff000600947 */ /* 0x000fea000383ffff */
.L_x_3628:
[----:B------:R-:W-:Y:S05]  /*e720*/  BSYNC B0 ;  /* 0x0000000000007941 */ /* 0x000fea0003800000 */
.L_x_3627:
[----:B------:R-:W2:Y:S01]  /*e730*/  LDL.LU R3, [R1] ;  /* 0x0000000001037983 */ /* 0x000ea20000300800 */
        /* <DEDUP_REMOVED lines=8> */
[----:B------:R1:W-:Y:S01]  /*e7c0*/  STL [R1], R2 ;  /* 0x0000000201007387 */ /* 0x0003e20000100800 */
        /* <DEDUP_REMOVED lines=8> */
[----:B0-----:R-:W0:Y:S02]  /*e850*/  S2R R6, SR_LTMASK ;  /* 0x0000000000067919 */ /* 0x001e240000003900 */
[----:B0-----:R-:W-:-:S04]  /*e860*/  LOP3.LUT R6, R6, UR4, RZ, 0xc0, !PT ;  /* 0x0000000406067c12 */ /* 0x001fc8000f8ec0ff */
[----:B------:R-:W0:Y:S01]  /*e870*/  POPC R7, R6 ;  /* 0x0000000600077309 */ /* 0x000e220000000000 */
[----:B--2---:R-:W0:Y:S02]  /*e880*/  SHFL.IDX PT, R4, R3, R4, 0x1f ;  /* 0x00001f0403047589 */ /* 0x004e2400000e0000 */
[----:B0-----:R-:W-:-:S07]  /*e890*/  IADD3 R16, R4, UR37, R7 ;  /* 0x0000002504107c10 */ /* 0x001fce000fffe007 */
.L_x_3654:
[----:B------:R-:W-:Y:S05]  /*e8a0*/  BSYNC B0 ;  /* 0x0000000000007941 */ /* 0x000fea0003800000 */
.L_x_3653:
[----:B-1----:R-:W2:Y:S02]  /*e8b0*/  LDL.LU R2, [R1+0x4] ;  /* 0x0000040001027983 */ /* 0x002ea40000300800 */
[----:B--2---:R-:W-:-:S05]  /*e8c0*/  LOP3.LUT R2, R2, R0, RZ, 0x3c, !PT ;  /* 0x0000000002027212 */ /* 0x004fca00078e3cff */
[----:B------:R1:W-:Y:S02]  /*e8d0*/  STL [R1+0x4], R2 ;  /* 0x0000040201007387 */ /* 0x0003e40000100800 */
.L_x_3610:
[----:B------:R-:W-:Y:S05]  /*e8e0*/  BSYNC B6 ;  /* 0x0000000000067941 */ /* 0x000fea0003800000 */
.L_x_3608:
[----:B------:R-:W-:-:S03]  /*e8f0*/  UMOV UR4, 0xffffffff ;  /* 0xffffffff00047882 */ /* 0x000fc60000000000 */
[----:B------:R-:W-:Y:S05]  /*e900*/  BRA.DIV UR4, `(.L_x_3655) ;  /* 0x0000001604987947 */ /* 0x000fea000b800000 */
[----:B------:R2:W3:Y:S04]  /*e910*/  SHFL.IDX PT, R4, R16, RZ, 0x1f ;  /* 0x00001fff10047589 */ /* 0x0004e800000e0000 */
[----:B------:R2:W4:Y:S02]  /*e920*/  SHFL.IDX PT, R7, R16, 0x1, 0x1f ;  /* 0x00201f0010077f89 */ /* 0x00052400000e0000 */
.L_x_3701:
[----:B------:R-:W0:Y:S01]  /*e930*/  S2R R0, SR_TID.X ;  /* 0x0000000000007919 */ /* 0x000e220000002100 */
        /* <DEDUP_REMOVED lines=9> */
[----:B-1----:R-:W0:Y:S02]  /*e9d0*/  LDC.64 R2, c[0x0][0xc58] ;  /* 0x00031600ff027b82 */ /* 0x002e240000000a00 */
[----:B0-----:R-:W-:-:S05]  /*e9e0*/  IMAD.WIDE R2, R5, 0x4, R2 ;  /* 0x0000000405027825 */ /* 0x001fca00078e0202 */
[----:B------:R0:W5:Y:S02]  /*e9f0*/  LDG.E R17, desc[UR38][R2.64] ;  /* 0x0000002602117981 */ /* 0x000164000c1e1900 */
.L_x_3657:
[----:B------:R-:W-:Y:S05]  /*ea00*/  BSYNC B0 ;  /* 0x0000000000007941 */ /* 0x000fea0003800000 */
.L_x_3656:
        /* <DEDUP_REMOVED lines=23> */
.L_x_3709:
[----:B------:R-:W-:Y:S02]  /*eb80*/  ULDC UR4, c[0x0][0xc10] ;  /* 0x0003040000047ab9 */ /* 0x000fe40000000800 */
[----:B------:R-:W-:-:S04]  /*eb90*/  IMAD.U32 R5, RZ, RZ, UR4 ;  /* 0x00000004ff057e24 */ /* 0x000fc8000f8e00ff */
[----:B-1----:R-:W-:-:S04]  /*eba0*/  IMAD R14, R14, R5, RZ ;  /* 0x000000050e0e7224 */ /* 0x002fc800078e02ff */
[----:B----4-:R-:W-:-:S05]  /*ebb0*/  IMAD.IADD R7, R7, 0x1, R14 ;  /* 0x0000000107077824 */ /* 0x010fca00078e020e */
[----:B---3--:R-:W-:-:S13]  /*ebc0*/  ISETP.GT.AND P0, PT, R7, R4, PT ;  /* 0x000000040700720c */ /* 0x008fda0003f04270 */
[----:B------:R-:W-:Y:S05]  /*ebd0*/  @P0 BRA `(.L_x_3659) ;  /* 0x0000000000b40947 */ /* 0x000fea0003800000 */
[----:B------:R-:W1:Y:S02]  /*ebe0*/  LDC R0, c[0x0][0xc14] ;  /* 0x00030500ff007b82 */ /* 0x000e640000000800 */
.L_x_3664:
        /* <DEDUP_REMOVED lines=14> */
.L_x_3662:
[----:B------:R-:W-:Y:S05]  /*ecd0*/  BSYNC B0 ;  /* 0x0000000000007941 */ /* 0x000fea0003800000 */
.L_x_3661:
        /* <DEDUP_REMOVED lines=23> */
.L_x_3717:
[----:B------:R-:W-:Y:S02]  /*ee50*/  ULDC UR4, c[0x0][0xc10] ;  /* 0x0003040000047ab9 */ /* 0x000fe40000000800 */
[----:B------:R-:W-:-:S04]  /*ee60*/  IMAD.U32 R5, RZ, RZ, UR4 ;  /* 0x00000004ff057e24 */ /* 0x000fc8000f8e00ff */
[----:B-1----:R-:W-:-:S04]  /*ee70*/  IMAD R14, R14, R5, RZ ;  /* 0x000000050e0e7224 */ /* 0x002fc800078e02ff */
[----:B------:R-:W-:-:S05]  /*ee80*/  IMAD.IADD R7, R14, 0x1, R7 ;  /* 0x000000010e077824 */ /* 0x000fca00078e0207 */
[----:B------:R-:W-:-:S13]  /*ee90*/  ISETP.GT.AND P0, PT, R7, R4, PT ;  /* 0x000000040700720c */ /* 0x000fda0003f04270 */
[----:B------:R-:W-:Y:S05]  /*eea0*/  @!P0 BRA `(.L_x_3664) ;  /* 0xfffffffc00508947 */ /* 0x000fea000383ffff */
.L_x_3659:
        /* <DEDUP_REMOVED lines=8> */
.L_x_3721:
[----:B------:R-:W-:Y:S01]  /*ef30*/  ISETP.NE.AND P0, PT, R3, RZ, PT ;  /* 0x000000ff0300720c */ /* 0x000fe20003f05270 */
[----:B------:R-:W-:-:S12]  /*ef40*/  IMAD.MOV.U32 R7, RZ, RZ, RZ ;  /* 0x000000ffff077224 */ /* 0x000fd800078e00ff */
[----:B------:R-:W-:Y:S05]  /*ef50*/  @!P0 BRA `(.L_x_3666) ;  /* 0x0000000000108947 */ /* 0x000fea0003800000 */
[----:B------:R-:W-:Y:S01]  /*ef60*/  UMOV UR4, 0xffffffff ;  /* 0xffffffff00047882 */ /* 0x000fe20000000000 */
[----:B------:R-:W-:Y:S02]  /*ef70*/  VIADD R12, R6, 0xffffffff ;  /* 0xffffffff060c7836 */ /* 0x000fe40000000000 */
[----:B------:R-:W-:Y:S05]  /*ef80*/  BRA.DIV UR4, `(.L_x_3667) ;  /* 0x0000001a042c7947 */ /* 0x000fea000b800000 */
[----:B------:R3:W4:Y:S02]  /*ef90*/  SHFL.IDX PT, R7, R2, R12, 0x1f ;  /* 0x00001f0c02077589 */ /* 0x00072400000e0000 */
.L_x_3666:
        /* <DEDUP_REMOVED lines=67> */
.L_x_3660:
[----:B------:R-:W-:Y:S01]  /*f3d0*/  UMOV UR4, URZ ;  /* 0x0000003f00047c82 */ /* 0x000fe20008000000 */
[----:B------:R-:W-:Y:S01]  /*f3e0*/  UMOV UR5, URZ ;  /* 0x0000003f00057c82 */ /* 0x000fe20008000000 */
[----:B------:R-:W-:Y:S01]  /*f3f0*/  ULDC UR6, c[0x0][0xc14] ;  /* 0x0003050000067ab9 */ /* 0x000fe20000000800 */
[----:B--2---:R-:W-:Y:S02]  /*f400*/  IMAD.MOV.U32 R16, RZ, RZ, R4 ;  /* 0x000000ffff107224 */ /* 0x004fe400078e0004 */
[----:B------:R-:W-:Y:S02]  /*f410*/  IMAD.U32 R17, RZ, RZ, UR4 ;  /* 0x00000004ff117e24 */ /* 0x000fe4000f8e00ff */
[----:B------:R-:W-:Y:S02]  /*f420*/  IMAD.U32 R18, RZ, RZ, UR5 ;  /* 0x00000005ff127e24 */ /* 0x000fe4000f8e00ff */
[----:B------:R-:W-:-:S07]  /*f430*/  IMAD.U32 R19, RZ, RZ, UR6 ;  /* 0x00000006ff137e24 */ /* 0x000fce000f8e00ff */
.L_x_3668:
        /* <DEDUP_REMOVED lines=12> */
.L_x_3604:
        /* <DEDUP_REMOVED lines=12> */
.L_x_3724:
[----:B------:R-:W-:Y:S05]  /*f5c0*/  BSYNC B0 ;  /* 0x0000000000007941 */ /* 0x000fea0003800000 */
.L_x_3670:
[----:B------:R-:W-:-:S03]  /*f5d0*/  UMOV UR4, 0xffffffff ;  /* 0xffffffff00047882 */ /* 0x000fc60000000000 */
[----:B------:R-:W-:Y:S05]  /*f5e0*/  BRA.DIV UR4, `(.L_x_3672) ;  /* 0x0000001204d07947 */ /* 0x000fea000b800000 */
[----:B------:R-:W2:Y:S02]  /*f5f0*/  S2R R2, SR_TID.X ;  /* 0x0000000000027919 */ /* 0x000ea40000002100 */
[----:B--2---:R-:W-:-:S04]  /*f600*/  SHF.R.U32.HI R2, RZ, 0x5, R2 ;  /* 0x00000005ff027819 */ /* 0x004fc80000011602 */
[----:B------:R-:W-:-:S05]  /*f610*/  LOP3.LUT R2, R2, 0x3, RZ, 0xc0, !PT ;  /* 0x0000000302027812 */ /* 0x000fca00078ec0ff */
[----:B------:R2:W3:Y:S02]  /*f620*/  SHFL.IDX PT, R14, R2, RZ, 0x1f ;  /* 0x00001fff020e7589 */ /* 0x0004e400000e0000 */
.L_x_3727:
[----:B---3--:R-:W-:Y:S01]  /*f630*/  ISETP.NE.AND P0, PT, R14, RZ, PT ;  /* 0x000000ff0e00720c */ /* 0x008fe20003f05270 */
[----:B------:R-:W-:-:S12]  /*f640*/  BSSY B0, `(.L_x_3673) ;  /* 0x0000027000007945 */ /* 0x000fd80003800000 */
[----:B------:R-:W-:Y:S05]  /*f650*/  @P0 BRA `(.L_x_3674) ;  /* 0x0000000000940947 */ /* 0x000fea0003800000 */
[----:B------:R-:W-:-:S03]  /*f660*/  UMOV UR4, 0xffffffff ;  /* 0xffffffff00047882 */ /* 0x000fc60000000000 */
[----:B------:R-:W-:Y:S05]  /*f670*/  BRA.DIV UR4, `(.L_x_3675) ;  /* 0x0000001204e07947 */ /* 0x000fea000b800000 */
[----:B------:R-:W-:-:S13]  /*f680*/  ELECT P6, URZ, PT ;  /* 0x00000000003f782f */ /* 0x000fda00038c0000 */
.L_x_3730:
[----:B------:R-:W-:Y:S05]  /*f690*/  @!P6 BRA `(.L_x_3674) ;  /* 0x000000000084e947 */ /* 0x000fea0003800000 */
[----:B------:R-:W-:-:S06]  /*f6a0*/  ULOP3.LUT UR4, UR36, 0x2, URZ, 0xfc, !UPT ;  /* 0x0000000224047892 */ /* 0x000fcc000f8efc3f */
[----:B--2---:R-:W-:-:S05]  /*f6b0*/  IMAD.U32 R2, RZ, RZ, UR4 ;  /* 0x00000004ff027e24 */ /* 0x004fca000f8e00ff */
[----:B------:R-:W-:-:S13]  /*f6c0*/  ISETP.NE.AND P2, PT, R2, 0x3, PT ;  /* 0x000000030200780c */ /* 0x000fda0003f45270 */
[----:B------:R-:W-:Y:S05]  /*f6d0*/  @!P2 BRA `(.L_x_3676) ;  /* 0x000000000004a947 */ /* 0x000fea0003800000 */
[----:B------:R-:W-:Y:S01]  /*f6e0*/  BPT.TRAP 0x1 ;  /* 0x000000040000795c */ /* 0x000fe20000300000 */
.L_x_3676:
        /* <DEDUP_REMOVED lines=14> */
.L_x_3731:
[----:B------:R-:W2:Y:S02]  /*f7d0*/  SYNCS.PHASECHK.TRANS64.TRYWAIT P0, [R7+URZ], R2 ;  /* 0x00000002070075a7 */ /* 0x000ea4000800017f */
[----:B--2---:R-:W-:Y:S05]  /*f7e0*/  @!P0 BRA `(.L_x_3678) ;  /* 0x0000001000b88947 */ /* 0x004fea0003800000 */
.L_x_3732:
[----:B------:R-:W-:Y:S05]  /*f7f0*/  @!P2 BRA `(.L_x_3679) ;  /* 0x000000000004a947 */ /* 0x000fea0003800000 */
[----:B------:R-:W-:Y:S01]  /*f800*/  BPT.TRAP 0x1 ;  /* 0x000000040000795c */ /* 0x000fe20000300000 */
.L_x_3679:
[----:B------:R-:W3:Y:S01]  /*f810*/  LDL.LU R4, [R1] ;  /* 0x0000000001047983 */ /* 0x000ee20000300800 */
[----:B------:R-:W-:-:S04]  /*f820*/  VIADD R0, R0, 0x22860 ;  /* 0x0002286000007836 */ /* 0x000fc80000000000 */
[----:B---3--:R-:W-:-:S04]  /*f830*/  IMAD R4, R4, 0x8, R0 ;  /* 0x0000000804047824 */ /* 0x008fc800078e0200 */
[----:B------:R-:W3:Y:S02]  /*f840*/  SYNCS.PHASECHK.TRANS64.TRYWAIT P0, [R4+URZ], R5 ;  /* 0x00000005040075a7 */ /* 0x000ee4000800017f */
[----:B---3--:R-:W-:Y:S05]  /*f850*/  @!P0 BRA `(.L_x_3680) ;  /* 0x0000001000b08947 */ /* 0x008fea0003800000 */
.L_x_3733:
[----:B------:R-:W-:-:S07]  /*f860*/  IMAD R3, R3, 0x8, R0 ;  /* 0x0000000803037824 */ /* 0x000fce00078e0200 */
.L_x_3681:
[----:B----4-:R4:W0:Y:S02]  /*f870*/  SYNCS.PHASECHK.TRANS64.TRYWAIT P0, [R3+URZ], R2 ;  /* 0x00000002030075a7 */ /* 0x010824000800017f */
[----:B0-----:R-:W-:Y:S05]  /*f880*/  @!P0 NANOSLEEP.SYNCS 0x989680 ;  /* 0x009896800000895d */ /* 0x001fea0003900000 */
[----:B------:R-:W0:Y:S02]  /*f890*/  @!P0 SYNCS.PHASECHK.TRANS64 P0, [R3+URZ], R2 ;  /* 0x00000002030085a7 */ /* 0x000e24000800007f */
[----:B0-----:R-:W-:Y:S05]  /*f8a0*/  @!P0 BRA `(.L_x_3681) ;  /* 0xfffffffc00f08947 */ /* 0x001fea000383ffff */
.L_x_3674:
[----:B------:R-:W-:Y:S05]  /*f8b0*/  BSYNC B0 ;  /* 0x0000000000007941 */ /* 0x000fea0003800000 */
.L_x_3673:
[----:B------:R-:W-:Y:S05]  /*f8c0*/  EXIT ;  /* 0x000000000000794d */ /* 0x000fea0003800000 */
.L_x_3548:
[----:B0-----:R0:W1:Y:S02]  /*f8d0*/  SYNCS.PHASECHK.TRANS64.TRYWAIT P0, [R7+URZ+0x22800], R0 ;  /* 0x02280000070075a7 */ /* 0x001064000800017f */
[----:B-1----:R-:W-:Y:S05]  /*f8e0*/  @!P0 NANOSLEEP.SYNCS 0x989680 ;  /* 0x009896800000895d */ /* 0x002fea0003900000 */
[----:B------:R-:W1:Y:S02]  /*f8f0*/  @!P0 SYNCS.PHASECHK.TRANS64 P0, [R7+URZ+0x22800], R0 ;  /* 0x02280000070085a7 */ /* 0x000e64000800007f */
[----:B-1----:R-:W-:Y:S05]  /*f900*/  @!P0 BRA `(.L_x_3548) ;  /* 0xfffffffc00f08947 */ /* 0x002fea000383ffff */
[----:B------:R-:W-:Y:S05]  /*f910*/  BRA `(.L_x_3682) ;  /* 0xffffff2000387947 */ /* 0x000fea000383ffff */
.L_x_3552:
[----:B-1----:R1:W2:Y:S02]  /*f920*/  SYNCS.PHASECHK.TRANS64.TRYWAIT P1, [R6+URZ+0x22830], R11 ;  /* 0x0228300b060075a7 */ /* 0x0022a4000802017f */
[----:B--2---:R-:W-:Y:S05]  /*f930*/  @!P1 NANOSLEEP.SYNCS 0x989680 ;  /* 0x009896800000995d */ /* 0x004fea0003900000 */
[----:B------:R-:W2:Y:S02]  /*f940*/  @!P1 SYNCS.PHASECHK.TRANS64 P1, [R6+URZ+0x22830], R11 ;  /* 0x0228300b060095a7 */ /* 0x000ea4000802007f */
[----:B--2---:R-:W-:Y:S05]  /*f950*/  @!P1 BRA `(.L_x_3552) ;  /* 0xfffffffc00f09947 */ /* 0x004fea000383ffff */
[----:B------:R-:W-:Y:S05]  /*f960*/  BRA `(.L_x_3551) ;  /* 0xffffff2000647947 */ /* 0x000fea000383ffff */
.L_x_3556:
[----:B---3--:R3:W4:Y:S02]  /*f970*/  SYNCS.PHASECHK.TRANS64.TRYWAIT P2, [R6+URZ+0x22850], R11 ;  /* 0x0228500b060075a7 */ /* 0x008724000804017f */
[----:B----4-:R-:W-:Y:S05]  /*f980*/  @!P2 NANOSLEEP.SYNCS 0x989680 ;  /* 0x009896800000a95d */ /* 0x010fea0003900000 */
[----:B------:R-:W4:Y:S02]  /*f990*/  @!P2 SYNCS.PHASECHK.TRANS64 P2, [R6+URZ+0x22850], R11 ;  /* 0x0228500b0600a5a7 */ /* 0x000f24000804007f */
[----:B----4-:R-:W-:Y:S05]  /*f9a0*/  @!P2 BRA `(.L_x_3556) ;  /* 0xfffffffc00f0a947 */ /* 0x010fea000383ffff */
[----:B------:R-:W-:Y:S05]  /*f9b0*/  BRA `(.L_x_3555) ;  /* 0xffffff38004c7947 */ /* 0x000fea000383ffff */
.L_x_3561:
[----:B-1----:R-:W-:-:S04]  /*f9c0*/  IMAD.U32 R5, RZ, RZ, UR25 ;  /* 0x00000019ff057e24 */ /* 0x002fc8000f8e00ff */
[----:B------:R1:W2:Y:S03]  /*f9d0*/  SYNCS.PHASECHK.TRANS64.TRYWAIT P2, [R5+URZ+0x22830], R6 ;  /* 0x02283006050075a7 */ /* 0x0002a6000804017f */
[----:B--2---:R-:W-:Y:S05]  /*f9e0*/  @!P2 NANOSLEEP.SYNCS 0x989680 ;  /* 0x009896800000a95d */ /* 0x004fea0003900000 */
[----:B------:R-:W2:Y:S02]  /*f9f0*/  @!P2 SYNCS.PHASECHK.TRANS64 P2, [R5+URZ+0x22830], R6 ;  /* 0x022830060500a5a7 */ /* 0x000ea4000804007f */
[----:B--2---:R-:W-:Y:S05]  /*fa00*/  @!P2 BRA `(.L_x_3561) ;  /* 0xfffffffc00eca947 */ /* 0x004fea000383ffff */
[----:B------:R-:W-:Y:S05]  /*fa10*/  BRA `(.L_x_3560) ;  /* 0xffffff3c006c7947 */ /* 0x000fea000383ffff */
.L_x_3565:
[----:B-1----:R1:W2:Y:S02]  /*fa20*/  SYNCS.PHASECHK.TRANS64.TRYWAIT P2, [R187+URZ+0x22850], R6 ;  /* 0x02285006bb0075a7 */ /* 0x0022a4000804017f */
[----:B--2---:R-:W-:Y:S05]  /*fa30*/  @!P2 NANOSLEEP.SYNCS 0x989680 ;  /* 0x009896800000a95d */ /* 0x004fea0003900000 */
[----:B------:R-:W2:Y:S02]  /*fa40*/  @!P2 SYNCS.PHASECHK.TRANS64 P2, [R187+URZ+0x22850], R6 ;  /* 0x02285006bb00a5a7 */ /* 0x000ea4000804007f */
[----:B--2---:R-:W-:Y:S05]  /*fa50*/  @!P2 BRA `(.L_x_3565) ;  /* 0xfffffffc00f0a947 */ /* 0x004fea000383ffff */
[----:B------:R-:W-:Y:S05]  /*fa60*/  BRA `(.L_x_3564) ;  /* 0xffffff5c003c7947 */ /* 0x000fea000383ffff */
.L_x_3571:
[----:B-1----:R-:W-:-:S04]  /*fa70*/  IMAD.U32 R5, RZ, RZ, UR24 ;  /* 0x00000018ff057e24 */ /* 0x002fc8000f8e00ff */
[----:B------:R1:W2:Y:S03]  /*fa80*/  SYNCS.PHASECHK.TRANS64.TRYWAIT P2, [R5+URZ+0x22830], R6 ;  /* 0x02283006050075a7 */ /* 0x0002a6000804017f */
[----:B--2---:R-:W-:Y:S05]  /*fa90*/  @!P2 NANOSLEEP.SYNCS 0x989680 ;  /* 0x009896800000a95d */ /* 0x004fea0003900000 */
[----:B------:R-:W2:Y:S02]  /*faa0*/  @!P2 SYNCS.PHASECHK.TRANS64 P2, [R5+URZ+0x22830], R6 ;  /* 0x022830060500a5a7 */ /* 0x000ea4000804007f */
[----:B--2---:R-:W-:Y:S05]  /*fab0*/  @!P2 BRA `(.L_x_3571) ;  /* 0xfffffffc00eca947 */ /* 0x004fea000383ffff */
[----:B------:R-:W-:Y:S05]  /*fac0*/  BRA `(.L_x_3570) ;  /* 0xffffff6000407947 */ /* 0x000fea000383ffff */
.L_x_3575:
[----:B--2---:R2:W3:Y:S02]  /*fad0*/  SYNCS.PHASECHK.TRANS64.TRYWAIT P2, [R183+URZ+0x22850], R6 ;  /* 0x02285006b70075a7 */ /* 0x0044e4000804017f */
[----:B---3--:R-:W-:Y:S05]  /*fae0*/  @!P2 NANOSLEEP.SYNCS 0x989680 ;  /* 0x009896800000a95d */ /* 0x008fea0003900000 */
[----:B------:R-:W3:Y:S02]  /*faf0*/  @!P2 SYNCS.PHASECHK.TRANS64 P2, [R183+URZ+0x22850], R6 ;  /* 0x02285006b700a5a7 */ /* 0x000ee4000804007f */
[----:B---3--:R-:W-:Y:S05]  /*fb00*/  @!P2 BRA `(.L_x_3575) ;  /* 0xfffffffc00f0a947 */ /* 0x008fea000383ffff */
[----:B------:R-:W-:Y:S05]  /*fb10*/  BRA `(.L_x_3574) ;  /* 0xffffff7800587947 */ /* 0x000fea000383ffff */
.L_x_3615:
        /* <DEDUP_REMOVED lines=11> */
.L_x_3684:
[----:B------:R-:W-:Y:S05]  /*fbd0*/  BSYNC B0 ;  /* 0x0000000000007941 */ /* 0x000fea0003800000 */
.L_x_3683:
[----:B------:R-:W-:Y:S05]  /*fbe0*/  BRA `(.L_x_3685) ;  /* 0xffffffc800a87947 */ /* 0x000fea000383ffff */
.L_x_3616:
[----:B------:R-:W-:Y:S01]  /*fbf0*/  BSSY B0, `(.L_x_3686) ;  /* 0x0000006000007945 */ /* 0x000fe20003800000 */
[----:B------:R-:W-:-:S07]  /*fc00*/  IMAD.MOV.U32 R15, RZ, RZ, -0x1 ;  /* 0xffffffffff0f7424 */ /* 0x000fce00078e00ff */
[----:B------:R-:W-:Y:S05]  /*fc10*/  WARPSYNC.COLLECTIVE R15, `(.L_x_3687) ;  /* 0x000000000f0c7348 */ /* 0x000fea0003c00000 */
[----:B------:R-:W-:Y:S02]  /*fc20*/  ELECT P6, UR62, PT ;  /* 0x00000000003e782f */ /* 0x000fe400038c0000 */
[----:B------:R-:W-:Y:S01]  /*fc30*/  MOV R14, UR62 ;  /* 0x0000003e000e7c02 */ /* 0x000fe20008000f00 */
[----:B------:R-:W-:Y:S10]  /*fc40*/  ENDCOLLECTIVE ;  /* 0x000000000000791b */ /* 0x000ff40003800000 */
.L_x_3687:
[----:B------:R-:W-:Y:S05]  /*fc50*/  BSYNC B0 ;  /* 0x0000000000007941 */ /* 0x000fea0003800000 */
.L_x_3686:
[----:B------:R-:W-:Y:S05]  /*fc60*/  BRA `(.L_x_3688) ;  /* 0xffffffc800987947 */ /* 0x000fea000383ffff */
.L_x_3619:
[----:B0-----:R0:W1:Y:S02]  /*fc70*/  SYNCS.PHASECHK.TRANS64.TRYWAIT P0, [R8+URZ+0x22840], R10 ;  /* 0x0228400a080075a7 */ /* 0x001064000800017f */
[----:B-1----:R-:W-:Y:S05]  /*fc80*/  @!P0 NANOSLEEP.SYNCS 0x989680 ;  /* 0x009896800000895d */ /* 0x002fea0003900000 */
[----:B------:R-:W1:Y:S02]  /*fc90*/  @!P0 SYNCS.PHASECHK.TRANS64 P0, [R8+URZ+0x22840], R10 ;  /* 0x0228400a080085a7 */ /* 0x000e64000800007f */
[----:B-1----:R-:W-:Y:S05]  /*fca0*/  @!P0 BRA `(.L_x_3619) ;  /* 0xfffffffc00f08947 */ /* 0x002fea000383ffff */
[----:B------:R-:W-:Y:S05]  /*fcb0*/  BRA `(.L_x_3689) ;  /* 0xffffffc800fc7947 */ /* 0x000fea000383ffff */
.L_x_3622:
        /* <DEDUP_REMOVED lines=8> */
.L_x_3625:
[----:B0-----:R0:W1:Y:S02]  /*fd40*/  SYNCS.PHASECHK.TRANS64.TRYWAIT P0, [R11+URZ+0x22860], R6 ;  /* 0x022860060b0075a7 */ /* 0x001064000800017f */
[----:B-1----:R-:W-:Y:S05]  /*fd50*/  @!P0 NANOSLEEP.SYNCS 0x989680 ;  /* 0x009896800000895d */ /* 0x002fea0003900000 */
[----:B------:R-:W1:Y:S02]  /*fd60*/  @!P0 SYNCS.PHASECHK.TRANS64 P0, [R11+URZ+0x22860], R6 ;  /* 0x022860060b0085a7 */ /* 0x000e64000800007f */
[----:B-1----:R-:W-:Y:S05]  /*fd70*/  @!P0 BRA `(.L_x_3625) ;  /* 0xfffffffc00f08947 */ /* 0x002fea000383ffff */
[----:B------:R-:W-:Y:S05]  /*fd80*/  BRA `(.L_x_3691) ;  /* 0xffffffcc00f47947 */ /* 0x000fea000383ffff */
.L_x_3634:
[----:B-1----:R1:W2:Y:S02]  /*fd90*/  SYNCS.PHASECHK.TRANS64.TRYWAIT P0, [R2+URZ+0x22840], R3 ;  /* 0x02284003020075a7 */ /* 0x0022a4000800017f */
[----:B--2---:R-:W-:Y:S05]  /*fda0*/  @!P0 NANOSLEEP.SYNCS 0x989680 ;  /* 0x009896800000895d */ /* 0x004fea0003900000 */
[----:B------:R-:W2:Y:S02]  /*fdb0*/  @!P0 SYNCS.PHASECHK.TRANS64 P0, [R2+URZ+0x22840], R3 ;  /* 0x02284003020085a7 */ /* 0x000ea4000800007f */
[----:B--2---:R-:W-:Y:S05]  /*fdc0*/  @!P0 BRA `(.L_x_3634) ;  /* 0xfffffffc00f08947 */ /* 0x004fea000383ffff */
[----:B------:R-:W-:Y:S05]  /*fdd0*/  BRA `(.L_x_3692) ;  /* 0xffffffd4006c7947 */ /* 0x000fea000383ffff */
.L_x_3636:
[----:B0-----:R0:W2:Y:S02]  /*fde0*/  SYNCS.PHASECHK.TRANS64.TRYWAIT P0, [R2+URZ+0x22860], R3 ;  /* 0x02286003020075a7 */ /* 0x0010a4000800017f */
[----:B--2---:R-:W-:Y:S05]  /*fdf0*/  @!P0 NANOSLEEP.SYNCS 0x989680 ;  /* 0x009896800000895d */ /* 0x004fea0003900000 */
[----:B------:R-:W2:Y:S02]  /*fe00*/  @!P0 SYNCS.PHASECHK.TRANS64 P0, [R2+URZ+0x22860], R3 ;  /* 0x02286003020085a7 */ /* 0x000ea4000800007f */
[----:B--2---:R-:W-:Y:S05]  /*fe10*/  @!P0 BRA `(.L_x_3636) ;  /* 0xfffffffc00f08947 */ /* 0x004fea000383ffff */
[----:B------:R-:W-:Y:S05]  /*fe20*/  BRA `(.L_x_3693) ;  /* 0xffffffd400dc7947 */ /* 0x000fea000383ffff */
.L_x_3641:
[----:B-1----:R1:W2:Y:S02]  /*fe30*/  SYNCS.PHASECHK.TRANS64.TRYWAIT P0, [R2+URZ+0x22840], R3 ;  /* 0x02284003020075a7 */ /* 0x0022a4000800017f */
[----:B--2---:R-:W-:Y:S05]  /*fe40*/  @!P0 NANOSLEEP.SYNCS 0x989680 ;  /* 0x009896800000895d */ /* 0x004fea0003900000 */
[----:B------:R-:W2:Y:S02]  /*fe50*/  @!P0 SYNCS.PHASECHK.TRANS64 P0, [R2+URZ+0x22840], R3 ;  /* 0x02284003020085a7 */ /* 0x000ea4000800007f */
[----:B--2---:R-:W-:Y:S05]  /*fe60*/  @!P0 BRA `(.L_x_3641) ;  /* 0xfffffffc00f08947 */ /* 0x004fea000383ffff */
[----:B------:R-:W-:Y:S05]  /*fe70*/  BRA `(.L_x_3694) ;  /* 0xffffffdc00287947 */ /* 0x000fea000383ffff */
.L_x_3643:
[----:B0-----:R0:W2:Y:S02]  /*fe80*/  SYNCS.PHASECHK.TRANS64.TRYWAIT P1, [R2+URZ+0x22860], R3 ;  /* 0x02286003020075a7 */ /* 0x0010a4000802017f */
[----:B--2---:R-:W-:Y:S05]  /*fe90*/  @!P1 NANOSLEEP.SYNCS 0x989680 ;  /* 0x009896800000995d */ /* 0x004fea0003900000 */
[----:B------:R-:W2:Y:S02]  /*fea0*/  @!P1 SYNCS.PHASECHK.TRANS64 P1, [R2+URZ+0x22860], R3 ;  /* 0x02286003020095a7 */ /* 0x000ea4000802007f */
[----:B--2---:R-:W-:Y:S05]  /*feb0*/  @!P1 BRA `(.L_x_3643) ;  /* 0xfffffffc00f09947 */ /* 0x004fea000383ffff */
[----:B------:R-:W-:Y:S05]  /*fec0*/  BRA `(.L_x_3695) ;  /* 0xffffffdc00947947 */ /* 0x000fea000383ffff */
.L_x_3648:
[----:B--2---:R2:W3:Y:S02]  /*fed0*/  SYNCS.PHASECHK.TRANS64.TRYWAIT P0, [R2+URZ+0x22840], R3 ;  /* 0x02284003020075a7 */ /* 0x0044e4000800017f */
[----:B---3--:R-:W-:Y:S05]  /*fee0*/  @!P0 NANOSLEEP.SYNCS 0x989680 ;  /* 0x009896800000895d */ /* 0x008fea0003900000 */
[----:B------:R-:W3:Y:S02]  /*fef0*/  @!P0 SYNCS.PHASECHK.TRANS64 P0, [R2+URZ+0x22840], R3 ;  /* 0x02284003020085a7 */ /* 0x000ee4000800007f */
[----:B---3--:R-:W-:Y:S05]  /*ff00*/  @!P0 BRA `(.L_x_3648) ;  /* 0xfffffffc00f08947 */ /* 0x008fea000383ffff */
[----:B------:R-:W-:Y:S05]  /*ff10*/  BRA `(.L_x_3696) ;  /* 0xffffffe000c07947 */ /* 0x000fea000383ffff */
.L_x_3650:
[----:B0-----:R0:W1:Y:S02]  /*ff20*/  SYNCS.PHASECHK.TRANS64.TRYWAIT P1, [R2+URZ+0x22860], R3 ;  /* 0x02286003020075a7 */ /* 0x001064000802017f */
[----:B-1----:R-:W-:Y:S05]  /*ff30*/  @!P1 NANOSLEEP.SYNCS 0x989680 ;  /* 0x009896800000995d */ /* 0x002fea0003900000 */
[----:B------:R-:W1:Y:S02]  /*ff40*/  @!P1 SYNCS.PHASECHK.TRANS64 P1, [R2+URZ+0x22860], R3 ;  /* 0x02286003020095a7 */ /* 0x000e64000802007f */
[----:B-1----:R-:W-:Y:S05]  /*ff50*/  @!P1 BRA `(.L_x_3650) ;  /* 0xfffffffc00f09947 */ /* 0x002fea000383ffff */
[----:B------:R-:W-:Y:S05]  /*ff60*/  BRA `(.L_x_3697) ;  /* 0xffffffe400307947 */ /* 0x000fea000383ffff */
.L_x_3655:
        /* <DEDUP_REMOVED lines=8> */
.L_x_3699:
[----:B------:R-:W-:Y:S05]  /*fff0*/  BSYNC B0 ;  /* 0x0000000000007941 */ /* 0x000fea0003800000 */
.L_x_3698:
        /* <DEDUP_REMOVED lines=8> */
.L_x_3700:
[----:B------:R-:W-:Y:S01]  /*10080*/  IMAD.MOV.U32 R7, RZ, RZ, R14 ;  /* 0x000000ffff077224 */ /* 0x000fe200078e000e */
[----:B------:R-:W-:Y:S06]  /*10090*/  BRA `(.L_x_3701) ;  /* 0xffffffe800247947 */ /* 0x000fec000383ffff */
.L_x_3658:
[----:B------:R-:W-:Y:S01]  /*100a0*/  BSSY B0, `(.L_x_3702) ;  /* 0x0000008000007945 */ /* 0x000fe20003800000 */
[----:B-----5:R-:W-:Y:S02]  /*100b0*/  IMAD.MOV.U32 R13, RZ, RZ, R17 ;  /* 0x000000ffff0d7224 */ /* 0x020fe400078e0011 */
[----:B------:R-:W-:Y:S02]  /*100c0*/  IMAD.MOV.U32 R12, RZ, RZ, 0x1 ;  /* 0x00000001ff0c7424 */ /* 0x000fe400078e00ff */
[----:B------:R-:W-:Y:S02]  /*100d0*/  IMAD.MOV.U32 R11, RZ, RZ, RZ ;  /* 0x000000ffff0b7224 */ /* 0x000fe400078e00ff */
[----:B------:R-:W-:-:S07]  /*100e0*/  IMAD.MOV.U32 R15, RZ, RZ, -0x1 ;  /* 0xffffffffff0f7424 */ /* 0x000fce00078e00ff */
[----:B01234-:R-:W-:Y:S05]  /*100f0*/  WARPSYNC.COLLECTIVE R15, `(.L_x_3703) ;  /* 0x000000000f087348 */ /* 0x01ffea0003c00000 */
[----:B------:R0:W0:Y:S02]  /*10100*/  SHFL.UP P6, R14, R13, R12, R11 ;  /* 0x0400000c0d0e7389 */ /* 0x00002400000c000b */
[----:B01234-:R-:W-:Y:S01]  /*10110*/  ENDCOLLECTIVE ;  /* 0x000000000000791b */ /* 0x01ffe20003800000 */
.L_x_3703:
[----:B------:R-:W-:Y:S05]  /*10120*/  BSYNC B0 ;  /* 0x0000000000007941 */ /* 0x000fea0003800000 */
.L_x_3702:
        /* <DEDUP_REMOVED lines=10> */
.L_x_3704:
        /* <DEDUP_REMOVED lines=8> */
.L_x_3705:
        /* <DEDUP_REMOVED lines=8> */
.L_x_3706:
        /* <DEDUP_REMOVED lines=8> */
.L_x_3707:
        /* <DEDUP_REMOVED lines=8> */
.L_x_3708:
[----:B------:R-:W-:Y:S05]  /*103d0*/  BRA `(.L_x_3709) ;  /* 0xffffffe400e87947 */ /* 0x000fea000383ffff */
.L_x_3663:
[----:B------:R-:W-:Y:S01]  /*103e0*/  BSSY B0, `(.L_x_3710) ;  /* 0x0000008000007945 */ /* 0x000fe20003800000 */
[----:B-----5:R-:W-:Y:S02]  /*103f0*/  IMAD.MOV.U32 R13, RZ, RZ, R17 ;  /* 0x000000ffff0d7224 */ /* 0x020fe400078e0011 */
[----:B------:R-:W-:Y:S02]  /*10400*/  IMAD.MOV.U32 R12, RZ, RZ, 0x1 ;  /* 0x00000001ff0c7424 */ /* 0x000fe400078e00ff */
[----:B------:R-:W-:Y:S02]  /*10410*/  IMAD.MOV.U32 R11, RZ, RZ, RZ ;  /* 0x000000ffff0b7224 */ /* 0x000fe400078e00ff */
[----:B------:R-:W-:-:S07]  /*10420*/  IMAD.MOV.U32 R15, RZ, RZ, -0x1 ;  /* 0xffffffffff0f7424 */ /* 0x000fce00078e00ff */
[----:B0-2---:R-:W-:Y:S05]  /*10430*/  WARPSYNC.COLLECTIVE R15, `(.L_x_3711) ;  /* 0x000000000f087348 */ /* 0x005fea0003c00000 */
[----:B------:R1:W3:Y:S02]  /*10440*/  SHFL.UP P6, R14, R13, R12, R11 ;  /* 0x0400000c0d0e7389 */ /* 0x0002e400000c000b */
[----:B0123--:R-:W-:Y:S01]  /*10450*/  ENDCOLLECTIVE ;  /* 0x000000000000791b */ /* 0x00ffe20003800000 */
.L_x_3711:
[----:B------:R-:W-:Y:S05]  /*10460*/  BSYNC B0 ;  /* 0x0000000000007941 */ /* 0x000fea0003800000 */
.L_x_3710:
        /* <DEDUP_REMOVED lines=10> */
.L_x_3712:
        /* <DEDUP_REMOVED lines=8> */
.L_x_3713:
        /* <DEDUP_REMOVED lines=8> */
.L_x_3714:
        /* <DEDUP_REMOVED lines=8> */
.L_x_3715:
        /* <DEDUP_REMOVED lines=8> */
.L_x_3716:
[----:B------:R-:W-:Y:S05]  /*10710*/  BRA `(.L_x_3717) ;  /* 0xffffffe400cc7947 */ /* 0x000fea000383ffff */
.L_x_3665:
[----:B------:R-:W-:Y:S01]  /*10720*/  BSSY B0, `(.L_x_3718) ;  /* 0x0000006000007945 */ /* 0x000fe20003800000 */
[----:B------:R-:W-:Y:S01]  /*10730*/  PLOP3.LUT P6, PT, P6, PT, PT, 0x8, 0x0 ;  /* 0x000000000000781c */ /* 0x000fe200037ce170 */
[----:B------:R-:W-:-:S12]  /*10740*/  IMAD.MOV.U32 R15, RZ, RZ, -0x1 ;  /* 0xffffffffff0f7424 */ /* 0x000fd800078e00ff */
[----:B0-----:R-:W-:Y:S05]  /*10750*/  WARPSYNC.COLLECTIVE R15, `(.L_x_3719) ;  /* 0x000000000f087348 */ /* 0x001fea0003c00000 */
[----:B------:R-:W-:Y:S01]  /*10760*/  VOTE.ANY R14, PT, P6 ;  /* 0x00000000000e7806 */ /* 0x000fe200030e0100 */
[----:B0-----:R-:W-:Y:S06]  /*10770*/  ENDCOLLECTIVE ;  /* 0x000000000000791b */ /* 0x001fec0003800000 */
.L_x_3719:
[----:B------:R-:W-:Y:S05]  /*10780*/  BSYNC B0 ;  /* 0x0000000000007941 */ /* 0x000fea0003800000 */
.L_x_3718:
        /* <DEDUP_REMOVED lines=9> */
.L_x_3720:
[----:B------:R-:W-:Y:S01]  /*10820*/  IMAD.MOV.U32 R17, RZ, RZ, R14 ;  /* 0x000000ffff117224 */ /* 0x000fe200078e000e */
[----:B------:R-:W-:Y:S06]  /*10830*/  BRA `(.L_x_3721) ;  /* 0xffffffe400bc7947 */ /* 0x000fec000383ffff */
.L_x_3667:
[----:B------:R-:W-:Y:S01]  /*10840*/  BSSY B0, `(.L_x_3722) ;  /* 0x0000007000007945 */ /* 0x000fe20003800000 */
[----:B------:R-:W-:Y:S02]  /*10850*/  IMAD.MOV.U32 R13, RZ, RZ, R2 ;  /* 0x000000ffff0d7224 */ /* 0x000fe400078e0002 */
[----:B------:R-:W-:Y:S02]  /*10860*/  IMAD.MOV.U32 R11, RZ, RZ, 0x1f ;  /* 0x0000001fff0b7424 */ /* 0x000fe400078e00ff */
[----:B------:R-:W-:-:S07]  /*10870*/  IMAD.MOV.U32 R15, RZ, RZ, -0x1 ;  /* 0xffffffffff0f7424 */ /* 0x000fce00078e00ff */
[----:B012---:R-:W-:Y:S05]  /*10880*/  WARPSYNC.COLLECTIVE R15, `(.L_x_3723) ;  /* 0x000000000f087348 */ /* 0x007fea0003c00000 */
[----:B------:R3:W4:Y:S02]  /*10890*/  SHFL.IDX P6, R14, R13, R12, R11 ;  /* 0x0000000c0d0e7389 */ /* 0x00072400000c000b */
[----:B01234-:R-:W-:Y:S01]  /*108a0*/  ENDCOLLECTIVE ;  /* 0x000000000000791b */ /* 0x01ffe20003800000 */
.L_x_3723:
[----:B------:R-:W-:Y:S05]  /*108b0*/  BSYNC B0 ;  /* 0x0000000000007941 */ /* 0x000fea0003800000 */
.L_x_3722:
[----:B------:R-:W-:Y:S01]  /*108c0*/  IMAD.MOV.U32 R7, RZ, RZ, R14 ;  /* 0x000000ffff077224 */ /* 0x000fe200078e000e */
[----:B------:R-:W-:Y:S06]  /*108d0*/  BRA `(.L_x_3666) ;  /* 0xffffffe400b07947 */ /* 0x000fec000383ffff */
.L_x_3671:
[----:B-1----:R1:W2:Y:S02]  /*108e0*/  SYNCS.PHASECHK.TRANS64.TRYWAIT P0, [R0+URZ+0x22820], R3 ;  /* 0x02282003000075a7 */ /* 0x0022a4000800017f */
[----:B--2---:R-:W-:Y:S05]  /*108f0*/  @!P0 NANOSLEEP.SYNCS 0x989680 ;  /* 0x009896800000895d */ /* 0x004fea0003900000 */
[----:B------:R-:W2:Y:S02]  /*10900*/  @!P0 SYNCS.PHASECHK.TRANS64 P0, [R0+URZ+0x22820], R3 ;  /* 0x02282003000085a7 */ /* 0x000ea4000800007f */
[----:B--2---:R-:W-:Y:S05]  /*10910*/  @!P0 BRA `(.L_x_3671) ;  /* 0xfffffffc00f08947 */ /* 0x004fea000383ffff */
[----:B------:R-:W-:Y:S05]  /*10920*/  BRA `(.L_x_3724) ;  /* 0xffffffec00247947 */ /* 0x000fea000383ffff */
.L_x_3672:
        /* <DEDUP_REMOVED lines=11> */
.L_x_3726:
[----:B------:R-:W-:Y:S05]  /*109e0*/  BSYNC B0 ;  /* 0x0000000000007941 */ /* 0x000fea0003800000 */
.L_x_3725:
[----:B------:R-:W-:Y:S05]  /*109f0*/  BRA `(.L_x_3727) ;  /* 0xffffffec000c7947 */ /* 0x000fea000383ffff */
.L_x_3675:
[----:B------:R-:W-:Y:S01]  /*10a00*/  BSSY B1, `(.L_x_3728) ;  /* 0x0000006000017945 */ /* 0x000fe20003800000 */
[----:B------:R-:W-:-:S07]  /*10a10*/  IMAD.MOV.U32 R15, RZ, RZ, -0x1 ;  /* 0xffffffffff0f7424 */ /* 0x000fce00078e00ff */
[----:B012---:R-:W-:Y:S05]  /*10a20*/  WARPSYNC.COLLECTIVE R15, `(.L_x_3729) ;  /* 0x000000000f0c7348 */ /* 0x007fea0003c00000 */
[----:B------:R-:W-:Y:S02]  /*10a30*/  ELECT P6, UR62, PT ;  /* 0x00000000003e782f */ /* 0x000fe400038c0000 */
[----:B------:R-:W-:Y:S01]  /*10a40*/  MOV R14, UR62 ;  /* 0x0000003e000e7c02 */ /* 0x000fe20008000f00 */
[----:B012---:R-:W-:Y:S10]  /*10a50*/  ENDCOLLECTIVE ;  /* 0x000000000000791b */ /* 0x007ff40003800000 */
.L_x_3729:
[----:B------:R-:W-:Y:S05]  /*10a60*/  BSYNC B1 ;  /* 0x0000000000017941 */ /* 0x000fea0003800000 */
.L_x_3728:
[----:B------:R-:W-:Y:S05]  /*10a70*/  BRA `(.L_x_3730) ;  /* 0xffffffec00047947 */ /* 0x000fea000383ffff */
.L_x_3677:
[----:B-1----:R1:W2:Y:S02]  /*10a80*/  SYNCS.PHASECHK.TRANS64.TRYWAIT P0, [R6+URZ], R5 ;  /* 0x00000005060075a7 */ /* 0x0022a4000800017f */
[----:B--2---:R-:W-:Y:S05]  /*10a90*/  @!P0 NANOSLEEP.SYNCS 0x989680 ;  /* 0x009896800000895d */ /* 0x004fea0003900000 */
[----:B------:R-:W2:Y:S02]  /*10aa0*/  @!P0 SYNCS.PHASECHK.TRANS64 P0, [R6+URZ], R5 ;  /* 0x00000005060085a7 */ /* 0x000ea4000800007f */
[----:B--2---:R-:W-:Y:S05]  /*10ab0*/  @!P0 BRA `(.L_x_3677) ;  /* 0xfffffffc00f08947 */ /* 0x004fea000383ffff */
[----:B------:R-:W-:Y:S05]  /*10ac0*/  BRA `(.L_x_3731) ;  /* 0xffffffec00407947 */ /* 0x000fea000383ffff */
.L_x_3678:
[----:B--2---:R2:W3:Y:S02]  /*10ad0*/  SYNCS.PHASECHK.TRANS64.TRYWAIT P0, [R7+URZ], R2 ;  /* 0x00000002070075a7 */ /* 0x0044e4000800017f */
[----:B---3--:R-:W-:Y:S05]  /*10ae0*/  @!P0 NANOSLEEP.SYNCS 0x989680 ;  /* 0x009896800000895d */ /* 0x008fea0003900000 */
[----:B------:R-:W3:Y:S02]  /*10af0*/  @!P0 SYNCS.PHASECHK.TRANS64 P0, [R7+URZ], R2 ;  /* 0x00000002070085a7 */ /* 0x000ee4000800007f */
[----:B---3--:R-:W-:Y:S05]  /*10b00*/  @!P0 BRA `(.L_x_3678) ;  /* 0xfffffffc00f08947 */ /* 0x008fea000383ffff */
[----:B------:R-:W-:Y:S05]  /*10b10*/  BRA `(.L_x_3732) ;  /* 0xffffffec00347947 */ /* 0x000fea000383ffff */
.L_x_3680:
[----:B---3--:R3:W4:Y:S02]  /*10b20*/  SYNCS.PHASECHK.TRANS64.TRYWAIT P0, [R4+URZ], R5 ;  /* 0x00000005040075a7 */ /* 0x008724000800017f */
[----:B----4-:R-:W-:Y:S05]  /*10b30*/  @!P0 NANOSLEEP.SYNCS 0x989680 ;  /* 0x009896800000895d */ /* 0x010fea0003900000 */
[----:B------:R-:W4:Y:S02]  /*10b40*/  @!P0 SYNCS.PHASECHK.TRANS64 P0, [R4+URZ], R5 ;  /* 0x00000005040085a7 */ /* 0x000f24000800007f */
[----:B----4-:R-:W-:Y:S05]  /*10b50*/  @!P0 BRA `(.L_x_3680) ;  /* 0xfffffffc00f08947 */ /* 0x010fea000383ffff */
[----:B------:R-:W-:Y:S05]  /*10b60*/  BRA `(.L_x_3733) ;  /* 0xffffffec003c7947 */ /* 0x000fea000383ffff */
.L_x_3734:
        /* <DEDUP_REMOVED lines=9> */
.L_x_4731:


//--------------------- .text._ZN7cutlass13device_kernelIN5flash11enable_sm90INS1_16FlashAttnFwdSm90INS1_25CollectiveMainloopFwdSm90ILi2EN4cute5tupleIJNS5_1CILi1EEES8_S8_EEENS6_IJNS7_ILi128EEENS7_ILi96EEENS7_ILi64EEEEEELi256ENS_10bfloat16_tEfNS_4arch4Sm90ELb1ELb0ELb0ELb1ELb0ELb1ELb0ELb1ELb0ELb0ELb0ELb0EEENS1_21CollectiveEpilogueFwdINS6_IJSA_NS7_ILi256EEESB_EEES9_SE_SG_Li256ELb1ELb0ELb0ELb0EEENS1_36VarlenDynamicPersistentTileSchedulerILi128ELi96ELi256ELi32ELb0ELb0ELb1ELb1ELb1ELb1EEEEEEEEEvNT_6ParamsE --------------------------
	.section	.text._ZN7cutlass13device_kernelIN5flash11enable_sm90INS1_16FlashAttnFwdSm90INS1_25CollectiveMainloopFwdSm90ILi2EN4cute5tupleIJNS5_1CILi1EEES8_S8_EEENS6_IJNS7_ILi128EEENS7_ILi96EEENS7_ILi64EEEEEELi256ENS_10bfloat16_tEfNS_4arch4Sm90ELb1ELb0ELb0ELb1ELb0ELb1ELb0ELb1ELb0ELb0ELb0ELb0EEENS1_21CollectiveEpilogueFwdINS6_IJSA_NS7_ILi256EEESB_EEES9_SE_SG_Li256ELb1ELb0ELb0ELb0EEENS1_36VarlenDynamicPersistentTileSchedulerILi128ELi96ELi256ELi32ELb0ELb0ELb1ELb1ELb1ELb1EEEEEEEEEvNT_6ParamsE,"ax",@progbits
	.align	128
.text._ZN7cutlass13device_kernelIN5flash11enable_sm90INS1_16FlashAttnFwdSm90INS1_25CollectiveMainloopFwdSm90ILi2EN4cute5tupleIJNS5_1CILi1EEES8_S8_EEENS6_IJNS7_ILi128EEENS7_ILi96EEENS7_ILi64EEEEEELi256ENS_10bfloat16_tEfNS_4arch4Sm90ELb1ELb0ELb0ELb1ELb0ELb1ELb0ELb1ELb0ELb0ELb0ELb0EEENS1_21CollectiveEpilogueFwdINS6_IJSA_NS7_ILi256EEESB_EEES9_SE_SG_Li256ELb1ELb0ELb0ELb0EEENS1_36VarlenDynamicPersistentTileSchedulerILi128ELi96ELi256ELi32ELb0ELb0ELb1ELb1ELb1ELb1EEEEEEEEEvNT_6ParamsE:
        .type           _ZN7cutlass13device_kernelIN5flash11enable_sm90INS1_16FlashAttnFwdSm90INS1_25CollectiveMainloopFwdSm90ILi2EN4cute5tupleIJNS5_1CILi1EEES8_S8_EEENS6_IJNS7_ILi128EEENS7_ILi96EEENS7_ILi64EEEEEELi256ENS_10bfloat16_tEfNS_4arch4Sm90ELb1ELb0ELb0ELb1ELb0ELb1ELb0ELb1ELb0ELb0ELb0ELb0EEENS1_21CollectiveEpilogueFwdINS6_IJSA_NS7_ILi256EEESB_EEES9_SE_SG_Li256ELb1ELb0ELb0ELb0EEENS1_36VarlenDynamicPersistentTileSchedulerILi128ELi96ELi256ELi32ELb0ELb0ELb1ELb1ELb1ELb1EEEEEEEEEvNT_6ParamsE,@function
        .size           _ZN7cutlass13device_kernelIN5flash11enable_sm90INS1_16FlashAttnFwdSm90INS1_25CollectiveMainloopFwdSm90ILi2EN4cute5tupleIJNS5_1CILi1EEES8_S8_EEENS6_IJNS7_ILi128EEENS7_ILi96EEENS7_ILi64EEEEEELi256ENS_10bfloat16_tEfNS_4arch4Sm90ELb1ELb0ELb0ELb1ELb0ELb1ELb0ELb1ELb0ELb0ELb0ELb0EEENS1_21CollectiveEpilogueFwdINS6_IJSA_NS7_ILi256EEESB_EEES9_SE_SG_Li256ELb1ELb0ELb0ELb0EEENS1_36VarlenDynamicPersistentTileSchedulerILi128ELi96ELi256ELi32ELb0ELb0ELb1ELb1ELb1ELb1EEEEEEEEEvNT_6ParamsE,(.L_x_4732 - _ZN7cutlass13device_kernelIN5flash11enable_sm90INS1_16FlashAttnFwdSm90INS1_25CollectiveMainloopFwdSm90ILi2EN4cute5tupleIJNS5_1CILi1EEES8_S8_EEENS6_IJNS7_ILi128EEENS7_ILi96EEENS7_ILi64EEEEEELi256ENS_10bfloat16_tEfNS_4arch4Sm90ELb1ELb0ELb0ELb1ELb0ELb1ELb0ELb1ELb0ELb0ELb0ELb0EEENS1_21CollectiveEpilogueFwdINS6_IJSA_NS7_ILi256EEESB_EEES9_SE_SG_Li256ELb1ELb0ELb0ELb0EEENS1_36VarlenDynamicPersistentTileSchedulerILi128ELi96ELi256ELi32ELb0ELb0ELb1ELb1ELb1ELb1EEEEEEEEEvNT_6ParamsE)
        .other          _ZN7cutlass13device_kernelIN5flash11enable_sm90INS1_16FlashAttnFwdSm90INS1_25CollectiveMainloopFwdSm90ILi2EN4cute5tupleIJNS5_1CILi1EEES8_S8_EEENS6_IJNS7_ILi128EEENS7_ILi96EEENS7_ILi64EEEEEELi256ENS_10bfloat16_tEfNS_4arch4Sm90ELb1ELb0ELb0ELb1ELb0ELb1ELb0ELb1ELb0ELb0ELb0ELb0EEENS1_21CollectiveEpilogueFwdINS6_IJSA_NS7_ILi256EEESB_EEES9_SE_SG_Li256ELb1ELb0ELb0ELb0EEENS1_36VarlenDynamicPersistentTileSchedulerILi128ELi96ELi256ELi32ELb0ELb0ELb1ELb1ELb1ELb1EEEEEEEEEvNT_6ParamsE,@"STO_CUDA_ENTRY STV_DEFAULT"
_ZN7cutlass13device_kernelIN5flash11enable_sm90INS1_16FlashAttnFwdSm90INS1_25CollectiveMainloopFwdSm90ILi2EN4cute5tupleIJNS5_1CILi1EEES8_S8_EEENS6_IJNS7_ILi128EEENS7_ILi96EEENS7_ILi64EEEEEELi256ENS_10bfloat16_tEfNS_4arch4Sm90ELb1ELb0ELb0ELb1ELb0ELb1ELb0ELb1ELb0ELb0ELb0ELb0EEENS1_21CollectiveEpilogueFwdINS6_IJSA_NS7_ILi256EEESB_EEES9_SE_SG_Li256ELb1ELb0ELb0ELb0EEENS1_36VarlenDynamicPersistentTileSchedulerILi128ELi96ELi256ELi32ELb0ELb0ELb1ELb1ELb1ELb1EEEEEEEEEvNT_6ParamsE:
        /* <DEDUP_REMOVED lines=27> */
.L_x_3736:
[----:B------:R-:W-:Y:S05]  /*01b0*/  BSYNC B0 ;  /* 0x0000000000007941 */ /* 0x000fea0003800000 */
.L_x_3735:
        /* <DEDUP_REMOVED lines=41> */
.L_x_3737:
        /* <DEDUP_REMOVED lines=22> */
.L_x_3738:
        /* <DEDUP_REMOVED lines=18> */
.L_x_3739:
        /* <DEDUP_REMOVED lines=22> */
.L_x_3740:
        /* <DEDUP_REMOVED lines=22> */
.L_x_3741:
        /* <DEDUP_REMOVED lines=8> */
.L_x_3744:
[----:B------:R-:W-:-:S08]  /*0a10*/  NOP ;  /* 0x0000000000007918 */ /* 0x000fd00000000000 */
[----:B------:R-:W0:Y:S02]  /*0a20*/  USETMAXREG.TRY_ALLOC.CTAPOOL UP0, 0xf0 ;  /* 0x000000f0000079c8 */ /* 0x000e240008000600 */
[----:B0-----:R-:W-:-:S13]  /*0a30*/  PLOP3.LUT P0, PT, PT, PT, UP0, 0x80, 0x0 ;  /* 0x000000000000781c */ /* 0x001fda0003f0f008 */
[----:B------:R-:W-:Y:S05]  /*0a40*/  @!P0 BRA `(.L_x_3744) ;  /* 0xfffffffc00f08947 */ /* 0x000fea000383ffff */
[----:B------:R-:W2:Y:S01]  /*0a50*/  LDL.LU R0, [R1] ;  /* 0x0000000001007983 */ /* 0x000ea20000300800 */
[----:B------:R-:W0:Y:S01]  /*0a60*/  S2R R2, SR_TID.X ;  /* 0x0000000000027919 */ /* 0x000e220000002100 */
[----:B------:R-:W1:Y:S01]  /*0a70*/  S2UR UR5, SR_CgaCtaId ;  /* 0x00000000000579c3 */ /* 0x000e620000008800 */
[----:B------:R-:W-:Y:S01]  /*0a80*/  UMOV UR4, 0x400 ;  /* 0x0000040000047882 */ /* 0x000fe20000000000 */
[----:B0-----:R-:W-:-:S06]  /*0a90*/  SHF.R.U32.HI R2, RZ, 0x7, R2 ;  /* 0x00000007ff027819 */ /* 0x001fcc0000011602 */
[----:B------:R-:W-:Y:S06]  /*0aa0*/  BAR.ARV 0x8, 0x120 ;  /* 0x0204800000007b1d */ /* 0x000fec0000002000 */
[----:B------:R-:W-:-:S13]  /*0ab0*/  ISETP.NE.AND P0, PT, R2, 0x1, PT ;  /* 0x000000010200780c */ /* 0x000fda0003f05270 */
[----:B------:R-:W-:Y:S08]  /*0ac0*/  @!P0 BAR.ARV 0x9, 0x100 ;  /* 0x0244000000008b1d */ /* 0x000ff00000002000 */
[----:B------:R-:W-:Y:S01]  /*0ad0*/  BAR.SYNC.DEFER_BLOCKING 0x5, 0x120 ;  /* 0x0144800000007b1d */ /* 0x000fe20000010000 */
[----:B-1----:R-:W-:-:S06]  /*0ae0*/  ULEA UR4, UR5, UR4, 0x18 ;  /* 0x0000000405047291 */ /* 0x002fcc000f8ec03f */
[----:B------:R-:W-:Y:S01]  /*0af0*/  IMAD.U32 R18, RZ, RZ, UR4 ;  /* 0x00000004ff127e24 */ /* 0x000fe2000f8e00ff */
[----:B------:R-:W-:-:S04]  /*0b00*/  ULDC UR4, c[0x0][0xc14] ;  /* 0x0003050000047ab9 */ /* 0x000fc80000000800 */
[----:B------:R-:W0:Y:S01]  /*0b10*/  LDS.128 R204, [R18+0x228d0] ;  /* 0x0228d00012cc7984 */ /* 0x000e220000000c00 */
[----:B------:R-:W-:Y:S06]  /*0b20*/  BAR.ARV 0x4, 0x120 ;  /* 0x0104800000007b1d */ /* 0x000fec0000002000 */
[----:B--2---:R-:W-:-:S04]  /*0b30*/  LOP3.LUT R0, R0, 0xffffffef, RZ, 0xc0, !PT ;  /* 0xffffffef00007812 */ /* 0x004fc800078ec0ff */
[----:B------:R-:W-:-:S05]  /*0b40*/  @P0 LOP3.LUT R0, R0, 0x10, RZ, 0xfc, !PT ;  /* 0x0000001000000812 */ /* 0x000fca00078efcff */
[----:B------:R1:W-:Y:S01]  /*0b50*/  STL [R1], R0 ;  /* 0x0000000001007387 */ /* 0x0003e20000100800 */
[----:B0-----:R-:W-:-:S13]  /*0b60*/  ISETP.GE.AND P0, PT, R207, UR4, PT ;  /* 0x00000004cf007c0c */ /* 0x001fda000bf06270 */
[----:B-1----:R-:W-:Y:S05]  /*0b70*/  @P0 BRA `(.L_x_3745) ;  /* 0x0000017400cc0947 */ /* 0x002fea0003800000 */
        /* <DEDUP_REMOVED lines=12> */
[----:B------:R-:W-:-:S03]  /*0c40*/  IMAD.IADD R233, R10, 0x1, -R233 ;  /* 0x000000010ae97824 */ /* 0x000fc600078e0ae9 */
        /* <DEDUP_REMOVED lines=10> */
[----:B------:R-:W-:Y:S02]  /*0cf0*/  LEA.HI R3, R0, R10, RZ, 0x4 ;  /* 0x0000000a00037211 */ /* 0x000fe400078f20ff */
[----:B------:R-:W-:Y:S02]  /*0d00*/  LOP3.LUT R5, R5, 0xfffffff8, RZ, 0xc0, !PT ;  /* 0xfffffff805057812 */ /* 0x000fe400078ec0ff */
[----:B------:R-:W-:-:S02]  /*0d10*/  SHF.R.S32.HI R6, RZ, 0x4, R3 ;  /* 0x00000004ff067819 */ /* 0x000fc40000011403 */
[----:B------:R-:W-:Y:S01]  /*0d20*/  LOP3.LUT R212, R7, 0x7ffffffc, RZ, 0xc0, !PT ;  /* 0x7ffffffc07d47812 */ /* 0x000fe200078ec0ff */
[----:B------:R-:W-:Y:S01]  /*0d30*/  IMAD.IADD R9, R4, 0x1, -R5 ;  /* 0x0000000104097824 */ /* 0x000fe200078e0a05 */
[C---:B------:R-:W-:Y:S02]  /*0d40*/  LOP3.LUT R4, R3.reuse, 0x3fffff0, RZ, 0xc0, !PT ;  /* 0x03fffff003047812 */ /* 0x040fe400078ec0ff */
[----:B------:R-:W-:Y:S01]  /*0d50*/  LEA.HI R3, R3, R6, RZ, 0x1 ;  /* 0x0000000603037211 */ /* 0x000fe200078f08ff */
[----:B------:R-:W-:Y:S02]  /*0d60*/  IMAD R9, R8, 0x10, R9 ;  /* 0x0000001008097824 */ /* 0x000fe400078e0209 */
[----:B------:R-:W-:Y:S01]  /*0d70*/  IMAD.IADD R212, R233, 0x1, -R212 ;  /* 0x00000001e9d47824 */ /* 0x000fe200078e0ad4 */
[----:B------:R-:W-:Y:S01]  /*0d80*/  LOP3.LUT R5, R3, 0x1ffffffe, RZ, 0xc0, !PT ;  /* 0x1ffffffe03057812 */ /* 0x000fe200078ec0ff */
[----:B------:R-:W-:Y:S02]  /*0d90*/  IMAD.IADD R3, R10, 0x1, -R4 ;  /* 0x000000010a037824 */ /* 0x000fe400078e0a04 */
[----:B------:R-:W-:-:S02]  /*0da0*/  IMAD R213, R2, 0x40, R9 ;  /* 0x0000004002d57824 */ /* 0x000fc400078e0209 */
[----:B------:R-:W-:Y:S01]  /*0db0*/  IMAD R4, R210, 0x10, R3 ;  /* 0x00000010d2047824 */ /* 0x000fe200078e0203 */
[-C--:B------:R-:W-:Y:S01]  /*0dc0*/  LEA.HI R3, R0, R10.reuse, RZ, 0x2 ;  /* 0x0000000a00037211 */ /* 0x080fe200078f10ff */
[----:B------:R-:W-:Y:S01]  /*0dd0*/  IMAD.IADD R5, R6, 0x1, -R5 ;  /* 0x0000000106057824 */ /* 0x000fe200078e0a05 */
[----:B------:R-:W-:Y:S01]  /*0de0*/  LEA.HI R0, R0, R10, RZ, 0x3 ;  /* 0x0000000a00007211 */ /* 0x000fe200078f18ff */
[----:B------:R-:W-:Y:S01]  /*0df0*/  IMAD.MOV.U32 R2, RZ, RZ, RZ ;  /* 0x000000ffff027224 */ /* 0x000fe200078e00ff */
[----:B------:R-:W-:Y:S01]  /*0e00*/  SHF.R.S32.HI R19, RZ, 0x2, R3 ;  /* 0x00000002ff137819 */ /* 0x000fe20000011403 */
[----:B------:R-:W-:Y:S01]  /*0e10*/  IMAD R5, R4, 0x8, R5 ;  /* 0x0000000804057824 */ /* 0x000fe200078e0205 */
        /* <DEDUP_REMOVED lines=11> */
[----:B------:R-:W-:Y:S01]  /*0ed0*/  LEA.HI R3, R3, R218, RZ, 0x3 ;  /* 0x000000da03037211 */ /* 0x000fe200078f18ff */
[----:B------:R-:W-:Y:S01]  /*0ee0*/  IMAD.SHL.U32 R236, R5, 0x8, RZ ;  /* 0x0000000805ec7824 */ /* 0x000fe200078e00ff */
[----:B------:R-:W-:Y:S01]  /*0ef0*/  LOP3.LUT R203, R203, 0x1c0, RZ, 0xc0, !PT ;  /* 0x000001c0cbcb7812 */ /* 0x000fe200078ec0ff */
[----:B------:R-:W-:Y:S01]  /*0f00*/  IMAD.SHL.U32 R201, R0, 0x8, RZ ;  /* 0x0000000800c97824 */ /* 0x000fe200078e00ff */
[----:B------:R-:W-:Y:S01]  /*0f10*/  LOP3.LUT R4, R4, 0xfffffff8, RZ, 0xc0, !PT ;  /* 0xfffffff804047812 */ /* 0x000fe200078ec0ff */
[----:B------:R-:W-:Y:S01]  /*0f20*/  IMAD.SHL.U32 R3, R3, 0x40, RZ ;  /* 0x0000004003037824 */ /* 0x000fe200078e00ff */
[----:B------:R-:W-:-:S02]  /*0f30*/  SHF.R.U32.HI R237, RZ, 0x3, R203 ;  /* 0x00000003ffed7819 */ /* 0x000fc400000116cb */
[----:B------:R-:W-:Y:S01]  /*0f40*/  LOP3.LUT R0, R203, 0x38, R16, 0xf8, !PT ;  /* 0x00000038cb007812 */ /* 0x000fe200078ef810 */
[----:B------:R-:W-:Y:S01]  /*0f50*/  IMAD.IADD R230, R19, 0x1, -R4 ;  /* 0x0000000113e67824 */ /* 0x000fe200078e0a04 */
[----:B------:R-:W-:Y:S02]  /*0f60*/  LOP3.LUT R211, R3, 0xfffffe00, RZ, 0xc0, !PT ;  /* 0xfffffe0003d37812 */ /* 0x000fe400078ec0ff */
[----:B------:R-:W-:Y:S02]  /*0f70*/  SHF.R.S32.HI R226, RZ, 0x1f, R19 ;  /* 0x0000001fffe27819 */ /* 0x000fe40000011413 */
[----:B------:R-:W-:Y:S02]  /*0f80*/  LOP3.LUT R3, R211, R0, R237, 0xf6, !PT ;  /* 0x00000000d3037212 */ /* 0x000fe400078ef6ed */
[----:B------:R-:W-:Y:S02]  /*0f90*/  SHF.R.S32.HI R229, RZ, 0x1f, R218 ;  /* 0x0000001fffe57819 */ /* 0x000fe400000114da */
[----:B------:R-:W-:Y:S01]  /*0fa0*/  SHF.R.S32.HI R17, RZ, 0x1f, R16 ;  /* 0x0000001fff117819 */ /* 0x000fe20000011410 */
[----:B------:R-:W-:-:S07]  /*0fb0*/  IMAD R234, R3, 0x2, R18 ;  /* 0x0000000203ea7824 */ /* 0x000fce00078e0212 */
.L_x_3899:
[----:B0--3-5:R-:W0:Y:S02]  /*0fc0*/  LDC.64 R4, c[0x0][0xc60] ;  /* 0x00031800ff047b82 */ /* 0x029e240000000a00 */
[----:B0-----:R-:W-:-:S05]  /*0fd0*/  IMAD.WIDE R4, R207, 0x4, R4 ;  /* 0x00000004cf047825 */ /* 0x001fca00078e0204 */
[----:B------:R-:W2:Y:S01]  /*0fe0*/  LDG.E R217, desc[UR40][R4.64] ;  /* 0x0000002804d97981 */ /* 0x000ea2000c1e1900 */
[----:B------:R-:W-:Y:S05]  /*0ff0*/  YIELD ;  /* 0x0000000000007946 */ /* 0x000fea0003800000 */
[----:B------:R-:W-:Y:S01]  /*1000*/  ULDC.64 UR4, c[0x0][0xa28] ;  /* 0x00028a0000047ab9 */ /* 0x000fe20000000a00 */
[----:B------:R-:W-:Y:S01]  /*1010*/  ULDC.64 UR8, c[0x0][0xa18] ;  /* 0x0002860000087ab9 */ /* 0x000fe20000000a00 */
[----:B------:R-:W-:Y:S01]  /*1020*/  ISETP.NE.U32.AND P1, PT, RZ, UR4, PT ;  /* 0x00000004ff007c0c */ /* 0x000fe2000bf25070 */
[----:B------:R-:W-:Y:S01]  /*1030*/  ULDC.64 UR6, c[0x0][0xa08] ;  /* 0x0002820000067ab9 */ /* 0x000fe20000000a00 */
[----:B------:R-:W-:Y:S01]  /*1040*/  IMAD.MOV.U32 R3, RZ, RZ, RZ ;  /* 0x000000ffff037224 */ /* 0x000fe200078e00ff */
[----:B------:R-:W-:Y:S01]  /*1050*/  ISETP.NE.U32.AND P0, PT, RZ, UR6, PT ;  /* 0x00000006ff007c0c */ /* 0x000fe2000bf05070 */
[----:B----4-:R-:W-:Y:S01]  /*1060*/  IMAD.MOV.U32 R27, RZ, RZ, RZ ;  /* 0x000000ffff1b7224 */ /* 0x010fe200078e00ff */
[----:B------:R-:W-:-:S02]  /*1070*/  ISETP.NE.AND.EX P1, PT, RZ, UR5, PT, P1 ;  /* 0x00000005ff007c0c */ /* 0x000fc4000bf25310 */
[----:B------:R-:W-:Y:S02]  /*1080*/  ISETP.NE.AND.EX P0, PT, RZ, UR7, PT, P0 ;  /* 0x00000007ff007c0c */ /* 0x000fe4000bf05300 */
[----:B--2---:R-:W-:Y:S01]  /*1090*/  SHF.R.S32.HI R231, RZ, 0x1f, R217 ;  /* 0x0000001fffe77819 */ /* 0x004fe200000114d9 */
[----:B------:R-:W-:-:S08]  /*10a0*/  IMAD.SHL.U32 R215, R217, 0x4, RZ ;  /* 0x00000004d9d77824 */ /* 0x000fd000078e00ff */
[C---:B------:R-:W-:Y:S02]  /*10b0*/  @P1 LEA R6, P2, R217.reuse, UR4, 0x2 ;  /* 0x00000004d9061c11 */ /* 0x040fe4000f8410ff */
[C-C-:B------:R-:W-:Y:S02]  /*10c0*/  SHF.L.U64.HI R216, R217.reuse, 0x2, R231.reuse ;  /* 0x00000002d9d87819 */ /* 0x140fe400000102e7 */
[----:B------:R-:W-:Y:S02]  /*10d0*/  @P1 LEA.HI.X R7, R217, UR5, R231, 0x2, P2 ;  /* 0x00000005d9071c11 */ /* 0x000fe400090f14e7 */
[----:B------:R-:W-:Y:S01]  /*10e0*/  ISETP.NE.U32.AND P2, PT, RZ, UR8, PT ;  /* 0x00000008ff007c0c */ /* 0x000fe2000bf45070 */
[----:B------:R-:W-:Y:S01]  /*10f0*/  ULDC UR4, c[0x0][0x288] ;  /* 0x0000a20000047ab9 */ /* 0x000fe20000000800 */
[----:B-1----:R-:W-:Y:S01]  /*1100*/  IADD3 R8, P3, R215, UR6, RZ ;  /* 0x00000006d7087c10 */ /* 0x002fe2000ff7e0ff */
        /* <DEDUP_REMOVED lines=29> */
.L_x_3746:
        /* <DEDUP_REMOVED lines=10> */
.L_x_3747:
[----:B------:R-:W-:Y:S05]  /*1380*/  @!P0 BRA `(.L_x_3748) ;  /* 0x00000000000c8947 */ /* 0x000fea0003800000 */
[----:B------:R-:W2:Y:S04]  /*1390*/  LDG.E R5, desc[UR40][R8.64] ;  /* 0x0000002808057981 */ /* 0x000ea8000c1e1900 */
[----:B------:R-:W2:Y:S02]  /*13a0*/  LDG.E R24, desc[UR40][R8.64+0x4] ;  /* 0x0000042808187981 */ /* 0x000ea4000c1e1900 */
[----:B--2---:R-:W-:-:S07]  /*13b0*/  IMAD.IADD R24, R24, 0x1, -R5 ;  /* 0x0000000118187824 */ /* 0x004fce00078e0a05 */
.L_x_3748:
        /* <DEDUP_REMOVED lines=9> */
[----:B------:R-:W-:Y:S01]  /*1450*/  LEA R3, R205, 0xdf, 0x7 ;  /* 0x000000dfcd037811 */ /* 0x000fe200078e38ff */
        /* <DEDUP_REMOVED lines=10> */
[C---:B------:R-:W-:Y:S01]  /*1500*/  VIADD R0, R204.reuse, 0x5f ;  /* 0x0000005fcc007836 */ /* 0x040fe20000000000 */
[----:B------:R-:W-:-:S03]  /*1510*/  IADD3 R3, R204, R3, -R202 ;  /* 0x00000003cc037210 */ /* 0x000fc60007ffe8ca */
[----:B------:R-:W-:-:S04]  /*1520*/  IMAD.HI R0, R0, 0x2aaaaaab, RZ ;  /* 0x2aaaaaab00007827 */ /* 0x000fc800078e02ff */
[----:B------:R-:W-:Y:S01]  /*1530*/  IMAD.HI R4, R3, 0x2aaaaaab, RZ ;  /* 0x2aaaaaab03047827 */ /* 0x000fe200078e02ff */
[----:B------:R-:W-:-:S04]  /*1540*/  SHF.R.U32.HI R3, RZ, 0x1f, R0 ;  /* 0x0000001fff037819 */ /* 0x000fc80000011600 */
[----:B------:R-:W-:Y:S02]  /*1550*/  SHF.R.U32.HI R5, RZ, 0x1f, R4 ;  /* 0x0000001fff057819 */ /* 0x000fe40000011604 */
[----:B------:R-:W-:Y:S02]  /*1560*/  LEA.HI.SX32 R3, R0, R3, 0x1c ;  /* 0x0000000300037211 */ /* 0x000fe400078fe2ff */
[----:B------:R-:W-:-:S04]  /*1570*/  LEA.HI.SX32 R4, R4, R5, 0x1c ;  /* 0x0000000504047211 */ /* 0x000fc800078fe2ff */
[----:B------:R-:W-:-:S05]  /*1580*/  VIMNMX R177, R3, R4, PT ;  /* 0x0000000403b17248 */ /* 0x000fca0003fe0100 */
        /* <DEDUP_REMOVED lines=33> */
.L_x_3751:
[----:B------:R-:W-:Y:S05]  /*17a0*/  BSYNC B6 ;  /* 0x0000000000067941 */ /* 0x000fea0003800000 */
.L_x_3750:
        /* <DEDUP_REMOVED lines=20> */
.L_x_3753:
[----:B------:R-:W-:Y:S05]  /*18f0*/  BSYNC B6 ;  /* 0x0000000000067941 */ /* 0x000fea0003800000 */
.L_x_3752:
        /* <DEDUP_REMOVED lines=19> */
[----:B------:R-:W-:Y:S01]  /*1a30*/  VIADD R92, R16, 0x80 ;  /* 0x00000080105c7836 */ /* 0x000fe20000000000 */
[----:B-1----:R-:W-:Y:S01]  /*1a40*/  SHF.L.U64.HI R86, R42, 0x6, R43 ;  /* 0x000000062a567819 */ /* 0x002fe2000001022b */
[----:B------:R-:W-:Y:S02]  /*1a50*/  VIADD R90, R16, 0xa0 ;  /* 0x000000a0105a7836 */ /* 0x000fe40000000000 */
[-C--:B------:R-:W-:Y:S01]  /*1a60*/  IMAD R6, R33, R42.reuse, RZ ;  /* 0x0000002a21067224 */ /* 0x080fe200078e02ff */
[----:B---3--:R-:W-:Y:S01]  /*1a70*/  SHF.L.U64.HI R83, R54, 0x6, R55 ;  /* 0x0000000636537819 */ /* 0x008fe20000010237 */
[----:B--2---:R-:W-:Y:S01]  /*1a80*/  IMAD.WIDE.U32 R4, R56, R42, RZ ;  /* 0x0000002a38047225 */ /* 0x004fe200078e00ff */
[----:B------:R-:W-:-:S03]  /*1a90*/  SHF.R.U32.HI R26, RZ, 0x7, R20 ;  /* 0x00000007ff1a7819 */ /* 0x000fc60000011614 */
[----:B------:R-:W0:Y:S01]  /*1aa0*/  @P0 LDC R3, c[0x0][0x42c] ;  /* 0x00010b00ff030b82 */ /* 0x000e220000000800 */
[----:B------:R-:W-:Y:S01]  /*1ab0*/  ISETP.NE.AND P6, PT, R26, 0x1, PT ;  /* 0x000000011a00780c */ /* 0x000fe20003fc5270 */
[----:B------:R-:W-:Y:S02]  /*1ac0*/  IMAD.SHL.U32 R28, R232, 0x4, RZ ;  /* 0x00000004e81c7824 */ /* 0x000fe400078e00ff */
[----:B------:R-:W-:Y:S02]  /*1ad0*/  IMAD.SHL.U32 R85, R230, 0x40, RZ ;  /* 0x00000040e6557824 */ /* 0x000fe400078e00ff */
[----:B------:R-:W-:Y:S01]  /*1ae0*/  IMAD.MOV.U32 R78, RZ, RZ, 0x20 ;  /* 0x00000020ff4e7424 */ /* 0x000fe200078e00ff */
[----:B------:R-:W-:Y:S01]  /*1af0*/  SHF.R.S32.HI R29, RZ, 0x1f, R28 ;  /* 0x0000001fff1d7819 */ /* 0x000fe2000001141c */
[----:B------:R-:W1:Y:S01]  /*1b00*/  @P0 LDC R7, c[0x0][0x430] ;  /* 0x00010c00ff070b82 */ /* 0x000e620000000800 */
[----:B------:R-:W-:Y:S01]  /*1b10*/  LOP3.LUT R85, R85, 0x1c0, RZ, 0xc0, !PT ;  /* 0x000001c055557812 */ /* 0x000fe200078ec0ff */
[----:B------:R-:W-:-:S02]  /*1b20*/  IMAD R75, R43, 0x60, RZ ;  /* 0x000000602b4b7824 */ /* 0x000fc400078e02ff */
[----:B------:R-:W-:Y:S01]  /*1b30*/  IMAD.SHL.U32 R84, R42, 0x40, RZ ;  /* 0x000000402a547824 */ /* 0x000fe200078e00ff */
[----:B------:R-:W-:Y:S01]  /*1b40*/  SHF.R.U32.HI R80, RZ, 0x3, R85 ;  /* 0x00000003ff507819 */ /* 0x000fe20000011655 */
[----:B------:R-:W-:Y:S02]  /*1b50*/  IMAD.SHL.U32 R81, R54, 0x40, RZ ;  /* 0x0000004036517824 */ /* 0x000fe400078e00ff */
[----:B------:R-:W-:Y:S02]  /*1b60*/  VIADD R79, R26, 0x8 ;  /* 0x000000081a4f7836 */ /* 0x000fe40000000000 */
[----:B----4-:R-:W-:Y:S02]  /*1b70*/  IMAD.SHL.U32 R76, R27, 0x2, RZ ;  /* 0x000000021b4c7824 */ /* 0x010fe400078e00ff */
        /* <DEDUP_REMOVED lines=16> */
[----:B------:R-:W-:Y:S01]  /*1c80*/  SEL R8, R0, RZ, !P0 ;  /* 0x000000ff00087207 */ /* 0x000fe20004000000 */
[----:B------:R-:W0:Y:S02]  /*1c90*/  LDC.64 R24, c[0x0][0x3e8] ;  /* 0x0000fa00ff187b82 */ /* 0x000e240000000a00 */
[----:B------:R-:W-:-:S04]  /*1ca0*/  IMAD.WIDE.U32 R20, R41, UR4, R4 ;  /* 0x0000000429147c25 */ /* 0x000fc8000f8e0004 */
[----:B------:R-:W-:Y:S02]  /*1cb0*/  IMAD R0, R8, UR4, RZ ;  /* 0x0000000408007c24 */ /* 0x000fe4000f8e02ff */
[----:B------:R-:W-:-:S04]  /*1cc0*/  IMAD.WIDE.U32 R4, R19, R42, R16 ;  /* 0x0000002a13047225 */ /* 0x000fc800078e0010 */
[----:B------:R-:W-:Y:S01]  /*1cd0*/  IMAD R93, R41, UR5, R0 ;  /* 0x00000005295d7c24 */ /* 0x000fe2000f8e0200 */
[----:B------:R-:W-:Y:S05]  /*1ce0*/  @!P6 WARPSYNC.ALL ;  /* 0x000000000000e948 */ /* 0x000fea0003800000 */
[----:B------:R-:W-:Y:S01]  /*1cf0*/  ULDC UR4, c[0x0][0x310] ;  /* 0x0000c40000047ab9 */ /* 0x000fe20000000800 */
[----:B------:R-:W-:Y:S01]  /*1d00*/  IMAD.IADD R93, R21, 0x1, R93 ;  /* 0x00000001155d7824 */ /* 0x000fe200078e025d */
[----:B------:R-:W-:Y:S01]  /*1d10*/  ISETP.GE.AND P1, PT, R96, UR4, PT ;  /* 0x0000000460007c0c */ /* 0x000fe2000bf26270 */
[----:B------:R-:W-:Y:S01]  /*1d20*/  ULDC.64 UR6, c[0x0][0x320] ;  /* 0x0000c80000067ab9 */ /* 0x000fe20000000a00 */
[----:B------:R-:W-:Y:S01]  /*1d30*/  @!P6 BAR.SYNC.DEFER_BLOCKING 0x9, 0x100 ;  /* 0x024400000000eb1d */ /* 0x000fe20000010000 */
[----:B------:R-:W-:Y:S01]  /*1d40*/  IADD3 R91, P0, R20, R4, RZ ;  /* 0x00000004145b7210 */ /* 0x000fe20007f1e0ff */
[----:B------:R-:W-:Y:S01]  /*1d50*/  VIADD R4, R16, 0xc0 ;  /* 0x000000c010047836 */ /* 0x000fe20000000000 */
[----:B------:R-:W-:Y:S01]  /*1d60*/  SEL R3, RZ, 0xffffffff, P1 ;  /* 0xffffffffff037807 */ /* 0x000fe20000800000 */
[----:B0-----:R-:W-:Y:S01]  /*1d70*/  IMAD.WIDE.U32 R10, R19, R24, R16 ;  /* 0x00000018130a7225 */ /* 0x001fe200078e0010 */
[----:B------:R-:W-:-:S02]  /*1d80*/  IADD3.X R89, R93, R5, R6, P0, !PT ;  /* 0x000000055d597210 */ /* 0x000fc400007fe406 */
[C---:B------:R-:W-:Y:S01]  /*1d90*/  ISETP.GE.AND P0, PT, R16.reuse, UR4, PT ;  /* 0x0000000410007c0c */ /* 0x040fe2000bf06270 */
[----:B------:R-:W-:Y:S01]  /*1da0*/  VIADD R6, R16, 0xe0 ;  /* 0x000000e010067836 */ /* 0x000fe20000000000 */
[----:B------:R-:W-:Y:S01]  /*1db0*/  ISETP.GE.AND P1, PT, R94, UR4, PT ;  /* 0x000000045e007c0c */ /* 0x000fe2000bf26270 */
[----:B------:R-:W-:Y:S01]  /*1dc0*/  IMAD.SHL.U32 R5, R3, 0x2, RZ ;  /* 0x0000000203057824 */ /* 0x000fe200078e00ff */
[----:B------:R-:W-:Y:S01]  /*1dd0*/  SEL R0, RZ, 0x1, P0 ;  /* 0x00000001ff007807 */ /* 0x000fe20000000000 */
[----:B------:R-:W-:Y:S01]  /*1de0*/  IMAD R3, R7, UR6, RZ ;  /* 0x0000000607037c24 */ /* 0x000fe2000f8e02ff */
[----:B------:R-:W-:Y:S01]  /*1df0*/  ISETP.GE.AND P0, PT, R95, UR4, PT ;  /* 0x000000045f007c0c */ /* 0x000fe2000bf06270 */
[----:B------:R-:W-:Y:S01]  /*1e00*/  IMAD.WIDE.U32 R42, R42, 0x60, RZ ;  /* 0x000000602a2a7825 */ /* 0x000fe200078e00ff */
[----:B------:R-:W-:Y:S02]  /*1e10*/  ISETP.GE.AND P3, PT, R6, UR4, PT ;  /* 0x0000000406007c0c */ /* 0x000fe4000bf66270 */
[----:B------:R-:W-:Y:S01]  /*1e20*/  LOP3.LUT R0, R5, 0x2, R0, 0xe2, !PT ;  /* 0x0000000205007812 */ /* 0x000fe200078ee200 */
[----:B------:R-:W-:Y:S01]  /*1e30*/  IMAD R7, R206, UR7, R3 ;  /* 0x00000007ce077c24 */ /* 0x000fe2000f8e0203 */
[----:B------:R-:W-:Y:S01]  /*1e40*/  SEL R3, RZ, 0x4, P0 ;  /* 0x00000004ff037807 */ /* 0x000fe20000000000 */
[----:B------:R-:W-:Y:S01]  /*1e50*/  IMAD.WIDE.U32 R48, R24, 0x60, RZ ;  /* 0x0000006018307825 */ /* 0x000fe200078e00ff */
[----:B------:R-:W-:-:S02]  /*1e60*/  SEL R6, RZ, 0x8, P1 ;  /* 0x00000008ff067807 */ /* 0x000fc40000800000 */
[----:B------:R-:W-:Y:S01]  /*1e70*/  ISETP.GE.AND P0, PT, R92, UR4, PT ;  /* 0x000000045c007c0c */ /* 0x000fe2000bf06270 */
[----:B------:R-:W-:Y:S01]  /*1e80*/  IMAD.SHL.U32 R87, R24, 0x40, RZ ;  /* 0x0000004018577824 */ /* 0x000fe200078e00ff */
[----:B------:R-:W-:Y:S01]  /*1e90*/  ISETP.GE.AND P1, PT, R90, UR4, PT ;  /* 0x000000045a007c0c */ /* 0x000fe2000bf26270 */
[----:B------:R-:W-:Y:S01]  /*1ea0*/  IMAD.IADD R75, R43, 0x1, R75 ;  /* 0x000000012b4b7824 */ /* 0x000fe200078e024b */
[----:B------:R-:W-:Y:S02]  /*1eb0*/  LOP3.LUT R0, R6, R0, R3, 0xfe, !PT ;  /* 0x0000000006007212 */ /* 0x000fe400078efe03 */
[----:B------:R-:W-:Y:S02]  /*1ec0*/  SEL R3, RZ, 0x10, P0 ;  /* 0x00000010ff037807 */ /* 0x000fe40000000000 */
[----:B------:R-:W-:Y:S02]  /*1ed0*/  SEL R6, RZ, 0x20, P1 ;  /* 0x00000020ff067807 */ /* 0x000fe40000800000 */
[----:B------:R-:W-:Y:S01]  /*1ee0*/  ISETP.GE.AND P2, PT, R4, UR4, PT ;  /* 0x0000000404007c0c */ /* 0x000fe2000bf46270 */
[----:B------:R-:W-:Y:S01]  /*1ef0*/  IMAD.WIDE.U32 R4, R206, UR6, R16 ;  /* 0x00000006ce047c25 */ /* 0x000fe2000f8e0010 */
[----:B------:R-:W-:Y:S01]  /*1f00*/  LOP3.LUT R3, R6, R0, R3, 0xfe, !PT ;  /* 0x0000000006037212 */ /* 0x000fe200078efe03 */
[----:B------:R-:W-:Y:S01]  /*1f10*/  ULDC.64 UR4, c[0x0][0x328] ;  /* 0x0000ca0000047ab9 */ /* 0x000fe20000000a00 */
[----:B------:R-:W-:Y:S01]  /*1f20*/  SEL R0, RZ, 0x40, P2 ;  /* 0x00000040ff007807 */ /* 0x000fe20001000000 */
[----:B------:R-:W-:Y:S01]  /*1f30*/  IMAD.IADD R5, R5, 0x1, R7 ;  /* 0x0000000105057824 */ /* 0x000fe200078e0207 */
[----:B------:R-:W-:Y:S01]  /*1f40*/  ISETP.GE.AND P0, PT, R16, R27, PT ;  /* 0x0000001b1000720c */ /* 0x000fe20003f06270 */
[----:B------:R-:W-:Y:S01]  /*1f50*/  IMAD R7, R8, UR4, RZ ;  /* 0x0000000408077c24 */ /* 0x000fe2000f8e02ff */
[----:B------:R-:W-:Y:S01]  /*1f60*/  LOP3.LUT R0, R3, R0, RZ, 0xfc, !PT ;  /* 0x0000000003007212 */ /* 0x000fe200078efcff */
[----:B------:R-:W-:Y:S01]  /*1f70*/  IMAD.WIDE.U32 R8, R19, R54, R16 ;  /* 0x0000003613087225 */ /* 0x000fe200078e0010 */
[----:B------:R-:W-:-:S02]  /*1f80*/  SEL R3, R27, RZ, P0 ;  /* 0x000000ff1b037207 */ /* 0x000fc40000000000 */
[----:B------:R-:W-:Y:S01]  /*1f90*/  LOP3.LUT P1, RZ, R230, 0x4, RZ, 0xc0, !PT ;  /* 0x00000004e6ff7812 */ /* 0x000fe2000782c0ff */
[----:B------:R-:W-:Y:S01]  /*1fa0*/  IMAD R63, R41, UR5, R7 ;  /* 0x00000005293f7c24 */ /* 0x000fe2000f8e0207 */
[----:B------:R-:W-:Y:S01]  /*1fb0*/  IADD3 R56, P2, R19, R56, RZ ;  /* 0x0000003813387210 */ /* 0x000fe20007f5e0ff */
[----:B------:R-:W-:Y:S01]  /*1fc0*/  IMAD.WIDE.U32 R40, R41, UR4, R4 ;  /* 0x0000000429287c25 */ /* 0x000fe2000f8e0004 */
[----:B------:R-:W-:Y:S01]  /*1fd0*/  SHF.L.U64.HI R82, R24, 0x6, R25 ;  /* 0x0000000618527819 */ /* 0x000fe20000010219 */
[----:B------:R-:W-:Y:S01]  /*1fe0*/  ULDC UR4, c[0x0][0x2e4] ;  /* 0x0000b90000047ab9 */ /* 0x000fe20000000800 */
[----:B------:R-:W-:Y:S01]  /*1ff0*/  SEL R78, R78, 0xffffffe0, !P1 ;  /* 0xffffffe04e4e7807 */ /* 0x000fe20004800000 */
[C---:B------:R-:W-:Y:S01]  /*2000*/  IMAD.IADD R3, R16.reuse, 0x1, R3 ;  /* 0x0000000110037824 */ /* 0x040fe200078e0203 */
[----:B------:R-:W-:Y:S01]  /*2010*/  ISETP.GE.AND P1, PT, R16, UR4, PT ;  /* 0x0000000410007c0c */ /* 0x000fe2000bf26270 */
[C---:B------:R-:W-:Y:S02]  /*2020*/  IMAD R4, R226.reuse, R54, RZ ;  /* 0x00000036e2047224 */ /* 0x040fe400078e02ff */
[----:B------:R-:W-:Y:S01]  /*2030*/  IMAD R6, R226, R24, RZ ;  /* 0x00000018e2067224 */ /* 0x000fe200078e02ff */
[----:B------:R-:W-:Y:S01]  /*2040*/  SHF.R.S32.HI R12, RZ, 0x1f, R3 ;  /* 0x0000001fff0c7819 */ /* 0x000fe20000011403 */
[----:B------:R-:W-:-:S02]  /*2050*/  IMAD R13, R19, R55, R4 ;  /* 0x00000037130d7224 */ /* 0x000fc400078e0204 */
[----:B------:R-:W-:Y:S01]  /*2060*/  IMAD.WIDE.U32 R4, R19, R54, R28 ;  /* 0x0000003613047225 */ /* 0x000fe200078e001c */
[----:B------:R-:W-:Y:S02]  /*2070*/  LEA.HI R12, R12, R3, RZ, 0x3 ;  /* 0x000000030c0c7211 */ /* 0x000fe400078f18ff */
[----:B------:R-:W-:Y:S01]  /*2080*/  LOP3.LUT R3, R85, 0x18, R16, 0xf8, !PT ;  /* 0x0000001855037812 */ /* 0x000fe200078ef810 */
[----:B------:R-:W-:Y:S01]  /*2090*/  IMAD.IADD R9, R13, 0x1, R9 ;  /* 0x000000010d097824 */ /* 0x000fe200078e0209 */
[----:B------:R-:W-:Y:S01]  /*20a0*/  SHF.R.S32.HI R68, RZ, 0x3, R12 ;  /* 0x00000003ff447819 */ /* 0x000fe2000001140c */
[----:B------:R-:W-:Y:S01]  /*20b0*/  IMAD.IADD R5, R5, 0x1, R13 ;  /* 0x0000000105057824 */ /* 0x000fe200078e020d */
[----:B-----5:R-:W-:Y:S01]  /*20c0*/  SHF.R.S32.HI R13, RZ, 0x1f, R31 ;  /* 0x0000001fff0d7819 */ /* 0x020fe2000001141f */
[----:B------:R-:W-:Y:S01]  /*20d0*/  IMAD R15, R19, R25, R6 ;  /* 0x00000019130f7224 */ /* 0x000fe200078e0206 */
[----:B------:R-:W-:Y:S01]  /*20e0*/  LOP3.LUT R3, R3, R80, RZ, 0x3c, !PT ;  /* 0x0000005003037212 */ /* 0x000fe200078e3cff */
[----:B------:R-:W-:Y:S01]  /*20f0*/  IMAD.WIDE.U32 R6, R19, R24, R28 ;  /* 0x0000001813067225 */ /* 0x000fe200078e001c */
[----:B------:R-:W-:-:S03]  /*2100*/  LOP3.LUT R69, R12, 0xfffffff8, RZ, 0xc0, !PT ;  /* 0xfffffff80c457812 */ /* 0x000fc600078ec0ff */
[----:B------:R-:W-:Y:S01]  /*2110*/  IMAD R14, R13, R24, RZ ;  /* 0x000000180d0e7224 */ /* 0x000fe200078e02ff */
[----:B------:R-:W-:Y:S01]  /*2120*/  SHF.R.S32.HI R62, RZ, 0x1f, R69 ;  /* 0x0000001fff3e7819 */ /* 0x000fe20000011445 */
[----:B------:R-:W-:Y:S02]  /*2130*/  IMAD.IADD R11, R15, 0x1, R11 ;  /* 0x000000010f0b7824 */ /* 0x000fe400078e020b */
[----:B------:R-:W-:Y:S02]  /*2140*/  IMAD.IADD R7, R7, 0x1, R15 ;  /* 0x0000000107077824 */ /* 0x000fe400078e020f */
[----:B------:R-:W-:Y:S01]  /*2150*/  IMAD R77, R210, 0x200, R3 ;  /* 0x00000200d24d7824 */ /* 0x000fe200078e0203 */
[----:B------:R-:W-:Y:S01]  /*2160*/  LOP3.LUT R3, R85, 0x38, R12, 0xf8, !PT ;  /* 0x0000003855037812 */ /* 0x000fe200078ef80c */
[----:B------:R-:W-:Y:S01]  /*2170*/  IMAD R15, R31, R25, R14 ;  /* 0x000000191f0f7224 */ /* 0x000fe200078e020e */
[----:B------:R-:W-:Y:S01]  /*2180*/  LOP3.LUT R12, R203, 0x38, R12, 0xf8, !PT ;  /* 0x00000038cb0c7812 */ /* 0x000fe200078ef80c */
[----:B------:R-:W-:Y:S01]  /*2190*/  IMAD R14, R13, R54, RZ ;  /* 0x000000360d0e7224 */ /* 0x000fe200078e02ff */
[----:B------:R-:W-:Y:S01]  /*21a0*/  LOP3.LUT R67, R3, R80, RZ, 0x3c, !PT ;  /* 0x0000005003437212 */ /* 0x000fe200078e3cff */
[----:B------:R-:W-:Y:S01]  /*21b0*/  IMAD.WIDE.U32 R44, R31, R24, R10 ;  /* 0x000000181f2c7225 */ /* 0x000fe200078e000a */
[----:B------:R-:W-:-:S02]  /*21c0*/  LOP3.LUT R12, R12, R237, RZ, 0x3c, !PT ;  /* 0x000000ed0c0c7212 */ /* 0x000fc400078e3cff */
[----:B------:R-:W-:Y:S01]  /*21d0*/  SEL R3, RZ, 0xffffff80, P3 ;  /* 0xffffff80ff037807 */ /* 0x000fe20001800000 */
[----:B------:R-:W-:-:S03]  /*21e0*/  IMAD.WIDE.U32 R46, R31, R24, R6 ;  /* 0x000000181f2e7225 */ /* 0x000fc600078e0006 */
[C---:B------:R-:W-:Y:S01]  /*21f0*/  LOP3.LUT R3, R0.reuse, 0x80, R3, 0xc8, !PT ;  /* 0x0000008000037812 */ /* 0x040fe200078ec803 */
[----:B------:R-:W-:Y:S01]  /*2200*/  IMAD R7, R31, R55, R14 ;  /* 0x000000371f077224 */ /* 0x000fe200078e020e */
[----:B------:R-:W-:Y:S01]  /*2210*/  LOP3.LUT R0, R0, 0x40, RZ, 0xc0, !PT ;  /* 0x0000004000007812 */ /* 0x000fe200078ec0ff */
[----:B------:R-:W-:Y:S02]  /*2220*/  IMAD R11, R55, 0x60, RZ ;  /* 0x00000060370b7824 */ /* 0x000fe400078e02ff */
[----:B------:R-:W-:-:S04]  /*2230*/  IMAD.WIDE.U32 R50, R31, R54, R8 ;  /* 0x000000361f327225 */ /* 0x000fc800078e0008 */
        /* <DEDUP_REMOVED lines=15> */
.L_x_3801:
        /* <DEDUP_REMOVED lines=68> */
.L_x_3758:
[----:B------:R-:W-:Y:S05]  /*2770*/  BSYNC B1 ;  /* 0x0000000000017941 */ /* 0x000fea0003800000 */
.L_x_3757:
        /* <DEDUP_REMOVED lines=29> */
.L_x_3760:
[----:B------:R-:W-:Y:S05]  /*2950*/  BSYNC B1 ;  /* 0x0000000000017941 */ /* 0x000fea0003800000 */
.L_x_3759:
        /* <DEDUP_REMOVED lines=34> */
.L_x_3761:
[----:B------:R-:W-:Y:S01]  /*2b80*/  IMAD R88, R2, 0x8, R18 ;  /* 0x0000000802587824 */ /* 0x000fe200078e0212 */
[----:B------:R-:W-:Y:S01]  /*2b90*/  SHF.L.U32 R101, R200, 0x1f, RZ ;  /* 0x0000001fc8657819 */ /* 0x000fe200000006ff */
[----:B------:R-:W-:Y:S03]  /*2ba0*/  BSSY B1, `(.L_x_3762) ;  /* 0x0000003000017945 */ /* 0x000fe60003800000 */
[----:B------:R-:W0:Y:S02]  /*2bb0*/  SYNCS.PHASECHK.TRANS64.TRYWAIT P6, [R88+URZ+0x22890], R101 ;  /* 0x02289065580075a7 */ /* 0x000e2400080c017f */
[----:B0-----:R-:W-:Y:S05]  /*2bc0*/  @!P6 BRA `(.L_x_3763) ;  /* 0x0000015400c0e947 */ /* 0x001fea0003800000 */
.L_x_4002:
[----:B------:R-:W-:Y:S05]  /*2bd0*/  BSYNC B1 ;  /* 0x0000000000017941 */ /* 0x000fea0003800000 */
.L_x_3762:
        /* <DEDUP_REMOVED lines=54> */
.L_x_3769:
[----:B------:R-:W-:Y:S05]  /*2f40*/  BSYNC B3 ;  /* 0x0000000000037941 */ /* 0x000fea0003800000 */
.L_x_3768:
[----:B--2---:R1:W-:Y:S02]  /*2f50*/  STG.E.128 desc[UR40][R14.64], R4 ;  /* 0x000000040e007986 */ /* 0x0043e4000c101d28 */
.L_x_3767:
[----:B------:R-:W-:Y:S05]  /*2f60*/  BSYNC B2 ;  /* 0x0000000000027941 */ /* 0x000fea0003800000 */
.L_x_3766:
        /* <DEDUP_REMOVED lines=52> */
.L_x_3771:
[----:B------:R-:W-:Y:S05]  /*32b0*/  BSYNC B2 ;  /* 0x0000000000027941 */ /* 0x000fea0003800000 */
.L_x_3770:
[----:B--2---:R2:W-:Y:S02]  /*32c0*/  STG.E.128 desc[UR40][R14.64+0x40], R4 ;  /* 0x000040040e007986 */ /* 0x0045e4000c101d28 */
.L_x_3765:
[----:B------:R-:W-:Y:S05]  /*32d0*/  BSYNC B1 ;  /* 0x0000000000017941 */ /* 0x000fea0003800000 */
.L_x_3764:
        /* <DEDUP_REMOVED lines=53> */
.L_x_3776:
[----:B------:R-:W-:Y:S05]  /*3630*/  BSYNC B2 ;  /* 0x0000000000027941 */ /* 0x000fea0003800000 */
.L_x_3775:
[----:B--2---:R3:W-:Y:S02]  /*3640*/  STG.E.128 desc[UR40][R12.64], R4 ;  /* 0x000000040c007986 */ /* 0x0047e4000c101d28 */
.L_x_3774:
[----:B------:R-:W-:Y:S05]  /*3650*/  BSYNC B1 ;  /* 0x0000000000017941 */ /* 0x000fea0003800000 */
.L_x_3773:
        /* <DEDUP_REMOVED lines=52> */
.L_x_3778:
[----:B------:R-:W-:Y:S05]  /*39a0*/  BSYNC B1 ;  /* 0x0000000000017941 */ /* 0x000fea0003800000 */
.L_x_3777:
[----:B--2---:R1:W-:Y:S01]  /*39b0*/  STG.E.128 desc[UR40][R12.64+0x40], R4 ;  /* 0x000040040c007986 */ /* 0x0043e2000c101d28 */
[----:B------:R-:W-:Y:S05]  /*39c0*/  BRA `(.L_x_3772) ;  /* 0x0000001400c07947 */ /* 0x000fea0003800000 */
.L_x_3756:
[----:B------:R-:W-:Y:S02]  /*39d0*/  ISETP.GE.AND P3, PT, R218, R100, PT ;  /* 0x00000064da00720c */ /* 0x000fe40003f66270 */
        /* <DEDUP_REMOVED lines=18> */
[----:B------:R-:W-:Y:S02]  /*3b00*/  CS2R R12, SRZ ;  /* 0x00000000000c7805 */ /* 0x000fe4000001ff00 */
[----:B------:R-:W-:-:S05]  /*3b10*/  @!P4 IADD3 R4, P5, R44, R4, RZ ;  /* 0x000000042c04c210 */ /* 0x000fca0007fbe0ff */
[----:B------:R-:W-:Y:S01]  /*3b20*/  @!P4 IMAD.X R10, R107, 0x1, R71, P5 ;  /* 0x000000016b0ac824 */ /* 0x000fe200028e0647 */
[C---:B---3--:R-:W-:Y:S01]  /*3b30*/  @!P4 LEA R32, P5, R4.reuse, R32, 0x1 ;  /* 0x000000200420c211 */ /* 0x048fe200078a08ff */
[----:B------:R2:W3:Y:S03]  /*3b40*/  @!P4 LDG.E.128 R12, desc[UR40][R6.64] ;  /* 0x00000028060cc981 */ /* 0x0004e6000c1e1d00 */
[----:B------:R-:W-:-:S05]  /*3b50*/  @!P4 LEA.HI.X R33, R4, R33, R10, 0x1, P5 ;  /* 0x000000210421c211 */ /* 0x000fca00028f0c0a */
[----:B------:R3:W4:Y:S01]  /*3b60*/  @!P4 LDG.E.128 R24, desc[UR40][R32.64] ;  /* 0x000000282018c981 */ /* 0x000722000c1e1d00 */
        /* <DEDUP_REMOVED lines=13> */
[----:B---3--:R-:W-:Y:S02]  /*3c40*/  IMAD.MOV.U32 R32, RZ, RZ, R14 ;  /* 0x000000ffff207224 */ /* 0x008fe400078e000e */
[----:B------:R-:W-:-:S03]  /*3c50*/  IMAD.MOV.U32 R33, RZ, RZ, R15 ;  /* 0x000000ffff217224 */ /* 0x000fc600078e000f */
[----:B------:R-:W-:Y:S02]  /*3c60*/  PRMT R124, R32, 0x7610, R124 ;  /* 0x00007610207c7816 */ /* 0x000fe4000000007c */
[----:B------:R-:W-:Y:S01]  /*3c70*/  PRMT R108, R108, 0x5410, R33 ;  /* 0x000054106c6c7816 */ /* 0x000fe20000000021 */
[----:B----4-:R-:W-:Y:S02]  /*3c80*/  IMAD.MOV.U32 R32, RZ, RZ, R26 ;  /* 0x000000ffff207224 */ /* 0x010fe400078e001a */
[----:B------:R-:W-:Y:S02]  /*3c90*/  IMAD.MOV.U32 R33, RZ, RZ, R27 ;  /* 0x000000ffff217224 */ /* 0x000fe400078e001b */
[----:B0-----:R-:W-:Y:S02]  /*3ca0*/  IMAD.MOV.U32 R34, RZ, RZ, R24 ;  /* 0x000000ffff227224 */ /* 0x001fe400078e0018 */
[----:B------:R-:W-:Y:S02]  /*3cb0*/  IMAD.MOV.U32 R35, RZ, RZ, R25 ;  /* 0x000000ffff237224 */ /* 0x000fe400078e0019 */
[----:B------:R-:W-:Y:S01]  /*3cc0*/  IMAD.MOV.U32 R38, RZ, RZ, R12 ;  /* 0x000000ffff267224 */ /* 0x000fe200078e000c */
[----:B------:R-:W-:-:S02]  /*3cd0*/  PRMT R132, R32, 0x7610, R132 ;  /* 0x0000761020847816 */ /* 0x000fc40000000084 */
[----:B------:R-:W-:Y:S01]  /*3ce0*/  PRMT R133, R33, 0x7610, R133 ;  /* 0x0000761021857816 */ /* 0x000fe20000000085 */
[----:B--2---:R-:W-:Y:S01]  /*3cf0*/  IMAD.MOV.U32 R32, RZ, RZ, R10 ;  /* 0x000000ffff207224 */ /* 0x004fe200078e000a */
        /* <DEDUP_REMOVED lines=22> */
.L_x_3779:
        /* <DEDUP_REMOVED lines=9> */
.L_x_4003:
[----:B------:R-:W-:Y:S05]  /*3ef0*/  BSYNC B1 ;  /* 0x0000000000017941 */ /* 0x000fea0003800000 */
.L_x_3780:
        /* <DEDUP_REMOVED lines=116> */
.L_x_3785:
[----:B------:R-:W-:Y:S05]  /*4640*/  BSYNC B2 ;  /* 0x0000000000027941 */ /* 0x000fea0003800000 */
.L_x_3784:
        /* <DEDUP_REMOVED lines=12> */
.L_x_3783:
[----:B------:R-:W-:Y:S05]  /*4710*/  BSYNC B1 ;  /* 0x0000000000017941 */ /* 0x000fea0003800000 */
.L_x_3782:
        /* <DEDUP_REMOVED lines=11> */
[----:B------:R-:W-:Y:S01]  /*47d0*/  LEA.HI.X R33, R12, R99, R13, 0x1, P5 ;  /* 0x000000630c217211 */ /* 0x000fe200028f0c0d */
[----:B------:R-:W-:Y:S01]  /*47e0*/  IMAD R13, R2, 0x1800, R65 ;  /* 0x00001800020d7824 */ /* 0x000fe200078e0241 */
[----:B------:R-:W-:-:S03]  /*47f0*/  SHF.R.S32.HI R12, RZ, 0x1f, R111 ;  /* 0x0000001fff0c7819 */ /* 0x000fc6000001146f */
[----:B------:R-:W-:Y:S01]  /*4800*/  IMAD R13, R13, 0x2, R18 ;  /* 0x000000020d0d7824 */ /* 0x000fe200078e0212 */
[----:B------:R-:W-:-:S04]  /*4810*/  LEA.HI R111, R12, R111, RZ, 0x4 ;  /* 0x0000006f0c6f7211 */ /* 0x000fc800078f20ff */
[----:B------:R-:W-:-:S05]  /*4820*/  LEA.HI.SX32 R35, R111, R68, 0x1c ;  /* 0x000000446f237211 */ /* 0x000fca00078fe2ff */
[----:B------:R-:W-:-:S05]  /*4830*/  IMAD.SHL.U32 R35, R35, 0x8, RZ ;  /* 0x0000000823237824 */ /* 0x000fca00078e00ff */
[----:B------:R-:W-:-:S04]  /*4840*/  LOP3.LUT R12, R203, 0x38, R35, 0xf8, !PT ;  /* 0x00000038cb0c7812 */ /* 0x000fc800078ef823 */
[----:B------:R-:W-:-:S05]  /*4850*/  LOP3.LUT R12, R12, R237, RZ, 0x3c, !PT ;  /* 0x000000ed0c0c7212 */ /* 0x000fca00078e3cff */
[----:B------:R-:W-:-:S04]  /*4860*/  IMAD.IADD R15, R211, 0x1, R12 ;  /* 0x00000001d30f7824 */ /* 0x000fc800078e020c */
        /* <DEDUP_REMOVED lines=29> */
[----:B------:R-:W-:Y:S01]  /*4a40*/  LOP3.LUT R113, R113, 0xffff0000, RZ, 0xc0, !PT ;  /* 0xffff000071717812 */ /* 0x000fe200078ec0ff */
[----:B------:R-:W-:Y:S01]  /*4a50*/  IMAD.U32 R5, R110, 0x10000, RZ ;  /* 0x000100006e057824 */ /* 0x000fe200078e00ff */
[----:B------:R-:W-:Y:S01]  /*4a60*/  SHF.R.U64 R111, R8, 0x10, R9 ;  /* 0x00000010086f7819 */ /* 0x000fe20000001209 */
        /* <DEDUP_REMOVED lines=65> */
.L_x_3787:
[----:B------:R-:W-:Y:S05]  /*4e80*/  BSYNC B1 ;  /* 0x0000000000017941 */ /* 0x000fea0003800000 */
.L_x_3786:
        /* <DEDUP_REMOVED lines=10> */
.L_x_3755:
[----:B------:R-:W-:-:S06]  /*4f30*/  UISETP.NE.AND UP0, UPT, UR44, 0x3, UPT ;  /* 0x000000032c00788c */ /* 0x000fcc000bf05270 */
[----:B------:R-:W-:-:S13]  /*4f40*/  PLOP3.LUT P3, PT, PT, PT, UP0, 0x80, 0x0 ;  /* 0x000000000000781c */ /* 0x000fda0003f6f008 */
[----:B------:R-:W-:Y:S05]  /*4f50*/  @!P3 BRA `(.L_x_3788) ;  /* 0x000000000004b947 */ /* 0x000fea0003800000 */
[----:B------:R-:W-:Y:S01]  /*4f60*/  BPT.TRAP 0x1 ;  /* 0x000000040000795c */ /* 0x000fe20000300000 */
.L_x_3788:
[----:B------:R-:W-:Y:S01]  /*4f70*/  IMAD R88, R2, 0x8, R18 ;  /* 0x0000000802587824 */ /* 0x000fe200078e0212 */
[----:B------:R-:W-:Y:S01]  /*4f80*/  SHF.L.U32 R101, R200, 0x1f, RZ ;  /* 0x0000001fc8657819 */ /* 0x000fe200000006ff */
[----:B------:R-:W-:Y:S01]  /*4f90*/  IMAD R100, R59, -0x60, R60 ;  /* 0xffffffa03b647824 */ /* 0x000fe200078e023c */
[----:B------:R-:W-:Y:S02]  /*4fa0*/  BSSY B1, `(.L_x_3789) ;  /* 0x0000004000017945 */ /* 0x000fe40003800000 */
[----:B------:R-:W0:Y:S02]  /*4fb0*/  SYNCS.PHASECHK.TRANS64.TRYWAIT P4, [R88+URZ+0x22890], R101 ;  /* 0x02289065580075a7 */ /* 0x000e24000808017f */
[----:B------:R-:W-:Y:S01]  /*4fc0*/  VIMNMX R100, R100, 0x60, PT ;  /* 0x0000006064647848 */ /* 0x000fe20003fe0100 */
[----:B0-----:R-:W-:Y:S06]  /*4fd0*/  @!P4 BRA `(.L_x_3790) ;  /* 0x0000013000e4c947 */ /* 0x001fec0003800000 */
.L_x_4004:
[----:B------:R-:W-:Y:S05]  /*4fe0*/  BSYNC B1 ;  /* 0x0000000000017941 */ /* 0x000fea0003800000 */
.L_x_3789:
        /* <DEDUP_REMOVED lines=8> */
.L_x_3792:
[----:B------:R-:W-:Y:S05]  /*5070*/  BSYNC B1 ;  /* 0x0000000000017941 */ /* 0x000fea0003800000 */
.L_x_3791:
[----:B------:R-:W-:Y:S05]  /*5080*/  @P4 BRA `(.L_x_3772) ;  /* 0x0000000000104947 */ /* 0x000fea0003800000 */
[----:B-1----:R-:W1:Y:S04]  /*5090*/  @!P1 LDS.128 R4, [R106+0x2000] ;  /* 0x002000006a049984 */ /* 0x002e680000000c00 */
[----:B------:R-:W2:Y:S04]  /*50a0*/  @!P2 LDS.128 R8, [R102+0x2000] ;  /* 0x002000006608a984 */ /* 0x000ea80000000c00 */
[----:B-1----:R3:W-:Y:S04]  /*50b0*/  @!P1 STG.E.128 desc[UR40][R12.64], R4 ;  /* 0x000000040c009986 */ /* 0x0027e8000c101d28 */
[----:B--2---:R3:W-:Y:S02]  /*50c0*/  @!P2 STG.E.128 desc[UR40][R12.64+0x40], R8 ;  /* 0x000040080c00a986 */ /* 0x0047e4000c101d28 */
.L_x_3772:
[----:B------:R-:W-:Y:S05]  /*50d0*/  BSYNC B0 ;  /* 0x0000000000007941 */ /* 0x000fea0003800000 */
.L_x_3754:
        /* <DEDUP_REMOVED lines=17> */
.L_x_3794:
[----:B------:R-:W-:Y:S05]  /*51f0*/  BSYNC B0 ;  /* 0x0000000000007941 */ /* 0x000fea0003800000 */
.L_x_3793:
[----:B------:R-:W2:Y:S01]  /*5200*/  SYNCS.PHASECHK.TRANS64.TRYWAIT P3, [R88+URZ+0x228b0], R101 ;  /* 0x0228b065580075a7 */ /* 0x000ea2000806017f */
[----:B------:R-:W-:Y:S01]  /*5210*/  ULDC UR45, c[0x0][0x310] ;  /* 0x0000c400002d7ab9 */ /* 0x000fe20000000800 */
[----:B------:R-:W-:Y:S01]  /*5220*/  ULDC.64 UR42, c[0x0][0x318] ;  /* 0x0000c600002a7ab9 */ /* 0x000fe20000000a00 */
[----:B------:R-:W-:Y:S01]  /*5230*/  ULDC.64 UR38, c[0x0][0x308] ;  /* 0x0000c20000267ab9 */ /* 0x000fe20000000a00 */
[----:B------:R-:W-:Y:S01]  /*5240*/  BSSY B0, `(.L_x_3795) ;  /* 0x0000003000007945 */ /* 0x000fe20003800000 */
[----:B-1----:R-:W-:-:S03]  /*5250*/  IMAD R4, R2, 0x6000, R77 ;  /* 0x0000600002047824 */ /* 0x002fc600078e024d */
[----:B--2---:R-:W-:Y:S05]  /*5260*/  @!P3 BRA `(.L_x_3796) ;  /* 0x000001300054b947 */ /* 0x004fea0003800000 */
.L_x_4005:
[----:B------:R-:W-:Y:S05]  /*5270*/  BSYNC B0 ;  /* 0x0000000000007941 */ /* 0x000fea0003800000 */
.L_x_3795:
        /* <DEDUP_REMOVED lines=39> */
.L_x_3798:
[----:B------:R-:W-:Y:S05]  /*54f0*/  BSYNC B0 ;  /* 0x0000000000007941 */ /* 0x000fea0003800000 */
.L_x_3797:
        /* <DEDUP_REMOVED lines=37> */
.L_x_3800:
[----:B------:R-:W-:Y:S05]  /*5750*/  BSYNC B0 ;  /* 0x0000000000007941 */ /* 0x000fea0003800000 */
.L_x_3799:
        /* <DEDUP_REMOVED lines=22> */
.L_x_3749:
[----:B------:R-:W-:Y:S01]  /*58c0*/  ISETP.GE.AND P2, PT, R177, 0x1, PT ;  /* 0x00000001b100780c */ /* 0x000fe20003f46270 */
[----:B------:R-:W-:Y:S01]  /*58d0*/  IMAD.MOV.U32 R3, RZ, RZ, RZ ;  /* 0x000000ffff037224 */ /* 0x000fe200078e00ff */
[----:B------:R-:W-:Y:S02]  /*58e0*/  PLOP3.LUT P1, PT, PT, PT, PT, 0x80, 0x0 ;  /* 0x000000000000781c */ /* 0x000fe40003f2f070 */
[----:B------:R-:W-:Y:S01]  /*58f0*/  CS2R R4, SRZ ;  /* 0x0000000000047805 */ /* 0x000fe2000001ff00 */
[----:B------:R-:W-:Y:S01]  /*5900*/  IMAD.MOV.U32 R0, RZ, RZ, RZ ;  /* 0x000000ffff007224 */ /* 0x000fe200078e00ff */
        /* <DEDUP_REMOVED lines=25> */
[----:B----4-:R-:W-:Y:S02]  /*5aa0*/  CS2R R88, SRZ ;  /* 0x0000000000587805 */ /* 0x010fe4000001ff00 */
        /* <DEDUP_REMOVED lines=32> */
[----:B--2---:R-:W-:-:S02]  /*5cb0*/  CS2R R34, SRZ ;  /* 0x0000000000227805 */ /* 0x004fc4000001ff00 */
[----:B------:R-:W-:Y:S02]  /*5cc0*/  CS2R R36, SRZ ;  /* 0x0000000000247805 */ /* 0x000fe4000001ff00 */
[----:B---3--:R-:W-:Y:S02]  /*5cd0*/  CS2R R32, SRZ ;  /* 0x0000000000207805 */ /* 0x008fe4000001ff00 */
[----:B------:R-:W-:Y:S02]  /*5ce0*/  CS2R R26, SRZ ;  /* 0x00000000001a7805 */ /* 0x000fe4000001ff00 */
[----:B------:R-:W-:Y:S01]  /*5cf0*/  CS2R R28, SRZ ;  /* 0x00000000001c7805 */ /* 0x000fe2000001ff00 */
[----:B------:R-:W-:Y:S06]  /*5d00*/  @P0 BRA `(.L_x_3802) ;  /* 0x00000000000c0947 */ /* 0x000fec0003800000 */
[----:B------:R-:W0:Y:S01]  /*5d10*/  FENCE.VIEW.ASYNC.G ;  /* 0x00000000000073c6 */ /* 0x000e220000000100 */
[----:B------:R-:W-:Y:S05]  /*5d20*/  WARPSYNC.ALL ;  /* 0x0000000000007948 */ /* 0x000fea0003800000 */
[----:B0-----:R-:W-:Y:S06]  /*5d30*/  BAR.ARV 0xc, 0x120 ;  /* 0x0304800000007b1d */ /* 0x001fec0000002000 */
.L_x_3802:
[----:B------:R-:W-:Y:S01]  /*5d40*/  CS2R R24, SRZ ;  /* 0x0000000000187805 */ /* 0x000fe2000001ff00 */
[----:B------:R-:W-:Y:S06]  /*5d50*/  @!P2 BRA `(.L_x_3803) ;  /* 0x000000a0002ca947 */ /* 0x000fec0003800000 */
[----:B------:R-:W-:-:S03]  /*5d60*/  UMOV UR4, 0xffffffff ;  /* 0xffffffff00047882 */ /* 0x000fc60000000000 */
[----:B------:R-:W-:Y:S05]  /*5d70*/  BRA.DIV UR4, `(.L_x_3804) ;  /* 0x0000012604a47947 */ /* 0x000fea000b800000 */
[----:B------:R0:W1:Y:S02]  /*5d80*/  SHFL.IDX PT, R14, R235, RZ, 0x1f ;  /* 0x00001fffeb0e7589 */ /* 0x00006400000e0000 */
.L_x_4008:
        /* <DEDUP_REMOVED lines=26> */
.L_x_3806:
[----:B------:R-:W-:Y:S05]  /*5f30*/  BSYNC B6 ;  /* 0x0000000000067941 */ /* 0x000fea0003800000 */
.L_x_3805:
        /* <DEDUP_REMOVED lines=12> */
.L_x_3810:
[----:B--2---:R2:W3:Y:S02]  /*6000*/  SYNCS.PHASECHK.TRANS64.TRYWAIT P0, [R18+URZ+0x22800], R3 ;  /* 0x02280003120075a7 */ /* 0x0044e4000800017f */
[----:B---3--:R-:W-:Y:S05]  /*6010*/  @!P0 NANOSLEEP.SYNCS 0x989680 ;  /* 0x009896800000895d */ /* 0x008fea0003900000 */
[----:B------:R-:W3:Y:S02]  /*6020*/  @!P0 SYNCS.PHASECHK.TRANS64 P0, [R18+URZ+0x22800], R3 ;  /* 0x02280003120085a7 */ /* 0x000ee4000800007f */
[----:B---3--:R-:W-:Y:S05]  /*6030*/  @!P0 BRA `(.L_x_3810) ;  /* 0xfffffffc00f08947 */ /* 0x008fea000383ffff */
.L_x_3809:
[----:B------:R-:W-:Y:S05]  /*6040*/  BSYNC B0 ;  /* 0x0000000000007941 */ /* 0x000fea0003800000 */
.L_x_3808:
[----:B------:R-:W-:Y:S05]  /*6050*/  BRA `(.L_x_3811) ;  /* 0x0000002c00fc7947 */ /* 0x000fea0003800000 */
.L_x_3807:
[----:B------:R-:W1:Y:S01]  /*6060*/  LDC.64 R14, c[0x0][0x3e8] ;  /* 0x0000fa00ff0e7b82 */ /* 0x000e620000000a00 */
[----:B-----5:R-:W-:Y:S01]  /*6070*/  SHF.R.S32.HI R3, RZ, 0x1f, R31 ;  /* 0x0000001fff037819 */ /* 0x020fe2000001141f */
[----:B------:R-:W-:Y:S01]  /*6080*/  IMAD.SHL.U32 R24, R232, 0x4, RZ ;  /* 0x00000004e8187824 */ /* 0x000fe200078e00ff */
[----:B------:R-:W-:Y:S01]  /*6090*/  LOP3.LUT P0, RZ, R26, 0x3ff, RZ, 0xc0, !PT ;  /* 0x000003ff1aff7812 */ /* 0x000fe2000780c0ff */
[----:B------:R-:W-:Y:S01]  /*60a0*/  IMAD.MOV.U32 R4, RZ, RZ, R16 ;  /* 0x000000ffff047224 */ /* 0x000fe200078e0010 */
[----:B------:R-:W-:Y:S01]  /*60b0*/  BSSY B6, `(.L_x_3812) ;  /* 0x0000031000067945 */ /* 0x000fe20003800000 */
[----:B------:R-:W-:Y:S01]  /*60c0*/  IMAD.MOV.U32 R5, RZ, RZ, R17 ;  /* 0x000000ffff057224 */ /* 0x000fe200078e0011 */
[----:B------:R-:W-:Y:S01]  /*60d0*/  SHF.R.S32.HI R25, RZ, 0x1f, R24 ;  /* 0x0000001fff197819 */ /* 0x000fe20000011418 */
[----:B------:R-:W2:Y:S01]  /*60e0*/  LDC.64 R12, c[0x0][0x3d8] ;  /* 0x0000f600ff0c7b82 */ /* 0x000ea20000000a00 */
[-C--:B-1----:R-:W-:Y:S01]  /*60f0*/  IMAD R6, R3, R14.reuse, RZ ;  /* 0x0000000e03067224 */ /* 0x082fe200078e02ff */
[----:B------:R-:W-:Y:S01]  /*6100*/  SHF.L.U64.HI R59, R14, 0x6, R15 ;  /* 0x000000060e3b7819 */ /* 0x000fe2000001020f */
[----:B------:R-:W-:-:S04]  /*6110*/  IMAD.WIDE.U32 R10, R19, R14, R4 ;  /* 0x0000000e130a7225 */ /* 0x000fc800078e0004 */
[----:B------:R-:W-:Y:S02]  /*6120*/  IMAD R28, R226, R14, RZ ;  /* 0x0000000ee21c7224 */ /* 0x000fe400078e02ff */
[-C--:B--2---:R-:W-:Y:S01]  /*6130*/  IMAD R0, R3, R12.reuse, RZ ;  /* 0x0000000c03007224 */ /* 0x084fe200078e02ff */
[----:B------:R-:W-:Y:S01]  /*6140*/  SHF.L.U64.HI R57, R12, 0x6, R13 ;  /* 0x000000060c397819 */ /* 0x000fe2000001020d */
[----:B------:R-:W-:-:S04]  /*6150*/  IMAD.WIDE.U32 R8, R19, R12, R4 ;  /* 0x0000000c13087225 */ /* 0x000fc800078e0004 */
[C---:B------:R-:W-:Y:S02]  /*6160*/  IMAD R49, R31.reuse, R15, R6 ;  /* 0x0000000f1f317224 */ /* 0x040fe400078e0206 */
[----:B------:R-:W-:-:S04]  /*6170*/  IMAD.WIDE.U32 R42, R31, R14, RZ ;  /* 0x0000000e1f2a7225 */ /* 0x000fc800078e00ff */
[-C--:B------:R-:W-:Y:S02]  /*6180*/  IMAD R20, R226, R12.reuse, RZ ;  /* 0x0000000ce2147224 */ /* 0x080fe400078e02ff */
[----:B------:R-:W-:-:S04]  /*6190*/  IMAD.WIDE.U32 R44, R31, R12, RZ ;  /* 0x0000000c1f2c7225 */ /* 0x000fc800078e00ff */
[----:B------:R-:W-:Y:S01]  /*61a0*/  IMAD R47, R31, R13, R0 ;  /* 0x0000000d1f2f7224 */ /* 0x000fe200078e0200 */
[----:B------:R-:W-:Y:S01]  /*61b0*/  IADD3 R26, P3, R8, R44, RZ ;  /* 0x0000002c081a7210 */ /* 0x000fe20007f7e0ff */
[----:B------:R-:W-:-:S04]  /*61c0*/  IMAD.WIDE.U32 R4, R19, R12, R24 ;  /* 0x0000000c13047225 */ /* 0x000fc800078e0018 */
[----:B------:R-:W-:Y:S01]  /*61d0*/  IMAD.WIDE.U32 R6, R19, R14, R24 ;  /* 0x0000000e13067225 */ /* 0x000fe200078e0018 */
[----:B------:R-:W-:-:S03]  /*61e0*/  IADD3 R46, P1, R4, R44, RZ ;  /* 0x0000002c042e7210 */ /* 0x000fc60007f3e0ff */
[----:B------:R-:W-:Y:S01]  /*61f0*/  IMAD R51, R19, R15, R28 ;  /* 0x0000000f13337224 */ /* 0x000fe200078e021c */
[-C--:B------:R-:W-:Y:S01]  /*6200*/  IADD3 R28, P4, R10, R42.reuse, RZ ;  /* 0x0000002a0a1c7210 */ /* 0x080fe20007f9e0ff */
[----:B------:R-:W-:Y:S01]  /*6210*/  IMAD.IADD R49, R49, 0x1, R43 ;  /* 0x0000000131317824 */ /* 0x000fe200078e022b */
[----:B------:R-:W-:Y:S01]  /*6220*/  IADD3 R50, P2, R6, R42, RZ ;  /* 0x0000002a06327210 */ /* 0x000fe20007f5e0ff */
        /* <DEDUP_REMOVED lines=25> */
.L_x_3813:
[----:B------:R-:W-:Y:S05]  /*63c0*/  BSYNC B6 ;  /* 0x0000000000067941 */ /* 0x000fea0003800000 */
.L_x_3812:
[----:B------:R-:W1:Y:S01]  /*63d0*/  LDC.64 R6, c[0x0][0x3d8] ;  /* 0x0000f600ff067b82 */ /* 0x000e620000000a00 */
[----:B------:R-:W-:Y:S01]  /*63e0*/  SHF.R.S32.HI R3, RZ, 0x1f, R205 ;  /* 0x0000001fff037819 */ /* 0x000fe200000114cd */
[----:B------:R-:W-:Y:S01]  /*63f0*/  ULDC.U8 UR4, c[0x0][0x3f0] ;  /* 0x0000fc0000047ab9 */ /* 0x000fe20000000000 */
[----:B------:R-:W-:Y:S01]  /*6400*/  BSSY B0, `(.L_x_3814) ;  /* 0x00002bc000007945 */ /* 0x000fe20003800000 */
[----:B------:R-:W-:-:S04]  /*6410*/  ISETP.NE.AND P0, PT, RZ, UR4, PT ;  /* 0x00000004ff007c0c */ /* 0x000fc8000bf05270 */
[----:B------:R-:W2:Y:S01]  /*6420*/  LDC.64 R4, c[0x0][0x3e8] ;  /* 0x0000fa00ff047b82 */ /* 0x000ea20000000a00 */
[-C--:B-1----:R-:W-:Y:S02]  /*6430*/  IMAD R0, R3, R6.reuse, RZ ;  /* 0x0000000603007224 */ /* 0x082fe400078e02ff */
[----:B------:R-:W-:-:S04]  /*6440*/  IMAD.WIDE.U32 R8, R205, R6, RZ ;  /* 0x00000006cd087225 */ /* 0x000fc800078e00ff */
[----:B------:R-:W-:Y:S02]  /*6450*/  IMAD.SHL.U32 R53, R8, 0x80, RZ ;  /* 0x0000008008357824 */ /* 0x000fe400078e00ff */
[-C--:B--2---:R-:W-:Y:S02]  /*6460*/  IMAD R12, R3, R4.reuse, RZ ;  /* 0x00000004030c7224 */ /* 0x084fe400078e02ff */
        /* <DEDUP_REMOVED lines=58> */
.L_x_3817:
[----:B------:R-:W-:Y:S05]  /*6810*/  BSYNC B1 ;  /* 0x0000000000017941 */ /* 0x000fea0003800000 */
.L_x_3816:
[----:B------:R-:W-:Y:S04]  /*6820*/  BSSY B1, `(.L_x_3818) ;  /* 0x0000018000017945 */ /* 0x000fe80003800000 */
[----:B------:R-:W-:Y:S05]  /*6830*/  @P1 BRA `(.L_x_3819) ;  /* 0x0000000000581947 */ /* 0x000fea0003800000 */
[----:B------:R-:W-:Y:S01]  /*6840*/  IADD3 R0, P4, P5, R50, R60, R55 ;  /* 0x0000003c32007210 */ /* 0x000fe20007d9e037 */
[----:B-1----:R-:W-:Y:S01]  /*6850*/  VIADD R14, R24, 0x10 ;  /* 0x00000010180e7836 */ /* 0x002fe20000000000 */
        /* <DEDUP_REMOVED lines=20> */
.L_x_3819:
[----:B------:R-:W-:Y:S05]  /*69a0*/  BSYNC B1 ;  /* 0x0000000000017941 */ /* 0x000fea0003800000 */
.L_x_3818:
[----:B------:R-:W-:Y:S01]  /*69b0*/  IMAD.WIDE.U32 R10, R3, R6, R10 ;  /* 0x00000006030a7225 */ /* 0x000fe200078e000a */
[----:B------:R-:W-:Y:S01]  /*69c0*/  LEA.HI R0, R225, R225, RZ, 0x1 ;  /* 0x000000e1e1007211 */ /* 0x000fe200078f08ff */
[----:B------:R-:W-:Y:S01]  /*69d0*/  ULDC.64 UR4, c[0x0][0x3c8] ;  /* 0x0000f20000047ab9 */ /* 0x000fe20000000a00 */
[----:B------:R-:W-:Y:S01]  /*69e0*/  ULDC.64 UR6, c[0x0][0x3e0] ;  /* 0x0000f80000067ab9 */ /* 0x000fe20000000a00 */
[----:B------:R-:W-:-:S04]  /*69f0*/  IMAD.WIDE.U32 R12, R3, R4, R12 ;  /* 0x00000004030c7225 */ /* 0x000fc800078e000c */
[C---:B------:R-:W-:Y:S02]  /*6a00*/  IMAD R6, R41.reuse, R6, RZ ;  /* 0x0000000629067224 */ /* 0x040fe400078e02ff */
[----:B------:R-:W-:Y:S02]  /*6a10*/  IMAD R4, R41, R4, RZ ;  /* 0x0000000429047224 */ /* 0x000fe400078e02ff */
[----:B-12---:R-:W-:Y:S02]  /*6a20*/  IMAD.SHL.U32 R14, R230, 0x40, RZ ;  /* 0x00000040e60e7824 */ /* 0x006fe400078e00ff */
[C---:B------:R-:W-:Y:S01]  /*6a30*/  IMAD R7, R3.reuse, R7, R6 ;  /* 0x0000000703077224 */ /* 0x040fe200078e0206 */
[----:B------:R-:W-:Y:S01]  /*6a40*/  LOP3.LUT R6, R0, 0xfffffffe, RZ, 0xc0, !PT ;  /* 0xfffffffe00067812 */ /* 0x000fe200078ec0ff */
[----:B------:R-:W-:Y:S01]  /*6a50*/  IMAD R3, R3, R5, R4 ;  /* 0x0000000503037224 */ /* 0x000fe200078e0204 */
[----:B------:R-:W-:Y:S01]  /*6a60*/  LOP3.LUT R15, R14, 0x1c0, RZ, 0xc0, !PT ;  /* 0x000001c00e0f7812 */ /* 0x000fe200078ec0ff */
[----:B------:R-:W-:Y:S01]  /*6a70*/  IMAD.IADD R5, R11, 0x1, R7 ;  /* 0x000000010b057824 */ /* 0x000fe200078e0207 */
[----:B------:R-:W-:Y:S01]  /*6a80*/  LEA R4, P2, R10, UR4, 0x1 ;  /* 0x000000040a047c11 */ /* 0x000fe2000f8408ff */
[----:B------:R-:W-:Y:S01]  /*6a90*/  IMAD.IADD R3, R13, 0x1, R3 ;  /* 0x000000010d037824 */ /* 0x000fe200078e0203 */
[----:B------:R-:W-:Y:S01]  /*6aa0*/  LEA R0, P3, R12, UR6, 0x1 ;  /* 0x000000060c007c11 */ /* 0x000fe2000f8608ff */
[----:B------:R-:W-:Y:S01]  /*6ab0*/  IMAD.IADD R6, R225, 0x1, -R6 ;  /* 0x00000001e1067824 */ /* 0x000fe200078e0a06 */
[----:B------:R-:W-:Y:S01]  /*6ac0*/  LOP3.LUT R14, R15, 0x18, R16, 0xf8, !PT ;  /* 0x000000180f0e7812 */ /* 0x000fe200078ef810 */
[----:B------:R-:W-:Y:S01]  /*6ad0*/  UMOV UR4, 0xffffffff ;  /* 0xffffffff00047882 */ /* 0x000fe20000000000 */
[----:B------:R-:W-:-:S02]  /*6ae0*/  SHF.R.U32.HI R15, RZ, 0x3, R15 ;  /* 0x00000003ff0f7819 */ /* 0x000fc4000001160f */
[----:B------:R-:W-:Y:S02]  /*6af0*/  LEA.HI.X R5, R10, UR5, R5, 0x1, P2 ;  /* 0x000000050a057c11 */ /* 0x000fe400090f0c05 */
[----:B------:R-:W-:Y:S02]  /*6b00*/  LEA.HI.X R3, R12, UR7, R3, 0x1, P3 ;  /* 0x000000070c037c11 */ /* 0x000fe400098f0c03 */
[----:B------:R-:W-:Y:S02]  /*6b10*/  LOP3.LUT R39, R14, R15, RZ, 0x3c, !PT ;  /* 0x0000000f0e277212 */ /* 0x000fe400078e3cff */
[----:B------:R-:W-:Y:S01]  /*6b20*/  SHF.L.U32 R7, R6, 0x1f, RZ ;  /* 0x0000001f06077819 */ /* 0x000fe200000006ff */
[----:B------:R-:W-:Y:S06]  /*6b30*/  BRA.DIV UR4, `(.L_x_3820) ;  /* 0x0000011a045c7947 */ /* 0x000fec000b800000 */
.L_x_4011:
[----:B------:R-:W-:-:S03]  /*6b40*/  UMOV UR4, 0xffffffff ;  /* 0xffffffff00047882 */ /* 0x000fc60000000000 */
[----:B------:R-:W-:Y:S05]  /*6b50*/  BRA.DIV UR4, `(.L_x_3821) ;  /* 0x0000011a047c7947 */ /* 0x000fea000b800000 */
.L_x_4014:
[----:B------:R-:W-:-:S03]  /*6b60*/  UMOV UR4, 0xffffffff ;  /* 0xffffffff00047882 */ /* 0x000fc60000000000 */
[----:B------:R-:W-:Y:S05]  /*6b70*/  BRA.DIV UR4, `(.L_x_3822) ;  /* 0x0000011a049c7947 */ /* 0x000fea000b800000 */
.L_x_4017:
[----:B------:R-:W-:-:S03]  /*6b80*/  UMOV UR4, 0xffffffff ;  /* 0xffffffff00047882 */ /* 0x000fc60000000000 */
[----:B------:R-:W-:Y:S05]  /*6b90*/  BRA.DIV UR4, `(.L_x_3823) ;  /* 0x0000011a04bc7947 */ /* 0x000fea000b800000 */
.L_x_4020:
[----:B------:R-:W-:-:S03]  /*6ba0*/  UMOV UR4, 0xffffffff ;  /* 0xffffffff00047882 */ /* 0x000fc60000000000 */
[----:B------:R-:W-:Y:S05]  /*6bb0*/  BRA.DIV UR4, `(.L_x_3824) ;  /* 0x0000011a04dc7947 */ /* 0x000fea000b800000 */
.L_x_4023:
[----:B------:R-:W-:-:S03]  /*6bc0*/  UMOV UR4, 0xffffffff ;  /* 0xffffffff00047882 */ /* 0x000fc60000000000 */
[----:B------:R-:W-:Y:S05]  /*6bd0*/  BRA.DIV UR4, `(.L_x_3825) ;  /* 0x0000011a04fc7947 */ /* 0x000fea000b800000 */
.L_x_4026:
[----:B------:R-:W-:-:S03]  /*6be0*/  UMOV UR4, 0xffffffff ;  /* 0xffffffff00047882 */ /* 0x000fc60000000000 */
[----:B------:R-:W-:Y:S05]  /*6bf0*/  BRA.DIV UR4, `(.L_x_3826) ;  /* 0x0000011e041c7947 */ /* 0x000fea000b800000 */
.L_x_4029:
[----:B------:R-:W-:-:S03]  /*6c00*/  UMOV UR4, 0xffffffff ;  /* 0xffffffff00047882 */ /* 0x000fc60000000000 */
[----:B------:R-:W-:Y:S05]  /*6c10*/  BRA.DIV UR4, `(.L_x_3827) ;  /* 0x0000011e043c7947 */ /* 0x000fea000b800000 */
.L_x_4032:
[----:B------:R-:W1:Y:S01]  /*6c20*/  SYNCS.PHASECHK.TRANS64.TRYWAIT P2, [R18+URZ+0x22800], R7 ;  /* 0x02280007120075a7 */ /* 0x000e62000804017f */
        /* <DEDUP_REMOVED lines=13> */
[----:B------:R-:W-:Y:S01]  /*6d00*/  IMAD R3, R3, 0x2, R18 ;  /* 0x0000000203037824 */ /* 0x000fe200078e0212 */
        /* <DEDUP_REMOVED lines=23> */
[----:B-1----:R-:W-:Y:S06]  /*6e80*/  @!P2 BRA `(.L_x_3829) ;  /* 0x0000011800c8a947 */ /* 0x002fec0003800000 */
.L_x_4033:
[----:B------:R-:W-:Y:S05]  /*6e90*/  BSYNC B1 ;  /* 0x0000000000017941 */ /* 0x000fea0003800000 */
.L_x_3828:
[----:B------:R-:W-:Y:S01]  /*6ea0*/  BSSY B1, `(.L_x_3830) ;  /* 0x0000068000017945 */ /* 0x000fe20003800000 */
[----:B------:R-:W-:Y:S02]  /*6eb0*/  PRMT R46, R4, 0x7610, R46 ;  /* 0x00007610042e7816 */ /* 0x000fe4000000002e */
[----:B------:R-:W-:Y:S01]  /*6ec0*/  PRMT R48, R48, 0x5410, R5 ;  /* 0x0000541030307816 */ /* 0x000fe20000000005 */
[----:B------:R-:W-:Y:S06]  /*6ed0*/  @P0 BRA `(.L_x_3831) ;  /* 0x0000000400900947 */ /* 0x000fec0003800000 */
[----:B------:R-:W2:Y:S01]  /*6ee0*/  LDC R5, c[0x0][0x3d4] ;  /* 0x0000f500ff057b82 */ /* 0x000ea20000000800 */
[C---:B------:R-:W-:Y:S01]  /*6ef0*/  VIADD R4, R24.reuse, 0x10 ;  /* 0x0000001018047836 */ /* 0x040fe20000000000 */
[----:B------:R-:W-:Y:S01]  /*6f00*/  BSSY B2, `(.L_x_3832) ;  /* 0x0000032000027945 */ /* 0x000fe20003800000 */
[----:B--2---:R-:W-:-:S03]  /*6f10*/  ISETP.GE.AND P0, PT, R24, R5, PT ;  /* 0x000000051800720c */ /* 0x004fc60003f06270 */
[----:B------:R-:W-:-:S10]  /*6f20*/  ISETP.GE.AND P2, PT, R4, R5, PT ;  /* 0x000000050400720c */ /* 0x000fd40003f46270 */
[----:B------:R-:W-:Y:S05]  /*6f30*/  @P0 BRA `(.L_x_3833) ;  /* 0x0000000000b80947 */ /* 0x000fea0003800000 */
[----:B-1----:R-:W1:Y:S01]  /*6f40*/  LDS.128 R4, [R3+0x18400] ;  /* 0x0184000003047984 */ /* 0x002e620000000c00 */
        /* <DEDUP_REMOVED lines=12> */
[C---:B-1----:R-:W-:Y:S01]  /*7010*/  LOP3.LUT R11, R6.reuse, 0xffff0000, RZ, 0xc0, !PT ;  /* 0xffff0000060b7812 */ /* 0x042fe200078ec0ff */
        /* <DEDUP_REMOVED lines=32> */
.L_x_3833:
[----:B------:R-:W-:Y:S05]  /*7220*/  BSYNC B2 ;  /* 0x0000000000027941 */ /* 0x000fea0003800000 */
.L_x_3832:
[----:B------:R-:W-:Y:S05]  /*7230*/  @P2 BRA `(.L_x_3831) ;  /* 0x0000000000b82947 */ /* 0x000fea0003800000 */
[----:B-12---:R-:W1:Y:S01]  /*7240*/  LDS.128 R4, [R0] ;  /* 0x0000000000047984 */ /* 0x006e620000000c00 */
        /* <DEDUP_REMOVED lines=12> */
[C---:B-1----:R-:W-:Y:S01]  /*7310*/  LOP3.LUT R11, R6.reuse, 0xffff0000, RZ, 0xc0, !PT ;  /* 0xffff0000060b7812 */ /* 0x042fe200078ec0ff */
        /* <DEDUP_REMOVED lines=32> */
.L_x_3831:
[----:B------:R-:W-:Y:S05]  /*7520*/  BSYNC B1 ;  /* 0x0000000000017941 */ /* 0x000fea0003800000 */
.L_x_3830:
[----:B------:R-:W-:Y:S05]  /*7530*/  @P1 BRA `(.L_x_3834) ;  /* 0x0000001800a01947 */ /* 0x000fea0003800000 */
[----:B--23--:R-:W2:Y:S01]  /*7540*/  LDC R5, c[0x0][0x3d4] ;  /* 0x0000f500ff057b82 */ /* 0x00cea20000000800 */
[C---:B------:R-:W-:Y:S01]  /*7550*/  VIADD R4, R24.reuse, 0x10 ;  /* 0x0000001018047836 */ /* 0x040fe20000000000 */
[----:B------:R-:W-:Y:S01]  /*7560*/  BSSY B1, `(.L_x_3835) ;  /* 0x0000032000017945 */ /* 0x000fe20003800000 */
[----:B--2---:R-:W-:-:S03]  /*7570*/  ISETP.GE.AND P0, PT, R24, R5, PT ;  /* 0x000000051800720c */ /* 0x004fc60003f06270 */
[----:B------:R-:W-:-:S10]  /*7580*/  ISETP.GE.AND P1, PT, R4, R5, PT ;  /* 0x000000050400720c */ /* 0x000fd40003f26270 */
[----:B------:R-:W-:Y:S05]  /*7590*/  @P0 BRA `(.L_x_3836) ;  /* 0x0000000000b80947 */ /* 0x000fea0003800000 */
[----:B-1----:R-:W1:Y:S01]  /*75a0*/  LDS.128 R4, [R3+0x1a400] ;  /* 0x01a4000003047984 */ /* 0x002e620000000c00 */
        /* <DEDUP_REMOVED lines=45> */
.L_x_3836:
[----:B------:R-:W-:Y:S05]  /*7880*/  BSYNC B1 ;  /* 0x0000000000017941 */ /* 0x000fea0003800000 */
.L_x_3835:
[----:B------:R-:W-:Y:S05]  /*7890*/  @P1 BRA `(.L_x_3834) ;  /* 0x0000001400c81947 */ /* 0x000fea0003800000 */
[----:B-12---:R-:W1:Y:S01]  /*78a0*/  LDS.128 R4, [R0+0x2000] ;  /* 0x0020000000047984 */ /* 0x006e620000000c00 */
        /* <DEDUP_REMOVED lines=12> */
[C---:B-1----:R-:W-:Y:S01]  /*7970*/  LOP3.LUT R9, R6.reuse, 0xffff0000, RZ, 0xc0, !PT ;  /* 0xffff000006097812 */ /* 0x042fe200078ec0ff */
        /* <DEDUP_REMOVED lines=33> */
.L_x_3815:
[----:B------:R-:W1:Y:S01]  /*7b90*/  LDC R21, c[0x0][0x3d4] ;  /* 0x0000f500ff157b82 */ /* 0x000e620000000800 */
[-C--:B------:R-:W-:Y:S01]  /*7ba0*/  ISETP.GE.AND P0, PT, R218, R56.reuse, PT ;  /* 0x00000038da00720c */ /* 0x080fe20003f06270 */
[----:B------:R-:W-:Y:S01]  /*7bb0*/  ULDC.64 UR4, c[0x0][0x3c8] ;  /* 0x0000f20000047ab9 */ /* 0x000fe20000000a00 */
[----:B------:R-:W-:Y:S01]  /*7bc0*/  ISETP.GE.AND P1, PT, R19, R56, PT ;  /* 0x000000381300720c */ /* 0x000fe20003f26270 */
[----:B------:R-:W-:Y:S01]  /*7bd0*/  ULDC.64 UR6, c[0x0][0x3e0] ;  /* 0x0000f80000067ab9 */ /* 0x000fe20000000a00 */
[----:B------:R-:W-:Y:S02]  /*7be0*/  CS2R R32, SRZ ;  /* 0x0000000000207805 */ /* 0x000fe4000001ff00 */
[----:B------:R-:W-:Y:S02]  /*7bf0*/  CS2R R34, SRZ ;  /* 0x0000000000227805 */ /* 0x000fe4000001ff00 */
[CC--:B-1----:R-:W-:Y:S02]  /*7c00*/  ISETP.GE.OR P0, PT, R16.reuse, R21.reuse, P0 ;  /* 0x000000151000720c */ /* 0x0c2fe40000706670 */
[----:B------:R-:W-:-:S11]  /*7c10*/  ISETP.GE.OR P1, PT, R16, R21, P1 ;  /* 0x000000151000720c */ /* 0x000fd60000f26670 */
[----:B------:R-:W1:Y:S01]  /*7c20*/  @!P0 LDC.64 R14, c[0x0][0x3c8] ;  /* 0x0000f200ff0e8b82 */ /* 0x000e620000000a00 */
[----:B------:R-:W-:Y:S02]  /*7c30*/  @!P0 IADD3 R13, P2, P3, R26, R58, R53 ;  /* 0x0000003a1a0d8210 */ /* 0x000fe40007b5e035 */
[----:B------:R-:W-:Y:S02]  /*7c40*/  @!P1 IADD3 R9, P5, R53, R26, RZ ;  /* 0x0000001a35099210 */ /* 0x000fe40007fbe0ff */
[----:B------:R-:W-:Y:S02]  /*7c50*/  @!P0 IADD3.X R20, R27, R57, R52, P2, P3 ;  /* 0x000000391b148210 */ /* 0x000fe400017e6434 */
[----:B------:R-:W-:Y:S01]  /*7c60*/  @!P0 IADD3 R0, P3, P4, R28, R60, R55 ;  /* 0x0000003c1c008210 */ /* 0x000fe20007c7e037 */
[----:B------:R-:W2:Y:S01]  /*7c70*/  @!P0 LDC.64 R30, c[0x0][0x3e0] ;  /* 0x0000f800ff1e8b82 */ /* 0x000ea20000000a00 */
[----:B------:R-:W-:Y:S01]  /*7c80*/  @!P1 IADD3 R11, P2, R55, R28, RZ ;  /* 0x0000001c370b9210 */ /* 0x000fe20007f5e0ff */
[----:B------:R-:W-:Y:S01]  /*7c90*/  @!P1 IMAD.X R10, R52, 0x1, R27, P5 ;  /* 0x00000001340a9824 */ /* 0x000fe200028e061b */
[----:B------:R-:W-:-:S02]  /*7ca0*/  @!P0 IADD3.X R3, R29, R59, R54, P3, P4 ;  /* 0x0000003b1d038210 */ /* 0x000fc40001fe8436 */
[----:B------:R-:W-:Y:S01]  /*7cb0*/  @!P1 LEA R8, P5, R9, UR4, 0x1 ;  /* 0x0000000409089c11 */ /* 0x000fe2000f8a08ff */
[----:B------:R-:W-:-:S03]  /*7cc0*/  @!P1 IMAD.X R24, R54, 0x1, R29, P2 ;  /* 0x0000000136189824 */ /* 0x000fc600010e061d */
[----:B------:R-:W-:Y:S02]  /*7cd0*/  @!P1 LEA.HI.X R9, R9, UR5, R10, 0x1, P5 ;  /* 0x0000000509099c11 */ /* 0x000fe4000a8f0c0a */
[----:B------:R-:W-:Y:S02]  /*7ce0*/  @!P1 LEA R10, P2, R11, UR6, 0x1 ;  /* 0x000000060b0a9c11 */ /* 0x000fe4000f8408ff */
[----:B-1----:R-:W-:Y:S02]  /*7cf0*/  @!P0 LEA R12, P3, R13, R14, 0x1 ;  /* 0x0000000e0d0c8211 */ /* 0x002fe400078608ff */
[----:B------:R-:W-:Y:S02]  /*7d00*/  CS2R R26, SRZ ;  /* 0x00000000001a7805 */ /* 0x000fe4000001ff00 */
[----:B------:R-:W-:Y:S02]  /*7d10*/  @!P1 LEA.HI.X R11, R11, UR7, R24, 0x1, P2 ;  /* 0x000000070b0b9c11 */ /* 0x000fe400090f0c18 */
[----:B------:R-:W-:-:S02]  /*7d20*/  CS2R R28, SRZ ;  /* 0x00000000001c7805 */ /* 0x000fc4000001ff00 */
[----:B------:R-:W-:Y:S01]  /*7d30*/  @!P0 LEA.HI.X R13, R13, R15, R20, 0x1, P3 ;  /* 0x0000000f0d0d8211 */ /* 0x000fe200018f0c14 */
[----:B------:R1:W5:Y:S01]  /*7d40*/  @!P1 LDG.E.128 R32, desc[UR40][R8.64] ;  /* 0x0000002808209981 */ /* 0x000362000c1e1d00 */
[----:B--2---:R-:W-:-:S04]  /*7d50*/  @!P0 LEA R14, P4, R0, R30, 0x1 ;  /* 0x0000001e000e8211 */ /* 0x004fc800078808ff */
[----:B------:R-:W-:Y:S02]  /*7d60*/  @!P0 LEA.HI.X R15, R0, R31, R3, 0x1, P4 ;  /* 0x0000001f000f8211 */ /* 0x000fe400020f0c03 */
[----:B------:R-:W2:Y:S01]  /*7d70*/  LDC R0, c[0x0][0x428] ;  /* 0x00010a00ff007b82 */ /* 0x000ea20000000800 */
[----:B------:R-:W-:Y:S02]  /*7d80*/  CS2R R24, SRZ ;  /* 0x0000000000187805 */ /* 0x000fe4000001ff00 */
[----:B------:R-:W-:-:S04]  /*7d90*/  CS2R R30, SRZ ;  /* 0x00000000001e7805 */ /* 0x000fc8000001ff00 */
[----:B------:R-:W5:Y:S04]  /*7da0*/  @!P0 LDG.E.128 R24, desc[UR40][R12.64] ;  /* 0x000000280c188981 */ /* 0x000f68000c1e1d00 */
[----:B------:R-:W5:Y:S01]  /*7db0*/  @!P0 LDG.E.128 R28, desc[UR40][R14.64] ;  /* 0x000000280e1c8981 */ /* 0x000f62000c1e1d00 */
[----:B--2---:R-:W-:-:S13]  /*7dc0*/  ISETP.NE.AND P0, PT, R0, 0x1, PT ;  /* 0x000000010000780c */ /* 0x004fda0003f05270 */
[----:B------:R-:W2:Y:S08]  /*7dd0*/  @P0 LDC R0, c[0x0][0x42c] ;  /* 0x00010b00ff000b82 */ /* 0x000eb00000000800 */
[----:B-1----:R-:W1:Y:S01]  /*7de0*/  @P0 LDC R9, c[0x0][0x430] ;  /* 0x00010c00ff090b82 */ /* 0x002e620000000800 */
[----:B------:R-:W-:-:S04]  /*7df0*/  IMAD R3, R205, 0x80, R19 ;  /* 0x00000080cd037824 */ /* 0x000fc800078e0213 */
[----:B------:R-:W-:Y:S01]  /*7e00*/  IMAD R3, R232, 0x40, R3 ;  /* 0x00000040e8037824 */ /* 0x000fe200078e0203 */
[----:B------:R-:W-:Y:S02]  /*7e10*/  CS2R R36, SRZ ;  /* 0x0000000000247805 */ /* 0x000fe4000001ff00 */
[----:B------:R-:W-:Y:S01]  /*7e20*/  CS2R R38, SRZ ;  /* 0x0000000000267805 */ /* 0x000fe2000001ff00 */
[----:B------:R-:W-:-:S05]  /*7e30*/  IMAD.MOV.U32 R8, RZ, RZ, R44 ;  /* 0x000000ffff087224 */ /* 0x000fca00078e002c */
[----:B------:R3:W5:Y:S01]  /*7e40*/  @!P1 LDG.E.128 R36, desc[UR40][R10.64] ;  /* 0x000000280a249981 */ /* 0x000762000c1e1d00 */
[----:B--2---:R-:W-:-:S05]  /*7e50*/  @P0 IMAD.HI.U32 R0, R3, R0, RZ ;  /* 0x0000000003000227 */ /* 0x004fca00078e00ff */
[----:B-1----:R-:W-:-:S04]  /*7e60*/  @P0 SHF.R.U32.HI R3, RZ, R9, R0 ;  /* 0x00000009ff030219 */ /* 0x002fc80000011600 */
[----:B------:R-:W-:Y:S01]  /*7e70*/  SHF.R.S32.HI R41, RZ, 0x1f, R3 ;  /* 0x0000001fff297819 */ /* 0x000fe20000011403 */
[----:B------:R-:W-:Y:S02]  /*7e80*/  IMAD.MOV.U32 R9, RZ, RZ, R47 ;  /* 0x000000ffff097224 */ /* 0x000fe400078e002f */
[----:B---3--:R-:W-:Y:S02]  /*7e90*/  IMAD.MOV.U32 R10, RZ, RZ, R42 ;  /* 0x000000ffff0a7224 */ /* 0x008fe400078e002a */
[----:B------:R-:W-:Y:S02]  /*7ea0*/  IMAD.MOV.U32 R11, RZ, RZ, R49 ;  /* 0x000000ffff0b7224 */ /* 0x000fe400078e0031 */
[C---:B------:R-:W-:Y:S02]  /*7eb0*/  IMAD R0, R41.reuse, R6, RZ ;  /* 0x0000000629007224 */ /* 0x040fe400078e02ff */
[----:B------:R-:W-:Y:S02]  /*7ec0*/  IMAD R12, R41, R4, RZ ;  /* 0x00000004290c7224 */ /* 0x000fe400078e02ff */
        /* <DEDUP_REMOVED lines=13> */
.L_x_4036:
[----:B------:R-:W-:-:S03]  /*7fa0*/  UMOV UR4, 0xffffffff ;  /* 0xffffffff00047882 */ /* 0x000fc60000000000 */
[----:B------:R-:W-:Y:S05]  /*7fb0*/  BRA.DIV UR4, `(.L_x_3838) ;  /* 0x0000010a04b87947 */ /* 0x000fea000b800000 */
.L_x_4039:
[----:B------:R-:W-:-:S03]  /*7fc0*/  UMOV UR4, 0xffffffff ;  /* 0xffffffff00047882 */ /* 0x000fc60000000000 */
[----:B------:R-:W-:Y:S05]  /*7fd0*/  BRA.DIV UR4, `(.L_x_3839) ;  /* 0x0000010a04d87947 */ /* 0x000fea000b800000 */
.L_x_4042:
[----:B------:R-:W-:-:S03]  /*7fe0*/  UMOV UR4, 0xffffffff ;  /* 0xffffffff00047882 */ /* 0x000fc60000000000 */
[----:B------:R-:W-:Y:S05]  /*7ff0*/  BRA.DIV UR4, `(.L_x_3840) ;  /* 0x0000010a04f87947 */ /* 0x000fea000b800000 */
.L_x_4045:
[----:B------:R-:W-:-:S03]  /*8000*/  UMOV UR4, 0xffffffff ;  /* 0xffffffff00047882 */ /* 0x000fc60000000000 */
[----:B------:R-:W-:Y:S05]  /*8010*/  BRA.DIV UR4, `(.L_x_3841) ;  /* 0x0000010e04187947 */ /* 0x000fea000b800000 */
.L_x_4048:
[----:B------:R-:W-:Y:S01]  /*8020*/  UMOV UR4, 0xffffffff ;  /* 0xffffffff00047882 */ /* 0x000fe20000000000 */
[----:B------:R-:W-:Y:S02]  /*8030*/  LOP3.LUT R6, R6, 0xfffffffe, RZ, 0xc0, !PT ;  /* 0xfffffffe06067812 */ /* 0x000fe400078ec0ff */
[----:B------:R-:W-:Y:S05]  /*8040*/  BRA.DIV UR4, `(.L_x_3842) ;  /* 0x0000010e04347947 */ /* 0x000fea000b800000 */
.L_x_4051:
[----:B------:R-:W-:Y:S01]  /*8050*/  UMOV UR4, 0xffffffff ;  /* 0xffffffff00047882 */ /* 0x000fe20000000000 */
[----:B------:R-:W-:Y:S02]  /*8060*/  IMAD.IADD R6, R225, 0x1, -R6 ;  /* 0x00000001e1067824 */ /* 0x000fe400078e0a06 */
[----:B------:R-:W-:Y:S05]  /*8070*/  BRA.DIV UR4, `(.L_x_3843) ;  /* 0x0000010e04507947 */ /* 0x000fea000b800000 */
.L_x_4054:
[----:B------:R-:W-:Y:S01]  /*8080*/  UMOV UR4, 0xffffffff ;  /* 0xffffffff00047882 */ /* 0x000fe20000000000 */
[----:B------:R-:W-:Y:S02]  /*8090*/  SHF.L.U32 R3, R6, 0x1f, RZ ;  /* 0x0000001f06037819 */ /* 0x000fe400000006ff */
[----:B------:R-:W-:Y:S05]  /*80a0*/  BRA.DIV UR4, `(.L_x_3844) ;  /* 0x0000010e046c7947 */ /* 0x000fea000b800000 */
.L_x_4057:
[----:B------:R-:W1:Y:S01]  /*80b0*/  SYNCS.PHASECHK.TRANS64.TRYWAIT P1, [R18+URZ+0x22800], R3 ;  /* 0x02280003120075a7 */ /* 0x000e62000802017f */
        /* <DEDUP_REMOVED lines=33> */
.L_x_4058:
[----:B------:R-:W-:Y:S05]  /*82d0*/  BSYNC B1 ;  /* 0x0000000000017941 */ /* 0x000fea0003800000 */
.L_x_3845:
[----:B------:R-:W-:Y:S04]  /*82e0*/  BSSY B1, `(.L_x_3847) ;  /* 0x000006a000017945 */ /* 0x000fe80003800000 */
[----:B------:R-:W-:Y:S05]  /*82f0*/  @P2 BRA `(.L_x_3848) ;  /* 0x0000000400a02947 */ /* 0x000fea0003800000 */
[----:B------:R-:W-:Y:S01]  /*8300*/  IMAD.SHL.U32 R0, R230, 0x40, RZ ;  /* 0x00000040e6007824 */ /* 0x000fe200078e00ff */
[----:B------:R-:W-:Y:S01]  /*8310*/  SHF.R.U64 R12, R32, 0x10, R33 ;  /* 0x00000010200c7819 */ /* 0x000fe20000001221 */
[----:B------:R-:W-:Y:S01]  /*8320*/  IMAD.IADD R4, R16, 0x1, R21 ;  /* 0x0000000110047824 */ /* 0x000fe200078e0215 */
[----:B------:R-:W-:Y:S02]  /*8330*/  SHF.R.U32.HI R32, RZ, 0x10, R33 ;  /* 0x00000010ff207819 */ /* 0x000fe40000011621 */
[----:B------:R-:W-:Y:S02]  /*8340*/  LOP3.LUT R5, R0, 0x1c0, RZ, 0xc0, !PT ;  /* 0x000001c000057812 */ /* 0x000fe400078ec0ff */
[----:B------:R-:W-:Y:S02]  /*8350*/  SHF.R.U64 R42, R38, 0x10, R39 ;  /* 0x00000010262a7819 */ /* 0x000fe40000001227 */
[----:B------:R-:W-:Y:S02]  /*8360*/  SHF.R.U32.HI R7, RZ, 0x3, R5 ;  /* 0x00000003ff077819 */ /* 0x000fe40000011605 */
[----:B------:R-:W-:-:S02]  /*8370*/  LOP3.LUT R4, R5, 0x38, R4, 0xf8, !PT ;  /* 0x0000003805047812 */ /* 0x000fc400078ef804 */
[----:B------:R-:W-:Y:S02]  /*8380*/  LOP3.LUT R0, R5, 0x38, R16, 0xf8, !PT ;  /* 0x0000003805007812 */ /* 0x000fe400078ef810 */
[-C--:B------:R-:W-:Y:S02]  /*8390*/  LOP3.LUT R5, R4, R7.reuse, RZ, 0x3c, !PT ;  /* 0x0000000704057212 */ /* 0x080fe400078e3cff */
[----:B-1----:R-:W-:Y:S02]  /*83a0*/  LOP3.LUT R3, R0, R7, RZ, 0x3c, !PT ;  /* 0x0000000700037212 */ /* 0x002fe400078e3cff */
[----:B------:R-:W-:Y:S01]  /*83b0*/  SHF.R.U64 R0, R36, 0x10, R37 ;  /* 0x0000001024007819 */ /* 0x000fe20000001225 */
[C---:B------:R-:W-:Y:S01]  /*83c0*/  IMAD R5, R210.reuse, 0x200, R5 ;  /* 0x00000200d2057824 */ /* 0x040fe200078e0205 */
[----:B------:R-:W-:Y:S01]  /*83d0*/  SHF.R.U32.HI R43, RZ, 0x10, R39 ;  /* 0x00000010ff2b7819 */ /* 0x000fe20000011627 */
[----:B------:R-:W-:Y:S01]  /*83e0*/  IMAD R3, R210, 0x200, R3 ;  /* 0x00000200d2037824 */ /* 0x000fe200078e0203 */
[----:B------:R-:W-:Y:S01]  /*83f0*/  PRMT R33, R15, 0x5432, R12 ;  /* 0x000054320f217816 */ /* 0x000fe2000000000c */
[----:B------:R-:W-:Y:S01]  /*8400*/  IMAD R50, R5, 0x2, R18 ;  /* 0x0000000205327824 */ /* 0x000fe200078e0212 */
[----:B------:R-:W-:Y:S01]  /*8410*/  PRMT R38, R13, 0x5432, R0 ;  /* 0x000054320d267816 */ /* 0x000fe20000000000 */
[----:B------:R-:W-:Y:S01]  /*8420*/  IMAD R49, R3, 0x2, R18 ;  /* 0x0000000203317824 */ /* 0x000fe200078e0212 */
[----:B------:R-:W-:-:S02]  /*8430*/  SHF.R.U64 R3, R34, 0x10, R35 ;  /* 0x0000001022037819 */ /* 0x000fc40000001223 */
[----:B------:R-:W1:Y:S01]  /*8440*/  LDS.128 R4, [R50+0x18400] ;  /* 0x0184000032047984 */ /* 0x000e620000000c00 */
[----:B------:R-:W-:Y:S01]  /*8450*/  SHF.R.U32.HI R35, RZ, 0x10, R35 ;  /* 0x00000010ff237819 */ /* 0x000fe20000011623 */
[----:B------:R-:W-:Y:S01]  /*8460*/  IMAD.U32 R39, R38, 0x10000, RZ ;  /* 0x0001000026277824 */ /* 0x000fe200078e00ff */
[----:B------:R-:W-:Y:S01]  /*8470*/  SHF.R.U32.HI R41, RZ, 0x10, R37 ;  /* 0x00000010ff297819 */ /* 0x000fe20000011625 */
[----:B------:R-:W2:Y:S01]  /*8480*/  LDS.128 R8, [R49+0x18400] ;  /* 0x0184000031087984 */ /* 0x000ea20000000c00 */
[----:B------:R-:W-:Y:S01]  /*8490*/  PRMT R37, R20, 0x5410, R35 ;  /* 0x0000541014257816 */ /* 0x000fe20000000023 */
[----:B------:R-:W-:Y:S01]  /*84a0*/  IMAD.U32 R35, R33, 0x10000, RZ ;  /* 0x0001000021237824 */ /* 0x000fe200078e00ff */
[C---:B------:R-:W-:Y:S02]  /*84b0*/  PRMT R42, R14.reuse, 0x5432, R42 ;  /* 0x000054320e2a7816 */ /* 0x040fe4000000002a */
[----:B------:R-:W-:Y:S02]  /*84c0*/  PRMT R43, R14, 0x5410, R43 ;  /* 0x000054100e2b7816 */ /* 0x000fe4000000002b */
[----:B------:R-:W-:-:S02]  /*84d0*/  LOP3.LUT R38, R38, 0xffff0000, RZ, 0xc0, !PT ;  /* 0xffff000026267812 */ /* 0x000fc400078ec0ff */
[----:B------:R-:W-:Y:S02]  /*84e0*/  PRMT R41, R13, 0x5410, R41 ;  /* 0x000054100d297816 */ /* 0x000fe40000000029 */
[----:B------:R-:W-:Y:S02]  /*84f0*/  PRMT R34, R20, 0x5432, R32 ;  /* 0x0000543214227816 */ /* 0x000fe40000000020 */
[----:B------:R-:W-:Y:S02]  /*8500*/  PRMT R36, R15, 0x5410, R3 ;  /* 0x000054100f247816 */ /* 0x000fe40000000003 */
[----:B------:R-:W-:Y:S01]  /*8510*/  LOP3.LUT R33, R33, 0xffff0000, RZ, 0xc0, !PT ;  /* 0xffff000021217812 */ /* 0x000fe200078ec0ff */
[C---:B-1----:R-:W-:Y:S01]  /*8520*/  IMAD.U32 R14, R4.reuse, 0x10000, RZ ;  /* 0x00010000040e7824 */ /* 0x042fe200078e00ff */
[----:B------:R-:W-:Y:S01]  /*8530*/  LOP3.LUT R4, R4, 0xffff0000, RZ, 0xc0, !PT ;  /* 0xffff000004047812 */ /* 0x000fe200078ec0ff */
[C---:B------:R-:W-:Y:S01]  /*8540*/  IMAD.U32 R15, R5.reuse, 0x10000, RZ ;  /* 0x00010000050f7824 */ /* 0x040fe200078e00ff */
[----:B------:R-:W-:Y:S01]  /*8550*/  LOP3.LUT R5, R5, 0xffff0000, RZ, 0xc0, !PT ;  /* 0xffff000005057812 */ /* 0x000fe200078ec0ff */
[----:B--2---:R-:W-:-:S02]  /*8560*/  IMAD.U32 R0, R8, 0x10000, RZ ;  /* 0x0001000008007824 */ /* 0x004fc400078e00ff */
        /* <DEDUP_REMOVED lines=65> */
.L_x_3848:
[----:B------:R-:W-:Y:S05]  /*8980*/  BSYNC B1 ;  /* 0x0000000000017941 */ /* 0x000fea0003800000 */
.L_x_3847:
[----:B------:R-:W-:Y:S01]  /*8990*/  PRMT R14, R57, 0x5410, R56 ;  /* 0x00005410390e7816 */ /* 0x000fe20000000038 */
[----:B------:R-:W-:Y:S06]  /*89a0*/  @P0 BRA `(.L_x_3834) ;  /* 0x0000000400840947 */ /* 0x000fec0003800000 */
[----:B------:R-:W-:Y:S01]  /*89b0*/  IMAD.IADD R0, R16, 0x1, R21 ;  /* 0x0000000110007824 */ /* 0x000fe200078e0215 */
[----:B--2---:R-:W2:Y:S01]  /*89c0*/  LDS.128 R8, [R234+0x18400] ;  /* 0x01840000ea087984 */ /* 0x004ea20000000c00 */
[----:B------:R-:W-:Y:S02]  /*89d0*/  SHF.R.U64 R13, R24, 0x10, R25 ;  /* 0x00000010180d7819 */ /* 0x000fe40000001219 */
[----:B------:R-:W-:Y:S02]  /*89e0*/  SHF.R.U64 R34, R30, 0x10, R31 ;  /* 0x000000101e227819 */ /* 0x000fe4000000121f */
[----:B------:R-:W-:Y:S02]  /*89f0*/  LOP3.LUT R0, R203, 0x38, R0, 0xf8, !PT ;  /* 0x00000038cb007812 */ /* 0x000fe400078ef800 */
[----:B------:R-:W-:Y:S02]  /*8a00*/  SHF.R.U32.HI R24, RZ, 0x10, R25 ;  /* 0x00000010ff187819 */ /* 0x000fe40000011619 */
[----:B------:R-:W-:-:S02]  /*8a10*/  LOP3.LUT R0, R0, R237, RZ, 0x3c, !PT ;  /* 0x000000ed00007212 */ /* 0x000fc400078e3cff */
[--C-:B------:R-:W-:Y:S02]  /*8a20*/  SHF.R.U64 R12, R26, 0x10, R27.reuse ;  /* 0x000000101a0c7819 */ /* 0x100fe4000000121b */
[----:B------:R-:W-:Y:S01]  /*8a30*/  SHF.R.U32.HI R26, RZ, 0x10, R27 ;  /* 0x00000010ff1a7819 */ /* 0x000fe2000001161b */
[----:B-1----:R-:W-:Y:S01]  /*8a40*/  IMAD.IADD R3, R211, 0x1, R0 ;  /* 0x00000001d3037824 */ /* 0x002fe200078e0200 */
[--C-:B------:R-:W-:Y:S02]  /*8a50*/  SHF.R.U64 R0, R28, 0x10, R29.reuse ;  /* 0x000000101c007819 */ /* 0x100fe4000000121d */
[----:B------:R-:W-:Y:S01]  /*8a60*/  SHF.R.U32.HI R32, RZ, 0x10, R29 ;  /* 0x00000010ff207819 */ /* 0x000fe2000001161d */
[----:B------:R-:W-:Y:S01]  /*8a70*/  IMAD R3, R3, 0x2, R18 ;  /* 0x0000000203037824 */ /* 0x000fe200078e0212 */
[C---:B------:R-:W-:Y:S02]  /*8a80*/  PRMT R30, R51.reuse, 0x5432, R0 ;  /* 0x00005432331e7816 */ /* 0x040fe40000000000 */
[----:B------:R-:W-:-:S02]  /*8a90*/  PRMT R25, R51, 0x5410, R13 ;  /* 0x0000541033197816 */ /* 0x000fc4000000000d */
[----:B------:R-:W1:Y:S01]  /*8aa0*/  LDS.128 R4, [R3+0x18400] ;  /* 0x0184000003047984 */ /* 0x000e620000000c00 */
[----:B------:R-:W-:Y:S01]  /*8ab0*/  SHF.R.U32.HI R35, RZ, 0x10, R31 ;  /* 0x00000010ff237819 */ /* 0x000fe2000001161f */
[----:B------:R-:W-:Y:S01]  /*8ac0*/  IMAD.U32 R31, R30, 0x10000, RZ ;  /* 0x000100001e1f7824 */ /* 0x000fe200078e00ff */
[----:B------:R-:W-:Y:S01]  /*8ad0*/  PRMT R29, R55, 0x5432, R26 ;  /* 0x00005432371d7816 */ /* 0x000fe2000000001a */
[----:B------:R-:W-:Y:S01]  /*8ae0*/  IMAD.U32 R26, R25, 0x10000, RZ ;  /* 0x00010000191a7824 */ /* 0x000fe200078e00ff */
[----:B------:R-:W-:Y:S02]  /*8af0*/  PRMT R32, R52, 0x5432, R32 ;  /* 0x0000543234207816 */ /* 0x000fe40000000020 */
[----:B------:R-:W-:Y:S02]  /*8b00*/  PRMT R27, R53, 0x5432, R24 ;  /* 0x00005432351b7816 */ /* 0x000fe40000000018 */
[----:B------:R-:W-:Y:S01]  /*8b10*/  PRMT R35, R14, 0x5410, R35 ;  /* 0x000054100e237816 */ /* 0x000fe20000000023 */
[----:B------:R-:W-:Y:S01]  /*8b20*/  IMAD.U32 R33, R32, 0x10000, RZ ;  /* 0x0001000020217824 */ /* 0x000fe200078e00ff */
[----:B------:R-:W-:-:S02]  /*8b30*/  PRMT R28, R54, 0x5432, R12 ;  /* 0x00005432361c7816 */ /* 0x000fc4000000000c */
[----:B------:R-:W-:Y:S02]  /*8b40*/  PRMT R34, R14, 0x5432, R34 ;  /* 0x000054320e227816 */ /* 0x000fe40000000022 */
[----:B------:R-:W-:Y:S01]  /*8b50*/  LOP3.LUT R25, R25, 0xffff0000, RZ, 0xc0, !PT ;  /* 0xffff000019197812 */ /* 0x000fe200078ec0ff */
[----:B--2---:R-:W-:Y:S01]  /*8b60*/  IMAD.U32 R0, R8, 0x10000, RZ ;  /* 0x0001000008007824 */ /* 0x004fe200078e00ff */
[----:B------:R-:W-:Y:S01]  /*8b70*/  LOP3.LUT R32, R32, 0xffff0000, RZ, 0xc0, !PT ;  /* 0xffff000020207812 */ /* 0x000fe200078ec0ff */
[C---:B------:R-:W-:Y:S01]  /*8b80*/  IMAD.U32 R12, R9.reuse, 0x10000, RZ ;  /* 0x00010000090c7824 */ /* 0x040fe200078e00ff */
[----:B------:R-:W-:Y:S01]  /*8b90*/  LOP3.LUT R9, R9, 0xffff0000, RZ, 0xc0, !PT ;  /* 0xffff000009097812 */ /* 0x000fe200078ec0ff */
[----:B------:R-:W-:Y:S01]  /*8ba0*/  IMAD.U32 R14, R11, 0x10000, RZ ;  /* 0x000100000b0e7824 */ /* 0x000fe200078e00ff */
[----:B------:R-:W-:Y:S01]  /*8bb0*/  LOP3.LUT R8, R8, 0xffff0000, RZ, 0xc0, !PT ;  /* 0xffff000008087812 */ /* 0x000fe200078ec0ff */
[C---:B------:R-:W-:Y:S01]  /*8bc0*/  IMAD.U32 R13, R10.reuse, 0x10000, RZ ;  /* 0x000100000a0d7824 */ /* 0x040fe200078e00ff */
[----:B------:R-:W-:-:S02]  /*8bd0*/  LOP3.LUT R10, R10, 0xffff0000, RZ, 0xc0, !PT ;  /* 0xffff00000a0a7812 */ /* 0x000fc400078ec0ff */
[----:B------:R-:W-:Y:S01]  /*8be0*/  LOP3.LUT R11, R11, 0xffff0000, RZ, 0xc0, !PT ;  /* 0xffff00000b0b7812 */ /* 0x000fe200078ec0ff */
[C---:B-1----:R-:W-:Y:S01]  /*8bf0*/  IMAD.U32 R15, R4.reuse, 0x10000, RZ ;  /* 0x00010000040f7824 */ /* 0x042fe200078e00ff */
[----:B------:R-:W-:Y:S01]  /*8c00*/  LOP3.LUT R4, R4, 0xffff0000, RZ, 0xc0, !PT ;  /* 0xffff000004047812 */ /* 0x000fe200078ec0ff */
[C---:B------:R-:W-:Y:S01]  /*8c10*/  IMAD.U32 R20, R5.reuse, 0x10000, RZ ;  /* 0x0001000005147824 */ /* 0x040fe200078e00ff */
[----:B------:R-:W-:Y:S01]  /*8c20*/  LOP3.LUT R5, R5, 0xffff0000, RZ, 0xc0, !PT ;  /* 0xffff000005057812 */ /* 0x000fe200078ec0ff */
[C---:B------:R-:W-:Y:S01]  /*8c30*/  FMUL.FTZ R37, R15.reuse, R31 ;  /* 0x0000001f0f257220 */ /* 0x040fe20000410000 */
[-C--:B------:R-:W-:Y:S01]  /*8c40*/  FMUL.FTZ R39, R15, R26.reuse ;  /* 0x0000001a0f277220 */ /* 0x080fe20000410000 */
[----:B------:R-:W-:Y:S02]  /*8c50*/  IMAD.U32 R15, R27, 0x10000, RZ ;  /* 0x000100001b0f7824 */ /* 0x000fe400078e00ff */
[----:B------:R-:W-:Y:S01]  /*8c60*/  FMUL.FTZ R41, R20, R33 ;  /* 0x0000002114297220 */ /* 0x000fe20000410000 */
[----:B------:R-:W-:Y:S01]  /*8c70*/  FFMA.FTZ R26, R0, R26, -R37 ;  /* 0x0000001a001a7223 */ /* 0x000fe20000010825 */
[----:B------:R-:W-:-:S02]  /*8c80*/  IMAD.U32 R24, R7, 0x10000, RZ ;  /* 0x0001000007187824 */ /* 0x000fc400078e00ff */
[----:B------:R-:W-:Y:S01]  /*8c90*/  FFMA.FTZ R39, R0, R31, R39 ;  /* 0x0000001f00277223 */ /* 0x000fe20000010027 */
[----:B------:R-:W-:Y:S02]  /*8ca0*/  IMAD.U32 R37, R35, 0x10000, RZ ;  /* 0x0001000023257824 */ /* 0x000fe400078e00ff */
[-C--:B------:R-:W-:Y:S01]  /*8cb0*/  FMUL.FTZ R43, R20, R15.reuse ;  /* 0x0000000f142b7220 */ /* 0x080fe20000410000 */
[----:B------:R-:W-:Y:S02]  /*8cc0*/  IMAD.U32 R31, R29, 0x10000, RZ ;  /* 0x000100001d1f7824 */ /* 0x000fe400078e00ff */
[----:B------:R-:W-:Y:S01]  /*8cd0*/  FFMA.FTZ R41, R12, R15, -R41 ;  /* 0x0000000f0c297223 */ /* 0x000fe20000010829 */
[----:B------:R-:W-:Y:S01]  /*8ce0*/  FMUL.FTZ R45, R24, R37 ;  /* 0x00000025182d7220 */ /* 0x000fe20000410000 */
[----:B------:R-:W-:Y:S01]  /*8cf0*/  LOP3.LUT R15, R30, 0xffff0000, RZ, 0xc0, !PT ;  /* 0xffff00001e0f7812 */ /* 0x000fe200078ec0ff */
[----:B------:R-:W-:Y:S01]  /*8d00*/  FMUL.FTZ R24, R24, R31 ;  /* 0x0000001f18187220 */ /* 0x000fe20000410000 */
[----:B------:R-:W-:Y:S01]  /*8d10*/  FFMA.FTZ R43, R12, R33, R43 ;  /* 0x000000210c2b7223 */ /* 0x000fe2000001002b */
[----:B------:R-:W-:Y:S01]  /*8d20*/  LOP3.LUT R0, R27, 0xffff0000, RZ, 0xc0, !PT ;  /* 0xffff00001b007812 */ /* 0x000fe200078ec0ff */
[----:B------:R-:W-:-:S02]  /*8d30*/  IMAD.U32 R21, R6, 0x10000, RZ ;  /* 0x0001000006157824 */ /* 0x000fc400078e00ff */
[----:B------:R-:W-:Y:S01]  /*8d40*/  FFMA.FTZ R45, R14, R31, -R45 ;  /* 0x0000001f0e2d7223 */ /* 0x000fe2000001082d */
[----:B------:R-:W-:Y:S02]  /*8d50*/  IMAD.U32 R12, R34, 0x10000, RZ ;  /* 0x00010000220c7824 */ /* 0x000fe400078e00ff */
[----:B------:R-:W-:Y:S01]  /*8d60*/  FFMA.FTZ R37, R14, R37, R24 ;  /* 0x000000250e257223 */ /* 0x000fe20000010018 */
[C---:B------:R-:W-:Y:S01]  /*8d70*/  FMUL.FTZ R31, R4.reuse, R15 ;  /* 0x0000000f041f7220 */ /* 0x040fe20000410000 */
[-C--:B------:R-:W-:Y:S01]  /*8d80*/  FMUL.FTZ R27, R4, R25.reuse ;  /* 0x00000019041b7220 */ /* 0x080fe20000410000 */
[C---:B------:R-:W-:Y:S01]  /*8d90*/  FMUL.FTZ R14, R5.reuse, R32 ;  /* 0x00000020050e7220 */ /* 0x040fe20000410000 */
[----:B------:R-:W-:Y:S02]  /*8da0*/  IMAD.U32 R4, R28, 0x10000, RZ ;  /* 0x000100001c047824 */ /* 0x000fe400078e00ff */
[----:B------:R-:W-:Y:S01]  /*8db0*/  FMUL.FTZ R5, R5, R0 ;  /* 0x0000000005057220 */ /* 0x000fe20000410000 */
[----:B------:R-:W-:Y:S01]  /*8dc0*/  FMUL.FTZ R20, R21, R12 ;  /* 0x0000000c15147220 */ /* 0x000fe20000410000 */
[----:B------:R-:W-:Y:S01]  /*8dd0*/  FFMA.FTZ R14, R9, R0, -R14 ;  /* 0x00000000090e7223 */ /* 0x000fe2000001080e */
[----:B------:R-:W-:Y:S01]  /*8de0*/  FMUL.FTZ R24, R21, R4 ;  /* 0x0000000415187220 */ /* 0x000fe20000410000 */
[----:B------:R-:W-:Y:S01]  /*8df0*/  FFMA.FTZ R32, R9, R32, R5 ;  /* 0x0000002009207223 */ /* 0x000fe20000010005 */
[C---:B------:R-:W-:Y:S01]  /*8e00*/  FFMA.FTZ R20, R13.reuse, R4, -R20 ;  /* 0x000000040d147223 */ /* 0x040fe20000010814 */
[----:B------:R-:W-:Y:S01]  /*8e10*/  LOP3.LUT R6, R6, 0xffff0000, RZ, 0xc0, !PT ;  /* 0xffff000006067812 */ /* 0x000fe200078ec0ff */
[----:B------:R-:W-:Y:S01]  /*8e20*/  FFMA.FTZ R24, R13, R12, R24 ;  /* 0x0000000c0d187223 */ /* 0x000fe20000010018 */
[----:B------:R-:W-:Y:S01]  /*8e30*/  LOP3.LUT R7, R7, 0xffff0000, RZ, 0xc0, !PT ;  /* 0xffff000007077812 */ /* 0x000fe200078ec0ff */
[----:B------:R-:W-:Y:S01]  /*8e40*/  FFMA.FTZ R31, R8, R25, -R31 ;  /* 0x00000019081f7223 */ /* 0x000fe2000001081f */
[----:B------:R-:W-:Y:S01]  /*8e50*/  LOP3.LUT R9, R34, 0xffff0000, RZ, 0xc0, !PT ;  /* 0xffff000022097812 */ /* 0x000fe200078ec0ff */
[----:B------:R-:W-:Y:S01]  /*8e60*/  FFMA.FTZ R8, R8, R15, R27 ;  /* 0x0000000f08087223 */ /* 0x000fe2000001001b */
[----:B------:R-:W-:-:S02]  /*8e70*/  LOP3.LUT R4, R35, 0xffff0000, RZ, 0xc0, !PT ;  /* 0xffff000023047812 */ /* 0x000fc400078ec0ff */
[----:B------:R-:W-:Y:S01]  /*8e80*/  LOP3.LUT R5, R28, 0xffff0000, RZ, 0xc0, !PT ;  /* 0xffff00001c057812 */ /* 0x000fe200078ec0ff */
[C---:B------:R-:W-:Y:S01]  /*8e90*/  FMUL.FTZ R13, R6.reuse, R9 ;  /* 0x00000009060d7220 */ /* 0x040fe20000410000 */
[----:B------:R-:W-:Y:S01]  /*8ea0*/  LOP3.LUT R0, R29, 0xffff0000, RZ, 0xc0, !PT ;  /* 0xffff00001d007812 */ /* 0x000fe200078ec0ff */
[----:B------:R-:W-:Y:S01]  /*8eb0*/  FMUL.FTZ R12, R7, R4 ;  /* 0x00000004070c7220 */ /* 0x000fe20000410000 */
[----:B------:R-:W-:Y:S01]  /*8ec0*/  F2FP.BF16.F32.PACK_AB R28, R31, R26 ;  /* 0x0000001a1f1c723e */ /* 0x000fe200000010ff */
[-C--:B------:R-:W-:Y:S01]  /*8ed0*/  FMUL.FTZ R6, R6, R5.reuse ;  /* 0x0000000506067220 */ /* 0x080fe20000410000 */
[C---:B------:R-:W-:Y:S01]  /*8ee0*/  FFMA.FTZ R13, R10.reuse, R5, -R13 ;  /* 0x000000050a0d7223 */ /* 0x040fe2000001080d */
[-C--:B------:R-:W-:Y:S01]  /*8ef0*/  FMUL.FTZ R7, R7, R0.reuse ;  /* 0x0000000007077220 */ /* 0x080fe20000410000 */
[C---:B------:R-:W-:Y:S01]  /*8f00*/  FFMA.FTZ R12, R11.reuse, R0, -R12 ;  /* 0x000000000b0c7223 */ /* 0x040fe2000001080c */
[----:B------:R-:W-:Y:S01]  /*8f10*/  FFMA.FTZ R9, R10, R9, R6 ;  /* 0x000000090a097223 */ /* 0x000fe20000010006 */
[----:B------:R-:W-:Y:S01]  /*8f20*/  F2FP.BF16.F32.PACK_AB R29, R14, R41 ;  /* 0x000000290e1d723e */ /* 0x000fe200000010ff */
[----:B------:R-:W-:Y:S01]  /*8f30*/  FFMA.FTZ R4, R11, R4, R7 ;  /* 0x000000040b047223 */ /* 0x000fe20000010007 */
[----:B------:R-:W-:-:S02]  /*8f40*/  F2FP.BF16.F32.PACK_AB R30, R13, R20 ;  /* 0x000000140d1e723e */ /* 0x000fc400000010ff */
[----:B------:R-:W-:Y:S02]  /*8f50*/  F2FP.BF16.F32.PACK_AB R31, R12, R45 ;  /* 0x0000002d0c1f723e */ /* 0x000fe400000010ff */
[----:B------:R-:W-:Y:S02]  /*8f60*/  F2FP.BF16.F32.PACK_AB R48, R8, R39 ;  /* 0x000000270830723e */ /* 0x000fe400000010ff */
[----:B------:R-:W-:Y:S01]  /*8f70*/  F2FP.BF16.F32.PACK_AB R49, R32, R43 ;  /* 0x0000002b2031723e */ /* 0x000fe200000010ff */
[----:B------:R1:W-:Y:S01]  /*8f80*/  STS.128 [R234+0x18400], R28 ;  /* 0x0184001cea007388 */ /* 0x0003e20000000c00 */
[----:B------:R-:W-:Y:S02]  /*8f90*/  F2FP.BF16.F32.PACK_AB R50, R9, R24 ;  /* 0x000000180932723e */ /* 0x000fe400000010ff */
[----:B------:R-:W-:-:S05]  /*8fa0*/  F2FP.BF16.F32.PACK_AB R51, R4, R37 ;  /* 0x000000250433723e */ /* 0x000fca00000010ff */
[----:B------:R1:W-:Y:S02]  /*8fb0*/  STS.128 [R3+0x18400], R48 ;  /* 0x0184003003007388 */ /* 0x0003e40000000c00 */
.L_x_3834:
[----:B------:R-:W-:Y:S05]  /*8fc0*/  BSYNC B0 ;  /* 0x0000000000007941 */ /* 0x000fea0003800000 */
.L_x_3814:
        /* <DEDUP_REMOVED lines=8> */
.L_x_3811:
        /* <DEDUP_REMOVED lines=9> */
.L_x_3849:
[----:B------:R-:W-:Y:S01]  /*90e0*/  IMAD R20, R22, 0x8, R18 ;  /* 0x0000000816147824 */ /* 0x000fe200078e0212 */
[----:B------:R-:W-:-:S04]  /*90f0*/  SHF.L.U32 R73, R23, 0x1f, RZ ;  /* 0x0000001f17497819 */ /* 0x000fc800000006ff */
[----:B------:R3:W4:Y:S01]  /*9100*/  SYNCS.PHASECHK.TRANS64.TRYWAIT P1, [R20+URZ+0x22830], R73 ;  /* 0x02283049140075a7 */ /* 0x000722000802017f */
[----:B------:R-:W-:Y:S05]  /*9110*/  @!P0 BRA `(.L_x_3850) ;  /* 0x0000000000048947 */ /* 0x000fea0003800000 */
[----:B------:R-:W-:Y:S01]  /*9120*/  BPT.TRAP 0x1 ;  /* 0x000000040000795c */ /* 0x000fe20000300000 */
.L_x_3850:
        /* <DEDUP_REMOVED lines=9> */
.L_x_3851:
[----:B------:R-:W-:Y:S01]  /*91c0*/  IMAD R6, R22, 0x300, R9 ;  /* 0x0000030016067824 */ /* 0x000fe200078e0209 */
[----:B------:R-:W-:Y:S05]  /*91d0*/  WARPSYNC.ALL ;  /* 0x0000000000007948 */ /* 0x000fea0003800000 */
[----:B-1----:R-:W-:Y:S01]  /*91e0*/  IMAD.MOV.U32 R7, RZ, RZ, 0x40000040 ;  /* 0x40000040ff077424 */ /* 0x002fe200078e00ff */
[C---:B------:R-:W-:Y:S01]  /*91f0*/  R2UR UR4, R4.reuse ;  /* 0x00000000040472ca */ /* 0x040fe200000e0000 */
[----:B-----5:R-:W-:Y:S01]  /*9200*/  WARPGROUP.ARRIVE ;  /* 0x00000000000079c5 */ /* 0x020fe20000000000 */
        /* <DEDUP_REMOVED lines=13> */
[----:B------:R-:W-:Y:S02]  /*92e0*/  R2UR UR4, R14 ;  /* 0x000000000e0472ca */ /* 0x000fe400000e0000 */
[----:B------:R-:W-:-:S02]  /*92f0*/  R2UR UR5, R15 ;  /* 0x000000000f0572ca */ /* 0x000fc400000e0000 */
[----:B------:R-:W-:Y:S01]  /*9300*/  R2UR UR6, R10 ;  /* 0x000000000a0672ca */ /* 0x000fe200000e0000 */
[C---:B------:R-:W-:Y:S01]  /*9310*/  VIADD R10, R6.reuse, 0x4 ;  /* 0x00000004060a7836 */ /* 0x040fe20000000000 */
[----:B------:R-:W-:Y:S01]  /*9320*/  R2UR UR7, R11 ;  /* 0x000000000b0772ca */ /* 0x000fe200000e0000 */
[----:B------:R-:W-:Y:S02]  /*9330*/  IMAD.MOV.U32 R11, RZ, RZ, 0x40000040 ;  /* 0x40000040ff0b7424 */ /* 0x000fe400078e00ff */
[----:B------:R-:W-:Y:S01]  /*9340*/  VIADD R6, R6, 0x6 ;  /* 0x0000000606067836 */ /* 0x000fe20000000000 */
[----:B-1----:R-:W-:Y:S01]  /*9350*/  LOP3.LUT R72, R72, 0x7f, RZ, 0xc0, !PT ;  /* 0x0000007f48487812 */ /* 0x002fe200078ec0ff */
[----:B------:R-:W-:Y:S02]  /*9360*/  WARPGROUP.DEPBAR.LE gsb0, 0x0 ;  /* 0x00008000000079c5 */ /* 0x000fe40000010000 */
        /* <DEDUP_REMOVED lines=14> */
[----:B------:R-:W-:Y:S02]  /*9450*/  R2UR UR7, R7 ;  /* 0x00000000070772ca */ /* 0x000fe400000e0000 */
[----:B------:R-:W-:Y:S01]  /*9460*/  IADD3 R7, -R202, 0x61, R3 ;  /* 0x00000061ca077810 */ /* 0x000fe20007ffe103 */
[----:B------:R-:W-:-:S04]  /*9470*/  VIADD R3, R3, 0x60 ;  /* 0x0000006003037836 */ /* 0x000fc80000000000 */
[C---:B------:R-:W-:Y:S02]  /*9480*/  IMAD R0, R212.reuse, -0x2, R7 ;  /* 0xfffffffed4007824 */ /* 0x040fe400078e0207 */
[----:B------:R-:W-:Y:S02]  /*9490*/  IMAD R7, R205, 0x80, R213 ;  /* 0x00000080cd077824 */ /* 0x000fe400078e02d5 */
        /* <DEDUP_REMOVED lines=13> */
[----:B------:R-:W-:Y:S02]  /*9570*/  FSEL R75, R26, -INF , P1 ;  /* 0xff8000001a4b7808 */ /* 0x000fe40000800000 */
[----:B------:R-:W-:Y:S02]  /*9580*/  FSEL R26, R27, -INF , P2 ;  /* 0xff8000001b1a7808 */ /* 0x000fe40001000000 */
[----:B------:R-:W-:Y:S02]  /*9590*/  ISETP.GT.AND P1, PT, R6, 0x9, PT ;  /* 0x000000090600780c */ /* 0x000fe40003f24270 */
[----:B------:R-:W-:-:S02]  /*95a0*/  FSEL R77, R30, -INF , P3 ;  /* 0xff8000001e4d7808 */ /* 0x000fc40001800000 */
[----:B------:R-:W-:Y:S02]  /*95b0*/  FMNMX.FTZ R8, R75, R26, !PT ;  /* 0x0000001a4b087209 */ /* 0x000fe40007810000 */
[C---:B------:R-:W-:Y:S02]  /*95c0*/  ISETP.GT.AND P2, PT, R6.reuse, 0x10, PT ;  /* 0x000000100600780c */ /* 0x040fe40003f44270 */
[----:B------:R-:W-:Y:S02]  /*95d0*/  FSEL R79, R31, -INF , P1 ;  /* 0xff8000001f4f7808 */ /* 0x000fe40000800000 */
[----:B------:R-:W-:Y:S02]  /*95e0*/  FMNMX.FTZ R8, R77, R8, !PT ;  /* 0x000000084d087209 */ /* 0x000fe40007810000 */
        /* <DEDUP_REMOVED lines=57> */
[----:B------:R-:W-:Y:S02]  /*9980*/  FSEL R119, R71, -INF , P1 ;  /* 0xff80000047777808 */ /* 0x000fe40000800000 */
[----:B------:R-:W-:Y:S02]  /*9990*/  FMNMX.FTZ R8, R117, R8, !PT ;  /* 0x0000000875087209 */ /* 0x000fe40007810000 */
[----:B------:R-:W-:Y:S02]  /*99a0*/  ISETP.GT.AND P2, PT, R3, RZ, PT ;  /* 0x000000ff0300720c */ /* 0x000fe40003f44270 */
[----:B------:R-:W-:Y:S02]  /*99b0*/  FMNMX.FTZ R27, R119, R8, !PT ;  /* 0x00000008771b7209 */ /* 0x000fe40007810000 */
[----:B------:R-:W-:-:S02]  /*99c0*/  ISETP.GT.AND P3, PT, R3, 0x1, PT ;  /* 0x000000010300780c */ /* 0x000fc40003f64270 */
[----:B------:R-:W-:Y:S01]  /*99d0*/  ISETP.GT.AND P1, PT, R3, 0x9, PT ;  /* 0x000000090300780c */ /* 0x000fe20003f24270 */
[----:B------:R-:W1:Y:S01]  /*99e0*/  SHFL.BFLY PT, R6, R27, 0x2, 0x1f ;  /* 0x0c401f001b067f89 */ /* 0x000e6200000e0000 */
[----:B------:R-:W-:Y:S02]  /*99f0*/  FSEL R25, R25, -INF , P3 ;  /* 0xff80000019197808 */ /* 0x000fe40001800000 */
        /* <DEDUP_REMOVED lines=8> */
[----:B-1----:R-:W-:Y:S01]  /*9a80*/  FMNMX.FTZ R30, R27, R6, !PT ;  /* 0x000000061b1e7209 */ /* 0x002fe20007810000 */
[----:B------:R-:W-:Y:S01]  /*9a90*/  IMAD.U32 R6, RZ, RZ, UR4 ;  /* 0x00000004ff067e24 */ /* 0x000fe2000f8e00ff */
[----:B------:R-:W-:Y:S02]  /*9aa0*/  FSEL R27, R24, -INF , P2 ;  /* 0xff800000181b7808 */ /* 0x000fe40001000000 */
[----:B------:R-:W-:Y:S01]  /*9ab0*/  ISETP.GT.AND P2, PT, R3, 0x10, PT ;  /* 0x000000100300780c */ /* 0x000fe20003f44270 */
[----:B------:R-:W1:Y:S01]  /*9ac0*/  SHFL.BFLY PT, R31, R30, 0x1, 0x1f ;  /* 0x0c201f001e1f7f89 */ /* 0x000e6200000e0000 */
[----:B------:R-:W-:-:S02]  /*9ad0*/  FMNMX.FTZ R0, R27, R25, !PT ;  /* 0x000000191b007209 */ /* 0x000fc40007810000 */
[----:B------:R-:W-:Y:S02]  /*9ae0*/  FSEL R35, R32, -INF , P2 ;  /* 0xff80000020237808 */ /* 0x000fe40001000000 */
[----:B------:R-:W-:Y:S02]  /*9af0*/  ISETP.GT.AND P2, PT, R3, 0x18, PT ;  /* 0x000000180300780c */ /* 0x000fe40003f44270 */
        /* <DEDUP_REMOVED lines=8> */
[----:B------:R-:W-:Y:S02]  /*9b80*/  ISETP.GT.AND P2, PT, R3, 0x30, PT ;  /* 0x000000300300780c */ /* 0x000fe40003f44270 */
[----:B-1----:R-:W-:-:S02]  /*9b90*/  FMNMX.FTZ R8, R30, R31, !PT ;  /* 0x0000001f1e087209 */ /* 0x002fc40007810000 */
[----:B------:R-:W-:Y:S02]  /*9ba0*/  FSEL R31, R28, -INF , P4 ;  /* 0xff8000001c1f7808 */ /* 0x000fe40002000000 */
[C---:B------:R-:W-:Y:S01]  /*9bb0*/  FSETP.NEU.FTZ.AND P3, PT, R8.reuse, -INF , PT ;  /* 0xff8000000800780b */ /* 0x040fe20003f7d000 */
[----:B------:R-:W-:Y:S01]  /*9bc0*/  FMUL.FTZ R7, R8, R6 ;  /* 0x0000000608077220 */ /* 0x000fe20000410000 */
[----:B------:R-:W-:Y:S02]  /*9bd0*/  FMNMX.FTZ R0, R31, R0, !PT ;  /* 0x000000001f007209 */ /* 0x000fe40007810000 */
[----:B------:R-:W-:Y:S02]  /*9be0*/  FSEL R51, R48, -INF , P2 ;  /* 0xff80000030337808 */ /* 0x000fe40001000000 */
[----:B------:R-:W-:Y:S02]  /*9bf0*/  FMNMX.FTZ R0, R29, R0, !PT ;  /* 0x000000001d007209 */ /* 0x000fe40007810000 */
[----:B------:R-:W-:-:S02]  /*9c00*/  FSEL R30, R7, RZ, P3 ;  /* 0x000000ff071e7208 */ /* 0x000fc40001800000 */
[----:B------:R-:W-:Y:S02]  /*9c10*/  FMNMX.FTZ R0, R35, R0, !PT ;  /* 0x0000000023007209 */ /* 0x000fe40007810000 */
[----:B------:R-:W-:Y:S01]  /*9c20*/  ISETP.GT.AND P2, PT, R3, 0x38, PT ;  /* 0x000000380300780c */ /* 0x000fe20003f44270 */
[--C-:B------:R-:W-:Y:S01]  /*9c30*/  FFMA.FTZ R26, R26, R6, -R30.reuse ;  /* 0x000000061a1a7223 */ /* 0x100fe2000001081e */
[----:B------:R-:W-:Y:S01]  /*9c40*/  FMNMX.FTZ R24, R33, R0, !PT ;  /* 0x0000000021187209 */ /* 0x000fe20007810000 */
[--C-:B------:R-:W-:Y:S01]  /*9c50*/  FFMA.FTZ R153, R75, R6, -R30.reuse ;  /* 0x000000064b997223 */ /* 0x100fe2000001081e */
[----:B------:R-:W-:Y:S01]  /*9c60*/  ISETP.GT.AND P1, PT, R3, 0x39, PT ;  /* 0x000000390300780c */ /* 0x000fe20003f24270 */
[----:B------:R1:W-:Y:S01]  /*9c70*/  MUFU.EX2 R0, R26 ;  /* 0x0000001a00007308 */ /* 0x0003e20000000800 */
[----:B------:R-:W-:Y:S01]  /*9c80*/  FMNMX.FTZ R24, R39, R24, !PT ;  /* 0x0000001827187209 */ /* 0x000fe20007810000 */
[-CC-:B------:R-:W-:Y:S01]  /*9c90*/  FFMA.FTZ R155, R77, R6.reuse, -R30.reuse ;  /* 0x000000064d9b7223 */ /* 0x180fe2000001081e */
[----:B------:R-:W-:Y:S01]  /*9ca0*/  FSEL R55, R52, -INF , P2 ;  /* 0xff80000034377808 */ /* 0x000fe20001000000 */
[--C-:B------:R-:W-:Y:S01]  /*9cb0*/  FFMA.FTZ R79, R79, R6, -R30.reuse ;  /* 0x000000064f4f7223 */ /* 0x100fe2000001081e */
[----:B------:R-:W-:Y:S01]  /*9cc0*/  FMNMX.FTZ R24, R37, R24, !PT ;  /* 0x0000001825187209 */ /* 0x000fe20007810000 */
[--C-:B------:R-:W-:Y:S01]  /*9cd0*/  FFMA.FTZ R157, R81, R6, -R30.reuse ;  /* 0x00000006519d7223 */ /* 0x100fe2000001081e */
[----:B------:R-:W-:Y:S01]  /*9ce0*/  ISETP.GT.AND P2, PT, R3, 0x40, PT ;  /* 0x000000400300780c */ /* 0x000fe20003f44270 */
[----:B------:R-:W4:Y:S01]  /*9cf0*/  MUFU.EX2 R153, R153 ;  /* 0x0000009900997308 */ /* 0x000f220000000800 */
[----:B------:R-:W-:Y:S01]  /*9d00*/  FMNMX.FTZ R24, R43, R24, !PT ;  /* 0x000000182b187209 */ /* 0x000fe20007810000 */
[-CC-:B------:R-:W-:Y:S01]  /*9d10*/  FFMA.FTZ R83, R83, R6.reuse, -R30.reuse ;  /* 0x0000000653537223 */ /* 0x180fe2000001081e */
[----:B------:R-:W-:Y:S01]  /*9d20*/  FSEL R53, R53, -INF , P1 ;  /* 0xff80000035357808 */ /* 0x000fe20000800000 */
[--C-:B------:R-:W-:Y:S01]  /*9d30*/  FFMA.FTZ R159, R85, R6, -R30.reuse ;  /* 0x00000006559f7223 */ /* 0x100fe2000001081e */
[----:B-1----:R-:W-:Y:S01]  /*9d40*/  FMNMX.FTZ R26, R41, R24, !PT ;  /* 0x00000018291a7209 */ /* 0x002fe20007810000 */
[--C-:B------:R-:W-:Y:S01]  /*9d50*/  FFMA.FTZ R87, R87, R6, -R30.reuse ;  /* 0x0000000657577223 */ /* 0x100fe2000001081e */
[----:B------:R-:W-:Y:S01]  /*9d60*/  ISETP.GT.AND P1, PT, R3, 0x41, PT ;  /* 0x000000410300780c */ /* 0x000fe20003f24270 */
[----:B------:R-:W-:Y:S01]  /*9d70*/  MUFU.EX2 R155, R155 ;  /* 0x0000009b009b7308 */ /* 0x000fe20000000800 */
[----:B------:R-:W-:Y:S01]  /*9d80*/  FMNMX.FTZ R26, R47, R26, !PT ;  /* 0x0000001a2f1a7209 */ /* 0x000fe20007810000 */
[-CC-:B------:R-:W-:Y:S01]  /*9d90*/  FFMA.FTZ R89, R89, R6.reuse, -R30.reuse ;  /* 0x0000000659597223 */ /* 0x180fe2000001081e */
[----:B------:R-:W-:Y:S01]  /*9da0*/  FSEL R59, R56, -INF , P2 ;  /* 0xff800000383b7808 */ /* 0x000fe20001000000 */
[--C-:B------:R-:W-:Y:S01]  /*9db0*/  FFMA.FTZ R91, R91, R6, -R30.reuse ;  /* 0x000000065b5b7223 */ /* 0x100fe2000001081e */
[----:B------:R-:W-:Y:S01]  /*9dc0*/  FMNMX.FTZ R26, R45, R26, !PT ;  /* 0x0000001a2d1a7209 */ /* 0x000fe20007810000 */
[----:B------:R-:W-:Y:S01]  /*9dd0*/  FFMA.FTZ R93, R93, R6, -R30 ;  /* 0x000000065d5d7223 */ /* 0x000fe2000001081e */
[----:B------:R-:W-:Y:S01]  /*9de0*/  ISETP.GT.AND P2, PT, R3, 0x48, PT ;  /* 0x000000480300780c */ /* 0x000fe20003f44270 */
[----:B------:R-:W-:Y:S01]  /*9df0*/  MUFU.EX2 R24, R79 ;  /* 0x0000004f00187308 */ /* 0x000fe20000000800 */
[----:B------:R-:W-:Y:S01]  /*9e00*/  FMNMX.FTZ R26, R51, R26, !PT ;  /* 0x0000001a331a7209 */ /* 0x000fe20007810000 */
[----:B----4-:R-:W-:Y:S01]  /*9e10*/  FADD.FTZ R48, R153, R0 ;  /* 0x0000000099307221 */ /* 0x010fe20000010000 */
[----:B------:R-:W-:Y:S01]  /*9e20*/  FSEL R57, R57, -INF , P1 ;  /* 0xff80000039397808 */ /* 0x000fe20000800000 */
[--C-:B------:R-:W-:Y:S01]  /*9e30*/  FFMA.FTZ R95, R95, R6, -R30.reuse ;  /* 0x000000065f5f7223 */ /* 0x100fe2000001081e */
[----:B------:R-:W-:Y:S01]  /*9e40*/  FMNMX.FTZ R28, R49, R26, !PT ;  /* 0x0000001a311c7209 */ /* 0x000fe20007810000 */
        /* <DEDUP_REMOVED lines=24> */
[-CC-:B------:R-:W-:Y:S01]  /*9fd0*/  FFMA.FTZ R115, R115, R6.reuse, -R30.reuse ;  /* 0x0000000673737223 */ /* 0x180fe2000001081e */
[----:B------:R-:W-:Y:S01]  /*9fe0*/  ISETP.GT.AND P2, PT, R3, 0x58, PT ;  /* 0x000000580300780c */ /* 0x000fe20003f44270 */
[----:B------:R-:W-:Y:S01]  /*9ff0*/  MUFU.EX2 R32, R87 ;  /* 0x0000005700207308 */ /* 0x000fe20000000800 */
[----:B------:R-:W-:Y:S01]  /*a000*/  FSEL R65, R65, -INF , P1 ;  /* 0xff80000041417808 */ /* 0x000fe20000800000 */
[--C-:B------:R-:W-:Y:S01]  /*a010*/  FFMA.FTZ R117, R117, R6, -R30.reuse ;  /* 0x0000000675757223 */ /* 0x100fe2000001081e */
[----:B------:R-:W-:Y:S01]  /*a020*/  FMNMX.FTZ R28, R67, R28, !PT ;  /* 0x0000001c431c7209 */ /* 0x000fe20007810000 */
[----:B------:R-:W-:Y:S01]  /*a030*/  FFMA.FTZ R30, R119, R6, -R30 ;  /* 0x00000006771e7223 */ /* 0x000fe2000001081e */
[----:B------:R-:W-:-:S02]  /*a040*/  ISETP.GT.AND P1, PT, R3, 0x59, PT ;  /* 0x000000590300780c */ /* 0x000fc40003f24270 */
[----:B------:R-:W-:Y:S01]  /*a050*/  FSEL R71, R68, -INF , P2 ;  /* 0xff80000044477808 */ /* 0x000fe20001000000 */
[----:B------:R-:W-:Y:S01]  /*a060*/  MUFU.EX2 R89, R89 ;  /* 0x0000005900597308 */ /* 0x000fe20000000800 */
[----:B------:R-:W-:Y:S02]  /*a070*/  FMNMX.FTZ R28, R65, R28, !PT ;  /* 0x0000001c411c7209 */ /* 0x000fe40007810000 */
[----:B------:R-:W-:Y:S02]  /*a080*/  FSEL R69, R69, -INF , P1 ;  /* 0xff80000045457808 */ /* 0x000fe40000800000 */
[----:B------:R-:W-:Y:S02]  /*a090*/  FMNMX.FTZ R28, R71, R28, !PT ;  /* 0x0000001c471c7209 */ /* 0x000fe40007810000 */
[----:B------:R-:W-:Y:S01]  /*a0a0*/  F2FP.BF16.F32.PACK_AB R153, R0, R153 ;  /* 0x000000990099723e */ /* 0x000fe200000010ff */
[----:B------:R-:W1:Y:S01]  /*a0b0*/  MUFU.EX2 R34, R91 ;  /* 0x0000005b00227308 */ /* 0x000e620000000800 */
[----:B------:R-:W-:-:S05]  /*a0c0*/  FMNMX.FTZ R28, R69, R28, !PT ;  /* 0x0000001c451c7209 */ /* 0x000fca0007810000 */
[----:B------:R-:W4:Y:S02]  /*a0d0*/  SHFL.BFLY PT, R3, R28, 0x2, 0x1f ;  /* 0x0c401f001c037f89 */ /* 0x000f2400000e0000 */
[----:B------:R-:W-:Y:S08]  /*a0e0*/  MUFU.EX2 R93, R93 ;  /* 0x0000005d005d7308 */ /* 0x000ff00000000800 */
[----:B------:R-:W0:Y:S01]  /*a0f0*/  MUFU.EX2 R36, R95 ;  /* 0x0000005f00247308 */ /* 0x000e220000000800 */
[----:B-1----:R-:W-:-:S07]  /*a100*/  F2FP.BF16.F32.PACK_AB R161, R34, R89 ;  /* 0x0000005922a1723e */ /* 0x002fce00000010ff */
[----:B------:R-:W-:Y:S01]  /*a110*/  MUFU.EX2 R97, R97 ;  /* 0x0000006100617308 */ /* 0x000fe20000000800 */
[----:B----4-:R-:W-:-:S07]  /*a120*/  FMNMX.FTZ R3, R28, R3, !PT ;  /* 0x000000031c037209 */ /* 0x010fce0007810000 */
[----:B------:R-:W1:Y:S01]  /*a130*/  MUFU.EX2 R38, R99 ;  /* 0x0000006300267308 */ /* 0x000e620000000800 */
[----:B0-----:R-:W-:Y:S01]  /*a140*/  F2FP.BF16.F32.PACK_AB R163, R36, R93 ;  /* 0x0000005d24a3723e */ /* 0x001fe200000010ff */
[----:B------:R-:W0:Y:S06]  /*a150*/  SHFL.BFLY PT, R28, R3, 0x1, 0x1f ;  /* 0x0c201f00031c7f89 */ /* 0x000e2c00000e0000 */
[----:B------:R-:W-:Y:S08]  /*a160*/  MUFU.EX2 R101, R101 ;  /* 0x0000006500657308 */ /* 0x000ff00000000800 */
[----:B------:R-:W4:Y:S01]  /*a170*/  MUFU.EX2 R40, R103 ;  /* 0x0000006700287308 */ /* 0x000f220000000800 */
[----:B-1----:R-:W-:-:S07]  /*a180*/  F2FP.BF16.F32.PACK_AB R165, R38, R97 ;  /* 0x0000006126a5723e */ /* 0x002fce00000010ff */
[----:B------:R-:W-:Y:S01]  /*a190*/  MUFU.EX2 R105, R105 ;  /* 0x0000006900697308 */ /* 0x000fe20000000800 */
[----:B0-----:R-:W-:-:S04]  /*a1a0*/  FMNMX.FTZ R7, R3, R28, !PT ;  /* 0x0000001c03077209 */ /* 0x001fc80007810000 */
[C---:B------:R-:W-:Y:S01]  /*a1b0*/  FSETP.NEU.FTZ.AND P1, PT, R7.reuse, -INF , PT ;  /* 0xff8000000700780b */ /* 0x040fe20003f3d000 */
[-C--:B------:R-:W-:Y:S02]  /*a1c0*/  FMUL.FTZ R3, R7, R6.reuse ;  /* 0x0000000607037220 */ /* 0x080fe40000410000 */
[----:B------:R-:W-:Y:S01]  /*a1d0*/  MUFU.EX2 R42, R107 ;  /* 0x0000006b002a7308 */ /* 0x000fe20000000800 */
[----:B----4-:R-:W-:Y:S02]  /*a1e0*/  F2FP.BF16.F32.PACK_AB R167, R40, R101 ;  /* 0x0000006528a7723e */ /* 0x010fe400000010ff */
[----:B------:R-:W-:Y:S01]  /*a1f0*/  FSEL R28, R3, RZ, P1 ;  /* 0x000000ff031c7208 */ /* 0x000fe20000800000 */
[----:B------:R-:W-:Y:S01]  /*a200*/  FADD.FTZ R3, R155, R48 ;  /* 0x000000309b037221 */ /* 0x000fe20000010000 */
[----:B------:R-:W-:Y:S02]  /*a210*/  ISETP.NE.AND P1, PT, R72, RZ, PT ;  /* 0x000000ff4800720c */ /* 0x000fe40003f25270 */
[----:B------:R-:W0:Y:S01]  /*a220*/  S2R R72, SR_TID.X ;  /* 0x0000000000487919 */ /* 0x000e220000002100 */
[-CC-:B------:R-:W-:Y:S01]  /*a230*/  FFMA.FTZ R27, R27, R6.reuse, -R28.reuse ;  /* 0x000000061b1b7223 */ /* 0x180fe2000001081c */
[-CC-:B------:R-:W-:Y:S01]  /*a240*/  FFMA.FTZ R25, R25, R6.reuse, -R28.reuse ;  /* 0x0000000619197223 */ /* 0x180fe2000001081c */
[-CC-:B------:R-:W-:Y:S01]  /*a250*/  FFMA.FTZ R31, R31, R6.reuse, -R28.reuse ;  /* 0x000000061f1f7223 */ /* 0x180fe2000001081c */
[-CC-:B------:R-:W-:Y:S01]  /*a260*/  FFMA.FTZ R29, R29, R6.reuse, -R28.reuse ;  /* 0x000000061d1d7223 */ /* 0x180fe2000001081c */
[-CC-:B------:R-:W-:Y:S01]  /*a270*/  FFMA.FTZ R35, R35, R6.reuse, -R28.reuse ;  /* 0x0000000623237223 */ /* 0x180fe2000001081c */
[----:B------:R1:W-:Y:S01]  /*a280*/  MUFU.EX2 R152, R25 ;  /* 0x0000001900987308 */ /* 0x0003e20000000800 */
[-CC-:B------:R-:W-:Y:S01]  /*a290*/  FFMA.FTZ R33, R33, R6.reuse, -R28.reuse ;  /* 0x0000000621217223 */ /* 0x180fe2000001081c */
[----:B------:R-:W-:Y:S01]  /*a2a0*/  FADD.FTZ R48, R24, R3 ;  /* 0x0000000318307221 */ /* 0x000fe20000010000 */
[-CC-:B------:R-:W-:Y:S01]  /*a2b0*/  FFMA.FTZ R39, R39, R6.reuse, -R28.reuse ;  /* 0x0000000627277223 */ /* 0x180fe2000001081c */
[-CC-:B------:R-:W-:Y:S01]  /*a2c0*/  FFMA.FTZ R37, R37, R6.reuse, -R28.reuse ;  /* 0x0000000625257223 */ /* 0x180fe2000001081c */
[-C--:B------:R-:W-:Y:S01]  /*a2d0*/  FFMA.FTZ R43, R43, R6.reuse, -R28 ;  /* 0x000000062b2b7223 */ /* 0x080fe2000001081c */
[----:B------:R-:W-:Y:S01]  /*a2e0*/  FADD.FTZ R3, R157, R48 ;  /* 0x000000309d037221 */ /* 0x000fe20000010000 */
[-CC-:B------:R-:W-:Y:S01]  /*a2f0*/  FFMA.FTZ R41, R41, R6.reuse, -R28.reuse ;  /* 0x0000000629297223 */ /* 0x180fe2000001081c */
[----:B------:R-:W4:Y:S01]  /*a300*/  MUFU.EX2 R27, R27 ;  /* 0x0000001b001b7308 */ /* 0x000f220000000800 */
[-CC-:B------:R-:W-:Y:S01]  /*a310*/  FFMA.FTZ R47, R47, R6.reuse, -R28.reuse ;  /* 0x000000062f2f7223 */ /* 0x180fe2000001081c */
[----:B------:R-:W-:Y:S01]  /*a320*/  FADD.FTZ R50, R26, R3 ;  /* 0x000000031a327221 */ /* 0x000fe20000010000 */
[-CC-:B------:R-:W-:Y:S01]  /*a330*/  FFMA.FTZ R45, R45, R6.reuse, -R28.reuse ;  /* 0x000000062d2d7223 */ /* 0x180fe2000001081c */
[-CC-:B------:R-:W-:Y:S01]  /*a340*/  FFMA.FTZ R51, R51, R6.reuse, -R28.reuse ;  /* 0x0000000633337223 */ /* 0x180fe2000001081c */
[-C--:B------:R-:W-:Y:S01]  /*a350*/  FFMA.FTZ R49, R49, R6.reuse, -R28 ;  /* 0x0000000631317223 */ /* 0x080fe2000001081c */
[----:B-1----:R-:W-:Y:S01]  /*a360*/  FADD.FTZ R25, R159, R50 ;  /* 0x000000329f197221 */ /* 0x002fe20000010000 */
[-CC-:B------:R-:W-:Y:S01]  /*a370*/  FFMA.FTZ R55, R55, R6.reuse, -R28.reuse ;  /* 0x0000000637377223 */ /* 0x180fe2000001081c */
[----:B------:R-:W1:Y:S01]  /*a380*/  MUFU.EX2 R31, R31 ;  /* 0x0000001f001f7308 */ /* 0x000e620000000800 */
[-CC-:B------:R-:W-:Y:S01]  /*a390*/  FFMA.FTZ R53, R53, R6.reuse, -R28.reuse ;  /* 0x0000000635357223 */ /* 0x180fe2000001081c */
[----:B------:R-:W-:Y:S01]  /*a3a0*/  FADD.FTZ R50, R32, R25 ;  /* 0x0000001920327221 */ /* 0x000fe20000010000 */
[-CC-:B------:R-:W-:Y:S01]  /*a3b0*/  FFMA.FTZ R59, R59, R6.reuse, -R28.reuse ;  /* 0x000000063b3b7223 */ /* 0x180fe2000001081c */
[-CC-:B------:R-:W-:Y:S01]  /*a3c0*/  FFMA.FTZ R57, R57, R6.reuse, -R28.reuse ;  /* 0x0000000639397223 */ /* 0x180fe2000001081c */
[-CC-:B------:R-:W-:Y:S01]  /*a3d0*/  FFMA.FTZ R63, R63, R6.reuse, -R28.reuse ;  /* 0x000000063f3f7223 */ /* 0x180fe2000001081c */
[----:B------:R-:W-:Y:S01]  /*a3e0*/  F2FP.BF16.F32.PACK_AB R155, R24, R155 ;  /* 0x0000009b189b723e */ /* 0x000fe200000010ff */
[-C--:B------:R-:W-:Y:S01]  /*a3f0*/  FFMA.FTZ R61, R61, R6.reuse, -R28 ;  /* 0x000000063d3d7223 */ /* 0x080fe2000001081c */
[----:B------:R2:W3:Y:S01]  /*a400*/  MUFU.EX2 R154, R29 ;  /* 0x0000001d009a7308 */ /* 0x0004e20000000800 */
[----:B----4-:R-:W-:Y:S01]  /*a410*/  FADD.FTZ R48, R27, R152 ;  /* 0x000000981b307221 */ /* 0x010fe20000010000 */
[----:B0-----:R-:W-:Y:S01]  /*a420*/  SHF.R.U32.HI R72, RZ, 0x7, R72 ;  /* 0x00000007ff487819 */ /* 0x001fe20000011648 */
[-CC-:B------:R-:W-:Y:S01]  /*a430*/  FFMA.FTZ R67, R67, R6.reuse, -R28.reuse ;  /* 0x0000000643437223 */ /* 0x180fe2000001081c */
[-CC-:B------:R-:W-:Y:S01]  /*a440*/  FFMA.FTZ R65, R65, R6.reuse, -R28.reuse ;  /* 0x0000000641417223 */ /* 0x180fe2000001081c */
[-CC-:B------:R-:W-:Y:S01]  /*a450*/  FFMA.FTZ R71, R71, R6.reuse, -R28.reuse ;  /* 0x0000000647477223 */ /* 0x180fe2000001081c */
[----:B------:R-:W-:Y:S01]  /*a460*/  IADD3 R176, -R72, 0xb, RZ ;  /* 0x0000000b48b07810 */ /* 0x000fe20007ffe1ff */
[----:B------:R-:W-:Y:S01]  /*a470*/  FFMA.FTZ R28, R69, R6, -R28 ;  /* 0x00000006451c7223 */ /* 0x000fe2000001081c */
[----:B------:R-:W0:Y:S01]  /*a480*/  MUFU.EX2 R35, R35 ;  /* 0x0000002300237308 */ /* 0x000e220000000800 */
[----:B-1----:R-:W-:Y:S01]  /*a490*/  FADD.FTZ R3, R31, R48 ;  /* 0x000000301f037221 */ /* 0x002fe20000010000 */
[----:B--2---:R-:W-:Y:S01]  /*a4a0*/  FADD.FTZ R29, R89, R50 ;  /* 0x00000032591d7221 */ /* 0x004fe20000010000 */
[----:B------:R-:W-:-:S02]  /*a4b0*/  F2FP.BF16.F32.PACK_AB R157, R26, R157 ;  /* 0x0000009d1a9d723e */ /* 0x000fc400000010ff */
[----:B------:R-:W-:Y:S01]  /*a4c0*/  F2FP.BF16.F32.PACK_AB R159, R32, R159 ;  /* 0x0000009f209f723e */ /* 0x000fe200000010ff */
[----:B------:R-:W-:Y:S01]  /*a4d0*/  FADD.FTZ R50, R34, R29 ;  /* 0x0000001d22327221 */ /* 0x000fe20000010000 */
[----:B------:R-:W-:Y:S01]  /*a4e0*/  F2FP.BF16.F32.PACK_AB R169, R42, R105 ;  /* 0x000000692aa9723e */ /* 0x000fe200000010ff */
[----:B------:R-:W1:Y:S01]  /*a4f0*/  MUFU.EX2 R156, R33 ;  /* 0x00000021009c7308 */ /* 0x000e620000000800 */
[----:B---3--:R-:W-:Y:S01]  /*a500*/  FADD.FTZ R48, R154, R3 ;  /* 0x000000039a307221 */ /* 0x008fe20000010000 */
[----:B------:R-:W-:Y:S02]  /*a510*/  @!P1 VIADD R3, R20, 0x22840 ;  /* 0x0002284014039836 */ /* 0x000fe40000000000 */
[----:B------:R-:W-:Y:S01]  /*a520*/  FADD.FTZ R29, R93, R50 ;  /* 0x000000325d1d7221 */ /* 0x000fe20000010000 */
[----:B------:R-:W-:Y:S02]  /*a530*/  F2FP.BF16.F32.PACK_AB R152, R152, R27 ;  /* 0x0000001b9898723e */ /* 0x000fe400000010ff */
[----:B------:R-:W-:Y:S01]  /*a540*/  F2FP.BF16.F32.PACK_AB R154, R154, R31 ;  /* 0x0000001f9a9a723e */ /* 0x000fe200000010ff */
[----:B------:R-:W-:Y:S01]  /*a550*/  FADD.FTZ R50, R36, R29 ;  /* 0x0000001d24327221 */ /* 0x000fe20000010000 */
[----:B------:R-:W2:Y:S01]  /*a560*/  MUFU.EX2 R39, R39 ;  /* 0x0000002700277308 */ /* 0x000ea20000000800 */
[----:B0-----:R-:W-:Y:S01]  /*a570*/  FADD.FTZ R25, R35, R48 ;  /* 0x0000003023197221 */ /* 0x001fe20000010000 */
[----:B------:R-:W-:Y:S01]  /*a580*/  @!P1 PRMT R3, RZ, 0x654, R3 ;  /* 0x00000654ff039816 */ /* 0x000fe20000000003 */
[----:B------:R0:W-:Y:S06]  /*a590*/  BAR.ARV R176, 0x100 ;  /* 0x000400b00000751d */ /* 0x0001ec0000002000 */
[----:B------:R-:W3:Y:S01]  /*a5a0*/  MUFU.EX2 R158, R37 ;  /* 0x00000025009e7308 */ /* 0x000ee20000000800 */
[C---:B-1----:R-:W-:Y:S01]  /*a5b0*/  FADD.FTZ R48, R156.reuse, R25 ;  /* 0x000000199c307221 */ /* 0x042fe20000010000 */
[----:B------:R1:W-:Y:S01]  /*a5c0*/  @!P1 SYNCS.ARRIVE.TRANS64.RED.A1T0 RZ, [R3+URZ], RZ ;  /* 0x000000ff03ff99a7 */ /* 0x0003e2000810043f */
[----:B------:R-:W-:-:S05]  /*a5d0*/  F2FP.BF16.F32.PACK_AB R156, R156, R35 ;  /* 0x000000239c9c723e */ /* 0x000fca00000010ff */
[----:B------:R-:W1:Y:S01]  /*a5e0*/  MUFU.EX2 R43, R43 ;  /* 0x0000002b002b7308 */ /* 0x000e620000000800 */
[----:B--2---:R-:W-:-:S07]  /*a5f0*/  FADD.FTZ R25, R39, R48 ;  /* 0x0000003027197221 */ /* 0x004fce0000010000 */
[----:B------:R-:W2:Y:S01]  /*a600*/  MUFU.EX2 R160, R41 ;  /* 0x0000002900a07308 */ /* 0x000ea20000000800 */
[C---:B---3--:R-:W-:Y:S01]  /*a610*/  FADD.FTZ R48, R158.reuse, R25 ;  /* 0x000000199e307221 */ /* 0x048fe20000010000 */
[----:B------:R-:W-:Y:S01]  /*a620*/  FADD.FTZ R25, R97, R50 ;  /* 0x0000003261197221 */ /* 0x000fe20000010000 */
[----:B------:R-:W-:-:S03]  /*a630*/  F2FP.BF16.F32.PACK_AB R158, R158, R39 ;  /* 0x000000279e9e723e */ /* 0x000fc600000010ff */
[----:B------:R-:W-:Y:S02]  /*a640*/  FADD.FTZ R50, R38, R25 ;  /* 0x0000001926327221 */ /* 0x000fe40000010000 */
[----:B------:R-:W3:Y:S01]  /*a650*/  MUFU.EX2 R47, R47 ;  /* 0x0000002f002f7308 */ /* 0x000ee20000000800 */
[----:B-1----:R-:W-:Y:S01]  /*a660*/  FADD.FTZ R3, R43, R48 ;  /* 0x000000302b037221 */ /* 0x002fe20000010000 */
[----:B------:R-:W-:-:S04]  /*a670*/  FADD.FTZ R25, R101, R50 ;  /* 0x0000003265197221 */ /* 0x000fc80000010000 */
[----:B------:R-:W-:Y:S02]  /*a680*/  FADD.FTZ R50, R40, R25 ;  /* 0x0000001928327221 */ /* 0x000fe40000010000 */
[----:B------:R-:W1:Y:S01]  /*a690*/  MUFU.EX2 R162, R45 ;  /* 0x0000002d00a27308 */ /* 0x000e620000000800 */
[C---:B--2---:R-:W-:Y:S01]  /*a6a0*/  FADD.FTZ R48, R160.reuse, R3 ;  /* 0x00000003a0307221 */ /* 0x044fe20000010000 */
[----:B------:R-:W-:Y:S01]  /*a6b0*/  FADD.FTZ R25, R105, R50 ;  /* 0x0000003269197221 */ /* 0x000fe20000010000 */
[----:B------:R-:W-:-:S03]  /*a6c0*/  F2FP.BF16.F32.PACK_AB R160, R160, R43 ;  /* 0x0000002ba0a0723e */ /* 0x000fc600000010ff */
[----:B------:R-:W-:Y:S02]  /*a6d0*/  FADD.FTZ R24, R42, R25 ;  /* 0x000000192a187221 */ /* 0x000fe40000010000 */
[----:B------:R-:W2:Y:S01]  /*a6e0*/  MUFU.EX2 R51, R51 ;  /* 0x0000003300337308 */ /* 0x000ea20000000800 */
[----:B---3--:R-:W-:-:S07]  /*a6f0*/  FADD.FTZ R3, R47, R48 ;  /* 0x000000302f037221 */ /* 0x008fce0000010000 */
[----:B------:R-:W3:Y:S01]  /*a700*/  MUFU.EX2 R164, R49 ;  /* 0x0000003100a47308 */ /* 0x000ee20000000800 */
[C---:B-1----:R-:W-:Y:S01]  /*a710*/  FADD.FTZ R48, R162.reuse, R3 ;  /* 0x00000003a2307221 */ /* 0x042fe20000010000 */
[----:B------:R-:W-:-:S06]  /*a720*/  F2FP.BF16.F32.PACK_AB R162, R162, R47 ;  /* 0x0000002fa2a2723e */ /* 0x000fcc00000010ff */
[----:B------:R-:W1:Y:S01]  /*a730*/  MUFU.EX2 R55, R55 ;  /* 0x0000003700377308 */ /* 0x000e620000000800 */
[----:B--2---:R-:W-:-:S07]  /*a740*/  FADD.FTZ R3, R51, R48 ;  /* 0x0000003033037221 */ /* 0x004fce0000010000 */
[----:B------:R-:W2:Y:S01]  /*a750*/  MUFU.EX2 R109, R109 ;  /* 0x0000006d006d7308 */ /* 0x000ea20000000800 */
[C---:B---3--:R-:W-:Y:S01]  /*a760*/  FADD.FTZ R0, R164.reuse, R3 ;  /* 0x00000003a4007221 */ /* 0x048fe20000010000 */
[----:B------:R-:W-:-:S06]  /*a770*/  F2FP.BF16.F32.PACK_AB R164, R164, R51 ;  /* 0x00000033a4a4723e */ /* 0x000fcc00000010ff */
[----:B------:R-:W3:Y:S01]  /*a780*/  MUFU.EX2 R166, R53 ;  /* 0x0000003500a67308 */ /* 0x000ee20000000800 */
[----:B-1----:R-:W-:-:S07]  /*a790*/  FADD.FTZ R3, R55, R0 ;  /* 0x0000000037037221 */ /* 0x002fce0000010000 */
[----:B------:R-:W1:Y:S01]  /*a7a0*/  MUFU.EX2 R44, R111 ;  /* 0x0000006f002c7308 */ /* 0x000e620000000800 */
[----:B--2---:R-:W-:-:S07]  /*a7b0*/  FADD.FTZ R25, R109, R24 ;  /* 0x000000186d197221 */ /* 0x004fce0000010000 */
[----:B------:R-:W2:Y:S01]  /*a7c0*/  MUFU.EX2 R59, R59 ;  /* 0x0000003b003b7308 */ /* 0x000ea20000000800 */
[C---:B---3--:R-:W-:Y:S01]  /*a7d0*/  FADD.FTZ R0, R166.reuse, R3 ;  /* 0x00000003a6007221 */ /* 0x048fe20000010000 */
[----:B------:R-:W-:-:S06]  /*a7e0*/  F2FP.BF16.F32.PACK_AB R166, R166, R55 ;  /* 0x00000037a6a6723e */ /* 0x000fcc00000010ff */
[----:B------:R-:W3:Y:S01]  /*a7f0*/  MUFU.EX2 R113, R113 ;  /* 0x0000007100717308 */ /* 0x000ee20000000800 */
[C---:B-1----:R-:W-:Y:S01]  /*a800*/  FADD.FTZ R24, R44.reuse, R25 ;  /* 0x000000192c187221 */ /* 0x042fe20000010000 */
[----:B------:R-:W-:-:S06]  /*a810*/  F2FP.BF16.F32.PACK_AB R171, R44, R109 ;  /* 0x0000006d2cab723e */ /* 0x000fcc00000010ff */
[----:B------:R-:W1:Y:S01]  /*a820*/  MUFU.EX2 R168, R57 ;  /* 0x0000003900a87308 */ /* 0x000e620000000800 */
[----:B--2---:R-:W-:-:S07]  /*a830*/  FADD.FTZ R3, R59, R0 ;  /* 0x000000003b037221 */ /* 0x004fce0000010000 */
[----:B------:R-:W2:Y:S01]  /*a840*/  MUFU.EX2 R46, R115 ;  /* 0x00000073002e7308 */ /* 0x000ea20000000800 */
[----:B---3--:R-:W-:-:S07]  /*a850*/  FADD.FTZ R25, R113, R24 ;  /* 0x0000001871197221 */ /* 0x008fce0000010000 */
[----:B------:R-:W3:Y:S01]  /*a860*/  MUFU.EX2 R63, R63 ;  /* 0x0000003f003f7308 */ /* 0x000ee20000000800 */
[C---:B-1----:R-:W-:Y:S01]  /*a870*/  FADD.FTZ R0, R168.reuse, R3 ;  /* 0x00000003a8007221 */ /* 0x042fe20000010000 */
[----:B------:R-:W-:-:S06]  /*a880*/  F2FP.BF16.F32.PACK_AB R168, R168, R59 ;  /* 0x0000003ba8a8723e */ /* 0x000fcc00000010ff */
        /* <DEDUP_REMOVED lines=9> */
[----:B------:R-:W-:-:S06]  /*a920*/  F2FP.BF16.F32.PACK_AB R170, R170, R63 ;  /* 0x0000003faaaa723e */ /* 0x000fcc00000010ff */
[----:B------:R-:W2:Y:S01]  /*a930*/  MUFU.EX2 R71, R71 ;  /* 0x0000004700477308 */ /* 0x000ea20000000800 */
[----:B---3--:R-:W-:-:S07]  /*a940*/  FADD.FTZ R3, R67, R24 ;  /* 0x0000001843037221 */ /* 0x008fce0000010000 */
[----:B------:R-:W3:Y:S01]  /*a950*/  MUFU.EX2 R30, R30 ;  /* 0x0000001e001e7308 */ /* 0x000ee20000000800 */
[C---:B-1----:R-:W-:Y:S01]  /*a960*/  FADD.FTZ R24, R172.reuse, R3 ;  /* 0x00000003ac187221 */ /* 0x042fe20000010000 */
[----:B------:R-:W-:-:S06]  /*a970*/  F2FP.BF16.F32.PACK_AB R172, R172, R67 ;  /* 0x00000043acac723e */ /* 0x000fcc00000010ff */
[----:B------:R-:W1:Y:S01]  /*a980*/  MUFU.EX2 R28, R28 ;  /* 0x0000001c001c7308 */ /* 0x000e620000000800 */
[----:B--2---:R-:W-:Y:S01]  /*a990*/  FADD.FTZ R3, R71, R24 ;  /* 0x0000001847037221 */ /* 0x004fe20000010000 */
[C---:B---3--:R-:W-:Y:S01]  /*a9a0*/  FADD.FTZ R0, R30.reuse, R25 ;  /* 0x000000191e007221 */ /* 0x048fe20000010000 */
[----:B------:R-:W-:Y:S02]  /*a9b0*/  F2FP.BF16.F32.PACK_AB R175, R30, R117 ;  /* 0x000000751eaf723e */ /* 0x000fe400000010ff */
[C---:B-1----:R-:W-:Y:S01]  /*a9c0*/  FADD.FTZ R3, R28.reuse, R3 ;  /* 0x000000031c037221 */ /* 0x042fe20000010000 */
[----:B------:R-:W-:Y:S01]  /*a9d0*/  F2FP.BF16.F32.PACK_AB R174, R28, R71 ;  /* 0x000000471cae723e */ /* 0x000fe200000010ff */
[----:B0-----:R-:W-:Y:S06]  /*a9e0*/  @!P0 BRA `(.L_x_3853) ;  /* 0x0000000000048947 */ /* 0x001fec0003800000 */
[----:B------:R-:W-:Y:S01]  /*a9f0*/  BPT.TRAP 0x1 ;  /* 0x000000040000795c */ /* 0x000fe20000300000 */
.L_x_3853:
[----:B------:R0:W1:Y:S01]  /*aa00*/  SYNCS.PHASECHK.TRANS64.TRYWAIT P2, [R20+URZ+0x22850], R73 ;  /* 0x02285049140075a7 */ /* 0x000062000804017f */
[----:B------:R-:W-:Y:S05]  /*aa10*/  @!P0 BRA `(.L_x_3854) ;  /* 0x0000000000048947 */ /* 0x000fea0003800000 */
[----:B------:R-:W-:Y:S01]  /*aa20*/  BPT.TRAP 0x1 ;  /* 0x000000040000795c */ /* 0x000fe20000300000 */
.L_x_3854:
[----:B------:R-:W-:Y:S04]  /*aa30*/  BSSY B0, `(.L_x_3855) ;  /* 0x0000004000007945 */ /* 0x000fe80003800000 */
[----:B-1----:R-:W-:Y:S05]  /*aa40*/  @P2 BRA `(.L_x_3856) ;  /* 0x0000000000082947 */ /* 0x002fea0003800000 */
[----:B------:R-:W1:Y:S02]  /*aa50*/  SYNCS.PHASECHK.TRANS64.TRYWAIT P2, [R20+URZ+0x22850], R73 ;  /* 0x02285049140075a7 */ /* 0x000e64000804017f */
[----:B-1----:R-:W-:Y:S05]  /*aa60*/  @!P2 BRA `(.L_x_3857) ;  /* 0x000000e4004ca947 */ /* 0x002fea0003800000 */
.L_x_3856:
[----:B------:R-:W-:Y:S05]  /*aa70*/  BSYNC B0 ;  /* 0x0000000000007941 */ /* 0x000fea0003800000 */
.L_x_3855:
[----:B------:R-:W-:Y:S05]  /*aa80*/  WARPSYNC.ALL ;  /* 0x0000000000007948 */ /* 0x000fea0003800000 */
[----:B------:R-:W-:Y:S01]  /*aa90*/  R2UR UR4, R18 ;  /* 0x00000000120472ca */ /* 0x000fe200000e0000 */
[----:B------:R2:W-:Y:S01]  /*aaa0*/  BAR.SYNC.DEFER_BLOCKING R21, 0x100 ;  /* 0x000400150000751d */ /* 0x0005e20000010000 */
[----:B------:R-:W-:Y:S02]  /*aab0*/  IMAD.MOV.U32 R179, RZ, RZ, 0xc00 ;  /* 0x00000c00ffb37424 */ /* 0x000fe400078e00ff */
[----:B01----:R-:W-:-:S03]  /*aac0*/  @!P1 VIADD R20, R20, 0x22860 ;  /* 0x0002286014149836 */ /* 0x003fc60000000000 */
[----:B------:R-:W-:Y:S01]  /*aad0*/  ULDC UR46, c[0x0][0x988] ;  /* 0x00026200002e7ab9 */ /* 0x000fe20000000800 */
[----:B------:R-:W-:Y:S01]  /*aae0*/  ULDC UR47, c[0x0][0x988] ;  /* 0x00026200002f7ab9 */ /* 0x000fe20000000800 */
        /* <DEDUP_REMOVED lines=38> */
[----:B------:R-:W-:Y:S01]  /*ad50*/  R2UR UR6, R152 ;  /* 0x00000000980672ca */ /* 0x000fe200000e0000 */
[----:B------:R-:W-:Y:S01]  /*ad60*/  IMAD.IADD R152, R204, 0x1, -R202 ;  /* 0x00000001cc987824 */ /* 0x000fe200078e0aca */
[----:B------:R-:W-:-:S03]  /*ad70*/  R2UR UR7, R153 ;  /* 0x00000000990772ca */ /* 0x000fc600000e0000 */
[----:B------:R-:W-:-:S04]  /*ad80*/  IMAD R152, R205, 0x80, R152 ;  /* 0x00000080cd987824 */ /* 0x000fc800078e0298 */
[----:B------:R-:W-:-:S05]  /*ad90*/  IMAD.HI R152, R152, 0x2aaaaaab, RZ ;  /* 0x2aaaaaab98987827 */ /* 0x000fca00078e02ff */
[----:B--2---:R-:W-:Y:S01]  /*ada0*/  SHF.R.U32.HI R21, RZ, 0x1f, R152 ;  /* 0x0000001fff157819 */ /* 0x004fe20000011698 */
[----:B------:R-:W-:Y:S02]  /*adb0*/  WARPGROUP.DEPBAR.LE gsb0, 0x0 ;  /* 0x00008000000079c5 */ /* 0x000fe40000010000 */
[----:B------:R-:W-:-:S10]  /*adc0*/  WARPGROUP.ARRIVE ;  /* 0x00000000000079c5 */ /* 0x000fd40000000000 */
        /* <DEDUP_REMOVED lines=9> */
[----:B0-----:R-:W-:Y:S01]  /*ae60*/  LEA.HI.SX32 R20, R152, R21, 0x1c ;  /* 0x0000001598147211 */ /* 0x001fe200078fe2ff */
[----:B------:R-:W-:-:S03]  /*ae70*/  VIADD R21, R177, 0xfffffffe ;  /* 0xfffffffeb1157836 */ /* 0x000fc60000000000 */
[----:B------:R-:W-:-:S04]  /*ae80*/  VIMNMX R20, RZ, R20, !PT ;  /* 0x00000014ff147248 */ /* 0x000fc80007fe0100 */
[----:B------:R-:W-:-:S13]  /*ae90*/  ISETP.GE.AND P2, PT, R21, R20, PT ;  /* 0x000000141500720c */ /* 0x000fda0003f46270 */
[----:B------:R-:W-:Y:S05]  /*aea0*/  @!P2 BRA `(.L_x_3858) ;  /* 0x000000240094a947 */ /* 0x000fea0003800000 */
[----:B------:R-:W-:Y:S02]  /*aeb0*/  IMAD.MOV.U32 R219, RZ, RZ, R8 ;  /* 0x000000ffffdb7224 */ /* 0x000fe400078e0008 */
[----:B------:R-:W-:-:S07]  /*aec0*/  IMAD.MOV.U32 R220, RZ, RZ, R7 ;  /* 0x000000ffffdc7224 */ /* 0x000fce00078e0007 */
.L_x_3868:
        /* <DEDUP_REMOVED lines=8> */
.L_x_3859:
[----:B------:R-:W-:Y:S01]  /*af50*/  IMAD R206, R22, 0x8, R18 ;  /* 0x0000000816ce7824 */ /* 0x000fe200078e0212 */
[----:B------:R-:W-:-:S04]  /*af60*/  SHF.L.U32 R207, R23, 0x1f, RZ ;  /* 0x0000001f17cf7819 */ /* 0x000fc800000006ff */
[----:B------:R0:W1:Y:S01]  /*af70*/  SYNCS.PHASECHK.TRANS64.TRYWAIT P2, [R206+URZ+0x22830], R207 ;  /* 0x022830cfce0075a7 */ /* 0x000062000804017f */
[----:B------:R-:W-:Y:S05]  /*af80*/  @!P0 BRA `(.L_x_3860) ;  /* 0x0000000000048947 */ /* 0x000fea0003800000 */
[----:B------:R-:W-:Y:S01]  /*af90*/  BPT.TRAP 0x1 ;  /* 0x000000040000795c */ /* 0x000fe20000300000 */
.L_x_3860:
[----:B------:R-:W-:Y:S02]  /*afa0*/  IMAD R6, R22, 0x300, R9 ;  /* 0x0000030016067824 */ /* 0x000fe400078e0209 */
[----:B------:R-:W-:Y:S01]  /*afb0*/  IMAD.MOV.U32 R7, RZ, RZ, 0x40000040 ;  /* 0x40000040ff077424 */ /* 0x000fe200078e00ff */
[----:B-1----:R-:W-:Y:S06]  /*afc0*/  @P2 BRA `(.L_x_3861) ;  /* 0x0000000000082947 */ /* 0x002fec0003800000 */
[----:B------:R-:W1:Y:S02]  /*afd0*/  SYNCS.PHASECHK.TRANS64.TRYWAIT P2, [R206+URZ+0x22830], R207 ;  /* 0x022830cfce0075a7 */ /* 0x000e64000804017f */
[----:B-1----:R-:W-:Y:S05]  /*afe0*/  @!P2 BRA `(.L_x_3862) ;  /* 0x000000e00000a947 */ /* 0x002fea0003800000 */
.L_x_3861:
[----:B------:R-:W-:Y:S05]  /*aff0*/  WARPSYNC.ALL ;  /* 0x0000000000007948 */ /* 0x000fea0003800000 */
[C---:B------:R-:W-:Y:S01]  /*b000*/  R2UR UR6, R6.reuse ;  /* 0x00000000060672ca */ /* 0x040fe200000e0000 */
[C---:B------:R-:W-:Y:S01]  /*b010*/  VIADD R152, R6.reuse, 0x2 ;  /* 0x0000000206987836 */ /* 0x040fe20000000000 */
[----:B------:R-:W-:Y:S01]  /*b020*/  R2UR UR7, R7 ;  /* 0x00000000070772ca */ /* 0x000fe200000e0000 */
[----:B------:R-:W-:Y:S01]  /*b030*/  VIADD R154, R6, 0x4 ;  /* 0x00000004069a7836 */ /* 0x000fe20000000000 */
[----:B------:R-:W-:Y:S01]  /*b040*/  R2UR UR4, R4 ;  /* 0x00000000040472ca */ /* 0x000fe200000e0000 */
[----:B------:R-:W-:Y:S01]  /*b050*/  IMAD.MOV.U32 R153, RZ, RZ, 0x40000040 ;  /* 0x40000040ff997424 */ /* 0x000fe200078e00ff */
[----:B------:R-:W-:Y:S01]  /*b060*/  R2UR UR5, R5 ;  /* 0x00000000050572ca */ /* 0x000fe200000e0000 */
[----:B------:R-:W-:Y:S01]  /*b070*/  IMAD.MOV.U32 R155, RZ, RZ, 0x40000040 ;  /* 0x40000040ff9b7424 */ /* 0x000fe200078e00ff */
[----:B------:R-:W-:Y:S01]  /*b080*/  R2UR UR10, R152 ;  /* 0x00000000980a72ca */ /* 0x000fe200000e0000 */
[----:B------:R-:W2:Y:S01]  /*b090*/  LDL.LU R224, [R1] ;  /* 0x0000000001e07983 */ /* 0x000ea20000300800 */
[----:B------:R-:W-:Y:S01]  /*b0a0*/  R2UR UR11, R153 ;  /* 0x00000000990b72ca */ /* 0x000fe200000e0000 */
[----:B------:R-:W-:Y:S01]  /*b0b0*/  VIADD R6, R6, 0x6 ;  /* 0x0000000606067836 */ /* 0x000fe20000000000 */
[----:B------:R-:W-:Y:S01]  /*b0c0*/  R2UR UR14, R154 ;  /* 0x000000009a0e72ca */ /* 0x000fe200000e0000 */
[----:B------:R-:W-:Y:S01]  /*b0d0*/  IMAD.MOV.U32 R7, RZ, RZ, 0x40000040 ;  /* 0x40000040ff077424 */ /* 0x000fe200078e00ff */
[----:B------:R-:W-:Y:S01]  /*b0e0*/  R2UR UR15, R155 ;  /* 0x000000009b0f72ca */ /* 0x000fe200000e0000 */
[----:B------:R-:W3:Y:S01]  /*b0f0*/  S2R R227, SR_TID.X ;  /* 0x0000000000e37919 */ /* 0x000ee20000002100 */
[----:B------:R-:W-:Y:S01]  /*b100*/  WARPGROUP.ARRIVE ;  /* 0x00000000000079c5 */ /* 0x000fe20000000000 */
[----:B------:R-:W-:-:S02]  /*b110*/  R2UR UR8, R14 ;  /* 0x000000000e0872ca */ /* 0x000fc400000e0000 */
[----:B------:R-:W-:Y:S02]  /*b120*/  R2UR UR9, R15 ;  /* 0x000000000f0972ca */ /* 0x000fe400000e0000 */
[----:B------:R-:W-:Y:S01]  /*b130*/  R2UR UR12, R12 ;  /* 0x000000000c0c72ca */ /* 0x000fe200000e0000 */
[----:B------:R-:W-:Y:S01]  /*b140*/  HGMMA.64x96x16.F32.BF16 R152, gdesc[UR4], RZ, !UPT, gsb0 ;  /* 0x01600000049879f0 */ /* 0x000fe2000c0018ff */
[----:B------:R-:W-:Y:S02]  /*b150*/  R2UR UR13, R13 ;  /* 0x000000000d0d72ca */ /* 0x000fe400000e0000 */
[----:B------:R-:W-:Y:S01]  /*b160*/  R2UR UR6, R6 ;  /* 0x00000000060672ca */ /* 0x000fe200000e0000 */
[----:B------:R-:W-:Y:S01]  /*b170*/  IMAD.SHL.U32 R6, R205, 0x80, RZ ;  /* 0x00000080cd067824 */ /* 0x000fe200078e00ff */
[----:B------:R-:W-:Y:S02]  /*b180*/  R2UR UR7, R7 ;  /* 0x00000000070772ca */ /* 0x000fe400000e0000 */
[----:B------:R-:W-:Y:S01]  /*b190*/  R2UR UR4, R10 ;  /* 0x000000000a0472ca */ /* 0x000fe200000e0000 */
[----:B------:R-:W-:Y:S01]  /*b1a0*/  IMAD R7, R21, -0x60, R6 ;  /* 0xffffffa015077824 */ /* 0x000fe200078e0206 */
[----:B------:R-:W-:-:S04]  /*b1b0*/  R2UR UR5, R11 ;  /* 0x000000000b0572ca */ /* 0x000fc800000e0000 */
[----:B------:R-:W-:-:S05]  /*b1c0*/  IADD3 R7, R7, 0x1, R204 ;  /* 0x0000000107077810 */ /* 0x000fca0007ffe0cc */
[----:B------:R-:W-:-:S04]  /*b1d0*/  IMAD.IADD R7, R7, 0x1, -R202 ;  /* 0x0000000107077824 */ /* 0x000fc800078e0aca */
        /* <DEDUP_REMOVED lines=9> */
[----:B------:R-:W-:Y:S01]  /*b270*/  HGMMA.64x96x16.F32.BF16 R152, gdesc[UR12], R152, gsb0 ;  /* 0x016000000c9879f0 */ /* 0x000fe20008001898 */
[----:B--2---:R-:W-:-:S04]  /*b280*/  LOP3.LUT R224, R224, 0xfffffeff, RZ, 0xc0, !PT ;  /* 0xfffffeffe0e07812 */ /* 0x004fc800078ec0ff */
[----:B------:R-:W-:-:S04]  /*b290*/  @P1 LOP3.LUT R224, R224, 0x100, RZ, 0xfc, !PT ;  /* 0x00000100e0e01812 */ /* 0x000fc800078efcff */
[----:B------:R-:W-:-:S04]  /*b2a0*/  LOP3.LUT R224, R224, 0xffffff7f, RZ, 0xc0, !PT ;  /* 0xffffff7fe0e07812 */ /* 0x000fc800078ec0ff */
[----:B------:R-:W-:-:S04]  /*b2b0*/  @P0 LOP3.LUT R224, R224, 0x80, RZ, 0xfc, !PT ;  /* 0x00000080e0e00812 */ /* 0x000fc800078efcff */
[----:B------:R-:W-:Y:S01]  /*b2c0*/  LOP3.LUT R224, R224, 0xfffffdff, RZ, 0xc0, !PT ;  /* 0xfffffdffe0e07812 */ /* 0x000fe200078ec0ff */
        /* <DEDUP_REMOVED lines=71> */
[----:B------:R-:W-:Y:S02]  /*b740*/  FSEL R197, R197, -INF , P3 ;  /* 0xff800000c5c57808 */ /* 0x000fe40001800000 */
[----:B------:R-:W-:-:S04]  /*b750*/  FMNMX.FTZ R8, R196, R7, !PT ;  /* 0x00000007c4087209 */ /* 0x000fc80007810000 */
[----:B------:R-:W-:-:S05]  /*b760*/  FMNMX.FTZ R222, R197, R8, !PT ;  /* 0x00000008c5de7209 */ /* 0x000fca0007810000 */
[----:B------:R-:W2:Y:S02]  /*b770*/  SHFL.BFLY PT, R7, R222, 0x2, 0x1f ;  /* 0x0c401f00de077f89 */ /* 0x000ea400000e0000 */
[----:B--2---:R-:W-:-:S05]  /*b780*/  FMNMX.FTZ R223, R222, R7, !PT ;  /* 0x00000007dedf7209 */ /* 0x004fca0007810000 */
[----:B------:R-:W2:Y:S02]  /*b790*/  SHFL.BFLY PT, R8, R223, 0x1, 0x1f ;  /* 0x0c201f00df087f89 */ /* 0x000ea400000e0000 */
[----:B--2---:R-:W-:Y:S01]  /*b7a0*/  FMNMX.FTZ R7, R223, R8, !PT ;  /* 0x00000008df077209 */ /* 0x004fe20007810000 */
[----:B------:R-:W-:Y:S02]  /*b7b0*/  VIADD R8, R6, 0x8 ;  /* 0x0000000806087836 */ /* 0x000fe40000000000 */
[----:B------:R-:W-:Y:S01]  /*b7c0*/  IMAD.U32 R6, RZ, RZ, UR47 ;  /* 0x0000002fff067e24 */ /* 0x000fe2000f8e00ff */
[----:B------:R-:W-:Y:S02]  /*b7d0*/  FSETP.NEU.FTZ.AND P2, PT, R7, -INF , PT ;  /* 0xff8000000700780b */ /* 0x000fe40003f5d000 */
[C---:B------:R-:W-:Y:S02]  /*b7e0*/  ISETP.GT.AND P3, PT, R8.reuse, RZ, PT ;  /* 0x000000ff0800720c */ /* 0x040fe40003f64270 */
[----:B------:R-:W-:-:S02]  /*b7f0*/  ISETP.GT.AND P5, PT, R8, 0x1, PT ;  /* 0x000000010800780c */ /* 0x000fc40003fa4270 */
[----:B------:R-:W-:Y:S02]  /*b800*/  FSEL R154, R154, -INF , P3 ;  /* 0xff8000009a9a7808 */ /* 0x000fe40001800000 */
[C---:B------:R-:W-:Y:S02]  /*b810*/  ISETP.GT.AND P4, PT, R8.reuse, 0x8, PT ;  /* 0x000000080800780c */ /* 0x040fe40003f84270 */
        /* <DEDUP_REMOVED lines=8> */
[----:B------:R-:W-:Y:S02]  /*b8a0*/  FSEL R163, R163, -INF , P4 ;  /* 0xff800000a3a37808 */ /* 0x000fe40002000000 */
[----:B------:R-:W-:-:S02]  /*b8b0*/  FSEL R166, R166, -INF , P3 ;  /* 0xff800000a6a67808 */ /* 0x000fc40001800000 */
[----:B------:R-:W-:Y:S02]  /*b8c0*/  FSEL R221, R7, RZ, P2 ;  /* 0x000000ff07dd7208 */ /* 0x000fe40001000000 */
[C---:B------:R-:W-:Y:S02]  /*b8d0*/  ISETP.GT.AND P5, PT, R8.reuse, 0x19, PT ;  /* 0x000000190800780c */ /* 0x040fe40003fa4270 */
[C---:B------:R-:W-:Y:S01]  /*b8e0*/  ISETP.GT.AND P4, PT, R8.reuse, 0x20, PT ;  /* 0x000000200800780c */ /* 0x040fe20003f84270 */
[----:B------:R-:W-:Y:S01]  /*b8f0*/  FADD.FTZ R220, -R221, R220 ;  /* 0x000000dcdddc7221 */ /* 0x000fe20000010100 */
[C---:B------:R-:W-:Y:S01]  /*b900*/  ISETP.GT.AND P3, PT, R8.reuse, 0x21, PT ;  /* 0x000000210800780c */ /* 0x040fe20003f64270 */
[----:B------:R-:W-:Y:S01]  /*b910*/  FMUL.FTZ R221, R7, R6 ;  /* 0x0000000607dd7220 */ /* 0x000fe20000410000 */
[----:B------:R-:W-:Y:S02]  /*b920*/  ISETP.GT.AND P1, PT, R8, 0x41, PT ;  /* 0x000000410800780c */ /* 0x000fe40003f24270 */
[----:B------:R-:W-:-:S02]  /*b930*/  FSEL R167, R167, -INF , P5 ;  /* 0xff800000a7a77808 */ /* 0x000fc40002800000 */
[----:B------:R-:W-:Y:S02]  /*b940*/  FSEL R170, R170, -INF , P4 ;  /* 0xff800000aaaa7808 */ /* 0x000fe40002000000 */
[----:B------:R-:W-:Y:S02]  /*b950*/  FSEL R171, R171, -INF , P3 ;  /* 0xff800000abab7808 */ /* 0x000fe40001800000 */
[C---:B------:R-:W-:Y:S02]  /*b960*/  ISETP.GT.AND P5, PT, R8.reuse, 0x28, PT ;  /* 0x000000280800780c */ /* 0x040fe40003fa4270 */
[C---:B------:R-:W-:Y:S02]  /*b970*/  ISETP.GT.AND P4, PT, R8.reuse, 0x29, PT ;  /* 0x000000290800780c */ /* 0x040fe40003f84270 */
[----:B------:R-:W-:Y:S02]  /*b980*/  ISETP.GT.AND P3, PT, R8, 0x30, PT ;  /* 0x000000300800780c */ /* 0x000fe40003f64270 */
[----:B------:R-:W-:-:S02]  /*b990*/  FSEL R174, R174, -INF , P5 ;  /* 0xff800000aeae7808 */ /* 0x000fc40002800000 */
[----:B------:R-:W-:Y:S02]  /*b9a0*/  FSEL R175, R175, -INF , P4 ;  /* 0xff800000afaf7808 */ /* 0x000fe40002000000 */
[----:B------:R-:W-:Y:S02]  /*b9b0*/  FSEL R178, R178, -INF , P3 ;  /* 0xff800000b2b27808 */ /* 0x000fe40001800000 */
[C---:B------:R-:W-:Y:S02]  /*b9c0*/  ISETP.GT.AND P5, PT, R8.reuse, 0x31, PT ;  /* 0x000000310800780c */ /* 0x040fe40003fa4270 */
[C---:B------:R-:W-:Y:S02]  /*b9d0*/  ISETP.GT.AND P4, PT, R8.reuse, 0x38, PT ;  /* 0x000000380800780c */ /* 0x040fe40003f84270 */
[----:B------:R-:W-:Y:S02]  /*b9e0*/  ISETP.GT.AND P3, PT, R8, 0x39, PT ;  /* 0x000000390800780c */ /* 0x000fe40003f64270 */
[----:B------:R-:W-:-:S02]  /*b9f0*/  FSEL R221, R221, RZ, P2 ;  /* 0x000000ffdddd7208 */ /* 0x000fc40001000000 */
[----:B------:R-:W-:Y:S02]  /*ba00*/  FSEL R179, R179, -INF , P5 ;  /* 0xff800000b3b37808 */ /* 0x000fe40002800000 */
[----:B------:R-:W-:Y:S01]  /*ba10*/  FSEL R182, R182, -INF , P4 ;  /* 0xff800000b6b67808 */ /* 0x000fe20002000000 */
[-CC-:B------:R-:W-:Y:S01]  /*ba20*/  FFMA.FTZ R152, R152, R6.reuse, -R221.reuse ;  /* 0x0000000698987223 */ /* 0x180fe200000108dd */
[----:B------:R-:W-:Y:S01]  /*ba30*/  @P1 LOP3.LUT R224, R224, 0x200, RZ, 0xfc, !PT ;  /* 0x00000200e0e01812 */ /* 0x000fe200078efcff */
[-CC-:B------:R-:W-:Y:S01]  /*ba40*/  FFMA.FTZ R153, R153, R6.reuse, -R221.reuse ;  /* 0x0000000699997223 */ /* 0x180fe200000108dd */
[----:B------:R-:W-:Y:S01]  /*ba50*/  FSEL R183, R183, -INF , P3 ;  /* 0xff800000b7b77808 */ /* 0x000fe20001800000 */
[-CC-:B------:R-:W-:Y:S01]  /*ba60*/  FFMA.FTZ R156, R156, R6.reuse, -R221.reuse ;  /* 0x000000069c9c7223 */ /* 0x180fe200000108dd */
[C---:B------:R-:W-:Y:S01]  /*ba70*/  ISETP.GT.AND P0, PT, R8.reuse, 0x48, PT ;  /* 0x000000480800780c */ /* 0x040fe20003f04270 */
[----:B------:R-:W-:Y:S01]  /*ba80*/  MUFU.EX2 R152, R152 ;  /* 0x0000009800987308 */ /* 0x000fe20000000800 */
[C---:B------:R-:W-:Y:S01]  /*ba90*/  ISETP.GT.AND P3, PT, R8.reuse, 0x50, PT ;  /* 0x000000500800780c */ /* 0x040fe20003f64270 */
[-CC-:B------:R-:W-:Y:S01]  /*baa0*/  FFMA.FTZ R157, R157, R6.reuse, -R221.reuse ;  /* 0x000000069d9d7223 */ /* 0x180fe200000108dd */
[----:B------:R-:W-:Y:S01]  /*bab0*/  ISETP.GT.AND P4, PT, R8, 0x51, PT ;  /* 0x000000510800780c */ /* 0x000fe20003f84270 */
[-CC-:B------:R-:W-:Y:S01]  /*bac0*/  FFMA.FTZ R160, R160, R6.reuse, -R221.reuse ;  /* 0x00000006a0a07223 */ /* 0x180fe200000108dd */
[C---:B------:R-:W-:Y:S01]  /*bad0*/  ISETP.GT.AND P5, PT, R8.reuse, 0x58, PT ;  /* 0x000000580800780c */ /* 0x040fe20003fa4270 */
[-CC-:B------:R-:W-:Y:S01]  /*bae0*/  FFMA.FTZ R161, R161, R6.reuse, -R221.reuse ;  /* 0x00000006a1a17223 */ /* 0x180fe200000108dd */
[C---:B------:R-:W-:Y:S01]  /*baf0*/  ISETP.GT.AND P6, PT, R8.reuse, 0x59, PT ;  /* 0x000000590800780c */ /* 0x040fe20003fc4270 */
[----:B------:R-:W-:Y:S01]  /*bb00*/  MUFU.EX2 R153, R153 ;  /* 0x0000009900997308 */ /* 0x000fe20000000800 */
[----:B------:R-:W-:Y:S01]  /*bb10*/  ISETP.GT.AND P1, PT, R8, 0x40, PT ;  /* 0x000000400800780c */ /* 0x000fe20003f24270 */
[-CC-:B------:R-:W-:Y:S01]  /*bb20*/  FFMA.FTZ R164, R164, R6.reuse, -R221.reuse ;  /* 0x00000006a4a47223 */ /* 0x180fe200000108dd */
[----:B------:R-:W-:Y:S01]  /*bb30*/  ISETP.GT.AND P2, PT, R8, 0x49, PT ;  /* 0x000000490800780c */ /* 0x000fe20003f44270 */
[-CC-:B------:R-:W-:Y:S01]  /*bb40*/  FFMA.FTZ R8, R177, R6.reuse, -R221.reuse ;  /* 0x00000006b1087223 */ /* 0x180fe200000108dd */
[-C--:B------:R-:W-:Y:S01]  /*bb50*/  FMUL.FTZ R177, R220, R6.reuse ;  /* 0x00000006dcb17220 */ /* 0x080fe20000410000 */
        /* <DEDUP_REMOVED lines=17> */
[----:B------:R-:W-:Y:S01]  /*bc70*/  FSEL R186, R186, -INF , P1 ;  /* 0xff800000baba7808 */ /* 0x000fe20000800000 */
[----:B------:R-:W-:Y:S01]  /*bc80*/  MUFU.EX2 R157, R157 ;  /* 0x0000009d009d7308 */ /* 0x000fe20000000800 */
[----:B------:R-:W-:Y:S01]  /*bc90*/  LOP3.LUT P1, RZ, R224, 0x200, RZ, 0xc0, !PT ;  /* 0x00000200e0ff7812 */ /* 0x000fe2000782c0ff */
[----:B------:R-:W-:Y:S01]  /*bca0*/  STL [R1], R224 ;  /* 0x000000e001007387 */ /* 0x000fe20000100800 */
[----:B------:R-:W-:Y:S01]  /*bcb0*/  FSEL R190, R190, -INF , P0 ;  /* 0xff800000bebe7808 */ /* 0x000fe20000000000 */
[----:B--2---:R-:W-:Y:S01]  /*bcc0*/  FFMA.FTZ R220, R177, R3, R152 ;  /* 0x00000003b1dc7223 */ /* 0x004fe20000010098 */
[----:B------:R-:W-:Y:S01]  /*bcd0*/  F2FP.BF16.F32.PACK_AB R152, R153, R152 ;  /* 0x000000989998723e */ /* 0x000fe200000010ff */
[----:B------:R-:W-:Y:S01]  /*bce0*/  FMUL.FTZ R24, R24, R177 ;  /* 0x000000b118187220 */ /* 0x000fe20000410000 */
[----:B------:R-:W-:Y:S01]  /*bcf0*/  FSEL R187, R187, -INF , P1 ;  /* 0xff800000bbbb7808 */ /* 0x000fe20000800000 */
[----:B------:R-:W-:Y:S01]  /*bd00*/  FADD.FTZ R3, R153, R220 ;  /* 0x000000dc99037221 */ /* 0x000fe20000010000 */
[----:B------:R-:W-:Y:S01]  /*bd10*/  FMNMX.FTZ R220, R154, R219, !PT ;  /* 0x000000db9adc7209 */ /* 0x000fe20007810000 */
[----:B------:R-:W-:Y:S01]  /*bd20*/  MUFU.EX2 R161, R161 ;  /* 0x000000a100a17308 */ /* 0x000fe20000000800 */
[----:B------:R-:W-:Y:S01]  /*bd30*/  FSEL R191, R191, -INF , P2 ;  /* 0xff800000bfbf7808 */ /* 0x000fe20001000000 */
[-C--:B------:R-:W-:Y:S01]  /*bd40*/  FMUL.FTZ R25, R25, R177.reuse ;  /* 0x000000b119197220 */ /* 0x080fe20000410000 */
[----:B------:R-:W-:Y:S01]  /*bd50*/  FMNMX.FTZ R221, R155, R220, !PT ;  /* 0x000000dc9bdd7209 */ /* 0x000fe20007810000 */
[-C--:B------:R-:W-:Y:S01]  /*bd60*/  FMUL.FTZ R28, R28, R177.reuse ;  /* 0x000000b11c1c7220 */ /* 0x080fe20000410000 */
[----:B------:R-:W-:Y:S01]  /*bd70*/  FSEL R194, R194, -INF , P3 ;  /* 0xff800000c2c27808 */ /* 0x000fe20001800000 */
[----:B------:R-:W-:Y:S01]  /*bd80*/  FMUL.FTZ R29, R29, R177 ;  /* 0x000000b11d1d7220 */ /* 0x000fe20000410000 */
        /* <DEDUP_REMOVED lines=14> */
[----:B------:R-:W-:Y:S01]  /*be70*/  LOP3.LUT P1, RZ, R224, 0x100, RZ, 0xc0, !PT ;  /* 0x00000100e0ff7812 */ /* 0x000fe2000782c0ff */
[----:B------:R-:W-:Y:S01]  /*be80*/  FMUL.FTZ R41, R41, R177 ;  /* 0x000000b129297220 */ /* 0x000fe20000410000 */
[----:B------:R-:W-:Y:S01]  /*be90*/  FMNMX.FTZ R220, R166, R221, !PT ;  /* 0x000000dda6dc7209 */ /* 0x000fe20007810000 */
[----:B------:R-:W-:Y:S01]  /*bea0*/  MUFU.EX2 R169, R169 ;  /* 0x000000a900a97308 */ /* 0x000fe20000000800 */
[----:B------:R-:W-:Y:S01]  /*beb0*/  LOP3.LUT P0, RZ, R224, 0x80, RZ, 0xc0, !PT ;  /* 0x00000080e0ff7812 */ /* 0x000fe2000780c0ff */
        /* <DEDUP_REMOVED lines=68> */
[-C--:B------:R-:W-:Y:S01]  /*c300*/  FMUL.FTZ R129, R129, R177.reuse ;  /* 0x000000b181817220 */ /* 0x080fe20000410000 */
[-C--:B------:R-:W-:Y:S01]  /*c310*/  FMUL.FTZ R132, R132, R177.reuse ;  /* 0x000000b184847220 */ /* 0x080fe20000410000 */
[----:B------:R-:W2:Y:S01]  /*c320*/  SHFL.BFLY PT, R220, R221, 0x2, 0x1f ;  /* 0x0c401f00dddc7f89 */ /* 0x000ea200000e0000 */
[----:B------:R-:W4:Y:S01]  /*c330*/  MUFU.EX2 R153, R156 ;  /* 0x0000009c00997308 */ /* 0x000f220000000800 */
        /* <DEDUP_REMOVED lines=9> */
[----:B------:R-:W-:-:S06]  /*c3d0*/  FMUL.FTZ R149, R149, R177 ;  /* 0x000000b195957220 */ /* 0x000fcc0000410000 */
[----:B------:R-:W-:Y:S01]  /*c3e0*/  MUFU.EX2 R160, R168 ;  /* 0x000000a800a07308 */ /* 0x000fe20000000800 */
[----:B----4-:R-:W-:-:S04]  /*c3f0*/  FADD.FTZ R3, R153, R3 ;  /* 0x0000000399037221 */ /* 0x010fc80000010000 */
[----:B------:R-:W-:Y:S01]  /*c400*/  FADD.FTZ R3, R157, R3 ;  /* 0x000000039d037221 */ /* 0x000fe20000010000 */
[----:B--2---:R-:W-:Y:S02]  /*c410*/  FMNMX.FTZ R221, R221, R220, !PT ;  /* 0x000000dcdddd7209 */ /* 0x004fe40007810000 */
[----:B------:R-:W-:Y:S03]  /*c420*/  MUFU.EX2 R168, R176 ;  /* 0x000000b000a87308 */ /* 0x000fe60000000800 */
[----:B------:R-:W2:Y:S05]  /*c430*/  SHFL.BFLY PT, R222, R221, 0x1, 0x1f ;  /* 0x0c201f00ddde7f89 */ /* 0x000eaa00000e0000 */
[----:B------:R2:W4:Y:S08]  /*c440*/  MUFU.EX2 R220, R8 ;  /* 0x0000000800dc7308 */ /* 0x0005300000000800 */
[----:B------:R-:W-:Y:S08]  /*c450*/  MUFU.EX2 R192, R192 ;  /* 0x000000c000c07308 */ /* 0x000ff00000000800 */
[----:B------:R-:W-:Y:S01]  /*c460*/  MUFU.EX2 R193, R193 ;  /* 0x000000c100c17308 */ /* 0x000fe20000000800 */
[----:B--2---:R-:W-:-:S04]  /*c470*/  FMNMX.FTZ R8, R221, R222, !PT ;  /* 0x000000dedd087209 */ /* 0x004fc80007810000 */
[C---:B------:R-:W-:Y:S01]  /*c480*/  FSETP.NEU.FTZ.AND P2, PT, R8.reuse, -INF , PT ;  /* 0xff8000000800780b */ /* 0x040fe20003f5d000 */
[----:B------:R-:W-:Y:S02]  /*c490*/  FMUL.FTZ R221, R8, R6 ;  /* 0x0000000608dd7220 */ /* 0x000fe40000410000 */
[----:B------:R-:W-:Y:S03]  /*c4a0*/  MUFU.EX2 R196, R196 ;  /* 0x000000c400c47308 */ /* 0x000fe60000000800 */
[----:B------:R-:W-:-:S05]  /*c4b0*/  FSEL R221, R221, RZ, P2 ;  /* 0x000000ffdddd7208 */ /* 0x000fca0001000000 */
        /* <DEDUP_REMOVED lines=24> */
[----:B------:R-:W-:Y:S08]  /*c640*/  MUFU.EX2 R174, R197 ;  /* 0x000000c500ae7308 */ /* 0x000ff00000000800 */
[----:B------:R3:W-:Y:S08]  /*c650*/  MUFU.EX2 R221, R158 ;  /* 0x0000009e00dd7308 */ /* 0x0007f00000000800 */
[----:B------:R2:W-:Y:S01]  /*c660*/  MUFU.EX2 R197, R154 ;  /* 0x0000009a00c57308 */ /* 0x0005e20000000800 */
[----:B---3--:R-:W-:-:S07]  /*c670*/  SHF.R.U32.HI R158, RZ, 0x7, R227 ;  /* 0x00000007ff9e7819 */ /* 0x008fce00000116e3 */
[----:B------:R3:W-:Y:S01]  /*c680*/  MUFU.EX2 R227, R176 ;  /* 0x000000b000e37308 */ /* 0x0007e20000000800 */
[----:B--2---:R-:W-:Y:S01]  /*c690*/  F2FP.BF16.F32.PACK_AB R154, R157, R153 ;  /* 0x000000999d9a723e */ /* 0x004fe200000010ff */
[----:B------:R-:W-:Y:S01]  /*c6a0*/  @!P1 VIADD R157, R206, 0x22840 ;  /* 0x00022840ce9d9836 */ /* 0x000fe20000000000 */
[----:B------:R-:W-:-:S04]  /*c6b0*/  FSEL R153, R8, RZ, P2 ;  /* 0x000000ff08997208 */ /* 0x000fc80001000000 */
[----:B------:R-:W-:Y:S01]  /*c6c0*/  @!P1 PRMT R157, RZ, 0x654, R157 ;  /* 0x00000654ff9d9816 */ /* 0x000fe2000000009d */
[----:B------:R-:W-:Y:S01]  /*c6d0*/  FADD.FTZ R153, -R153, R219 ;  /* 0x000000db99997221 */ /* 0x000fe20000010100 */
[----:B---3--:R-:W-:Y:S01]  /*c6e0*/  IADD3 R176, -R158, 0xb, RZ ;  /* 0x0000000b9eb07810 */ /* 0x008fe20007ffe1ff */
[----:B-----5:R-:W-:Y:S01]  /*c6f0*/  FADD.FTZ R158, R156, R3 ;  /* 0x000000039c9e7221 */ /* 0x020fe20000010000 */
[----:B------:R2:W-:Y:S01]  /*c700*/  MUFU.EX2 R222, R162 ;  /* 0x000000a200de7308 */ /* 0x0005e20000000800 */
[----:B------:R-:W-:Y:S01]  /*c710*/  FMUL.FTZ R153, R153, R6 ;  /* 0x0000000699997220 */ /* 0x000fe20000410000 */
[C---:B------:R-:W-:Y:S01]  /*c720*/  F2FP.BF16.F32.PACK_AB R156, R161.reuse, R156 ;  /* 0x0000009ca19c723e */ /* 0x040fe200000010ff */
[----:B------:R-:W-:Y:S01]  /*c730*/  FADD.FTZ R3, R161, R158 ;  /* 0x0000009ea1037221 */ /* 0x000fe20000010000 */
[----:B------:R3:W-:Y:S06]  /*c740*/  BAR.ARV R176, 0x100 ;  /* 0x000400b00000751d */ /* 0x0007ec0000002000 */
[----:B------:R-:W-:Y:S01]  /*c750*/  FADD.FTZ R158, R164, R3 ;  /* 0x00000003a49e7221 */ /* 0x000fe20000010000 */
[----:B------:R-:W5:Y:S01]  /*c760*/  MUFU.EX2 R219, R153 ;  /* 0x0000009900db7308 */ /* 0x000f620000000800 */
[----:B------:R0:W-:Y:S02]  /*c770*/  @!P1 SYNCS.ARRIVE.TRANS64.RED.A1T0 RZ, [R157+URZ], RZ ;  /* 0x000000ff9dff99a7 */ /* 0x0001e4000810043f */
[C---:B------:R-:W-:Y:S01]  /*c780*/  FADD.FTZ R3, R165.reuse, R158 ;  /* 0x0000009ea5037221 */ /* 0x040fe20000010000 */
[----:B------:R-:W-:-:S02]  /*c790*/  F2FP.BF16.F32.PACK_AB R158, R165, R164 ;  /* 0x000000a4a59e723e */ /* 0x000fc400000010ff */
[----:B----4-:R-:W-:Y:S01]  /*c7a0*/  F2FP.BF16.F32.PACK_AB R164, R220, R168 ;  /* 0x000000a8dca4723e */ /* 0x010fe200000010ff */
[----:B--2---:R-:W-:Y:S01]  /*c7b0*/  FADD.FTZ R162, R160, R3 ;  /* 0x00000003a0a27221 */ /* 0x004fe20000010000 */
[----:B------:R-:W2:Y:S01]  /*c7c0*/  MUFU.EX2 R155, R155 ;  /* 0x0000009b009b7308 */ /* 0x000ea20000000800 */
[C---:B------:R-:W-:Y:S02]  /*c7d0*/  F2FP.BF16.F32.PACK_AB R160, R169.reuse, R160 ;  /* 0x000000a0a9a0723e */ /* 0x040fe400000010ff */
[----:B------:R-:W-:-:S04]  /*c7e0*/  FADD.FTZ R3, R169, R162 ;  /* 0x000000a2a9037221 */ /* 0x000fc80000010000 */
[----:B------:R-:W-:Y:S01]  /*c7f0*/  FADD.FTZ R162, R172, R3 ;  /* 0x00000003aca27221 */ /* 0x000fe20000010000 */
[----:B------:R-:W4:Y:S01]  /*c800*/  MUFU.EX2 R159, R159 ;  /* 0x0000009f009f7308 */ /* 0x000f220000000800 */
[----:B-----5:R-:W-:Y:S01]  /*c810*/  FFMA.FTZ R0, R219, R0, R197 ;  /* 0x00000000db007223 */ /* 0x020fe200000100c5 */
[-C--:B------:R-:W-:Y:S01]  /*c820*/  FMUL.FTZ R26, R26, R219.reuse ;  /* 0x000000db1a1a7220 */ /* 0x080fe20000410000 */
[C---:B------:R-:W-:Y:S01]  /*c830*/  FADD.FTZ R3, R173.reuse, R162 ;  /* 0x000000a2ad037221 */ /* 0x040fe20000010000 */
[----:B------:R-:W-:Y:S01]  /*c840*/  F2FP.BF16.F32.PACK_AB R162, R173, R172 ;  /* 0x000000acada2723e */ /* 0x000fe200000010ff */
[-C--:B------:R-:W-:Y:S01]  /*c850*/  FMUL.FTZ R27, R27, R219.reuse ;  /* 0x000000db1b1b7220 */ /* 0x080fe20000410000 */
[-C--:B------:R-:W-:Y:S01]  /*c860*/  FMUL.FTZ R30, R30, R219.reuse ;  /* 0x000000db1e1e7220 */ /* 0x080fe20000410000 */
[----:B------:R-:W-:Y:S01]  /*c870*/  FADD.FTZ R3, R168, R3 ;  /* 0x00000003a8037221 */ /* 0x000fe20000010000 */
[----:B------:R-:W5:Y:S01]  /*c880*/  MUFU.EX2 R163, R163 ;  /* 0x000000a300a37308 */ /* 0x000f620000000800 */
[----:B--2---:R-:W-:Y:S01]  /*c890*/  FADD.FTZ R0, R155, R0 ;  /* 0x000000009b007221 */ /* 0x004fe20000010000 */
[-C--:B------:R-:W-:Y:S01]  /*c8a0*/  FMUL.FTZ R31, R31, R219.reuse ;  /* 0x000000db1f1f7220 */ /* 0x080fe20000410000 */
[----:B------:R-:W-:Y:S01]  /*c8b0*/  FADD.FTZ R3, R220, R3 ;  /* 0x00000003dc037221 */ /* 0x000fe20000010000 */
[-C--:B------:R-:W-:Y:S01]  /*c8c0*/  FMUL.FTZ R34, R34, R219.reuse ;  /* 0x000000db22227220 */ /* 0x080fe20000410000 */
[----:B------:R-:W-:Y:S01]  /*c8d0*/  FADD.FTZ R0, R221, R0 ;  /* 0x00000000dd007221 */ /* 0x000fe20000010000 */
[-C--:B------:R-:W-:Y:S01]  /*c8e0*/  FMUL.FTZ R35, R35, R219.reuse ;  /* 0x000000db23237220 */ /* 0x080fe20000410000 */
[-C--:B------:R-:W-:Y:S01]  /*c8f0*/  FMUL.FTZ R38, R38, R219.reuse ;  /* 0x000000db26267220 */ /* 0x080fe20000410000 */
[----:B------:R2:W1:Y:S01]  /*c900*/  MUFU.EX2 R223, R166 ;  /* 0x000000a600df7308 */ /* 0x0004620000000800 */
        /* <DEDUP_REMOVED lines=9> */
[----:B----4-:R-:W-:Y:S01]  /*c9a0*/  FADD.FTZ R3, R159, R0 ;  /* 0x000000009f037221 */ /* 0x010fe20000010000 */
[-C--:B------:R-:W-:Y:S01]  /*c9b0*/  FMUL.FTZ R54, R54, R219.reuse ;  /* 0x000000db36367220 */ /* 0x080fe20000410000 */
[-C--:B------:R-:W-:Y:S01]  /*c9c0*/  FMUL.FTZ R55, R55, R219.reuse ;  /* 0x000000db37377220 */ /* 0x080fe20000410000 */
[C---:B------:R-:W-:Y:S01]  /*c9d0*/  FADD.FTZ R153, R181.reuse, R166 ;  /* 0x000000a6b5997221 */ /* 0x040fe20000010000 */
[----:B------:R-:W-:Y:S01]  /*c9e0*/  FADD.FTZ R0, R222, R3 ;  /* 0x00000003de007221 */ /* 0x000fe20000010000 */
[----:B------:R-:W-:Y:S01]  /*c9f0*/  F2FP.BF16.F32.PACK_AB R166, R181, R180 ;  /* 0x000000b4b5a6723e */ /* 0x000fe200000010ff */
[----:B------:R2:W4:Y:S01]  /*ca00*/  MUFU.EX2 R224, R170 ;  /* 0x000000aa00e07308 */ /* 0x0005220000000800 */
[----:B------:R-:W-:Y:S01]  /*ca10*/  FADD.FTZ R168, R184, R153 ;  /* 0x00000099b8a87221 */ /* 0x000fe20000010000 */
[----:B-----5:R-:W-:Y:S01]  /*ca20*/  FADD.FTZ R0, R163, R0 ;  /* 0x00000000a3007221 */ /* 0x020fe20000010000 */
[-C--:B------:R-:W-:Y:S01]  /*ca30*/  FMUL.FTZ R58, R58, R219.reuse ;  /* 0x000000db3a3a7220 */ /* 0x080fe20000410000 */
[-C--:B------:R-:W-:Y:S01]  /*ca40*/  FMUL.FTZ R59, R59, R219.reuse ;  /* 0x000000db3b3b7220 */ /* 0x080fe20000410000 */
[----:B------:R-:W-:Y:S01]  /*ca50*/  FADD.FTZ R3, R185, R168 ;  /* 0x000000a8b9037221 */ /* 0x000fe20000010000 */
[----:B-1----:R-:W-:Y:S01]  /*ca60*/  FADD.FTZ R0, R223, R0 ;  /* 0x00000000df007221 */ /* 0x002fe20000010000 */
[----:B------:R-:W-:Y:S01]  /*ca70*/  F2FP.BF16.F32.PACK_AB R168, R185, R184 ;  /* 0x000000b8b9a8723e */ /* 0x000fe200000010ff */
[----:B------:R-:W1:Y:S01]  /*ca80*/  MUFU.EX2 R171, R171 ;  /* 0x000000ab00ab7308 */ /* 0x000e620000000800 */
[----:B--2---:R-:W-:Y:S01]  /*ca90*/  FADD.FTZ R170, R188, R3 ;  /* 0x00000003bcaa7221 */ /* 0x004fe20000010000 */
[----:B---3--:R-:W-:Y:S01]  /*caa0*/  FADD.FTZ R3, R167, R0 ;  /* 0x00000000a7037221 */ /* 0x008fe20000010000 */
[-C--:B------:R-:W-:Y:S01]  /*cab0*/  FMUL.FTZ R62, R62, R219.reuse ;  /* 0x000000db3e3e7220 */ /* 0x080fe20000410000 */
[-C--:B------:R-:W-:Y:S01]  /*cac0*/  FMUL.FTZ R63, R63, R219.reuse ;  /* 0x000000db3f3f7220 */ /* 0x080fe20000410000 */
[C---:B------:R-:W-:Y:S01]  /*cad0*/  FADD.FTZ R153, R189.reuse, R170 ;  /* 0x000000aabd997221 */ /* 0x040fe20000010000 */
[----:B------:R-:W-:Y:S01]  /*cae0*/  F2FP.BF16.F32.PACK_AB R170, R189, R188 ;  /* 0x000000bcbdaa723e */ /* 0x000fe200000010ff */
[----:B------:R-:W-:Y:S01]  /*caf0*/  FMUL.FTZ R66, R66, R219 ;  /* 0x000000db42427220 */ /* 0x000fe20000410000 */
[----:B------:R-:W2:Y:S01]  /*cb00*/  MUFU.EX2 R175, R175 ;  /* 0x000000af00af7308 */ /* 0x000ea20000000800 */
[----:B----4-:R-:W-:Y:S01]  /*cb10*/  FADD.FTZ R0, R224, R3 ;  /* 0x00000003e0007221 */ /* 0x010fe20000010000 */
[----:B------:R-:W-:Y:S01]  /*cb20*/  FADD.FTZ R172, R192, R153 ;  /* 0x00000099c0ac7221 */ /* 0x000fe20000010000 */
[----:B------:R-:W-:Y:S01]  /*cb30*/  F2FP.BF16.F32.PACK_AB R153, R155, R197 ;  /* 0x000000c59b99723e */ /* 0x000fe200000010ff */
[----:B------:R-:W-:Y:S01]  /*cb40*/  FMUL.FTZ R67, R67, R219 ;  /* 0x000000db43437220 */ /* 0x000fe20000410000 */
[----:B------:R-:W-:Y:S01]  /*cb50*/  F2FP.BF16.F32.PACK_AB R155, R159, R221 ;  /* 0x000000dd9f9b723e */ /* 0x000fe200000010ff */
[C---:B------:R-:W-:Y:S01]  /*cb60*/  FADD.FTZ R3, R193.reuse, R172 ;  /* 0x000000acc1037221 */ /* 0x040fe20000010000 */
[----:B------:R-:W-:Y:S01]  /*cb70*/  F2FP.BF16.F32.PACK_AB R172, R193, R192 ;  /* 0x000000c0c1ac723e */ /* 0x000fe200000010ff */
[----:B------:R-:W3:Y:S01]  /*cb80*/  MUFU.EX2 R165, R178 ;  /* 0x000000b200a57308 */ /* 0x000ee20000000800 */
[C---:B-1----:R-:W-:Y:S01]  /*cb90*/  FADD.FTZ R0, R171.reuse, R0 ;  /* 0x00000000ab007221 */ /* 0x042fe20000010000 */
[----:B------:R-:W-:Y:S01]  /*cba0*/  F2FP.BF16.F32.PACK_AB R161, R171, R224 ;  /* 0x000000e0aba1723e */ /* 0x000fe200000010ff */
[----:B------:R-:W-:Y:S01]  /*cbb0*/  FADD.FTZ R3, R196, R3 ;  /* 0x00000003c4037221 */ /* 0x000fe20000010000 */
[-C--:B------:R-:W-:Y:S01]  /*cbc0*/  FMUL.FTZ R70, R70, R219.reuse ;  /* 0x000000db46467220 */ /* 0x080fe20000410000 */
[----:B------:R-:W-:Y:S01]  /*cbd0*/  FADD.FTZ R0, R227, R0 ;  /* 0x00000000e3007221 */ /* 0x000fe20000010000 */
[-C--:B------:R-:W-:Y:S01]  /*cbe0*/  FMUL.FTZ R71, R71, R219.reuse ;  /* 0x000000db47477220 */ /* 0x080fe20000410000 */
[C---:B------:R-:W-:Y:S01]  /*cbf0*/  FADD.FTZ R3, R174.reuse, R3 ;  /* 0x00000003ae037221 */ /* 0x040fe20000010000 */
[----:B------:R-:W0:Y:S01]  /*cc00*/  MUFU.EX2 R179, R179 ;  /* 0x000000b300b37308 */ /* 0x000e220000000800 */
[----:B--2---:R-:W-:Y:S01]  /*cc10*/  FADD.FTZ R0, R175, R0 ;  /* 0x00000000af007221 */ /* 0x004fe20000010000 */
        /* <DEDUP_REMOVED lines=13> */
[----:B------:R-:W-:Y:S01]  /*ccf0*/  FMUL.FTZ R94, R94, R219 ;  /* 0x000000db5e5e7220 */ /* 0x000fe20000410000 */
[----:B------:R-:W2:Y:S01]  /*cd00*/  MUFU.EX2 R183, R183 ;  /* 0x000000b700b77308 */ /* 0x000ea20000000800 */
        /* <DEDUP_REMOVED lines=32> */
[C---:B-1----:R-:W-:Y:S01]  /*cf10*/  FADD.FTZ R159, R187.reuse, R178 ;  /* 0x000000b2bb9f7221 */ /* 0x042fe20000010000 */
[----:B------:R-:W-:Y:S01]  /*cf20*/  F2FP.BF16.F32.PACK_AB R169, R187, R169 ;  /* 0x000000a9bba9723e */ /* 0x000fe200000010ff */
[-C--:B------:R-:W-:Y:S01]  /*cf30*/  FMUL.FTZ R139, R139, R219.reuse ;  /* 0x000000db8b8b7220 */ /* 0x080fe20000410000 */
[-C--:B------:R-:W-:Y:S01]  /*cf40*/  FMUL.FTZ R142, R142, R219.reuse ;  /* 0x000000db8e8e7220 */ /* 0x080fe20000410000 */
[-C--:B------:R-:W-:Y:S01]  /*cf50*/  FMUL.FTZ R143, R143, R219.reuse ;  /* 0x000000db8f8f7220 */ /* 0x080fe20000410000 */
[-C--:B------:R-:W-:Y:S01]  /*cf60*/  FMUL.FTZ R146, R146, R219.reuse ;  /* 0x000000db92927220 */ /* 0x080fe20000410000 */
[----:B------:R-:W-:Y:S01]  /*cf70*/  FMUL.FTZ R147, R147, R219 ;  /* 0x000000db93937220 */ /* 0x000fe20000410000 */
[----:B------:R-:W1:Y:S01]  /*cf80*/  MUFU.EX2 R173, R194 ;  /* 0x000000c200ad7308 */ /* 0x000e620000000800 */
[----:B--2---:R-:W-:Y:S01]  /*cf90*/  FADD.FTZ R178, R190, R159 ;  /* 0x0000009fbeb27221 */ /* 0x004fe20000010000 */
[----:B------:R-:W-:Y:S01]  /*cfa0*/  F2FP.BF16.F32.PACK_AB R159, R167, R223 ;  /* 0x000000dfa79f723e */ /* 0x000fe200000010ff */
[-C--:B------:R-:W-:Y:S01]  /*cfb0*/  FMUL.FTZ R150, R150, R219.reuse ;  /* 0x000000db96967220 */ /* 0x080fe20000410000 */
[----:B------:R-:W-:Y:S01]  /*cfc0*/  F2FP.BF16.F32.PACK_AB R167, R183, R182 ;  /* 0x000000b6b7a7723e */ /* 0x000fe200000010ff */
[----:B------:R-:W-:-:S03]  /*cfd0*/  FMUL.FTZ R151, R151, R219 ;  /* 0x000000db97977220 */ /* 0x000fc60000410000 */
[----:B------:R-:W2:Y:S01]  /*cfe0*/  MUFU.EX2 R0, R195 ;  /* 0x000000c300007308 */ /* 0x000ea20000000800 */
[----:B0-----:R-:W-:-:S07]  /*cff0*/  FADD.FTZ R178, R191, R178 ;  /* 0x000000b2bfb27221 */ /* 0x001fce0000010000 */
[----:B------:R-:W0:Y:S01]  /*d000*/  MUFU.EX2 R198, R198 ;  /* 0x000000c600c67308 */ /* 0x000e220000000800 */
[----:B-1----:R-:W-:-:S07]  /*d010*/  FADD.FTZ R163, R173, R178 ;  /* 0x000000b2ada37221 */ /* 0x002fce0000010000 */
[----:B------:R-:W1:Y:S01]  /*d020*/  MUFU.EX2 R199, R199 ;  /* 0x000000c700c77308 */ /* 0x000e620000000800 */
[C---:B--2---:R-:W-:Y:S01]  /*d030*/  FADD.FTZ R171, R0.reuse, R163 ;  /* 0x000000a300ab7221 */ /* 0x044fe20000010000 */
[----:B------:R-:W-:Y:S02]  /*d040*/  F2FP.BF16.F32.PACK_AB R163, R175, R227 ;  /* 0x000000e3afa3723e */ /* 0x000fe400000010ff */
[----:B------:R-:W-:Y:S01]  /*d050*/  F2FP.BF16.F32.PACK_AB R173, R0, R173 ;  /* 0x000000ad00ad723e */ /* 0x000fe200000010ff */
[----:B0-----:R-:W-:Y:S01]  /*d060*/  FADD.FTZ R178, R198, R171 ;  /* 0x000000abc6b27221 */ /* 0x001fe20000010000 */
[----:B------:R-:W-:-:S03]  /*d070*/  F2FP.BF16.F32.PACK_AB R171, R191, R190 ;  /* 0x000000bebfab723e */ /* 0x000fc600000010ff */
[C---:B-1----:R-:W-:Y:S01]  /*d080*/  FADD.FTZ R0, R199.reuse, R178 ;  /* 0x000000b2c7007221 */ /* 0x042fe20000010000 */
[----:B------:R-:W-:Y:S01]  /*d090*/  F2FP.BF16.F32.PACK_AB R175, R199, R198 ;  /* 0x000000c6c7af723e */ /* 0x000fe200000010ff */
[----:B------:R-:W-:Y:S06]  /*d0a0*/  @!P0 BRA `(.L_x_3863) ;  /* 0x0000000000048947 */ /* 0x000fec0003800000 */
[----:B------:R-:W-:Y:S01]  /*d0b0*/  BPT.TRAP 0x1 ;  /* 0x000000040000795c */ /* 0x000fe20000300000 */
.L_x_3863:
[----:B------:R0:W1:Y:S01]  /*d0c0*/  SYNCS.PHASECHK.TRANS64.TRYWAIT P2, [R206+URZ+0x22850], R207 ;  /* 0x022850cfce0075a7 */ /* 0x000062000804017f */
[----:B------:R-:W-:Y:S05]  /*d0d0*/  @!P0 BRA `(.L_x_3864) ;  /* 0x0000000000048947 */ /* 0x000fea0003800000 */
[----:B------:R-:W-:Y:S01]  /*d0e0*/  BPT.TRAP 0x1 ;  /* 0x000000040000795c */ /* 0x000fe20000300000 */
.L_x_3864:
[----:B------:R-:W-:Y:S04]  /*d0f0*/  BSSY B0, `(.L_x_3865) ;  /* 0x0000004000007945 */ /* 0x000fe80003800000 */
[----:B-1----:R-:W-:Y:S05]  /*d100*/  @P2 BRA `(.L_x_3866) ;  /* 0x0000000000082947 */ /* 0x002fea0003800000 */
[----:B------:R-:W1:Y:S02]  /*d110*/  SYNCS.PHASECHK.TRANS64.TRYWAIT P2, [R206+URZ+0x22850], R207 ;  /* 0x022850cfce0075a7 */ /* 0x000e64000804017f */
[----:B-1----:R-:W-:Y:S05]  /*d120*/  @!P2 BRA `(.L_x_3867) ;  /* 0x000000bc00c4a947 */ /* 0x002fea0003800000 */
.L_x_3866:
[----:B------:R-:W-:Y:S05]  /*d130*/  BSYNC B0 ;  /* 0x0000000000007941 */ /* 0x000fea0003800000 */
.L_x_3865:
[----:B------:R-:W2:Y:S01]  /*d140*/  S2R R177, SR_TID.X ;  /* 0x0000000000b17919 */ /* 0x000ea20000002100 */
[----:B------:R-:W-:Y:S05]  /*d150*/  WARPSYNC.ALL ;  /* 0x0000000000007948 */ /* 0x000fea0003800000 */
[----:B------:R-:W-:Y:S01]  /*d160*/  IMAD.MOV.U32 R179, RZ, RZ, 0xc00 ;  /* 0x00000c00ffb37424 */ /* 0x000fe200078e00ff */
[----:B------:R-:W-:Y:S01]  /*d170*/  ISETP.GT.AND P2, PT, R21, R20, PT ;  /* 0x000000141500720c */ /* 0x000fe20003f44270 */
[----:B01----:R-:W-:Y:S02]  /*d180*/  @!P1 VIADD R206, R206, 0x22860 ;  /* 0x00022860cece9836 */ /* 0x003fe40000000000 */
[----:B------:R-:W-:-:S02]  /*d190*/  IMAD R178, R22, R179, UR37 ;  /* 0x0000002516b27e24 */ /* 0x000fc4000f8e02b3 */
[----:B------:R-:W-:Y:S01]  /*d1a0*/  IMAD.MOV.U32 R179, RZ, RZ, 0x40000040 ;  /* 0x40000040ffb37424 */ /* 0x000fe200078e00ff */
[----:B------:R-:W-:Y:S01]  /*d1b0*/  @!P1 PRMT R206, RZ, 0x654, R206 ;  /* 0x00000654ffce9816 */ /* 0x000fe200000000ce */
[----:B------:R-:W-:Y:S01]  /*d1c0*/  VIADD R21, R21, 0xffffffff ;  /* 0xffffffff15157836 */ /* 0x000fe20000000000 */
[----:B------:R-:W-:Y:S01]  /*d1d0*/  R2UR UR6, R178 ;  /* 0x00000000b20672ca */ /* 0x000fe200000e0000 */
[----:B------:R-:W-:Y:S01]  /*d1e0*/  IMAD.MOV.U32 R219, RZ, RZ, R8 ;  /* 0x000000ffffdb7224 */ /* 0x000fe200078e0008 */
[----:B------:R-:W-:Y:S01]  /*d1f0*/  R2UR UR7, R179 ;  /* 0x00000000b30772ca */ /* 0x000fe200000e0000 */
[----:B------:R-:W-:Y:S02]  /*d200*/  IMAD.MOV.U32 R179, RZ, RZ, 0x40000040 ;  /* 0x40000040ffb37424 */ /* 0x000fe400078e00ff */
[----:B------:R-:W-:Y:S01]  /*d210*/  IMAD.MOV.U32 R220, RZ, RZ, R7 ;  /* 0x000000ffffdc7224 */ /* 0x000fe200078e0007 */
[----:B--2---:R-:W-:-:S05]  /*d220*/  SHF.R.U32.HI R177, RZ, 0x7, R177 ;  /* 0x00000007ffb17819 */ /* 0x004fca00000116b1 */
        /* <DEDUP_REMOVED lines=45> */
.L_x_3858:
[----:B------:R-:W-:-:S13]  /*d500*/  ISETP.GE.AND P2, PT, R21, RZ, PT ;  /* 0x000000ff1500720c */ /* 0x000fda0003f46270 */
[----:B------:R-:W-:Y:S05]  /*d510*/  @!P2 BRA `(.L_x_3869) ;  /* 0x0000001c00b4a947 */ /* 0x000fea0003800000 */
[----:B0-----:R-:W-:Y:S02]  /*d520*/  IMAD.MOV.U32 R206, RZ, RZ, R8 ;  /* 0x000000ffffce7224 */ /* 0x001fe400078e0008 */
[----:B------:R-:W-:-:S07]  /*d530*/  IMAD.MOV.U32 R207, RZ, RZ, R7 ;  /* 0x000000ffffcf7224 */ /* 0x000fce00078e0007 */
.L_x_3879:
        /* <DEDUP_REMOVED lines=8> */
.L_x_3870:
[----:B------:R-:W-:Y:S01]  /*d5c0*/  IMAD R202, R22, 0x8, R18 ;  /* 0x0000000816ca7824 */ /* 0x000fe200078e0212 */
[----:B------:R-:W-:-:S04]  /*d5d0*/  SHF.L.U32 R20, R23, 0x1f, RZ ;  /* 0x0000001f17147819 */ /* 0x000fc800000006ff */
[----:B------:R0:W1:Y:S01]  /*d5e0*/  SYNCS.PHASECHK.TRANS64.TRYWAIT P2, [R202+URZ+0x22830], R20 ;  /* 0x02283014ca0075a7 */ /* 0x000062000804017f */
[----:B------:R-:W-:Y:S05]  /*d5f0*/  @!P0 BRA `(.L_x_3871) ;  /* 0x0000000000048947 */ /* 0x000fea0003800000 */
[----:B------:R-:W-:Y:S01]  /*d600*/  BPT.TRAP 0x1 ;  /* 0x000000040000795c */ /* 0x000fe20000300000 */
.L_x_3871:
[----:B------:R-:W-:Y:S02]  /*d610*/  IMAD R6, R22, 0x300, R9 ;  /* 0x0000030016067824 */ /* 0x000fe400078e0209 */
[----:B------:R-:W-:Y:S01]  /*d620*/  IMAD.MOV.U32 R7, RZ, RZ, 0x40000040 ;  /* 0x40000040ff077424 */ /* 0x000fe200078e00ff */
[----:B-1----:R-:W-:Y:S06]  /*d630*/  @P2 BRA `(.L_x_3872) ;  /* 0x0000000000082947 */ /* 0x002fec0003800000 */
[----:B------:R-:W1:Y:S02]  /*d640*/  SYNCS.PHASECHK.TRANS64.TRYWAIT P2, [R202+URZ+0x22830], R20 ;  /* 0x02283014ca0075a7 */ /* 0x000e64000804017f */
[----:B-1----:R-:W-:Y:S05]  /*d650*/  @!P2 BRA `(.L_x_3873) ;  /* 0x000000b8008ca947 */ /* 0x002fea0003800000 */
.L_x_3872:
        /* <DEDUP_REMOVED lines=63> */
[----:B--2---:R-:W-:Y:S01]  /*da50*/  FMNMX.FTZ R220, R219, R6, !PT ;  /* 0x00000006dbdc7209 */ /* 0x004fe20007810000 */
[----:B------:R-:W-:-:S04]  /*da60*/  IMAD.U32 R6, RZ, RZ, UR46 ;  /* 0x0000002eff067e24 */ /* 0x000fc8000f8e00ff */
[----:B------:R-:W2:Y:S02]  /*da70*/  SHFL.BFLY PT, R7, R220, 0x1, 0x1f ;  /* 0x0c201f00dc077f89 */ /* 0x000ea400000e0000 */
[----:B--2---:R-:W-:-:S05]  /*da80*/  FMNMX.FTZ R7, R220, R7, !PT ;  /* 0x00000007dc077209 */ /* 0x004fca0007810000 */
[----:B------:R-:W-:Y:S01]  /*da90*/  FADD.FTZ R205, -R7, R207 ;  /* 0x000000cf07cd7221 */ /* 0x000fe20000010100 */
[----:B------:R-:W-:-:S03]  /*daa0*/  FMNMX.FTZ R207, R155, R8, !PT ;  /* 0x000000089bcf7209 */ /* 0x000fc60007810000 */
[-C--:B------:R-:W-:Y:S01]  /*dab0*/  FMUL.FTZ R204, R205, R6.reuse ;  /* 0x00000006cdcc7220 */ /* 0x080fe20000410000 */
[----:B------:R-:W-:Y:S01]  /*dac0*/  FMNMX.FTZ R8, R158, R207, !PT ;  /* 0x000000cf9e087209 */ /* 0x000fe20007810000 */
[----:B------:R-:W-:-:S03]  /*dad0*/  FMUL.FTZ R205, R7, R6 ;  /* 0x0000000607cd7220 */ /* 0x000fc60000410000 */
        /* <DEDUP_REMOVED lines=30> */
[----:B------:R-:W2:Y:S02]  /*dcc0*/  MUFU.EX2 R204, R204 ;  /* 0x000000cc00cc7308 */ /* 0x000ea40000000800 */
[----:B------:R-:W-:-:S04]  /*dcd0*/  FMNMX.FTZ R207, R175, R8, !PT ;  /* 0x00000008afcf7209 */ /* 0x000fc80007810000 */
[----:B------:R-:W-:Y:S02]  /*dce0*/  FMNMX.FTZ R8, R178, R207, !PT ;  /* 0x000000cfb2087209 */ /* 0x000fe40007810000 */
[----:B------:R-:W3:Y:S02]  /*dcf0*/  MUFU.EX2 R152, R152 ;  /* 0x0000009800987308 */ /* 0x000ee40000000800 */
[----:B------:R-:W-:-:S04]  /*dd00*/  FMNMX.FTZ R207, R179, R8, !PT ;  /* 0x00000008b3cf7209 */ /* 0x000fc80007810000 */
[----:B------:R-:W-:Y:S02]  /*dd10*/  FMNMX.FTZ R8, R182, R207, !PT ;  /* 0x000000cfb6087209 */ /* 0x000fe40007810000 */
[----:B------:R-:W4:Y:S01]  /*dd20*/  MUFU.EX2 R153, R153 ;  /* 0x0000009900997308 */ /* 0x000f220000000800 */
[----:B--2---:R-:W-:Y:S01]  /*dd30*/  FMUL.FTZ R24, R24, R204 ;  /* 0x000000cc18187220 */ /* 0x004fe20000410000 */
[----:B------:R-:W-:Y:S01]  /*dd40*/  FMNMX.FTZ R207, R183, R8, !PT ;  /* 0x00000008b7cf7209 */ /* 0x000fe20007810000 */
[-C--:B------:R-:W-:Y:S01]  /*dd50*/  FMUL.FTZ R25, R25, R204.reuse ;  /* 0x000000cc19197220 */ /* 0x080fe20000410000 */
[-C--:B------:R-:W-:Y:S01]  /*dd60*/  FMUL.FTZ R28, R28, R204.reuse ;  /* 0x000000cc1c1c7220 */ /* 0x080fe20000410000 */
[-C--:B------:R-:W-:Y:S01]  /*dd70*/  FMUL.FTZ R29, R29, R204.reuse ;  /* 0x000000cc1d1d7220 */ /* 0x080fe20000410000 */
[----:B------:R-:W-:Y:S01]  /*dd80*/  FMNMX.FTZ R8, R186, R207, !PT ;  /* 0x000000cfba087209 */ /* 0x000fe20007810000 */
[-C--:B------:R-:W-:Y:S01]  /*dd90*/  FMUL.FTZ R32, R32, R204.reuse ;  /* 0x000000cc20207220 */ /* 0x080fe20000410000 */
[----:B------:R-:W-:Y:S01]  /*dda0*/  MUFU.EX2 R156, R156 ;  /* 0x0000009c009c7308 */ /* 0x000fe20000000800 */
[----:B------:R-:W-:Y:S01]  /*ddb0*/  FMUL.FTZ R33, R33, R204 ;  /* 0x000000cc21217220 */ /* 0x000fe20000410000 */
        /* <DEDUP_REMOVED lines=19> */
[----:B------:R-:W-:Y:S01]  /*def0*/  FMUL.FTZ R60, R60, R204 ;  /* 0x000000cc3c3c7220 */ /* 0x000fe20000410000 */
[----:B------:R-:W-:Y:S01]  /*df00*/  FMNMX.FTZ R8, R198, R207, !PT ;  /* 0x000000cfc6087209 */ /* 0x000fe20007810000 */
[-CC-:B------:R-:W-:Y:S01]  /*df10*/  FFMA.FTZ R207, R176, R6.reuse, -R205.reuse ;  /* 0x00000006b0cf7223 */ /* 0x180fe200000108cd */
[----:B------:R-:W-:Y:S01]  /*df20*/  FFMA.FTZ R205, R197, R6, -R205 ;  /* 0x00000006c5cd7223 */ /* 0x000fe200000108cd */
[----:B------:R-:W-:Y:S01]  /*df30*/  MUFU.EX2 R161, R161 ;  /* 0x000000a100a17308 */ /* 0x000fe20000000800 */
[----:B------:R-:W-:Y:S01]  /*df40*/  FMNMX.FTZ R8, R199, R8, !PT ;  /* 0x00000008c7087209 */ /* 0x000fe20007810000 */
[-C--:B------:R-:W-:Y:S01]  /*df50*/  FMUL.FTZ R61, R61, R204.reuse ;  /* 0x000000cc3d3d7220 */ /* 0x080fe20000410000 */
[-C--:B------:R-:W-:Y:S01]  /*df60*/  FMUL.FTZ R64, R64, R204.reuse ;  /* 0x000000cc40407220 */ /* 0x080fe20000410000 */
[-C--:B------:R-:W-:Y:S01]  /*df70*/  FMUL.FTZ R65, R65, R204.reuse ;  /* 0x000000cc41417220 */ /* 0x080fe20000410000 */
[-C--:B------:R-:W-:Y:S01]  /*df80*/  FMUL.FTZ R68, R68, R204.reuse ;  /* 0x000000cc44447220 */ /* 0x080fe20000410000 */
[----:B------:R-:W2:Y:S01]  /*df90*/  SHFL.BFLY PT, R176, R8, 0x2, 0x1f ;  /* 0x0c401f0008b07f89 */ /* 0x000ea200000e0000 */
        /* <DEDUP_REMOVED lines=22> */
[----:B------:R-:W-:Y:S01]  /*e100*/  FMUL.FTZ R108, R108, R204 ;  /* 0x000000cc6c6c7220 */ /* 0x000fe20000410000 */
[----:B--2---:R-:W-:Y:S01]  /*e110*/  FMNMX.FTZ R8, R8, R176, !PT ;  /* 0x000000b008087209 */ /* 0x004fe20007810000 */
[-C--:B------:R-:W-:Y:S01]  /*e120*/  FMUL.FTZ R109, R109, R204.reuse ;  /* 0x000000cc6d6d7220 */ /* 0x080fe20000410000 */
[----:B------:R-:W-:Y:S01]  /*e130*/  MUFU.EX2 R169, R169 ;  /* 0x000000a900a97308 */ /* 0x000fe20000000800 */
[-C--:B------:R-:W-:Y:S01]  /*e140*/  FMUL.FTZ R112, R112, R204.reuse ;  /* 0x000000cc70707220 */ /* 0x080fe20000410000 */
[-C--:B------:R-:W-:Y:S01]  /*e150*/  FMUL.FTZ R113, R113, R204.reuse ;  /* 0x000000cc71717220 */ /* 0x080fe20000410000 */
[----:B------:R-:W2:Y:S01]  /*e160*/  SHFL.BFLY PT, R176, R8, 0x1, 0x1f ;  /* 0x0c201f0008b07f89 */ /* 0x000ea200000e0000 */
        /* <DEDUP_REMOVED lines=21> */
[----:B--2---:R-:W-:-:S02]  /*e2c0*/  FMNMX.FTZ R8, R8, R176, !PT ;  /* 0x000000b008087209 */ /* 0x004fc40007810000 */
[----:B------:R-:W-:-:S03]  /*e2d0*/  IADD3 R176, -R227, 0xb, RZ ;  /* 0x0000000be3b07810 */ /* 0x000fc60007ffe1ff */
[C---:B------:R-:W-:Y:S01]  /*e2e0*/  FADD.FTZ R197, -R8.reuse, R206 ;  /* 0x000000ce08c57221 */ /* 0x040fe20000010100 */
[-C--:B------:R-:W-:Y:S01]  /*e2f0*/  FMUL.FTZ R223, R8, R6.reuse ;  /* 0x0000000608df7220 */ /* 0x080fe20000410000 */
[----:B------:R-:W-:Y:S02]  /*e300*/  MUFU.EX2 R177, R177 ;  /* 0x000000b100b17308 */ /* 0x000fe40000000800 */
        /* <DEDUP_REMOVED lines=9> */
[----:B---3--:R-:W-:Y:S01]  /*e3a0*/  FFMA.FTZ R182, R204, R3, R152 ;  /* 0x00000003ccb67223 */ /* 0x008fe20000010098 */
[-CC-:B------:R-:W-:Y:S01]  /*e3b0*/  FFMA.FTZ R221, R166, R6.reuse, -R223.reuse ;  /* 0x00000006a6dd7223 */ /* 0x180fe200000108df */
[-CC-:B------:R-:W-:Y:S01]  /*e3c0*/  FFMA.FTZ R166, R175, R6.reuse, -R223.reuse ;  /* 0x00000006afa67223 */ /* 0x180fe200000108df */
[-CC-:B------:R-:W-:Y:S01]  /*e3d0*/  FFMA.FTZ R224, R170, R6.reuse, -R223.reuse ;  /* 0x00000006aae07223 */ /* 0x180fe200000108df */
[----:B----4-:R-:W-:Y:S01]  /*e3e0*/  FADD.FTZ R3, R153, R182 ;  /* 0x000000b699037221 */ /* 0x010fe20000010000 */
[----:B------:R-:W2:Y:S01]  /*e3f0*/  MUFU.EX2 R206, R206 ;  /* 0x000000ce00ce7308 */ /* 0x000ea20000000800 */
[-CC-:B------:R-:W-:Y:S01]  /*e400*/  FFMA.FTZ R167, R167, R6.reuse, -R223.reuse ;  /* 0x00000006a7a77223 */ /* 0x180fe200000108df */
[--C-:B------:R-:W-:Y:S01]  /*e410*/  FFMA.FTZ R170, R178, R6, -R223.reuse ;  /* 0x00000006b2aa7223 */ /* 0x100fe200000108df */
[----:B------:R-:W-:Y:S01]  /*e420*/  F2FP.BF16.F32.PACK_AB R152, R153, R152 ;  /* 0x000000989998723e */ /* 0x000fe200000010ff */
[----:B------:R-:W-:Y:S01]  /*e430*/  FFMA.FTZ R222, R171, R6, -R223 ;  /* 0x00000006abde7223 */ /* 0x000fe200000108df */
[----:B------:R-:W-:-:S02]  /*e440*/  @!P1 VIADD R154, R202, 0x22840 ;  /* 0x00022840ca9a9836 */ /* 0x000fc40000000000 */
[-CC-:B------:R-:W-:Y:S01]  /*e450*/  FFMA.FTZ R174, R174, R6.reuse, -R223.reuse ;  /* 0x00000006aeae7223 */ /* 0x180fe200000108df */
[-CC-:B------:R-:W-:Y:S01]  /*e460*/  FFMA.FTZ R158, R183, R6.reuse, -R223.reuse ;  /* 0x00000006b79e7223 */ /* 0x180fe200000108df */
[----:B------:R-:W3:Y:S01]  /*e470*/  MUFU.EX2 R155, R155 ;  /* 0x0000009b009b7308 */ /* 0x000ee20000000800 */
[--C-:B------:R-:W-:Y:S01]  /*e480*/  FFMA.FTZ R186, R186, R6, -R223.reuse ;  /* 0x00000006baba7223 */ /* 0x100fe200000108df */
[----:B------:R-:W-:Y:S01]  /*e490*/  @!P1 PRMT R154, RZ, 0x654, R154 ;  /* 0x00000654ff9a9816 */ /* 0x000fe2000000009a */
[----:B------:R4:W-:Y:S06]  /*e4a0*/  BAR.ARV R176, 0x100 ;  /* 0x000400b00000751d */ /* 0x0009ec0000002000 */
[----:B------:R-:W5:Y:S01]  /*e4b0*/  MUFU.EX2 R219, R219 ;  /* 0x000000db00db7308 */ /* 0x000f620000000800 */
[----:B--2---:R-:W-:Y:S01]  /*e4c0*/  FFMA.FTZ R0, R197, R0, R206 ;  /* 0x00000000c5007223 */ /* 0x004fe200000100ce */
[----:B------:R2:W-:Y:S01]  /*e4d0*/  @!P1 SYNCS.ARRIVE.TRANS64.RED.A1T0 RZ, [R154+URZ], RZ ;  /* 0x000000ff9aff99a7 */ /* 0x0005e2000810043f */
[-CC-:B------:R-:W-:Y:S01]  /*e4e0*/  FFMA.FTZ R187, R187, R6.reuse, -R223.reuse ;  /* 0x00000006bbbb7223 */ /* 0x180fe200000108df */
[-CC-:B------:R-:W-:Y:S01]  /*e4f0*/  FFMA.FTZ R190, R190, R6.reuse, -R223.reuse ;  /* 0x00000006bebe7223 */ /* 0x180fe200000108df */
[-CC-:B------:R-:W-:Y:S01]  /*e500*/  FFMA.FTZ R191, R191, R6.reuse, -R223.reuse ;  /* 0x00000006bfbf7223 */ /* 0x180fe200000108df */
[-CC-:B------:R-:W-:Y:S01]  /*e510*/  FFMA.FTZ R194, R194, R6.reuse, -R223.reuse ;  /* 0x00000006c2c27223 */ /* 0x180fe200000108df */
[-CC-:B------:R-:W-:Y:S01]  /*e520*/  FFMA.FTZ R195, R195, R6.reuse, -R223.reuse ;  /* 0x00000006c3c37223 */ /* 0x180fe200000108df */
[----:B------:R-:W0:Y:S01]  /*e530*/  MUFU.EX2 R159, R159 ;  /* 0x0000009f009f7308 */ /* 0x000e220000000800 */
[----:B---3--:R-:W-:Y:S01]  /*e540*/  FADD.FTZ R0, R155, R0 ;  /* 0x000000009b007221 */ /* 0x008fe20000010000 */
[-CC-:B--2---:R-:W-:Y:S01]  /*e550*/  FFMA.FTZ R154, R179, R6.reuse, -R223.reuse ;  /* 0x00000006b39a7223 */ /* 0x184fe200000108df */
[-CC-:B------:R-:W-:Y:S01]  /*e560*/  FFMA.FTZ R198, R198, R6.reuse, -R223.reuse ;  /* 0x00000006c6c67223 */ /* 0x180fe200000108df */
[----:B------:R-:W-:Y:S01]  /*e570*/  FFMA.FTZ R199, R199, R6, -R223 ;  /* 0x00000006c7c77223 */ /* 0x000fe200000108df */
[-C--:B------:R-:W-:Y:S01]  /*e580*/  FMUL.FTZ R26, R26, R197.reuse ;  /* 0x000000c51a1a7220 */ /* 0x080fe20000410000 */
[-C--:B------:R-:W-:Y:S01]  /*e590*/  FMUL.FTZ R27, R27, R197.reuse ;  /* 0x000000c51b1b7220 */ /* 0x080fe20000410000 */
[-C--:B------:R-:W-:Y:S01]  /*e5a0*/  FMUL.FTZ R30, R30, R197.reuse ;  /* 0x000000c51e1e7220 */ /* 0x080fe20000410000 */
[----:B------:R-:W2:Y:S01]  /*e5b0*/  MUFU.EX2 R220, R220 ;  /* 0x000000dc00dc7308 */ /* 0x000ea20000000800 */
[----:B-----5:R-:W-:Y:S01]  /*e5c0*/  FADD.FTZ R0, R219, R0 ;  /* 0x00000000db007221 */ /* 0x020fe20000010000 */
        /* <DEDUP_REMOVED lines=24> */
[----:B---3--:R-:W-:Y:S01]  /*e750*/  FADD.FTZ R0, R163, R0 ;  /* 0x00000000a3007221 */ /* 0x008fe20000010000 */
        /* <DEDUP_REMOVED lines=13> */
[----:B------:R-:W3:Y:S01]  /*e830*/  MUFU.EX2 R171, R224 ;  /* 0x000000e000ab7308 */ /* 0x000ee20000000800 */
[----:B------:R-:W-:Y:S01]  /*e840*/  FADD.FTZ R166, R164, R3 ;  /* 0x00000003a4a67221 */ /* 0x000fe20000010000 */
[----:B--2---:R-:W-:Y:S01]  /*e850*/  FADD.FTZ R0, R221, R0 ;  /* 0x00000000dd007221 */ /* 0x004fe20000010000 */
[-C--:B------:R-:W-:Y:S01]  /*e860*/  FMUL.FTZ R86, R86, R197.reuse ;  /* 0x000000c556567220 */ /* 0x080fe20000410000 */
[-C--:B------:R-:W-:Y:S01]  /*e870*/  FMUL.FTZ R87, R87, R197.reuse ;  /* 0x000000c557577220 */ /* 0x080fe20000410000 */
[----:B------:R-:W-:Y:S01]  /*e880*/  FADD.FTZ R3, R165, R166 ;  /* 0x000000a6a5037221 */ /* 0x000fe20000010000 */
        /* <DEDUP_REMOVED lines=11> */
[----:B---3--:R-:W-:Y:S01]  /*e940*/  FADD.FTZ R153, R171, R0 ;  /* 0x00000000ab997221 */ /* 0x008fe20000010000 */
        /* <DEDUP_REMOVED lines=15> */
[----:B---3--:R-:W-:Y:S01]  /*ea40*/  F2FP.BF16.F32.PACK_AB R154, R157, R156 ;  /* 0x0000009c9d9a723e */ /* 0x008fe200000010ff */
[----:B0-----:R-:W-:Y:S01]  /*ea50*/  FADD.FTZ R153, R175, R0 ;  /* 0x00000000af997221 */ /* 0x001fe20000010000 */
[----:B------:R-:W-:Y:S01]  /*ea60*/  F2FP.BF16.F32.PACK_AB R156, R161, R160 ;  /* 0x000000a0a19c723e */ /* 0x000fe200000010ff */
[----:B------:R-:W-:Y:S01]  /*ea70*/  FADD.FTZ R160, R168, R3 ;  /* 0x00000003a8a07221 */ /* 0x000fe20000010000 */
[----:B------:R-:W-:Y:S01]  /*ea80*/  F2FP.BF16.F32.PACK_AB R161, R222, R171 ;  /* 0x000000abdea1723e */ /* 0x000fe200000010ff */
[----:B------:R-:W-:Y:S01]  /*ea90*/  FADD.FTZ R0, R178, R153 ;  /* 0x00000099b2007221 */ /* 0x000fe20000010000 */
[----:B------:R-:W-:Y:S01]  /*eaa0*/  F2FP.BF16.F32.PACK_AB R157, R163, R220 ;  /* 0x000000dca39d723e */ /* 0x000fe200000010ff */
[C---:B------:R-:W-:Y:S01]  /*eab0*/  FADD.FTZ R3, R169.reuse, R160 ;  /* 0x000000a0a9037221 */ /* 0x040fe20000010000 */
[----:B------:R0:W-:Y:S01]  /*eac0*/  MUFU.EX2 R204, R158 ;  /* 0x0000009e00cc7308 */ /* 0x0001e20000000800 */
[----:B------:R-:W-:Y:S01]  /*ead0*/  F2FP.BF16.F32.PACK_AB R160, R169, R168 ;  /* 0x000000a8a9a0723e */ /* 0x000fe200000010ff */
[----:B------:R-:W-:Y:S01]  /*eae0*/  FMUL.FTZ R130, R130, R197 ;  /* 0x000000c582827220 */ /* 0x000fe20000410000 */
[----:B------:R-:W-:Y:S01]  /*eaf0*/  F2FP.BF16.F32.PACK_AB R163, R178, R175 ;  /* 0x000000afb2a3723e */ /* 0x000fe200000010ff */
[-C--:B------:R-:W-:Y:S01]  /*eb00*/  FMUL.FTZ R131, R131, R197.reuse ;  /* 0x000000c583837220 */ /* 0x080fe20000410000 */
[-C--:B------:R-:W-:Y:S01]  /*eb10*/  FMUL.FTZ R134, R134, R197.reuse ;  /* 0x000000c586867220 */ /* 0x080fe20000410000 */
[-C--:B------:R-:W-:Y:S01]  /*eb20*/  FMUL.FTZ R135, R135, R197.reuse ;  /* 0x000000c587877220 */ /* 0x080fe20000410000 */
[-C--:B------:R-:W-:Y:S01]  /*eb30*/  FMUL.FTZ R138, R138, R197.reuse ;  /* 0x000000c58a8a7220 */ /* 0x080fe20000410000 */
[----:B------:R-:W3:Y:S01]  /*eb40*/  MUFU.EX2 R180, R180 ;  /* 0x000000b400b47308 */ /* 0x000ee20000000800 */
[----:B0-----:R-:W-:Y:S01]  /*eb50*/  F2FP.BF16.F32.PACK_AB R158, R165, R164 ;  /* 0x000000a4a59e723e */ /* 0x001fe200000010ff */
[----:B------:R-:W-:Y:S01]  /*eb60*/  FADD.FTZ R164, R172, R3 ;  /* 0x00000003aca47221 */ /* 0x000fe20000010000 */
[----:B--2---:R-:W-:Y:S01]  /*eb70*/  FADD.FTZ R153, R179, R0 ;  /* 0x00000000b3997221 */ /* 0x004fe20000010000 */
[-C--:B------:R-:W-:Y:S01]  /*eb80*/  FMUL.FTZ R139, R139, R197.reuse ;  /* 0x000000c58b8b7220 */ /* 0x080fe20000410000 */
[-C--:B------:R-:W-:Y:S01]  /*eb90*/  FMUL.FTZ R142, R142, R197.reuse ;  /* 0x000000c58e8e7220 */ /* 0x080fe20000410000 */
[----:B------:R-:W-:Y:S01]  /*eba0*/  FADD.FTZ R164, R173, R164 ;  /* 0x000000a4ada47221 */ /* 0x000fe20000010000 */
[----:B------:R-:W-:Y:S01]  /*ebb0*/  FADD.FTZ R0, R182, R153 ;  /* 0x00000099b6007221 */ /* 0x000fe20000010000 */
[----:B------:R0:W2:Y:S01]  /*ebc0*/  MUFU.EX2 R183, R162 ;  /* 0x000000a200b77308 */ /* 0x0000a20000000800 */
[-C--:B------:R-:W-:Y:S01]  /*ebd0*/  FMUL.FTZ R143, R143, R197.reuse ;  /* 0x000000c58f8f7220 */ /* 0x080fe20000410000 */
[----:B------:R-:W-:Y:S01]  /*ebe0*/  FADD.FTZ R164, R207, R164 ;  /* 0x000000a4cfa47221 */ /* 0x000fe20000010000 */
[-C--:B------:R-:W-:Y:S01]  /*ebf0*/  FMUL.FTZ R146, R146, R197.reuse ;  /* 0x000000c592927220 */ /* 0x080fe20000410000 */
[-C--:B------:R-:W-:Y:S01]  /*ec00*/  FMUL.FTZ R147, R147, R197.reuse ;  /* 0x000000c593937220 */ /* 0x080fe20000410000 */
[----:B------:R-:W-:Y:S01]  /*ec10*/  FMUL.FTZ R150, R150, R197 ;  /* 0x000000c596967220 */ /* 0x000fe20000410000 */
[C---:B------:R-:W-:Y:S01]  /*ec20*/  FADD.FTZ R3, R177.reuse, R164 ;  /* 0x000000a4b1037221 */ /* 0x040fe20000010000 */
[----:B------:R-:W-:Y:S01]  /*ec30*/  F2FP.BF16.F32.PACK_AB R164, R177, R207 ;  /* 0x000000cfb1a4723e */ /* 0x000fe200000010ff */
[----:B------:R-:W5:Y:S01]  /*ec40*/  MUFU.EX2 R181, R181 ;  /* 0x000000b500b57308 */ /* 0x000f620000000800 */
[----:B0-----:R-:W-:Y:S01]  /*ec50*/  F2FP.BF16.F32.PACK_AB R162, R173, R172 ;  /* 0x000000acada2723e */ /* 0x001fe200000010ff */
[----:B---3--:R-:W-:Y:S01]  /*ec60*/  FADD.FTZ R166, R180, R3 ;  /* 0x00000003b4a67221 */ /* 0x008fe20000010000 */
[----:B------:R-:W-:-:S05]  /*ec70*/  FMUL.FTZ R151, R151, R197 ;  /* 0x000000c597977220 */ /* 0x000fca0000410000 */
[----:B------:R-:W0:Y:S01]  /*ec80*/  MUFU.EX2 R184, R184 ;  /* 0x000000b800b87308 */ /* 0x000e220000000800 */
[----:B--2---:R-:W-:-:S04]  /*ec90*/  FADD.FTZ R153, R183, R0 ;  /* 0x00000000b7997221 */ /* 0x004fc80000010000 */
[----:B------:R-:W-:-:S03]  /*eca0*/  FADD.FTZ R153, R204, R153 ;  /* 0x00000099cc997221 */ /* 0x000fc60000010000 */
[----:B------:R-:W2:Y:S01]  /*ecb0*/  MUFU.EX2 R186, R186 ;  /* 0x000000ba00ba7308 */ /* 0x000ea20000000800 */
[C---:B-----5:R-:W-:Y:S01]  /*ecc0*/  FADD.FTZ R3, R181.reuse, R166 ;  /* 0x000000a6b5037221 */ /* 0x060fe20000010000 */
[----:B------:R-:W-:-:S06]  /*ecd0*/  F2FP.BF16.F32.PACK_AB R166, R181, R180 ;  /* 0x000000b4b5a6723e */ /* 0x000fcc00000010ff */
[----:B------:R-:W3:Y:S01]  /*ece0*/  MUFU.EX2 R185, R185 ;  /* 0x000000b900b97308 */ /* 0x000ee20000000800 */
[----:B0-----:R-:W-:-:S07]  /*ecf0*/  FADD.FTZ R168, R184, R3 ;  /* 0x00000003b8a87221 */ /* 0x001fce0000010000 */
[----:B------:R-:W0:Y:S01]  /*ed00*/  MUFU.EX2 R169, R187 ;  /* 0x000000bb00a97308 */ /* 0x000e220000000800 */
[----:B--2---:R-:W-:-:S07]  /*ed10*/  FADD.FTZ R0, R186, R153 ;  /* 0x00000099ba007221 */ /* 0x004fce0000010000 */
[----:B------:R-:W2:Y:S01]  /*ed20*/  MUFU.EX2 R188, R188 ;  /* 0x000000bc00bc7308 */ /* 0x000ea20000000800 */
[C---:B---3--:R-:W-:Y:S01]  /*ed30*/  FADD.FTZ R3, R185.reuse, R168 ;  /* 0x000000a8b9037221 */ /* 0x048fe20000010000 */
[----:B------:R-:W-:-:S06]  /*ed40*/  F2FP.BF16.F32.PACK_AB R168, R185, R184 ;  /* 0x000000b8b9a8723e */ /* 0x000fcc00000010ff */
[----:B------:R-:W3:Y:S01]  /*ed50*/  MUFU.EX2 R190, R190 ;  /* 0x000000be00be7308 */ /* 0x000ee20000000800 */
[C---:B0-----:R-:W-:Y:S01]  /*ed60*/  FADD.FTZ R153, R169.reuse, R0 ;  /* 0x00000000a9997221 */ /* 0x041fe20000010000 */
[----:B------:R-:W-:-:S06]  /*ed70*/  F2FP.BF16.F32.PACK_AB R169, R169, R186 ;  /* 0x000000baa9a9723e */ /* 0x000fcc00000010ff */
[----:B------:R-:W0:Y:S01]  /*ed80*/  MUFU.EX2 R189, R189 ;  /* 0x000000bd00bd7308 */ /* 0x000e220000000800 */
[----:B--2---:R-:W-:-:S07]  /*ed90*/  FADD.FTZ R170, R188, R3 ;  /* 0x00000003bcaa7221 */ /* 0x004fce0000010000 */
[----:B------:R-:W2:Y:S01]  /*eda0*/  MUFU.EX2 R191, R191 ;  /* 0x000000bf00bf7308 */ /* 0x000ea20000000800 */
[----:B---3--:R-:W-:Y:S01]  /*edb0*/  FADD.FTZ R0, R190, R153 ;  /* 0x00000099be007221 */ /* 0x008fe20000010000 */
[----:B------:R-:W-:Y:S02]  /*edc0*/  F2FP.BF16.F32.PACK_AB R153, R155, R206 ;  /* 0x000000ce9b99723e */ /* 0x000fe400000010ff */
[----:B------:R-:W-:Y:S02]  /*edd0*/  F2FP.BF16.F32.PACK_AB R155, R159, R219 ;  /* 0x000000db9f9b723e */ /* 0x000fe400000010ff */
[----:B------:R-:W-:Y:S02]  /*ede0*/  F2FP.BF16.F32.PACK_AB R159, R167, R221 ;  /* 0x000000dda79f723e */ /* 0x000fe400000010ff */
[----:B------:R-:W3:Y:S01]  /*edf0*/  MUFU.EX2 R192, R192 ;  /* 0x000000c000c07308 */ /* 0x000ee20000000800 */
[C---:B0-----:R-:W-:Y:S01]  /*ee00*/  FADD.FTZ R3, R189.reuse, R170 ;  /* 0x000000aabd037221 */ /* 0x041fe20000010000 */
[----:B------:R-:W-:-:S02]  /*ee10*/  F2FP.BF16.F32.PACK_AB R170, R189, R188 ;  /* 0x000000bcbdaa723e */ /* 0x000fc400000010ff */
[----:B------:R-:W-:-:S04]  /*ee20*/  F2FP.BF16.F32.PACK_AB R167, R204, R183 ;  /* 0x000000b7cca7723e */ /* 0x000fc800000010ff */
[----:B------:R-:W0:Y:S01]  /*ee30*/  MUFU.EX2 R173, R194 ;  /* 0x000000c200ad7308 */ /* 0x000e220000000800 */
[----:B--2---:R-:W-:-:S07]  /*ee40*/  FADD.FTZ R0, R191, R0 ;  /* 0x00000000bf007221 */ /* 0x004fce0000010000 */
[----:B------:R-:W2:Y:S01]  /*ee50*/  MUFU.EX2 R193, R193 ;  /* 0x000000c100c17308 */ /* 0x000ea20000000800 */
[----:B---3--:R-:W-:-:S07]  /*ee60*/  FADD.FTZ R172, R192, R3 ;  /* 0x00000003c0ac7221 */ /* 0x008fce0000010000 */
[----:B------:R-:W3:Y:S01]  /*ee70*/  MUFU.EX2 R180, R195 ;  /* 0x000000c300b47308 */ /* 0x000ee20000000800 */
[----:B0-----:R-:W-:-:S07]  /*ee80*/  FADD.FTZ R165, R173, R0 ;  /* 0x00000000ada57221 */ /* 0x001fce0000010000 */
[----:B------:R-:W0:Y:S01]  /*ee90*/  MUFU.EX2 R196, R196 ;  /* 0x000000c400c47308 */ /* 0x000e220000000800 */
[C---:B--2---:R-:W-:Y:S01]  /*eea0*/  FADD.FTZ R3, R193.reuse, R172 ;  /* 0x000000acc1037221 */ /* 0x044fe20000010000 */
[----:B------:R-:W-:-:S06]  /*eeb0*/  F2FP.BF16.F32.PACK_AB R172, R193, R192 ;  /* 0x000000c0c1ac723e */ /* 0x000fcc00000010ff */
[----:B------:R-:W2:Y:S01]  /*eec0*/  MUFU.EX2 R198, R198 ;  /* 0x000000c600c67308 */ /* 0x000ea20000000800 */
[----:B---3--:R-:W-:Y:S01]  /*eed0*/  FADD.FTZ R171, R180, R165 ;  /* 0x000000a5b4ab7221 */ /* 0x008fe20000010000 */
[----:B------:R-:W-:Y:S02]  /*eee0*/  F2FP.BF16.F32.PACK_AB R165, R182, R179 ;  /* 0x000000b3b6a5723e */ /* 0x000fe400000010ff */
[----:B------:R-:W-:-:S04]  /*eef0*/  F2FP.BF16.F32.PACK_AB R173, R180, R173 ;  /* 0x000000adb4ad723e */ /* 0x000fc800000010ff */
[----:B------:R-:W3:Y:S01]  /*ef00*/  MUFU.EX2 R205, R205 ;  /* 0x000000cd00cd7308 */ /* 0x000ee20000000800 */
[----:B0-----:R-:W-:-:S07]  /*ef10*/  FADD.FTZ R174, R196, R3 ;  /* 0x00000003c4ae7221 */ /* 0x001fce0000010000 */
[----:B------:R-:W0:Y:S01]  /*ef20*/  MUFU.EX2 R199, R199 ;  /* 0x000000c700c77308 */ /* 0x000e220000000800 */
[----:B--2---:R-:W-:Y:S01]  /*ef30*/  FADD.FTZ R0, R198, R171 ;  /* 0x000000abc6007221 */ /* 0x004fe20000010000 */
[----:B------:R-:W-:Y:S01]  /*ef40*/  F2FP.BF16.F32.PACK_AB R171, R191, R190 ;  /* 0x000000bebfab723e */ /* 0x000fe200000010ff */
[C---:B---3--:R-:W-:Y:S01]  /*ef50*/  FADD.FTZ R3, R205.reuse, R174 ;  /* 0x000000aecd037221 */ /* 0x048fe20000010000 */
[----:B------:R-:W-:Y:S01]  /*ef60*/  F2FP.BF16.F32.PACK_AB R174, R205, R196 ;  /* 0x000000c4cdae723e */ /* 0x000fe200000010ff */
[C---:B0-----:R-:W-:Y:S01]  /*ef70*/  FADD.FTZ R0, R199.reuse, R0 ;  /* 0x00000000c7007221 */ /* 0x041fe20000010000 */
[----:B------:R-:W-:Y:S01]  /*ef80*/  F2FP.BF16.F32.PACK_AB R175, R199, R198 ;  /* 0x000000c6c7af723e */ /* 0x000fe200000010ff */
[----:B----4-:R-:W-:Y:S06]  /*ef90*/  @!P0 BRA `(.L_x_3874) ;  /* 0x0000000000048947 */ /* 0x010fec0003800000 */
[----:B------:R-:W-:Y:S01]  /*efa0*/  BPT.TRAP 0x1 ;  /* 0x000000040000795c */ /* 0x000fe20000300000 */
.L_x_3874:
[----:B------:R0:W2:Y:S01]  /*efb0*/  SYNCS.PHASECHK.TRANS64.TRYWAIT P2, [R202+URZ+0x22850], R20 ;  /* 0x02285014ca0075a7 */ /* 0x0000a2000804017f */
[----:B------:R-:W-:Y:S05]  /*efc0*/  @!P0 BRA `(.L_x_3875) ;  /* 0x0000000000048947 */ /* 0x000fea0003800000 */
[----:B------:R-:W-:Y:S01]  /*efd0*/  BPT.TRAP 0x1 ;  /* 0x000000040000795c */ /* 0x000fe20000300000 */
.L_x_3875:
[----:B------:R-:W-:Y:S04]  /*efe0*/  BSSY B0, `(.L_x_3876) ;  /* 0x0000004000007945 */ /* 0x000fe80003800000 */
[----:B--2---:R-:W-:Y:S05]  /*eff0*/  @P2 BRA `(.L_x_3877) ;  /* 0x0000000000082947 */ /* 0x004fea0003800000 */
[----:B------:R-:W2:Y:S02]  /*f000*/  SYNCS.PHASECHK.TRANS64.TRYWAIT P2, [R202+URZ+0x22850], R20 ;  /* 0x02285014ca0075a7 */ /* 0x000ea4000804017f */
[----:B--2---:R-:W-:Y:S05]  /*f010*/  @!P2 BRA `(.L_x_3878) ;  /* 0x000000a00030a947 */ /* 0x004fea0003800000 */
.L_x_3877:
[----:B------:R-:W-:Y:S05]  /*f020*/  BSYNC B0 ;  /* 0x0000000000007941 */ /* 0x000fea0003800000 */
.L_x_3876:
[----:B------:R-:W3:Y:S01]  /*f030*/  S2R R177, SR_TID.X ;  /* 0x0000000000b17919 */ /* 0x000ee20000002100 */
[----:B------:R-:W-:Y:S05]  /*f040*/  WARPSYNC.ALL ;  /* 0x0000000000007948 */ /* 0x000fea0003800000 */
[----:B------:R-:W-:Y:S01]  /*f050*/  IMAD.MOV.U32 R179, RZ, RZ, 0xc00 ;  /* 0x00000c00ffb37424 */ /* 0x000fe200078e00ff */
[----:B------:R-:W-:Y:S01]  /*f060*/  ISETP.GT.AND P2, PT, R21, RZ, PT ;  /* 0x000000ff1500720c */ /* 0x000fe20003f44270 */
[----:B012---:R-:W-:Y:S02]  /*f070*/  @!P1 VIADD R202, R202, 0x22860 ;  /* 0x00022860caca9836 */ /* 0x007fe40000000000 */
        /* <DEDUP_REMOVED lines=55> */
.L_x_3869:
[----:B------:R-:W-:Y:S05]  /*f3f0*/  WARPSYNC.ALL ;  /* 0x0000000000007948 */ /* 0x000fea0003800000 */
[----:B------:R-:W2:Y:S01]  /*f400*/  SHFL.BFLY PT, R4, R3, 0x2, 0x1f ;  /* 0x0c401f0003047f89 */ /* 0x000ea200000e0000 */
[----:B------:R-:W-:Y:S01]  /*f410*/  VIADD R22, R22, 0x1 ;  /* 0x0000000116167836 */ /* 0x000fe20000000000 */
[----:B------:R3:W-:Y:S08]  /*f420*/  BAR.ARV R176, 0x100 ;  /* 0x000400b00000751d */ /* 0x0007f00000002000 */
[----:B------:R-:W-:Y:S06]  /*f430*/  BAR.ARV 0x8, 0x120 ;  /* 0x0204800000007b1d */ /* 0x000fec0000002000 */
[----:B------:R-:W-:Y:S01]  /*f440*/  ISETP.NE.AND P0, PT, R22, 0x2, PT ;  /* 0x000000021600780c */ /* 0x000fe20003f05270 */
[----:B------:R-:W-:Y:S01]  /*f450*/  VIADD R225, R225, 0x1 ;  /* 0x00000001e1e17836 */ /* 0x000fe20000000000 */
[----:B------:R-:W4:Y:S01]  /*f460*/  SHFL.BFLY PT, R9, R0, 0x2, 0x1f ;  /* 0x0c401f0000097f89 */ /* 0x000f2200000e0000 */
[----:B------:R-:W-:-:S02]  /*f470*/  PLOP3.LUT P1, PT, PT, PT, PT, 0x8, 0x0 ;  /* 0x000000000000781c */ /* 0x000fc40003f2e170 */
[----:B------:R-:W-:Y:S01]  /*f480*/  SEL R22, R22, RZ, P0 ;  /* 0x000000ff16167207 */ /* 0x000fe20000000000 */
[----:B--2---:R-:W-:Y:S01]  /*f490*/  FADD.FTZ R10, R4, R3 ;  /* 0x00000003040a7221 */ /* 0x004fe20000010000 */
[----:B------:R-:W-:Y:S02]  /*f4a0*/  IMAD.MOV.U32 R4, RZ, RZ, RZ ;  /* 0x000000ffff047224 */ /* 0x000fe400078e00ff */
[----:B------:R-:W-:Y:S02]  /*f4b0*/  IMAD.MOV.U32 R3, RZ, RZ, -0x800000 ;  /* 0xff800000ff037424 */ /* 0x000fe400078e00ff */
[----:B------:R-:W2:Y:S01]  /*f4c0*/  SHFL.BFLY PT, R5, R10, 0x1, 0x1f ;  /* 0x0c201f000a057f89 */ /* 0x000ea200000e0000 */
[----:B----4-:R-:W-:Y:S01]  /*f4d0*/  FADD.FTZ R11, R9, R0 ;  /* 0x00000000090b7221 */ /* 0x010fe20000010000 */
[----:B------:R-:W-:-:S04]  /*f4e0*/  IMAD.MOV.U32 R0, RZ, RZ, RZ ;  /* 0x000000ffff007224 */ /* 0x000fc800078e00ff */
[----:B------:R-:W4:Y:S01]  /*f4f0*/  SHFL.BFLY PT, R12, R11, 0x1, 0x1f ;  /* 0x0c201f000b0c7f89 */ /* 0x000f2200000e0000 */
[----:B--2---:R-:W-:Y:S01]  /*f500*/  FADD.FTZ R5, R10, R5 ;  /* 0x000000050a057221 */ /* 0x004fe20000010000 */
[----:B------:R-:W-:-:S04]  /*f510*/  SEL R10, RZ, 0x1, P0 ;  /* 0x00000001ff0a7807 */ /* 0x000fc80000000000 */
[----:B------:R-:W-:Y:S02]  /*f520*/  FSETP.NE.FTZ.AND P2, PT, R5, RZ, PT ;  /* 0x000000ff0500720b */ /* 0x000fe40003f55000 */
[----:B------:R-:W-:-:S11]  /*f530*/  LOP3.LUT R23, R23, R10, RZ, 0x3c, !PT ;  /* 0x0000000a17177212 */ /* 0x000fd600078e3cff */
[----:B------:R-:W-:Y:S01]  /*f540*/  @P2 FMUL.FTZ R14, R6, 0.69314718246459960938 ;  /* 0x3f317218060e2820 */ /* 0x000fe20000410000 */
[----:B------:R-:W2:Y:S01]  /*f550*/  @P2 MUFU.LG2 R18, R5 ;  /* 0x0000000500122308 */ /* 0x000ea20000000c00 */
[----:B----4-:R-:W-:-:S05]  /*f560*/  FADD.FTZ R9, R11, R12 ;  /* 0x0000000c0b097221 */ /* 0x010fca0000010000 */
[----:B------:R-:W-:Y:S02]  /*f570*/  FSETP.NE.FTZ.AND P3, PT, R9, RZ, PT ;  /* 0x000000ff0900720b */ /* 0x000fe40003f75000 */
[----:B------:R-:W4:Y:S01]  /*f580*/  @P2 MUFU.RCP R4, R5 ;  /* 0x0000000500042308 */ /* 0x000f220000001000 */
[----:B--2---:R-:W-:-:S10]  /*f590*/  @P2 FMUL.FTZ R21, R18, 0.69314718246459960938 ;  /* 0x3f31721812152820 */ /* 0x004fd40000410000 */
[----:B------:R-:W-:Y:S01]  /*f5a0*/  @P3 FMUL.FTZ R15, R6, 0.69314718246459960938 ;  /* 0x3f317218060f3820 */ /* 0x000fe20000410000 */
[----:B------:R-:W2:Y:S01]  /*f5b0*/  @P3 MUFU.RCP R0, R9 ;  /* 0x0000000900003308 */ /* 0x000ea20000001000 */
[-C--:B----4-:R-:W-:Y:S01]  /*f5c0*/  FMUL.FTZ R157, R64, R4.reuse ;  /* 0x00000004409d7220 */ /* 0x090fe20000410000 */
[-C--:B------:R-:W-:Y:S01]  /*f5d0*/  FMUL.FTZ R159, R72, R4.reuse ;  /* 0x00000004489f7220 */ /* 0x080fe20000410000 */
[----:B------:R-:W-:-:S05]  /*f5e0*/  FMUL.FTZ R161, R80, R4 ;  /* 0x0000000450a17220 */ /* 0x000fca0000410000 */
[----:B------:R-:W4:Y:S01]  /*f5f0*/  @P3 MUFU.LG2 R6, R9 ;  /* 0x0000000900063308 */ /* 0x000f220000000c00 */
        /* <DEDUP_REMOVED lines=16> */
[----:B----4-:R-:W-:Y:S01]  /*f700*/  @P3 FMUL.FTZ R6, R6, 0.69314718246459960938 ;  /* 0x3f31721806063820 */ /* 0x010fe20000410000 */
        /* <DEDUP_REMOVED lines=111> */
[----:B---3--:R-:W-:-:S07]  /*fe00*/  @P3 FFMA.FTZ R3, R15, R8, R6 ;  /* 0x000000080f033223 */ /* 0x008fce0000010006 */
.L_x_3803:
[----:B------:R-:W-:Y:S05]  /*fe10*/  WARPSYNC.ALL ;  /* 0x0000000000007948 */ /* 0x000fea0003800000 */
[----:B------:R-:W2:Y:S08]  /*fe20*/  S2UR UR5, SR_CgaCtaId ;  /* 0x00000000000579c3 */ /* 0x000eb00000008800 */
[----:B------:R-:W-:Y:S06]  /*fe30*/  BAR.SYNC.DEFER_BLOCKING 0x5, 0x120 ;  /* 0x0144800000007b1d */ /* 0x000fec0000010000 */
[----:B------:R-:W-:Y:S01]  /*fe40*/  UMOV UR4, 0x400 ;  /* 0x0000040000047882 */ /* 0x000fe20000000000 */
[----:B------:R-:W-:Y:S01]  /*fe50*/  BSSY B0, `(.L_x_3880) ;  /* 0x0000292000007945 */ /* 0x000fe20003800000 */
[----:B--2---:R-:W-:-:S06]  /*fe60*/  ULEA UR4, UR5, UR4, 0x18 ;  /* 0x0000000405047291 */ /* 0x004fcc000f8ec03f */
[----:B------:R-:W-:-:S05]  /*fe70*/  IMAD.U32 R18, RZ, RZ, UR4 ;  /* 0x00000004ff127e24 */ /* 0x000fca000f8e00ff */
[----:B0-----:R0:W2:Y:S01]  /*fe80*/  LDS.128 R204, [R18+0x228d0] ;  /* 0x0228d00012cc7984 */ /* 0x0010a20000000c00 */
[----:B------:R-:W-:Y:S06]  /*fe90*/  BAR.ARV 0x4, 0x120 ;  /* 0x0104800000007b1d */ /* 0x000fec0000002000 */
[----:B------:R-:W-:Y:S05]  /*fea0*/  @P1 BRA `(.L_x_3881) ;  /* 0x0000001c004c1947 */ /* 0x000fea0003800000 */
[----:B------:R-:W3:Y:S01]  /*feb0*/  S2R R15, SR_SWINHI ;  /* 0x00000000000f7919 */ /* 0x000ee20000002f00 */
        /* <DEDUP_REMOVED lines=17> */
[----:B---3--:R-:W-:Y:S02]  /*ffd0*/  MOV R7, R15 ;  /* 0x0000000f00077202 */ /* 0x008fe40000000f00 */
[----:B------:R-:W-:-:S02]  /*ffe0*/  F2FP.BF16.F32.PACK_AB R49, R10, R50 ;  /* 0x000000320a31723e */ /* 0x000fc400000010ff */
[----:B------:R-:W-:Y:S01]  /*fff0*/  F2FP.BF16.F32.PACK_AB R56, R57, R56 ;  /* 0x000000383938723e */ /* 0x000fe200000010ff */
[----:B------:R-:W-:Y:S01]  /*10000*/  IMAD.WIDE R134, R236, 0x2, R6 ;  /* 0x00000002ec867825 */ /* 0x000fe200078e0206 */
[----:B------:R-:W-:Y:S02]  /*10010*/  F2FP.BF16.F32.PACK_AB R50, R53, R52 ;  /* 0x000000343532723e */ /* 0x000fe400000010ff */
[----:B------:R-:W-:Y:S02]  /*10020*/  F2FP.BF16.F32.PACK_AB R51, R55, R51 ;  /* 0x000000333733723e */ /* 0x000fe400000010ff */
[C---:B------:R-:W-:Y:S02]  /*10030*/  IADD3 R177, P2, R134.reuse, 0x40, RZ ;  /* 0x0000004086b17810 */ /* 0x040fe40007f5e0ff */
[----:B------:R-:W-:Y:S02]  /*10040*/  IADD3 R175, P1, R134, 0x20, RZ ;  /* 0x0000002086af7810 */ /* 0x000fe40007f3e0ff */
[----:B------:R-:W-:Y:S01]  /*10050*/  LOP3.LUT R38, R177, 0x380, RZ, 0xc0, !PT ;  /* 0x00000380b1267812 */ /* 0x000fe200078ec0ff */
[--C-:B------:R-:W-:Y:S01]  /*10060*/  IMAD.X R39, RZ, RZ, R135.reuse, P2 ;  /* 0x000000ffff277224 */ /* 0x100fe200010e0687 */
[----:B------:R-:W-:Y:S01]  /*10070*/  LOP3.LUT R30, R175, 0x380, RZ, 0xc0, !PT ;  /* 0x00000380af1e7812 */ /* 0x000fe200078ec0ff */
[----:B-----5:R-:W-:Y:S01]  /*10080*/  IMAD.X R31, RZ, RZ, R135, P1 ;  /* 0x000000ffff1f7224 */ /* 0x020fe200008e0687 */
        /* <DEDUP_REMOVED lines=8> */
[----:B------:R-:W-:Y:S01]  /*10110*/  LOP3.LUT R177, R98, 0x380, RZ, 0xc0, !PT ;  /* 0x0000038062b17812 */ /* 0x000fe200078ec0ff */
[----:B------:R-:W-:Y:S01]  /*10120*/  IMAD.X R95, RZ, RZ, R135, P4 ;  /* 0x000000ffff5f7224 */ /* 0x000fe200020e0687 */
[----:B------:R-:W-:-:S02]  /*10130*/  LOP3.LUT R30, R30, R175, RZ, 0x3c, !PT ;  /* 0x000000af1e1e7212 */ /* 0x000fc400078e3cff */
[----:B------:R-:W-:Y:S02]  /*10140*/  LOP3.LUT R175, R94, 0x380, RZ, 0xc0, !PT ;  /* 0x000003805eaf7812 */ /* 0x000fe400078ec0ff */
[----:B------:R-:W-:Y:S02]  /*10150*/  SHF.R.U64 R177, R177, 0x3, RZ ;  /* 0x00000003b1b17819 */ /* 0x000fe400000012ff */
[C---:B------:R-:W-:Y:S02]  /*10160*/  IADD3 R114, P3, R134.reuse, 0x8020, RZ ;  /* 0x0000802086727810 */ /* 0x040fe40007f7e0ff */
[----:B------:R-:W-:Y:S02]  /*10170*/  LOP3.LUT R46, R179, 0x380, RZ, 0xc0, !PT ;  /* 0x00000380b32e7812 */ /* 0x000fe400078ec0ff */
[----:B------:R-:W-:Y:S01]  /*10180*/  SHF.R.U64 R175, R175, 0x3, RZ ;  /* 0x00000003afaf7819 */ /* 0x000fe200000012ff */
[----:B------:R-:W-:Y:S01]  /*10190*/  IMAD.X R115, RZ, RZ, R135, P3 ;  /* 0x000000ffff737224 */ /* 0x000fe200018e0687 */
[----:B------:R-:W-:-:S02]  /*101a0*/  IADD3 R106, P1, R134, 0x4060, RZ ;  /* 0x00004060866a7810 */ /* 0x000fc40007f3e0ff */
[----:B------:R-:W-:Y:S02]  /*101b0*/  IADD3 R110, P2, R134, 0x8000, RZ ;  /* 0x00008000866e7810 */ /* 0x000fe40007f5e0ff */
[----:B------:R-:W-:Y:S01]  /*101c0*/  LOP3.LUT R98, R177, R98, RZ, 0x3c, !PT ;  /* 0x00000062b1627212 */ /* 0x000fe200078e3cff */
[--C-:B------:R-:W-:Y:S01]  /*101d0*/  IMAD.X R107, RZ, RZ, R135.reuse, P1 ;  /* 0x000000ffff6b7224 */ /* 0x100fe200008e0687 */
[----:B------:R-:W-:Y:S01]  /*101e0*/  LOP3.LUT R177, R114, 0x380, RZ, 0xc0, !PT ;  /* 0x0000038072b17812 */ /* 0x000fe200078ec0ff */
[----:B------:R-:W-:Y:S01]  /*101f0*/  IMAD.X R111, RZ, RZ, R135, P2 ;  /* 0x000000ffff6f7224 */ /* 0x000fe200010e0687 */
[----:B------:R-:W-:Y:S02]  /*10200*/  SHF.R.U64 R46, R46, 0x3, RZ ;  /* 0x000000032e2e7819 */ /* 0x000fe400000012ff */
[----:B------:R-:W-:Y:S02]  /*10210*/  IADD3 R102, P0, R134, 0x4040, RZ ;  /* 0x0000404086667810 */ /* 0x000fe40007f1e0ff */
[----:B------:R-:W-:-:S02]  /*10220*/  LOP3.LUT R94, R175, R94, RZ, 0x3c, !PT ;  /* 0x0000005eaf5e7212 */ /* 0x000fc400078e3cff */
[----:B------:R-:W-:Y:S01]  /*10230*/  LOP3.LUT R175, R110, 0x380, RZ, 0xc0, !PT ;  /* 0x000003806eaf7812 */ /* 0x000fe200078ec0ff */
[--C-:B------:R-:W-:Y:S01]  /*10240*/  IMAD.X R103, RZ, RZ, R135.reuse, P0 ;  /* 0x000000ffff677224 */ /* 0x100fe200000e0687 */
[C---:B------:R-:W-:Y:S02]  /*10250*/  LOP3.LUT R21, R134.reuse, 0x380, RZ, 0xc0, !PT ;  /* 0x0000038086157812 */ /* 0x040fe400078ec0ff */
[----:B------:R-:W-:Y:S02]  /*10260*/  SHF.R.U64 R177, R177, 0x3, RZ ;  /* 0x00000003b1b17819 */ /* 0x000fe400000012ff */
[----:B------:R-:W-:Y:S02]  /*10270*/  IADD3 R14, P1, R134, 0xc020, RZ ;  /* 0x0000c020860e7810 */ /* 0x000fe40007f3e0ff */
[----:B------:R-:W-:Y:S02]  /*10280*/  LOP3.LUT R46, R46, R179, RZ, 0x3c, !PT ;  /* 0x000000b32e2e7212 */ /* 0x000fe400078e3cff */
[----:B------:R-:W-:Y:S01]  /*10290*/  IADD3 R151, P2, R134, 0xc040, RZ ;  /* 0x0000c04086977810 */ /* 0x000fe20007f5e0ff */
[----:B------:R-:W-:Y:S01]  /*102a0*/  IMAD.X R131, RZ, RZ, R135, P1 ;  /* 0x000000ffff837224 */ /* 0x000fe200008e0687 */
[----:B------:R-:W-:-:S02]  /*102b0*/  LOP3.LUT R179, R102, 0x380, RZ, 0xc0, !PT ;  /* 0x0000038066b37812 */ /* 0x000fc400078ec0ff */
[----:B------:R-:W-:Y:S01]  /*102c0*/  SHF.R.U64 R175, R175, 0x3, RZ ;  /* 0x00000003afaf7819 */ /* 0x000fe200000012ff */
[--C-:B------:R-:W-:Y:S01]  /*102d0*/  IMAD.X R15, RZ, RZ, R135.reuse, P2 ;  /* 0x000000ffff0f7224 */ /* 0x100fe200010e0687 */
[----:B------:R-:W-:Y:S02]  /*102e0*/  IADD3 R8, P0, R134, 0xc000, RZ ;  /* 0x0000c00086087810 */ /* 0x000fe40007f1e0ff */
[----:B------:R-:W-:Y:S02]  /*102f0*/  SHF.R.U64 R21, R21, 0x3, RZ ;  /* 0x0000000315157819 */ /* 0x000fe400000012ff */
[----:B------:R-:W-:Y:S01]  /*10300*/  LOP3.LUT R114, R177, R114, RZ, 0x3c, !PT ;  /* 0x00000072b1727212 */ /* 0x000fe200078e3cff */
[----:B------:R-:W-:Y:S01]  /*10310*/  IMAD.X R127, RZ, RZ, R135, P0 ;  /* 0x000000ffff7f7224 */ /* 0x000fe200000e0687 */
[----:B------:R-:W-:Y:S02]  /*10320*/  LOP3.LUT R177, R14, 0x380, RZ, 0xc0, !PT ;  /* 0x000003800eb17812 */ /* 0x000fe400078ec0ff */
[----:B------:R-:W-:-:S02]  /*10330*/  SHF.R.U64 R179, R179, 0x3, RZ ;  /* 0x00000003b3b37819 */ /* 0x000fc400000012ff */
[----:B------:R-:W-:Y:S02]  /*10340*/  LOP3.LUT R174, R151, 0x380, RZ, 0xc0, !PT ;  /* 0x0000038097ae7812 */ /* 0x000fe400078ec0ff */
[C---:B------:R-:W-:Y:S02]  /*10350*/  IADD3 R118, P4, R134.reuse, 0x8040, RZ ;  /* 0x0000804086767810 */ /* 0x040fe40007f9e0ff */
[C---:B------:R-:W-:Y:S02]  /*10360*/  IADD3 R122, P5, R134.reuse, 0x8060, RZ ;  /* 0x00008060867a7810 */ /* 0x040fe40007fbe0ff */
[----:B-1----:R-:W-:Y:S01]  /*10370*/  IADD3 R20, P3, R134, 0xc060, RZ ;  /* 0x0000c06086147810 */ /* 0x002fe20007f7e0ff */
[--C-:B------:R-:W-:Y:S01]  /*10380*/  IMAD.X R119, RZ, RZ, R135.reuse, P4 ;  /* 0x000000ffff777224 */ /* 0x100fe200020e0687 */
[----:B------:R-:W-:Y:S01]  /*10390*/  LOP3.LUT R181, R106, 0x380, RZ, 0xc0, !PT ;  /* 0x000003806ab57812 */ /* 0x000fe200078ec0ff */
[----:B------:R-:W-:Y:S01]  /*103a0*/  IMAD.X R123, RZ, RZ, R135, P5 ;  /* 0x000000ffff7b7224 */ /* 0x000fe200028e0687 */
[----:B------:R-:W-:-:S02]  /*103b0*/  LOP3.LUT R110, R175, R110, RZ, 0x3c, !PT ;  /* 0x0000006eaf6e7212 */ /* 0x000fc400078e3cff */
[----:B------:R-:W-:Y:S01]  /*103c0*/  LOP3.LUT R134, R21, R134, RZ, 0x3c, !PT ;  /* 0x0000008615867212 */ /* 0x000fe200078e3cff */
[----:B------:R-:W-:Y:S01]  /*103d0*/  IMAD.X R21, RZ, RZ, R135, P3 ;  /* 0x000000ffff157224 */ /* 0x000fe200018e0687 */
[----:B------:R-:W-:Y:S02]  /*103e0*/  LOP3.LUT R175, R8, 0x380, RZ, 0xc0, !PT ;  /* 0x0000038008af7812 */ /* 0x000fe400078ec0ff */
[----:B------:R-:W-:Y:S02]  /*103f0*/  SHF.R.U64 R177, R177, 0x3, RZ ;  /* 0x00000003b1b17819 */ /* 0x000fe400000012ff */
[----:B------:R-:W-:Y:S02]  /*10400*/  LOP3.LUT R102, R179, R102, RZ, 0x3c, !PT ;  /* 0x00000066b3667212 */ /* 0x000fe400078e3cff */
[----:B------:R-:W-:Y:S02]  /*10410*/  SHF.R.U64 R174, R174, 0x3, RZ ;  /* 0x00000003aeae7819 */ /* 0x000fe400000012ff */
[----:B------:R-:W-:-:S02]  /*10420*/  SHF.R.U64 R181, R181, 0x3, RZ ;  /* 0x00000003b5b57819 */ /* 0x000fc400000012ff */
[----:B------:R-:W-:Y:S02]  /*10430*/  LOP3.LUT R179, R118, 0x380, RZ, 0xc0, !PT ;  /* 0x0000038076b37812 */ /* 0x000fe400078ec0ff */
[----:B------:R-:W-:Y:S02]  /*10440*/  SHF.R.U64 R175, R175, 0x3, RZ ;  /* 0x00000003afaf7819 */ /* 0x000fe400000012ff */
[----:B------:R-:W-:Y:S02]  /*10450*/  MOV R134, R134 ;  /* 0x0000008600867202 */ /* 0x000fe40000000f00 */
[----:B------:R-:W-:Y:S02]  /*10460*/  LOP3.LUT R130, R177, R14, RZ, 0x3c, !PT ;  /* 0x0000000eb1827212 */ /* 0x000fe400078e3cff */
[----:B------:R-:W-:Y:S01]  /*10470*/  MOV R30, R30 ;  /* 0x0000001e001e7202 */ /* 0x000fe20000000f00 */
[----:B------:R1:W-:Y:S01]  /*10480*/  STSM.16.M88.4 [R134], R24 ;  /* 0x0000001886007844 */ /* 0x0003e20000000200 */
[----:B------:R-:W-:-:S02]  /*10490*/  LOP3.LUT R14, R174, R151, RZ, 0x3c, !PT ;  /* 0x00000097ae0e7212 */ /* 0x000fc400078e3cff */
[----:B------:R-:W-:Y:S01]  /*104a0*/  MOV R38, R38 ;  /* 0x0000002600267202 */ /* 0x000fe20000000f00 */
[----:B------:R-:W-:Y:S01]  /*104b0*/  STSM.16.M88.4 [R30], R32 ;  /* 0x000000201e007844 */ /* 0x000fe20000000200 */
[----:B------:R-:W-:Y:S02]  /*104c0*/  LOP3.LUT R106, R181, R106, RZ, 0x3c, !PT ;  /* 0x0000006ab56a7212 */ /* 0x000fe400078e3cff */
[----:B------:R-:W-:Y:S01]  /*104d0*/  SHF.R.U64 R179, R179, 0x3, RZ ;  /* 0x00000003b3b37819 */ /* 0x000fe200000012ff */
[----:B------:R-:W-:Y:S01]  /*104e0*/  STSM.16.M88.4 [R38], R40 ;  /* 0x0000002826007844 */ /* 0x000fe20000000200 */
[----:B------:R-:W-:Y:S02]  /*104f0*/  MOV R46, R46 ;  /* 0x0000002e002e7202 */ /* 0x000fe40000000f00 */
[----:B------:R-:W-:Y:S02]  /*10500*/  F2FP.BF16.F32.PACK_AB R57, R5, R58 ;  /* 0x0000003a0539723e */ /* 0x000fe400000010ff */
[----:B------:R-:W-:Y:S01]  /*10510*/  LOP3.LUT R181, R122, 0x380, RZ, 0xc0, !PT ;  /* 0x000003807ab57812 */ /* 0x000fe200078ec0ff */
[----:B------:R-:W-:Y:S01]  /*10520*/  STSM.16.M88.4 [R46], R48 ;  /* 0x000000302e007844 */ /* 0x000fe20000000200 */
[----:B------:R-:W-:-:S02]  /*10530*/  LOP3.LUT R126, R175, R8, RZ, 0x3c, !PT ;  /* 0x00000008af7e7212 */ /* 0x000fc400078e3cff */
[----:B------:R-:W-:Y:S02]  /*10540*/  MOV R94, R94 ;  /* 0x0000005e005e7202 */ /* 0x000fe40000000f00 */
[----:B------:R-:W-:Y:S02]  /*10550*/  F2FP.BF16.F32.PACK_AB R58, R61, R60 ;  /* 0x0000003c3d3a723e */ /* 0x000fe400000010ff */
[----:B------:R-:W-:Y:S02]  /*10560*/  F2FP.BF16.F32.PACK_AB R59, R59, R62 ;  /* 0x0000003e3b3b723e */ /* 0x000fe400000010ff */
[----:B------:R-:W-:Y:S02]  /*10570*/  MOV R98, R98 ;  /* 0x0000006200627202 */ /* 0x000fe40000000f00 */
[----:B------:R-:W-:Y:S01]  /*10580*/  F2FP.BF16.F32.PACK_AB R8, R65, R157 ;  /* 0x0000009d4108723e */ /* 0x000fe200000010ff */
[----:B------:R-:W-:Y:S01]  /*10590*/  STSM.16.M88.4 [R94], R56 ;  /* 0x000000385e007844 */ /* 0x000fe20000000200 */
[----:B------:R-:W-:-:S02]  /*105a0*/  F2FP.BF16.F32.PACK_AB R9, R9, R66 ;  /* 0x000000420909723e */ /* 0x000fc400000010ff */
[----:B------:R-:W-:Y:S02]  /*105b0*/  F2FP.BF16.F32.PACK_AB R10, R69, R158 ;  /* 0x0000009e450a723e */ /* 0x000fe400000010ff */
[----:B------:R-:W-:Y:S02]  /*105c0*/  F2FP.BF16.F32.PACK_AB R11, R11, R70 ;  /* 0x000000460b0b723e */ /* 0x000fe400000010ff */
[----:B------:R-:W-:Y:S02]  /*105d0*/  MOV R28, R14 ;  /* 0x0000000e001c7202 */ /* 0x000fe40000000f00 */
[----:B------:R-:W-:Y:S01]  /*105e0*/  LOP3.LUT R118, R179, R118, RZ, 0x3c, !PT ;  /* 0x00000076b3767212 */ /* 0x000fe200078e3cff */
[----:B------:R3:W-:Y:S01]  /*105f0*/  STSM.16.M88.4 [R98], R8 ;  /* 0x0000000862007844 */ /* 0x0007e20000000200 */
[----:B------:R-:W-:Y:S02]  /*10600*/  MOV R102, R102 ;  /* 0x0000006600667202 */ /* 0x000fe40000000f00 */
[----:B------:R-:W-:-:S02]  /*10610*/  F2FP.BF16.F32.PACK_AB R12, R73, R159 ;  /* 0x0000009f490c723e */ /* 0x000fc400000010ff */
[----:B------:R-:W-:Y:S02]  /*10620*/  F2FP.BF16.F32.PACK_AB R13, R13, R74 ;  /* 0x0000004a0d0d723e */ /* 0x000fe400000010ff */
[----:B------:R-:W-:Y:S02]  /*10630*/  F2FP.BF16.F32.PACK_AB R14, R77, R160 ;  /* 0x000000a04d0e723e */ /* 0x000fe400000010ff */
[----:B------:R-:W-:Y:S02]  /*10640*/  F2FP.BF16.F32.PACK_AB R15, R79, R78 ;  /* 0x0000004e4f0f723e */ /* 0x000fe400000010ff */
[----:B------:R-:W-:Y:S02]  /*10650*/  SHF.R.U64 R181, R181, 0x3, RZ ;  /* 0x00000003b5b57819 */ /* 0x000fe400000012ff */
[----:B------:R-:W-:Y:S01]  /*10660*/  LOP3.LUT R179, R20, 0x380, RZ, 0xc0, !PT ;  /* 0x0000038014b37812 */ /* 0x000fe200078ec0ff */
[----:B------:R4:W-:Y:S01]  /*10670*/  STSM.16.M88.4 [R102], R12 ;  /* 0x0000000c66007844 */ /* 0x0009e20000000200 */
[----:B------:R-:W-:-:S02]  /*10680*/  MOV R106, R106 ;  /* 0x0000006a006a7202 */ /* 0x000fc40000000f00 */
[----:B-1----:R-:W-:Y:S02]  /*10690*/  F2FP.BF16.F32.PACK_AB R24, R81, R161 ;  /* 0x000000a15118723e */ /* 0x002fe400000010ff */
[----:B------:R-:W-:Y:S01]  /*106a0*/  F2FP.BF16.F32.PACK_AB R25, R83, R82 ;  /* 0x000000525319723e */ /* 0x000fe200000010ff */
[----:B------:R-:W-:Y:S01]  /*106b0*/  IMAD.MOV.U32 R83, RZ, RZ, RZ ;  /* 0x000000ffff537224 */ /* 0x000fe200078e00ff */
[----:B------:R-:W-:Y:S02]  /*106c0*/  F2FP.BF16.F32.PACK_AB R26, R85, R162 ;  /* 0x000000a2551a723e */ /* 0x000fe400000010ff */
[----:B------:R-:W-:Y:S02]  /*106d0*/  F2FP.BF16.F32.PACK_AB R27, R87, R86 ;  /* 0x00000056571b723e */ /* 0x000fe400000010ff */
[----:B------:R-:W-:Y:S02]  /*106e0*/  MOV R110, R110 ;  /* 0x0000006e006e7202 */ /* 0x000fe40000000f00 */
[----:B------:R-:W-:Y:S01]  /*106f0*/  F2FP.BF16.F32.PACK_AB R60, R89, R163 ;  /* 0x000000a3593c723e */ /* 0x000fe200000010ff */
[----:B------:R1:W-:Y:S01]  /*10700*/  STSM.16.M88.4 [R106], R24 ;  /* 0x000000186a007844 */ /* 0x0003e20000000200 */
[----:B------:R-:W-:-:S02]  /*10710*/  F2FP.BF16.F32.PACK_AB R61, R91, R90 ;  /* 0x0000005a5b3d723e */ /* 0x000fc400000010ff */
        /* <DEDUP_REMOVED lines=8> */
[----:B------:R-:W-:Y:S02]  /*107a0*/  MOV R118, R118 ;  /* 0x0000007600767202 */ /* 0x000fe40000000f00 */
[----:B---3--:R-:W-:Y:S01]  /*107b0*/  F2FP.BF16.F32.PACK_AB R8, R105, R167 ;  /* 0x000000a76908723e */ /* 0x008fe200000010ff */
[----:B------:R-:W-:Y:S01]  /*107c0*/  STSM.16.M88.4 [R114], R72 ;  /* 0x0000004872007844 */ /* 0x000fe20000000200 */
[----:B------:R-:W-:Y:S02]  /*107d0*/  F2FP.BF16.F32.PACK_AB R9, R92, R88 ;  /* 0x000000585c09723e */ /* 0x000fe400000010ff */
[----:B------:R-:W-:Y:S02]  /*107e0*/  F2FP.BF16.F32.PACK_AB R10, R109, R168 ;  /* 0x000000a86d0a723e */ /* 0x000fe400000010ff */
[----:B------:R-:W-:-:S02]  /*107f0*/  F2FP.BF16.F32.PACK_AB R11, R100, R96 ;  /* 0x00000060640b723e */ /* 0x000fc400000010ff */
[----:B------:R-:W-:Y:S02]  /*10800*/  LOP3.LUT R122, R181, R122, RZ, 0x3c, !PT ;  /* 0x0000007ab57a7212 */ /* 0x000fe400078e3cff */
[----:B------:R-:W-:Y:S01]  /*10810*/  SHF.R.U64 R179, R179, 0x3, RZ ;  /* 0x00000003b3b37819 */ /* 0x000fe200000012ff */
[----:B------:R3:W-:Y:S01]  /*10820*/  STSM.16.M88.4 [R118], R8 ;  /* 0x0000000876007844 */ /* 0x0007e20000000200 */
[----:B------:R-:W-:Y:S02]  /*10830*/  MOV R122, R122 ;  /* 0x0000007a007a7202 */ /* 0x000fe40000000f00 */
[----:B------:R-:W-:Y:S02]  /*10840*/  LOP3.LUT R20, R179, R20, RZ, 0x3c, !PT ;  /* 0x00000014b3147212 */ /* 0x000fe400078e3cff */
[----:B----4-:R-:W-:Y:S02]  /*10850*/  F2FP.BF16.F32.PACK_AB R12, R113, R169 ;  /* 0x000000a9710c723e */ /* 0x010fe400000010ff */
[----:B------:R-:W-:-:S02]  /*10860*/  F2FP.BF16.F32.PACK_AB R13, R108, R104 ;  /* 0x000000686c0d723e */ /* 0x000fc400000010ff */
[----:B------:R-:W-:Y:S02]  /*10870*/  F2FP.BF16.F32.PACK_AB R14, R117, R170 ;  /* 0x000000aa750e723e */ /* 0x000fe400000010ff */
[----:B------:R-:W-:Y:S02]  /*10880*/  F2FP.BF16.F32.PACK_AB R15, R116, R112 ;  /* 0x00000070740f723e */ /* 0x000fe400000010ff */
[----:B------:R-:W-:Y:S02]  /*10890*/  MOV R126, R126 ;  /* 0x0000007e007e7202 */ /* 0x000fe40000000f00 */
[----:B-1----:R-:W-:Y:S01]  /*108a0*/  F2FP.BF16.F32.PACK_AB R24, R121, R171 ;  /* 0x000000ab7918723e */ /* 0x002fe200000010ff */
[----:B------:R1:W-:Y:S01]  /*108b0*/  STSM.16.M88.4 [R122], R12 ;  /* 0x0000000c7a007844 */ /* 0x0003e20000000200 */
[----:B------:R-:W-:Y:S02]  /*108c0*/  F2FP.BF16.F32.PACK_AB R25, R124, R120 ;  /* 0x000000787c19723e */ /* 0x000fe400000010ff */
[----:B------:R-:W-:-:S02]  /*108d0*/  F2FP.BF16.F32.PACK_AB R26, R125, R172 ;  /* 0x000000ac7d1a723e */ /* 0x000fc400000010ff */
[----:B------:R-:W-:Y:S02]  /*108e0*/  F2FP.BF16.F32.PACK_AB R27, R152, R128 ;  /* 0x00000080981b723e */ /* 0x000fe400000010ff */
[----:B------:R-:W-:Y:S02]  /*108f0*/  F2FP.BF16.F32.PACK_AB R153, R154, R153 ;  /* 0x000000999a99723e */ /* 0x000fe400000010ff */
[----:B------:R-:W-:Y:S01]  /*10900*/  F2FP.BF16.F32.PACK_AB R136, R137, R136 ;  /* 0x000000888988723e */ /* 0x000fe200000010ff */
[----:B------:R4:W-:Y:S01]  /*10910*/  STSM.16.M88.4 [R126], R24 ;  /* 0x000000187e007844 */ /* 0x0009e20000000200 */
[----:B------:R-:W-:Y:S02]  /*10920*/  ISETP.NE.U32.AND P0, PT, RZ, UR4, PT ;  /* 0x00000004ff007c0c */ /* 0x000fe4000bf05070 */
[----:B---3--:R-:W-:Y:S02]  /*10930*/  IADD3 R10, P1, R215, UR4, RZ ;  /* 0x00000004d70a7c10 */ /* 0x008fe4000ff3e0ff */
[----:B------:R-:W-:-:S02]  /*10940*/  MOV R130, R130 ;  /* 0x0000008200827202 */ /* 0x000fc40000000f00 */
        /* <DEDUP_REMOVED lines=13> */
[----:B------:R-:W-:-:S02]  /*10a20*/  ISETP.NE.AND.EX P0, PT, RZ, UR5, PT, P0 ;  /* 0x00000005ff007c0c */ /* 0x000fc4000bf05300 */
        /* <DEDUP_REMOVED lines=20> */
.L_x_3882:
[----:B------:R-:W-:Y:S01]  /*10b70*/  SHF.R.S32.HI R80, RZ, 0x1f, R214 ;  /* 0x0000001fff507819 */ /* 0x000fe200000114d6 */
[----:B------:R-:W-:Y:S01]  /*10b80*/  ULDC.64 UR4, c[0x0][0xb70] ;  /* 0x0002dc0000047ab9 */ /* 0x000fe20000000a00 */
[--C-:B-----5:R-:W-:Y:S01]  /*10b90*/  SHF.R.S32.HI R21, RZ, 0x1f, R83.reuse ;  /* 0x0000001fff157819 */ /* 0x120fe20000011453 */
[----:B----4-:R-:W-:Y:S01]  /*10ba0*/  IMAD.MOV.U32 R20, RZ, RZ, R83 ;  /* 0x000000ffff147224 */ /* 0x010fe200078e0053 */
[----:B------:R-:W-:Y:S01]  /*10bb0*/  SEL R231, R231, RZ, !P0 ;  /* 0x000000ffe7e77207 */ /* 0x000fe20004000000 */
[----:B------:R-:W-:Y:S01]  /*10bc0*/  IMAD R5, R80, UR4, RZ ;  /* 0x0000000450057c24 */ /* 0x000fe2000f8e02ff */
[----:B------:R-:W-:Y:S01]  /*10bd0*/  SEL R217, R217, RZ, !P0 ;  /* 0x000000ffd9d97207 */ /* 0x000fe20004000000 */
[----:B------:R-:W-:Y:S01]  /*10be0*/  IMAD.WIDE.U32 R8, R214, UR4, R20 ;  /* 0x00000004d6087c25 */ /* 0x000fe2000f8e0014 */
[C---:B------:R-:W-:Y:S02]  /*10bf0*/  IADD3 R29, P0, R6.reuse, 0x3000, RZ ;  /* 0x00003000061d7810 */ /* 0x040fe40007f1e0ff */
[----:B------:R-:W-:Y:S01]  /*10c00*/  IADD3 R25, P5, R6, 0x2000, RZ ;  /* 0x0000200006197810 */ /* 0x000fe20007fbe0ff */
[----:B------:R-:W-:Y:S01]  /*10c10*/  IMAD R5, R214, UR5, R5 ;  /* 0x00000005d6057c24 */ /* 0x000fe2000f8e0205 */
[----:B------:R-:W-:Y:S01]  /*10c20*/  ULDC.64 UR4, c[0x0][0xb78] ;  /* 0x0002de0000047ab9 */ /* 0x000fe20000000a00 */
[----:B------:R-:W-:Y:S01]  /*10c30*/  IMAD R11, R228, 0x80, R213 ;  /* 0x00000080e40b7824 */ /* 0x000fe200078e02d5 */
[C---:B------:R-:W-:Y:S01]  /*10c40*/  IADD3 R37, P2, R6.reuse, 0x5000, RZ ;  /* 0x0000500006257810 */ /* 0x040fe20007f5e0ff */
[----:B------:R-:W-:Y:S01]  /*10c50*/  IMAD.IADD R9, R9, 0x1, R5 ;  /* 0x0000000109097824 */ /* 0x000fe200078e0205 */
[----:B------:R-:W-:Y:S01]  /*10c60*/  IADD3 R33, P1, R6, 0x4000, RZ ;  /* 0x0000400006217810 */ /* 0x000fe20007f3e0ff */
[----:B------:R-:W-:Y:S01]  /*10c70*/  IMAD R0, R231, UR4, RZ ;  /* 0x00000004e7007c24 */ /* 0x000fe2000f8e02ff */
[----:B------:R-:W-:Y:S01]  /*10c80*/  LOP3.LUT R28, R29, 0x380, RZ, 0xc0, !PT ;  /* 0x000003801d1c7812 */ /* 0x000fe200078ec0ff */
[----:B------:R-:W-:Y:S01]  /*10c90*/  IMAD.WIDE.U32 R8, R217, UR4, R8 ;  /* 0x00000004d9087c25 */ /* 0x000fe2000f8e0008 */
[----:B------:R-:W-:-:S02]  /*10ca0*/  LOP3.LUT R12, R13, 0x380, RZ, 0xc0, !PT ;  /* 0x000003800d0c7812 */ /* 0x000fc400078ec0ff */
[----:B------:R-:W-:Y:S01]  /*10cb0*/  LOP3.LUT R24, R25, 0x380, RZ, 0xc0, !PT ;  /* 0x0000038019187812 */ /* 0x000fe200078ec0ff */
[----:B------:R-:W-:Y:S01]  /*10cc0*/  IMAD R10, R217, UR5, R0 ;  /* 0x00000005d90a7c24 */ /* 0x000fe2000f8e0200 */
[----:B------:R-:W-:Y:S01]  /*10cd0*/  SHF.R.S32.HI R5, RZ, 0x1f, R11 ;  /* 0x0000001fff057819 */ /* 0x000fe2000001140b */
[----:B------:R-:W-:Y:S01]  /*10ce0*/  ULDC.64 UR4, c[0x0][0xb40] ;  /* 0x0002d00000047ab9 */ /* 0x000fe20000000a00 */
[----:B------:R-:W-:Y:S02]  /*10cf0*/  IADD3 R0, P3, R11, R8, RZ ;  /* 0x000000080b007210 */ /* 0x000fe40007f7e0ff */
[----:B------:R-:W-:Y:S02]  /*10d00*/  LOP3.LUT R36, R37, 0x380, RZ, 0xc0, !PT ;  /* 0x0000038025247812 */ /* 0x000fe400078ec0ff */
[----:B------:R-:W-:Y:S02]  /*10d10*/  LOP3.LUT R32, R33, 0x380, RZ, 0xc0, !PT ;  /* 0x0000038021207812 */ /* 0x000fe400078ec0ff */
[----:B------:R-:W-:-:S02]  /*10d20*/  SHF.R.U64 R28, R28, 0x3, RZ ;  /* 0x000000031c1c7819 */ /* 0x000fc400000012ff */
[----:B------:R-:W-:Y:S02]  /*10d30*/  SHF.R.U64 R12, R12, 0x3, RZ ;  /* 0x000000030c0c7819 */ /* 0x000fe400000012ff */
[----:B------:R-:W-:Y:S02]  /*10d40*/  SHF.R.U64 R24, R24, 0x3, RZ ;  /* 0x0000000318187819 */ /* 0x000fe400000012ff */
[----:B------:R-:W-:Y:S02]  /*10d50*/  IADD3.X R5, R5, R9, R10, P3, !PT ;  /* 0x0000000905057210 */ /* 0x000fe40001ffe40a */
[----:B------:R-:W-:Y:S02]  /*10d60*/  SHF.R.U64 R36, R36, 0x3, RZ ;  /* 0x0000000324247819 */ /* 0x000fe400000012ff */
[----:B------:R-:W-:Y:S02]  /*10d70*/  LEA R54, P3, R0, UR4, 0x2 ;  /* 0x0000000400367c11 */ /* 0x000fe4000f8610ff */
[----:B------:R-:W-:-:S02]  /*10d80*/  SHF.R.U64 R32, R32, 0x3, RZ ;  /* 0x0000000320207819 */ /* 0x000fc400000012ff */
        /* <DEDUP_REMOVED lines=8> */
[----:B------:R-:W-:Y:S01]  /*10e10*/  LEA.HI.X R55, R0, UR5, R5, 0x2, P3 ;  /* 0x0000000500377c11 */ /* 0x000fe200098f1405 */
[----:B------:R-:W-:Y:S01]  /*10e20*/  VIADD R0, R11, 0x8 ;  /* 0x000000080b007836 */ /* 0x000fe20000000000 */
[C---:B------:R-:W-:Y:S01]  /*10e30*/  IADD3 R77, P0, R6.reuse, 0x9000, RZ ;  /* 0x00009000064d7810 */ /* 0x040fe20007f1e0ff */
[----:B------:R-:W-:Y:S01]  /*10e40*/  ULDC.64 UR4, c[0x0][0xaa0] ;  /* 0x0002a80000047ab9 */ /* 0x000fe20000000a00 */
[----:B------:R-:W-:-:S02]  /*10e50*/  IADD3 R41, P3, R6, 0x6000, RZ ;  /* 0x0000600006297810 */ /* 0x000fc40007f7e0ff */
[C---:B------:R-:W-:Y:S02]  /*10e60*/  IADD3 R45, P4, R6.reuse, 0x7000, RZ ;  /* 0x00007000062d7810 */ /* 0x040fe40007f9e0ff */
[----:B------:R-:W-:Y:S02]  /*10e70*/  IADD3 R49, P5, R6, 0x8000, RZ ;  /* 0x0000800006317810 */ /* 0x000fe40007fbe0ff */
[----:B------:R-:W-:Y:S01]  /*10e80*/  LOP3.LUT R32, R32, R33, RZ, 0x3c, !PT ;  /* 0x0000002120207212 */ /* 0x000fe200078e3cff */
[----:B------:R-:W-:Y:S01]  /*10e90*/  IMAD.X R33, RZ, RZ, R7, P1 ;  /* 0x000000ffff217224 */ /* 0x000fe200008e0607 */
[C---:B------:R-:W-:Y:S02]  /*10ea0*/  IADD3 R57, P2, R6.reuse, 0xb000, RZ ;  /* 0x0000b00006397810 */ /* 0x040fe40007f5e0ff */
[----:B------:R-:W-:Y:S02]  /*10eb0*/  LOP3.LUT R76, R77, 0x380, RZ, 0xc0, !PT ;  /* 0x000003804d4c7812 */ /* 0x000fe400078ec0ff */
[----:B------:R-:W-:-:S02]  /*10ec0*/  IADD3 R53, P1, R6, 0xa000, RZ ;  /* 0x0000a00006357810 */ /* 0x000fc40007f3e0ff */
[----:B------:R-:W-:Y:S02]  /*10ed0*/  LOP3.LUT R40, R41, 0x380, RZ, 0xc0, !PT ;  /* 0x0000038029287812 */ /* 0x000fe400078ec0ff */
[----:B------:R-:W-:Y:S02]  /*10ee0*/  LOP3.LUT R44, R45, 0x380, RZ, 0xc0, !PT ;  /* 0x000003802d2c7812 */ /* 0x000fe400078ec0ff */
[----:B------:R-:W-:Y:S02]  /*10ef0*/  LOP3.LUT R48, R49, 0x380, RZ, 0xc0, !PT ;  /* 0x0000038031307812 */ /* 0x000fe400078ec0ff */
[----:B------:R-:W-:Y:S02]  /*10f00*/  LOP3.LUT R56, R57, 0x380, RZ, 0xc0, !PT ;  /* 0x0000038039387812 */ /* 0x000fe400078ec0ff */
[----:B------:R-:W-:Y:S02]  /*10f10*/  SHF.R.U64 R76, R76, 0x3, RZ ;  /* 0x000000034c4c7819 */ /* 0x000fe400000012ff */
[----:B------:R-:W-:-:S02]  /*10f20*/  LOP3.LUT R52, R53, 0x380, RZ, 0xc0, !PT ;  /* 0x0000038035347812 */ /* 0x000fc400078ec0ff */
[----:B------:R-:W-:Y:S02]  /*10f30*/  SHF.R.U64 R40, R40, 0x3, RZ ;  /* 0x0000000328287819 */ /* 0x000fe400000012ff */
[----:B------:R-:W-:Y:S02]  /*10f40*/  SHF.R.U64 R44, R44, 0x3, RZ ;  /* 0x000000032c2c7819 */ /* 0x000fe400000012ff */
[----:B------:R-:W-:Y:S02]  /*10f50*/  SHF.R.U64 R48, R48, 0x3, RZ ;  /* 0x0000000330307819 */ /* 0x000fe400000012ff */
[----:B------:R-:W-:Y:S02]  /*10f60*/  SHF.R.U64 R56, R56, 0x3, RZ ;  /* 0x0000000338387819 */ /* 0x000fe400000012ff */
[----:B------:R-:W-:Y:S01]  /*10f70*/  LOP3.LUT R76, R76, R77, RZ, 0x3c, !PT ;  /* 0x0000004d4c4c7212 */ /* 0x000fe200078e3cff */
[----:B------:R-:W-:Y:S01]  /*10f80*/  IMAD.X R77, RZ, RZ, R7, P0 ;  /* 0x000000ffff4d7224 */ /* 0x000fe200000e0607 */
        /* <DEDUP_REMOVED lines=9> */
[----:B------:R-:W-:Y:S02]  /*11020*/  LOP3.LUT P0, RZ, R233, 0x3, RZ, 0xc0, !PT ;  /* 0x00000003e9ff7812 */ /* 0x000fe4000780c0ff */
[----:B------:R-:W-:-:S02]  /*11030*/  IADD3 R61, P3, R6, 0xc000, RZ ;  /* 0x0000c000063d7810 */ /* 0x000fc40007f7e0ff */
[C---:B------:R-:W-:Y:S02]  /*11040*/  IADD3 R65, P4, R6.reuse, 0xd000, RZ ;  /* 0x0000d00006417810 */ /* 0x040fe40007f9e0ff */
[----:B------:R-:W-:Y:S02]  /*11050*/  IADD3 R69, P5, R6, 0xe000, RZ ;  /* 0x0000e00006457810 */ /* 0x000fe40007fbe0ff */
[----:B------:R-:W-:Y:S01]  /*11060*/  LOP3.LUT R52, R52, R53, RZ, 0x3c, !PT ;  /* 0x0000003534347212 */ /* 0x000fe200078e3cff */
[--C-:B------:R-:W-:Y:S01]  /*11070*/  IMAD.X R53, RZ, RZ, R7.reuse, P1 ;  /* 0x000000ffff357224 */ /* 0x100fe200008e0607 */
[----:B------:R-:W-:Y:S02]  /*11080*/  IADD3 R5, P2, R6, 0xf000, RZ ;  /* 0x0000f00006057810 */ /* 0x000fe40007f5e0ff */
[----:B------:R-:W-:Y:S02]  /*11090*/  ISETP.GE.OR P1, PT, R11, R81, P0 ;  /* 0x000000510b00720c */ /* 0x000fe40000726670 */
[----:B------:R-:W-:Y:S01]  /*110a0*/  LOP3.LUT R60, R61, 0x380, RZ, 0xc0, !PT ;  /* 0x000003803d3c7812 */ /* 0x000fe200078ec0ff */
[----:B------:R-:W-:Y:S01]  /*110b0*/  IMAD.X R73, RZ, RZ, R7, P2 ;  /* 0x000000ffff497224 */ /* 0x000fe200010e0607 */
[----:B------:R-:W-:-:S02]  /*110c0*/  LOP3.LUT R64, R65, 0x380, RZ, 0xc0, !PT ;  /* 0x0000038041407812 */ /* 0x000fc400078ec0ff */
[----:B------:R-:W-:Y:S02]  /*110d0*/  LOP3.LUT R68, R69, 0x380, RZ, 0xc0, !PT ;  /* 0x0000038045447812 */ /* 0x000fe400078ec0ff */
[----:B------:R-:W-:Y:S02]  /*110e0*/  LOP3.LUT R9, R6, 0x380, RZ, 0xc0, !PT ;  /* 0x0000038006097812 */ /* 0x000fe400078ec0ff */
[----:B------:R-:W-:Y:S02]  /*110f0*/  ISETP.GE.OR P0, PT, R0, R81, P0 ;  /* 0x000000510000720c */ /* 0x000fe40000706670 */
[----:B------:R-:W-:Y:S01]  /*11100*/  LOP3.LUT R0, R5, 0x380, RZ, 0xc0, !PT ;  /* 0x0000038005007812 */ /* 0x000fe200078ec0ff */
[----:B------:R1:W-:Y:S01]  /*11110*/  @!P1 STG.E desc[UR40][R54.64], R4 ;  /* 0x0000000436009986 */ /* 0x0003e2000c101928 */
[----:B------:R-:W-:Y:S02]  /*11120*/  SHF.R.U64 R60, R60, 0x3, RZ ;  /* 0x000000033c3c7819 */ /* 0x000fe400000012ff */
[----:B------:R-:W-:-:S02]  /*11130*/  SHF.R.U64 R64, R64, 0x3, RZ ;  /* 0x0000000340407819 */ /* 0x000fc400000012ff */
[----:B------:R-:W-:Y:S02]  /*11140*/  SHF.R.U64 R68, R68, 0x3, RZ ;  /* 0x0000000344447819 */ /* 0x000fe400000012ff */
[----:B------:R-:W-:Y:S02]  /*11150*/  SHF.R.U64 R9, R9, 0x3, RZ ;  /* 0x0000000309097819 */ /* 0x000fe400000012ff */
[----:B------:R-:W-:Y:S01]  /*11160*/  SHF.R.U64 R0, R0, 0x3, RZ ;  /* 0x0000000300007819 */ /* 0x000fe200000012ff */
[----:B------:R3:W-:Y:S01]  /*11170*/  @!P0 STG.E desc[UR40][R54.64+0x20], R3 ;  /* 0x0000200336008986 */ /* 0x0007e2000c101928 */
        /* <DEDUP_REMOVED lines=19> */
[----:B------:R-:W5:Y:S04]  /*112b0*/  LD.E.128 R48, desc[UR40][R48.64] ;  /* 0x0000002830307980 */ /* 0x000f68000c101d00 */
[----:B-1----:R1:W5:Y:S04]  /*112c0*/  LD.E.128 R4, desc[UR40][R76.64] ;  /* 0x000000284c047980 */ /* 0x002368000c101d00 */
[----:B---3--:R-:W5:Y:S04]  /*112d0*/  LD.E.128 R52, desc[UR40][R52.64] ;  /* 0x0000002834347980 */ /* 0x008f68000c101d00 */
        /* <DEDUP_REMOVED lines=11> */
[----:B---3--:R-:W3:Y:S01]  /*11390*/  FENCE.VIEW.ASYNC.S ;  /* 0x00000000000073c6 */ /* 0x008ee20000000000 */
[----:B------:R-:W-:-:S04]  /*113a0*/  IMAD.WIDE.U32 R20, R83, UR4, R78 ;  /* 0x0000000453147c25 */ /* 0x000fc8000f8e004e */
[----:B------:R-:W-:Y:S01]  /*113b0*/  IMAD R83, R83, UR5, R0 ;  /* 0x0000000553537c24 */ /* 0x000fe2000f8e0200 */
[----:B------:R-:W-:Y:S01]  /*113c0*/  ULDC.64 UR4, c[0x0][0xae0] ;  /* 0x0002b80000047ab9 */ /* 0x000fe20000000a00 */
[----:B------:R-:W-:Y:S02]  /*113d0*/  IMAD R81, R228, -0x80, R81 ;  /* 0xffffff80e4517824 */ /* 0x000fe400078e0251 */
[C---:B------:R-:W-:Y:S02]  /*113e0*/  VIADD R0, R208.reuse, 0x20 ;  /* 0x00000020d0007836 */ /* 0x040fe40000000000 */
[----:B------:R-:W-:Y:S01]  /*113f0*/  IMAD.IADD R21, R21, 0x1, R83 ;  /* 0x0000000115157824 */ /* 0x000fe200078e0253 */
[-C--:B------:R-:W-:Y:S01]  /*11400*/  ISETP.GE.AND P3, PT, R208, R81.reuse, PT ;  /* 0x00000051d000720c */ /* 0x080fe20003f66270 */
[----:B-1----:R-:W-:Y:S01]  /*11410*/  IMAD R77, R80, UR4, RZ ;  /* 0x00000004504d7c24 */ /* 0x002fe2000f8e02ff */
[----:B------:R-:W-:Y:S01]  /*11420*/  ISETP.GE.AND P2, PT, R0, R81, PT ;  /* 0x000000510000720c */ /* 0x000fe20003f46270 */
[----:B------:R-:W-:-:S02]  /*11430*/  VIADD R3, R208, 0x40 ;  /* 0x00000040d0037836 */ /* 0x000fc40000000000 */
[C---:B------:R-:W-:Y:S02]  /*11440*/  IMAD R77, R214.reuse, UR5, R77 ;  /* 0x00000005d64d7c24 */ /* 0x040fe4000f8e024d */
[----:B------:R-:W-:Y:S01]  /*11450*/  IMAD.WIDE.U32 R20, R214, UR4, R20 ;  /* 0x00000004d6147c25 */ /* 0x000fe2000f8e0014 */
[----:B------:R-:W-:-:S03]  /*11460*/  ULDC.64 UR4, c[0x0][0xae8] ;  /* 0x0002ba0000047ab9 */ /* 0x000fc60000000a00 */
[----:B------:R-:W-:Y:S01]  /*11470*/  VIADD R0, R18, 0x22820 ;  /* 0x0002282012007836 */ /* 0x000fe20000000000 */
[-C--:B------:R-:W-:Y:S01]  /*11480*/  ISETP.GE.AND P0, PT, R3, R81.reuse, PT ;  /* 0x000000510300720c */ /* 0x080fe20003f06270 */
[----:B------:R-:W-:Y:S02]  /*11490*/  IMAD.IADD R21, R21, 0x1, R77 ;  /* 0x0000000115157824 */ /* 0x000fe400078e024d */
[----:B------:R-:W-:Y:S01]  /*114a0*/  IMAD R3, R231, UR4, RZ ;  /* 0x00000004e7037c24 */ /* 0x000fe2000f8e02ff */
[----:B------:R-:W-:Y:S01]  /*114b0*/  PRMT R0, RZ, 0x654, R0 ;  /* 0x00000654ff007816 */ /* 0x000fe20000000000 */
[----:B------:R-:W-:Y:S01]  /*114c0*/  VIADD R76, R208, 0x60 ;  /* 0x00000060d04c7836 */ /* 0x000fe20000000000 */
[----:B------:R-:W-:Y:S01]  /*114d0*/  SHF.R.S32.HI R209, RZ, 0x1f, R208 ;  /* 0x0000001fffd17819 */ /* 0x000fe200000114d0 */
[C---:B------:R-:W-:Y:S01]  /*114e0*/  IMAD R3, R217.reuse, UR5, R3 ;  /* 0x00000005d9037c24 */ /* 0x040fe2000f8e0203 */
[----:B---3--:R1:W-:Y:S01]  /*114f0*/  SYNCS.ARRIVE.TRANS64.RED.A1T0 RZ, [R0+URZ], RZ ;  /* 0x000000ff00ff79a7 */ /* 0x0083e2000810043f */
[----:B------:R-:W-:Y:S01]  /*11500*/  IMAD.WIDE.U32 R78, R217, UR4, R20 ;  /* 0x00000004d94e7c25 */ /* 0x000fe2000f8e0014 */
[----:B------:R-:W-:Y:S01]  /*11510*/  BSSY B1, `(.L_x_3883) ;  /* 0x000001b000017945 */ /* 0x000fe20003800000 */
[----:B------:R-:W-:-:S02]  /*11520*/  ISETP.GE.AND P1, PT, R76, R81, PT ;  /* 0x000000514c00720c */ /* 0x000fc40003f26270 */
        /* <DEDUP_REMOVED lines=25> */
.L_x_3884:
[----:B------:R-:W-:Y:S05]  /*116c0*/  BSYNC B1 ;  /* 0x0000000000017941 */ /* 0x000fea0003800000 */
.L_x_3883:
        /* <DEDUP_REMOVED lines=26> */
.L_x_3886:
[----:B------:R-:W-:Y:S05]  /*11870*/  BSYNC B1 ;  /* 0x0000000000017941 */ /* 0x000fea0003800000 */
.L_x_3885:
[----:B------:R-:W-:Y:S04]  /*11880*/  BSSY B1, `(.L_x_3887) ;  /* 0x000001a000017945 */ /* 0x000fe80003800000 */
[----:B------:R-:W-:Y:S05]  /*11890*/  @P0 BRA `(.L_x_3888) ;  /* 0x0000000000600947 */ /* 0x000fea0003800000 */
[----:B------:R-:W-:Y:S01]  /*118a0*/  IADD3 R3, P0, R76, 0x40, RZ ;  /* 0x000000404c037810 */ /* 0x000fe20007f1e0ff */
[C---:B---3-5:R-:W-:Y:S01]  /*118b0*/  VIADD R4, R201.reuse, 0x40 ;  /* 0x00000040c9047836 */ /* 0x068fe20000000000 */
        /* <DEDUP_REMOVED lines=22> */
.L_x_3888:
[----:B------:R-:W-:Y:S05]  /*11a20*/  BSYNC B1 ;  /* 0x0000000000017941 */ /* 0x000fea0003800000 */
.L_x_3887:
        /* <DEDUP_REMOVED lines=17> */
[----:B----4-:R-:W-:Y:S01]  /*11b40*/  LEA R6, P0, R4, UR6, 0x1 ;  /* 0x0000000604067c11 */ /* 0x010fe2000f8008ff */
        /* <DEDUP_REMOVED lines=9> */
.L_x_3881:
        /* <DEDUP_REMOVED lines=9> */
[----:B------:R3:W5:Y:S01]  /*11c70*/  @P0 LDG.E R9, desc[UR40][R4.64] ;  /* 0x0000002804090981 */ /* 0x000762000c1e1900 */
[----:B------:R-:W4:Y:S08]  /*11c80*/  S2R R0, SR_TID.X ;  /* 0x0000000000007919 */ /* 0x000f300000002100 */
[----:B------:R-:W-:Y:S01]  /*11c90*/  @P1 IADD3 R6, P2, R215, UR4, RZ ;  /* 0x00000004d7061c10 */ /* 0x000fe2000ff5e0ff */
[----:B------:R-:W-:-:S02]  /*11ca0*/  ULDC UR4, c[0x0][0xa88] ;  /* 0x0002a20000047ab9 */ /* 0x000fc40000000800 */
[----:B------:R-:W-:Y:S01]  /*11cb0*/  IMAD.U32 R3, RZ, RZ, UR4 ;  /* 0x00000004ff037e24 */ /* 0x000fe2000f8e00ff */
[----:B------:R-:W-:-:S05]  /*11cc0*/  @P1 IADD3.X R7, R216, UR5, RZ, P2, !PT ;  /* 0x00000005d8071c10 */ /* 0x000fca00097fe4ff */
[----:B------:R3:W5:Y:S01]  /*11cd0*/  @P1 LDG.E R3, desc[UR40][R6.64] ;  /* 0x0000002806031981 */ /* 0x000762000c1e1900 */
[----:B----4-:R-:W-:-:S05]  /*11ce0*/  VIADD R0, R0, 0xffffff80 ;  /* 0xffffff8000007836 */ /* 0x010fca0000000000 */
[----:B------:R-:W-:Y:S01]  /*11cf0*/  ISETP.GT.AND P2, PT, R0, 0x7f, PT ;  /* 0x0000007f0000780c */ /* 0x000fe20003f44270 */
[----:B---3--:R-:W-:-:S12]  /*11d00*/  @P1 BRA `(.L_x_3890) ;  /* 0x0000000000101947 */ /* 0x008fd80003800000 */
[----:B------:R-:W-:Y:S05]  /*11d10*/  @!P0 BRA `(.L_x_3890) ;  /* 0x00000000000c8947 */ /* 0x000fea0003800000 */
[----:B------:R-:W3:Y:S04]  /*11d20*/  LDG.E R0, desc[UR40][R4.64] ;  /* 0x0000002804007981 */ /* 0x000ee8000c1e1900 */
[----:B-----5:R-:W3:Y:S02]  /*11d30*/  LDG.E R3, desc[UR40][R4.64+0x4] ;  /* 0x0000042804037981 */ /* 0x020ee4000c1e1900 */
[----:B---3--:R-:W-:-:S07]  /*11d40*/  IMAD.IADD R3, R3, 0x1, -R0 ;  /* 0x0000000103037824 */ /* 0x008fce00078e0a00 */
.L_x_3890:
[----:B------:R-:W-:Y:S01]  /*11d50*/  BSSY B1, `(.L_x_3891) ;  /* 0x000001d000017945 */ /* 0x000fe20003800000 */
[----:B------:R-:W-:Y:S02]  /*11d60*/  SHF.R.S32.HI R10, RZ, 0x1f, R214 ;  /* 0x0000001fff0a7819 */ /* 0x000fe400000114d6 */
[----:B------:R-:W-:Y:S02]  /*11d70*/  SHF.R.S32.HI R12, RZ, 0x1f, R201 ;  /* 0x0000001fff0c7819 */ /* 0x000fe400000114c9 */
[----:B------:R-:W-:Y:S02]  /*11d80*/  SEL R217, R217, RZ, !P0 ;  /* 0x000000ffd9d97207 */ /* 0x000fe40004000000 */
[----:B------:R-:W-:Y:S02]  /*11d90*/  SEL R231, R231, RZ, !P0 ;  /* 0x000000ffe7e77207 */ /* 0x000fe40004000000 */
[----:B-----5:R-:W-:Y:S01]  /*11da0*/  SHF.R.S32.HI R8, RZ, 0x1f, R9 ;  /* 0x0000001fff087819 */ /* 0x020fe20000011409 */
[----:B------:R-:W-:Y:S06]  /*11db0*/  @P2 BRA `(.L_x_3892) ;  /* 0x0000000000582947 */ /* 0x000fec0003800000 */
[----:B------:R-:W3:Y:S02]  /*11dc0*/  S2R R0, SR_TID.X ;  /* 0x0000000000007919 */ /* 0x000ee40000002100 */
[----:B---3--:R-:W-:-:S04]  /*11dd0*/  IMAD R0, R228, 0x80, R0 ;  /* 0x00000080e4007824 */ /* 0x008fc800078e0200 */
        /* <DEDUP_REMOVED lines=20> */
.L_x_3892:
[----:B------:R-:W-:Y:S05]  /*11f20*/  BSYNC B1 ;  /* 0x0000000000017941 */ /* 0x000fea0003800000 */
.L_x_3891:
[----:B------:R-:W-:Y:S01]  /*11f30*/  ULDC.64 UR4, c[0x0][0xaa0] ;  /* 0x0002a80000047ab9 */ /* 0x000fe20000000a00 */
[----:B------:R-:W-:Y:S01]  /*11f40*/  IMAD.MOV.U32 R4, RZ, RZ, R201 ;  /* 0x000000ffff047224 */ /* 0x000fe200078e00c9 */
[----:B------:R-:W-:Y:S01]  /*11f50*/  BSSY B1, `(.L_x_3893) ;  /* 0x000002f000017945 */ /* 0x000fe20003800000 */
[----:B---3--:R-:W-:Y:S02]  /*11f60*/  IMAD.MOV.U32 R5, RZ, RZ, R12 ;  /* 0x000000ffff057224 */ /* 0x008fe400078e000c */
[----:B------:R-:W-:Y:S02]  /*11f70*/  IMAD R0, R8, UR4, RZ ;  /* 0x0000000408007c24 */ /* 0x000fe4000f8e02ff */
[----:B------:R-:W-:-:S04]  /*11f80*/  IMAD.WIDE.U32 R4, R9, UR4, R4 ;  /* 0x0000000409047c25 */ /* 0x000fc8000f8e0004 */
[----:B------:R-:W-:Y:S01]  /*11f90*/  IMAD R9, R9, UR5, R0 ;  /* 0x0000000509097c24 */ /* 0x000fe2000f8e0200 */
[----:B------:R-:W-:Y:S01]  /*11fa0*/  ULDC.64 UR4, c[0x0][0xae0] ;  /* 0x0002b80000047ab9 */ /* 0x000fe20000000a00 */
[----:B------:R-:W-:Y:S02]  /*11fb0*/  IMAD R13, R228, -0x80, R3 ;  /* 0xffffff80e40d7824 */ /* 0x000fe400078e0203 */
[----:B------:R-:W-:Y:S02]  /*11fc0*/  IMAD R7, R10, UR4, RZ ;  /* 0x000000040a077c24 */ /* 0x000fe4000f8e02ff */
[----:B------:R-:W-:Y:S01]  /*11fd0*/  IMAD.IADD R5, R5, 0x1, R9 ;  /* 0x0000000105057824 */ /* 0x000fe200078e0209 */
[C---:B------:R-:W-:Y:S01]  /*11fe0*/  ISETP.GE.AND P1, PT, R208.reuse, R13, PT ;  /* 0x0000000dd000720c */ /* 0x040fe20003f26270 */
[----:B------:R-:W-:Y:S01]  /*11ff0*/  VIADD R0, R208, 0x20 ;  /* 0x00000020d0007836 */ /* 0x000fe20000000000 */
[----:B------:R-:W-:Y:S01]  /*12000*/  SHF.R.S32.HI R9, RZ, 0x1f, R208 ;  /* 0x0000001fff097819 */ /* 0x000fe200000114d0 */
        /* <DEDUP_REMOVED lines=35> */
.L_x_3894:
[----:B------:R-:W-:Y:S05]  /*12240*/  BSYNC B1 ;  /* 0x0000000000017941 */ /* 0x000fea0003800000 */
.L_x_3893:
        /* <DEDUP_REMOVED lines=21> */
[----:B---3--:R-:W-:Y:S01]  /*123a0*/  LEA R14, P0, R4, UR6, 0x1 ;  /* 0x00000006040e7c11 */ /* 0x008fe2000f8008ff */
[----:B------:R-:W-:-:S05]  /*123b0*/  IMAD.IADD R3, R5, 0x1, R3 ;  /* 0x0000000105037824 */ /* 0x000fca00078e0203 */
[----:B------:R-:W-:-:S05]  /*123c0*/  LEA.HI.X R15, R4, UR7, R3, 0x1, P0 ;  /* 0x00000007040f7c11 */ /* 0x000fca00080f0c03 */
[----:B------:R4:W-:Y:S04]  /*123d0*/  @!P2 STG.E.128 desc[UR40][R14.64], RZ ;  /* 0x000000ff0e00a986 */ /* 0x0009e8000c101d28 */
[----:B------:R4:W-:Y:S04]  /*123e0*/  @!P3 STG.E.128 desc[UR40][R14.64+0x80], RZ ;  /* 0x000080ff0e00b986 */ /* 0x0009e8000c101d28 */
[----:B------:R4:W-:Y:S04]  /*123f0*/  @!P4 STG.E.128 desc[UR40][R14.64+0x100], RZ ;  /* 0x000100ff0e00c986 */ /* 0x0009e8000c101d28 */
[----:B------:R4:W-:Y:S02]  /*12400*/  @!P5 STG.E.128 desc[UR40][R14.64+0x180], RZ ;  /* 0x000180ff0e00d986 */ /* 0x0009e4000c101d28 */
.L_x_3896:
[----:B------:R-:W-:Y:S05]  /*12410*/  BSYNC B1 ;  /* 0x0000000000017941 */ /* 0x000fea0003800000 */
.L_x_3895:
        /* <DEDUP_REMOVED lines=27> */
.L_x_3898:
[----:B------:R-:W-:Y:S05]  /*125d0*/  BSYNC B1 ;  /* 0x0000000000017941 */ /* 0x000fea0003800000 */
.L_x_3897:
        /* <DEDUP_REMOVED lines=25> */
.L_x_3889:
[----:B------:R-:W-:Y:S05]  /*12770*/  BSYNC B0 ;  /* 0x0000000000007941 */ /* 0x000fea0003800000 */
.L_x_3880:
[----:B------:R-:W-:Y:S02]  /*12780*/  ULDC UR4, c[0x0][0xc14] ;  /* 0x0003050000047ab9 */ /* 0x000fe40000000800 */
[----:B--2---:R-:W-:-:S13]  /*12790*/  ISETP.GE.AND P0, PT, R207, UR4, PT ;  /* 0x00000004cf007c0c */ /* 0x004fda000bf06270 */
[----:B------:R-:W-:Y:S05]  /*127a0*/  @!P0 BRA `(.L_x_3899) ;  /* 0xfffffee800048947 */ /* 0x000fea000383ffff */
[----:B------:R-:W-:Y:S05]  /*127b0*/  BRA `(.L_x_3745) ;  /* 0x0000005800bc7947 */ /* 0x000fea0003800000 */
.L_x_3743:
[----:B------:R-:W-:-:S08]  /*127c0*/  NOP ;  /* 0x0000000000007918 */ /* 0x000fd00000000000 */
[----:B------:R-:W0:-:S00]  /*127d0*/  USETMAXREG.DEALLOC.CTAPOOL 0x18 ;  /* 0x00000018000079c8 */ /* 0x000e0000080e0500 */
[----:B0-----:R-:W-:-:S06]  /*127e0*/  LOP3.LUT R0, R0, 0x3, RZ, 0xc0, !PT ;  /* 0x0000000300007812 */ /* 0x001fcc00078ec0ff */
[----:B------:R-:W0:Y:S02]  /*127f0*/  SHFL.IDX PT, R0, R0, RZ, 0x1f ;  /* 0x00001fff00007589 */ /* 0x000e2400000e0000 */
[----:B0-----:R-:W-:-:S13]  /*12800*/  ISETP.NE.AND P0, PT, R0, RZ, PT ;  /* 0x000000ff0000720c */ /* 0x001fda0003f05270 */
[----:B------:R-:W-:Y:S05]  /*12810*/  @P0 BRA `(.L_x_3745) ;  /* 0x0000005800a40947 */ /* 0x000fea0003800000 */
[----:B------:R-:W2:Y:S01]  /*12820*/  LDL.LU R6, [R1] ;  /* 0x0000000001067983 */ /* 0x000ea20000300800 */
        /* <DEDUP_REMOVED lines=45> */
[----:B------:R2:W-:Y:S01]  /*12b00*/  STL [R1], R6 ;  /* 0x0000000601007387 */ /* 0x0005e20000100800 */
        /* <DEDUP_REMOVED lines=9> */
.L_x_3904:
        /* <DEDUP_REMOVED lines=16> */
.L_x_3903:
[----:B------:R-:W-:Y:S05]  /*12ca0*/  BSYNC B0 ;  /* 0x0000000000007941 */ /* 0x000fea0003800000 */
.L_x_3902:
        /* <DEDUP_REMOVED lines=25> */
.L_x_3900:
        /* <DEDUP_REMOVED lines=20> */
.L_x_3905:
        /* <DEDUP_REMOVED lines=56> */
.L_x_3901:
[----:B------:R-:W-:Y:S02]  /*13300*/  IMAD.MOV.U32 R17, RZ, RZ, RZ ;  /* 0x000000ffff117224 */ /* 0x000fe400078e00ff */
[----:B------:R-:W-:Y:S02]  /*13310*/  IMAD.U32 R16, RZ, RZ, UR6 ;  /* 0x00000006ff107e24 */ /* 0x000fe4000f8e00ff */
[----:B------:R-:W-:-:S07]  /*13320*/  IMAD.MOV.U32 R18, RZ, RZ, RZ ;  /* 0x000000ffff127224 */ /* 0x000fce00078e00ff */
.L_x_3906:
        /* <DEDUP_REMOVED lines=16> */
[----:B------:R-:W-:Y:S01]  /*13430*/  ULDC.64 UR38, c[0x0][0x198] ;  /* 0x0000660000267ab9 */ /* 0x000fe20000000a00 */
[----:B------:R-:W-:Y:S02]  /*13440*/  ULDC UR37, c[0x0][0xc] ;  /* 0x0000030000257ab9 */ /* 0x000fe40000000800 */
[----:B------:R1:W-:Y:S04]  /*13450*/  STL [R1+0x8], R0 ;  /* 0x0000080001007387 */ /* 0x0003e80000100800 */
[----:B------:R1:W-:Y:S04]  /*13460*/  STL [R1+0x4], RZ ;  /* 0x000004ff01007387 */ /* 0x0003e80000100800 */
[----:B------:R1:W-:Y:S04]  /*13470*/  STL [R1+0xc], R0 ;  /* 0x00000c0001007387 */ /* 0x0003e80000100800 */
[----:B------:R1:W-:Y:S02]  /*13480*/  STL [R1+0x28], RZ ;  /* 0x000028ff01007387 */ /* 0x0003e40000100800 */
.L_x_3991:
[----:B--2---:R-:W2:Y:S02]  /*13490*/  LDC.64 R2, c[0x0][0xc60] ;  /* 0x00031800ff027b82 */ /* 0x004ea40000000a00 */
[----:B--2---:R-:W-:-:S05]  /*134a0*/  IMAD.WIDE R2, R19, 0x4, R2 ;  /* 0x0000000413027825 */ /* 0x004fca00078e0202 */
[----:B01----:R-:W1:Y:S01]  /*134b0*/  LDG.E R11, desc[UR40][R2.64] ;  /* 0x00000028020b7981 */ /* 0x003e62000c1e1900 */
[----:B------:R-:W-:Y:S05]  /*134c0*/  YIELD ;  /* 0x0000000000007946 */ /* 0x000fea0003800000 */
[----:B------:R-:W-:Y:S01]  /*134d0*/  ULDC.64 UR4, c[0x0][0xa28] ;  /* 0x00028a0000047ab9 */ /* 0x000fe20000000a00 */
[----:B------:R-:W-:Y:S02]  /*134e0*/  CS2R R8, SRZ ;  /* 0x0000000000087805 */ /* 0x000fe4000001ff00 */
[----:B------:R-:W-:Y:S01]  /*134f0*/  ISETP.NE.U32.AND P0, PT, RZ, UR4, PT ;  /* 0x00000004ff007c0c */ /* 0x000fe2000bf05070 */
[----:B------:R-:W-:Y:S01]  /*13500*/  ULDC.64 UR8, c[0x0][0xa08] ;  /* 0x0002820000087ab9 */ /* 0x000fe20000000a00 */
[----:B------:R-:W-:-:S02]  /*13510*/  ULDC.64 UR10, c[0x0][0xa10] ;  /* 0x00028400000a7ab9 */ /* 0x000fc40000000a00 */
[----:B------:R-:W-:Y:S02]  /*13520*/  ISETP.NE.AND.EX P0, PT, RZ, UR5, PT, P0 ;  /* 0x00000005ff007c0c */ /* 0x000fe4000bf05300 */
[----:B-1----:R-:W-:Y:S01]  /*13530*/  SHF.R.S32.HI R0, RZ, 0x1f, R11 ;  /* 0x0000001fff007819 */ /* 0x002fe2000001140b */
[----:B------:R-:W-:-:S10]  /*13540*/  IMAD.SHL.U32 R15, R11, 0x4, RZ ;  /* 0x000000040b0f7824 */ /* 0x000fd400078e00ff */
[C---:B------:R-:W-:Y:S01]  /*13550*/  @P0 LEA R2, P1, R11.reuse, UR4, 0x2 ;  /* 0x000000040b020c11 */ /* 0x040fe2000f8210ff */
[----:B------:R-:W-:Y:S03]  /*13560*/  STL [R1+0x18], R11 ;  /* 0x0000180b01007387 */ /* 0x000fe60000100800 */
[----:B------:R-:W-:Y:S01]  /*13570*/  @P0 LEA.HI.X R3, R11, UR5, R0, 0x2, P1 ;  /* 0x000000050b030c11 */ /* 0x000fe200088f1400 */
[----:B------:R-:W-:-:S04]  /*13580*/  ULDC.64 UR4, c[0x0][0xa18] ;  /* 0x0002860000047ab9 */ /* 0x000fc80000000a00 */
[----:B------:R0:W5:Y:S01]  /*13590*/  @P0 LDG.E R8, desc[UR40][R2.64] ;  /* 0x0000002802080981 */ /* 0x000162000c1e1900 */
[----:B------:R-:W-:Y:S02]  /*135a0*/  ISETP.NE.U32.AND P0, PT, RZ, UR4, PT ;  /* 0x00000004ff007c0c */ /* 0x000fe4000bf05070 */
[----:B------:R-:W-:Y:S01]  /*135b0*/  SHF.L.U64.HI R14, R11, 0x2, R0 ;  /* 0x000000020b0e7819 */ /* 0x000fe20000010200 */
[----:B------:R-:W-:Y:S01]  /*135c0*/  STL [R1+0x20], R15 ;  /* 0x0000200f01007387 */ /* 0x000fe20000100800 */
[----:B------:R-:W-:Y:S01]  /*135d0*/  ISETP.NE.AND.EX P0, PT, RZ, UR5, PT, P0 ;  /* 0x00000005ff007c0c */ /* 0x000fe2000bf05300 */
[----:B------:R-:W-:Y:S02]  /*135e0*/  ULDC UR6, c[0x0][0x338] ;  /* 0x0000ce0000067ab9 */ /* 0x000fe40000000800 */
[----:B------:R-:W-:Y:S10]  /*135f0*/  STL [R1+0x24], R14 ;  /* 0x0000240e01007387 */ /* 0x000ff40000100800 */
[----:B------:R-:W-:-:S04]  /*13600*/  @P0 IADD3 R12, P1, R15, UR4, RZ ;  /* 0x000000040f0c0c10 */ /* 0x000fc8000ff3e0ff */
[C---:B------:R-:W-:Y:S01]  /*13610*/  @P0 IADD3.X R13, R14.reuse, UR5, RZ, P1, !PT ;  /* 0x000000050e0d0c10 */ /* 0x040fe20008ffe4ff */
[----:B------:R-:W-:Y:S02]  /*13620*/  ULDC.64 UR4, c[0x0][0xa00] ;  /* 0x0002800000047ab9 */ /* 0x000fe40000000a00 */
[----:B------:R-:W-:Y:S02]  /*13630*/  ISETP.NE.U32.AND P2, PT, RZ, UR4, PT ;  /* 0x00000004ff007c0c */ /* 0x000fe4000bf45070 */
[C---:B0-----:R-:W-:Y:S02]  /*13640*/  IADD3 R2, P1, R15.reuse, UR4, RZ ;  /* 0x000000040f027c10 */ /* 0x041fe4000ff3e0ff */
[----:B------:R-:W-:Y:S02]  /*13650*/  ISETP.NE.AND.EX P2, PT, RZ, UR5, PT, P2 ;  /* 0x00000005ff007c0c */ /* 0x000fe4000bf45320 */
[----:B------:R-:W-:Y:S01]  /*13660*/  IADD3.X R3, R14, UR5, RZ, P1, !PT ;  /* 0x000000050e037c10 */ /* 0x000fe20008ffe4ff */
[----:B------:R-:W-:Y:S01]  /*13670*/  ULDC UR4, c[0x0][0x288] ;  /* 0x0000a20000047ab9 */ /* 0x000fe20000000800 */
[----:B------:R-:W-:Y:S01]  /*13680*/  IADD3 R6, P1, R15, UR8, RZ ;  /* 0x000000080f067c10 */ /* 0x000fe2000ff3e0ff */
[----:B------:R-:W-:Y:S01]  /*13690*/  IMAD.U32 R10, RZ, RZ, UR4 ;  /* 0x00000004ff0a7e24 */ /* 0x000fe2000f8e00ff */
[----:B------:R-:W-:-:S02]  /*136a0*/  ULDC.64 UR4, c[0x0][0x3f8] ;  /* 0x0000fe0000047ab9 */ /* 0x000fc40000000a00 */
[----:B------:R-:W-:-:S03]  /*136b0*/  IADD3.X R7, R14, UR9, RZ, P1, !PT ;  /* 0x000000090e077c10 */ /* 0x000fc60008ffe4ff */
[----:B------:R0:W5:Y:S04]  /*136c0*/  @P0 LDG.E R10, desc[UR40][R12.64] ;  /* 0x000000280c0a0981 */ /* 0x000168000c1e1900 */
[----:B------:R-:W2:Y:S01]  /*136d0*/  @P2 LDG.E R9, desc[UR40][R2.64] ;  /* 0x0000002802092981 */ /* 0x000ea2000c1e1900 */
[----:B------:R-:W-:Y:S01]  /*136e0*/  UISETP.NE.U32.AND UP0, UPT, UR4, URZ, UPT ;  /* 0x0000003f0400728c */ /* 0x000fe2000bf05070 */
[----:B------:R-:W-:Y:S02]  /*136f0*/  IADD3 R4, P1, R15, UR10, RZ ;  /* 0x0000000a0f047c10 */ /* 0x000fe4000ff3e0ff */
[----:B------:R-:W-:Y:S01]  /*13700*/  ULDC UR4, c[0x0][0x404] ;  /* 0x0001010000047ab9 */ /* 0x000fe20000000800 */
[----:B------:R-:W-:Y:S01]  /*13710*/  UISETP.NE.AND.EX UP0, UPT, UR5, URZ, UPT, UP0 ;  /* 0x0000003f0500728c */ /* 0x000fe2000bf05300 */
[----:B------:R-:W-:-:S02]  /*13720*/  IADD3.X R5, R14, UR11, RZ, P1, !PT ;  /* 0x0000000b0e057c10 */ /* 0x000fc40008ffe4ff */
[----:B------:R-:W-:Y:S01]  /*13730*/  ISETP.NE.U32.AND P1, PT, RZ, UR8, PT ;  /* 0x00000008ff007c0c */ /* 0x000fe2000bf25070 */
[----:B------:R-:W-:Y:S01]  /*13740*/  USEL UR4, UR4, 0x1, UP0 ;  /* 0x0000000104047887 */ /* 0x000fe20008000000 */
[----:B------:R-:W-:Y:S02]  /*13750*/  ULDC UR5, c[0x0][0x2e0] ;  /* 0x0000b80000057ab9 */ /* 0x000fe40000000800 */
[----:B------:R-:W-:Y:S01]  /*13760*/  ISETP.NE.AND.EX P3, PT, RZ, UR9, PT, P1 ;  /* 0x00000009ff007c0c */ /* 0x000fe2000bf65310 */
[----:B------:R-:W-:Y:S01]  /*13770*/  UIMAD UR4, UR4, UR5, URZ ;  /* 0x00000005040472a4 */ /* 0x000fe2000f8e023f */
[----:B------:R-:W-:Y:S01]  /*13780*/  ISETP.NE.U32.AND P1, PT, RZ, UR10, PT ;  /* 0x0000000aff007c0c */ /* 0x000fe2000bf25070 */
[----:B------:R-:W-:-:S03]  /*13790*/  IMAD.U32 R0, RZ, RZ, UR6 ;  /* 0x00000006ff007e24 */ /* 0x000fc6000f8e00ff */
[----:B------:R-:W-:Y:S01]  /*137a0*/  ISETP.NE.AND.EX P1, PT, RZ, UR11, PT, P1 ;  /* 0x0000000bff007c0c */ /* 0x000fe2000bf25310 */
[----:B--2---:R1:W-:Y:S02]  /*137b0*/  STL [R1+0x2c], R9 ;  /* 0x00002c0901007387 */ /* 0x0043e40000100800 */
[----:B-1----:R-:W-:Y:S01]  /*137c0*/  IMAD.U32 R9, RZ, RZ, UR4 ;  /* 0x00000004ff097e24 */ /* 0x002fe2000f8e00ff */
[----:B0-----:R-:W-:Y:S09]  /*137d0*/  @P0 BRA `(.L_x_3908) ;  /* 0x0000000000100947 */ /* 0x001ff20003800000 */
[----:B------:R-:W-:Y:S05]  /*137e0*/  @!P2 BRA `(.L_x_3908) ;  /* 0x00000000000ca947 */ /* 0x000fea0003800000 */
[----:B-----5:R-:W2:Y:S04]  /*137f0*/  LDG.E R10, desc[UR40][R2.64] ;  /* 0x00000028020a7981 */ /* 0x020ea8000c1e1900 */
[----:B------:R-:W2:Y:S02]  /*13800*/  LDG.E R2, desc[UR40][R2.64+0x4] ;  /* 0x0000042802027981 */ /* 0x000ea4000c1e1900 */
[----:B--2---:R-:W-:-:S07]  /*13810*/  IMAD.IADD R10, R2, 0x1, -R10 ;  /* 0x00000001020a7824 */ /* 0x004fce00078e0a0a */
.L_x_3908:
[----:B------:R-:W-:Y:S01]  /*13820*/  IMAD.MOV.U32 R2, RZ, RZ, RZ ;  /* 0x000000ffff027224 */ /* 0x000fe200078e00ff */
[----:B------:R-:W-:-:S05]  /*13830*/  ULDC.64 UR4, c[0x0][0xa20] ;  /* 0x0002880000047ab9 */ /* 0x000fca0000000a00 */
[----:B------:R-:W2:Y:S01]  /*13840*/  @P3 LDG.E R2, desc[UR40][R6.64] ;  /* 0x0000002806023981 */ /* 0x000ea2000c1e1900 */
[----:B------:R-:W-:-:S06]  /*13850*/  IMAD.MOV.U32 R20, RZ, RZ, RZ ;  /* 0x000000ffff147224 */ /* 0x000fcc00078e00ff */
[----:B------:R0:W5:Y:S01]  /*13860*/  @P1 LDG.E R20, desc[UR40][R4.64] ;  /* 0x0000002804141981 */ /* 0x000162000c1e1900 */
[----:B------:R-:W-:-:S04]  /*13870*/  ISETP.NE.U32.AND P0, PT, RZ, UR4, PT ;  /* 0x00000004ff007c0c */ /* 0x000fc8000bf05070 */
[----:B------:R-:W-:Y:S01]  /*13880*/  ISETP.NE.AND.EX P0, PT, RZ, UR5, PT, P0 ;  /* 0x00000005ff007c0c */ /* 0x000fe2000bf05300 */
[----:B--2--5:R-:W-:-:S05]  /*13890*/  IMAD.IADD R2, R2, 0x1, R8 ;  /* 0x0000000102027824 */ /* 0x024fca00078e0208 */
[----:B------:R0:W-:Y:S07]  /*138a0*/  STL [R1+0x10], R2 ;  /* 0x0000100201007387 */ /* 0x0001ee0000100800 */
[----:B------:R-:W-:Y:S05]  /*138b0*/  @!P0 BRA `(.L_x_3909) ;  /* 0x0000000000108947 */ /* 0x000fea0003800000 */
[----:B0-----:R-:W-:-:S04]  /*138c0*/  IADD3 R2, P0, R15, UR4, RZ ;  /* 0x000000040f027c10 */ /* 0x001fc8000ff1e0ff */
[----:B------:R-:W-:-:S05]  /*138d0*/  IADD3.X R3, R14, UR5, RZ, P0, !PT ;  /* 0x000000050e037c10 */ /* 0x000fca00087fe4ff */
[----:B------:R0:W5:Y:S01]  /*138e0*/  LDG.E R9, desc[UR40][R2.64] ;  /* 0x0000002802097981 */ /* 0x000162000c1e1900 */
[----:B------:R-:W-:Y:S05]  /*138f0*/  BRA `(.L_x_3910) ;  /* 0x0000000000107947 */ /* 0x000fea0003800000 */
.L_x_3909:
[----:B------:R-:W-:Y:S05]  /*13900*/  @!P3 BRA `(.L_x_3910) ;  /* 0x00000000000cb947 */ /* 0x000fea0003800000 */
[----:B------:R-:W2:Y:S04]  /*13910*/  LDG.E R9, desc[UR40][R6.64] ;  /* 0x0000002806097981 */ /* 0x000ea8000c1e1900 */
[----:B------:R-:W2:Y:S02]  /*13920*/  LDG.E R6, desc[UR40][R6.64+0x4] ;  /* 0x0000042806067981 */ /* 0x000ea4000c1e1900 */
[----:B--2---:R-:W-:-:S07]  /*13930*/  IMAD.IADD R9, R6, 0x1, -R9 ;  /* 0x0000000106097824 */ /* 0x004fce00078e0a09 */
.L_x_3910:
[----:B0-----:R-:W2:Y:S01]  /*13940*/  @P1 LDG.E R2, desc[UR40][R4.64] ;  /* 0x0000002804021981 */ /* 0x001ea2000c1e1900 */
[----:B-----5:R-:W-:-:S03]  /*13950*/  IMAD.IADD R9, R9, 0x1, -R8 ;  /* 0x0000000109097824 */ /* 0x020fc600078e0a08 */
[----:B------:R-:W2:Y:S01]  /*13960*/  @P1 LDG.E R4, desc[UR40][R4.64+0x4] ;  /* 0x0000042804041981 */ /* 0x000ea2000c1e1900 */
[----:B------:R-:W-:Y:S01]  /*13970*/  LEA R3, R17, 0xdf, 0x7 ;  /* 0x000000df11037811 */ /* 0x000fe200078e38ff */
[----:B------:R-:W-:Y:S01]  /*13980*/  BSSY B0, `(.L_x_3911) ;  /* 0x00000ee000007945 */ /* 0x000fe20003800000 */
[----:B------:R-:W-:Y:S01]  /*13990*/  PLOP3.LUT P2, PT, PT, PT, PT, 0x80, 0x0 ;  /* 0x000000000000781c */ /* 0x000fe20003f4f070 */
[----:B--2---:R-:W-:-:S04]  /*139a0*/  @P1 IMAD.IADD R0, R4, 0x1, -R2 ;  /* 0x0000000104001824 */ /* 0x004fc800078e0a02 */
[----:B------:R-:W-:-:S05]  /*139b0*/  IMAD.IADD R2, R9, 0x1, R0 ;  /* 0x0000000109027824 */ /* 0x000fca00078e0200 */
[C---:B------:R-:W-:Y:S01]  /*139c0*/  IADD3 R3, R2.reuse, R3, -R10 ;  /* 0x0000000302037210 */ /* 0x040fe20007ffe80a */
[----:B------:R-:W-:-:S04]  /*139d0*/  VIADD R2, R2, 0x5f ;  /* 0x0000005f02027836 */ /* 0x000fc80000000000 */
[----:B------:R-:W-:-:S04]  /*139e0*/  IMAD.HI R2, R2, 0x2aaaaaab, RZ ;  /* 0x2aaaaaab02027827 */ /* 0x000fc800078e02ff */
[----:B------:R-:W-:Y:S01]  /*139f0*/  IMAD.HI R3, R3, 0x2aaaaaab, RZ ;  /* 0x2aaaaaab03037827 */ /* 0x000fe200078e02ff */
[----:B------:R-:W-:-:S04]  /*13a00*/  SHF.R.U32.HI R4, RZ, 0x1f, R2 ;  /* 0x0000001fff047819 */ /* 0x000fc80000011602 */
[----:B------:R-:W-:Y:S02]  /*13a10*/  LEA.HI.SX32 R4, R2, R4, 0x1c ;  /* 0x0000000402047211 */ /* 0x000fe400078fe2ff */
[----:B------:R-:W-:-:S04]  /*13a20*/  SHF.R.U32.HI R2, RZ, 0x1f, R3 ;  /* 0x0000001fff027819 */ /* 0x000fc80000011603 */
[----:B------:R-:W-:-:S04]  /*13a30*/  LEA.HI.SX32 R2, R3, R2, 0x1c ;  /* 0x0000000203027211 */ /* 0x000fc800078fe2ff */
[----:B------:R-:W-:-:S05]  /*13a40*/  VIMNMX R6, R4, R2, PT ;  /* 0x0000000204067248 */ /* 0x000fca0003fe0100 */
[--C-:B------:R-:W-:Y:S02]  /*13a50*/  IMAD R2, R6, 0x60, -R9.reuse ;  /* 0x0000006006027824 */ /* 0x100fe400078e0a09 */
[----:B------:R-:W-:-:S03]  /*13a60*/  IMAD.MOV R9, RZ, RZ, -R9 ;  /* 0x000000ffff097224 */ /* 0x000fc600078e0a09 */
[----:B------:R-:W-:Y:S02]  /*13a70*/  VIMNMX R2, R2, R0, PT ;  /* 0x0000000002027248 */ /* 0x000fe40003fe0100 */
[----:B------:R-:W-:-:S04]  /*13a80*/  VIMNMX R9, RZ, R9, !PT ;  /* 0x00000009ff097248 */ /* 0x000fc80007fe0100 */
[----:B------:R-:W-:Y:S01]  /*13a90*/  ISETP.GT.AND P0, PT, R2, R9, PT ;  /* 0x000000090200720c */ /* 0x000fe20003f04270 */
[----:B------:R0:W-:-:S12]  /*13aa0*/  STL [R1+0x1c], R6 ;  /* 0x00001c0601007387 */ /* 0x0001d80000100800 */
[----:B------:R-:W-:Y:S02]  /*13ab0*/  @P0 VIADD R4, R2, 0x5f ;  /* 0x0000005f02040836 */ /* 0x000fe40000000000 */
[----:B------:R-:W-:-:S04]  /*13ac0*/  IMAD.WIDE.U32 R2, R9, -0x55555555, RZ ;  /* 0xaaaaaaab09027825 */ /* 0x000fc800078e00ff */
[----:B------:R-:W-:Y:S01]  /*13ad0*/  @P0 IMAD.HI R4, R4, 0x2aaaaaab, RZ ;  /* 0x2aaaaaab04040827 */ /* 0x000fe200078e02ff */
[----:B------:R-:W-:-:S04]  /*13ae0*/  SHF.R.U32.HI R0, RZ, 0x6, R3 ;  /* 0x00000006ff007819 */ /* 0x000fc80000011603 */
[----:B------:R-:W-:Y:S01]  /*13af0*/  @P0 SHF.R.U32.HI R3, RZ, 0x1f, R4 ;  /* 0x0000001fff030819 */ /* 0x000fe20000011604 */
[----:B------:R-:W-:-:S03]  /*13b00*/  IMAD.MOV.U32 R2, RZ, RZ, R0 ;  /* 0x000000ffff027224 */ /* 0x000fc600078e0000 */
[----:B------:R-:W-:-:S04]  /*13b10*/  @P0 LEA.HI.SX32 R2, R4, R3, 0x1c ;  /* 0x0000000304020211 */ /* 0x000fc800078fe2ff */
[----:B------:R-:W-:-:S13]  /*13b20*/  ISETP.GT.AND P0, PT, R2, R0, PT ;  /* 0x000000000200720c */ /* 0x000fda0003f04270 */
[----:B0-----:R-:W-:Y:S05]  /*13b30*/  @!P0 BRA `(.L_x_3912) ;  /* 0x0000000c00488947 */ /* 0x001fea0003800000 */
[----:B------:R-:W0:Y:S01]  /*13b40*/  LDC R3, c[0x0][0x428] ;  /* 0x00010a00ff037b82 */ /* 0x000e220000000800 */
[----:B------:R-:W-:Y:S01]  /*13b50*/  UMOV UR4, 0xffffffff ;  /* 0xffffffff00047882 */ /* 0x000fe20000000000 */
[----:B0-----:R-:W-:Y:S01]  /*13b60*/  ISETP.NE.AND P0, PT, R3, 0x1, PT ;  /* 0x000000010300780c */ /* 0x001fe20003f05270 */
[----:B------:R-:W-:-:S12]  /*13b70*/  IMAD.MOV.U32 R3, RZ, RZ, R18 ;  /* 0x000000ffff037224 */ /* 0x000fd800078e0012 */
[----:B------:R-:W0:Y:S08]  /*13b80*/  @P0 LDC R4, c[0x0][0x42c] ;  /* 0x00010b00ff040b82 */ /* 0x000e300000000800 */
[----:B------:R-:W1:Y:S01]  /*13b90*/  @P0 LDC R5, c[0x0][0x430] ;  /* 0x00010c00ff050b82 */ /* 0x000e620000000800 */
[----:B0-----:R-:W-:-:S05]  /*13ba0*/  @P0 IMAD.HI.U32 R4, R18, R4, RZ ;  /* 0x0000000412040227 */ /* 0x001fca00078e00ff */
[----:B-1----:R-:W-:Y:S02]  /*13bb0*/  @P0 SHF.R.U32.HI R3, RZ, R5, R4 ;  /* 0x00000005ff030219 */ /* 0x002fe40000011604 */
[----:B------:R-:W-:Y:S01]  /*13bc0*/  SEL R4, R11, RZ, !P1 ;  /* 0x000000ff0b047207 */ /* 0x000fe20004800000 */
[----:B------:R-:W-:Y:S06]  /*13bd0*/  BRA.DIV UR4, `(.L_x_3913) ;  /* 0x0000005604547947 */ /* 0x000fec000b800000 */
.L_x_4061:
[----:B------:R-:W-:-:S03]  /*13be0*/  UMOV UR4, 0xffffffff ;  /* 0xffffffff00047882 */ /* 0x000fc60000000000 */
[----:B------:R-:W-:Y:S05]  /*13bf0*/  BRA.DIV UR4, `(.L_x_3914) ;  /* 0x0000005604807947 */ /* 0x000fea000b800000 */
[----:B------:R-:W-:-:S13]  /*13c00*/  ELECT P6, URZ, PT ;  /* 0x00000000003f782f */ /* 0x000fda00038c0000 */
.L_x_4064:
[----:B------:R-:W2:Y:S01]  /*13c10*/  LDL R5, [R1+0x28] ;  /* 0x0000280001057983 */ /* 0x000ea20000100800 */
[----:B------:R-:W-:Y:S01]  /*13c20*/  BSSY B1, `(.L_x_3915) ;  /* 0x000000b000017945 */ /* 0x000fe20003800000 */
[----:B------:R-:W0:Y:S01]  /*13c30*/  S2R R9, SR_CgaCtaId ;  /* 0x0000000000097919 */ /* 0x000e220000008800 */
[----:B--2---:R-:W-:-:S05]  /*13c40*/  VIADD R5, R5, 0x1 ;  /* 0x0000000105057836 */ /* 0x004fca0000000000 */
[----:B------:R-:W-:-:S04]  /*13c50*/  LEA.HI R6, R5, R5, RZ, 0x1 ;  /* 0x0000000505067211 */ /* 0x000fc800078f08ff */
[----:B------:R-:W-:-:S05]  /*13c60*/  LOP3.LUT R6, R6, 0xfffffffe, RZ, 0xc0, !PT ;  /* 0xfffffffe06067812 */ /* 0x000fca00078ec0ff */
[----:B------:R-:W-:Y:S01]  /*13c70*/  IMAD.IADD R5, R5, 0x1, -R6 ;  /* 0x0000000105057824 */ /* 0x000fe200078e0a06 */
[----:B------:R-:W-:-:S04]  /*13c80*/  MOV R6, 0x400 ;  /* 0x0000040000067802 */ /* 0x000fc80000000f00 */
[----:B0-----:R-:W-:Y:S02]  /*13c90*/  LEA R9, R9, R6, 0x18 ;  /* 0x0000000609097211 */ /* 0x001fe400078ec0ff */
[----:B------:R-:W-:-:S04]  /*13ca0*/  SHF.L.U32 R5, R5, 0x1f, RZ ;  /* 0x0000001f05057819 */ /* 0x000fc800000006ff */
[----:B------:R-:W0:Y:S02]  /*13cb0*/  SYNCS.PHASECHK.TRANS64.TRYWAIT P0, [R9+URZ+0x22820], R5 ;  /* 0x02282005090075a7 */ /* 0x000e24000800017f */
[----:B0-----:R-:W-:Y:S05]  /*13cc0*/  @!P0 BRA `(.L_x_3916) ;  /* 0x00000054006c8947 */ /* 0x001fea0003800000 */
.L_x_4065:
[----:B------:R-:W-:Y:S05]  /*13cd0*/  BSYNC B1 ;  /* 0x0000000000017941 */ /* 0x000fea0003800000 */
.L_x_3915:
        /* <DEDUP_REMOVED lines=8> */
.L_x_4066:
        /* <DEDUP_REMOVED lines=11> */
.L_x_3920:
        /* <DEDUP_REMOVED lines=19> */
.L_x_4067:
        /* <DEDUP_REMOVED lines=8> */
.L_x_3922:
        /* <DEDUP_REMOVED lines=31> */
.L_x_3918:
[----:B------:R-:W-:Y:S05]  /*141b0*/  BSYNC B1 ;  /* 0x0000000000017941 */ /* 0x000fea0003800000 */
.L_x_3917:
        /* <DEDUP_REMOVED lines=12> */
[----:B0-----:R-:W-:Y:S05]  /*14280*/  @!P0 BRA `(.L_x_3912) ;  /* 0x0000000400748947 */ /* 0x001fea0003800000 */
[C---:B------:R-:W-:Y:S02]  /*14290*/  IMAD R5, R2.reuse, 0x60, R20 ;  /* 0x0000006002057824 */ /* 0x040fe400078e0214 */
[----:B------:R-:W-:Y:S02]  /*142a0*/  VIADD R2, R2, 0xffffffff ;  /* 0xffffffff02027836 */ /* 0x000fe40000000000 */
[----:B------:R-:W-:-:S07]  /*142b0*/  VIADD R5, R5, 0xffffff40 ;  /* 0xffffff4005057836 */ /* 0x000fce0000000000 */
.L_x_3929:
[----:B------:R-:W-:Y:S05]  /*142c0*/  YIELD ;  /* 0x0000000000007946 */ /* 0x000fea0003800000 */
[----:B------:R-:W-:Y:S04]  /*142d0*/  BSSY B1, `(.L_x_3923) ;  /* 0x000004b000017945 */ /* 0x000fe80003800000 */
[----:B0-----:R-:W-:Y:S05]  /*142e0*/  @!P6 BRA `(.L_x_3924) ;  /* 0x000000040024e947 */ /* 0x001fea0003800000 */
[----:B------:R-:W2:Y:S04]  /*142f0*/  LDL R6, [R1+0x4] ;  /* 0x0000040001067983 */ /* 0x000ea80000100800 */
[----:B------:R-:W3:Y:S01]  /*14300*/  LDL R7, [R1+0xc] ;  /* 0x00000c0001077983 */ /* 0x000ee20000100800 */
[----:B--2---:R-:W-:Y:S01]  /*14310*/  IMAD R6, R6, 0x8, R9 ;  /* 0x0000000806067824 */ /* 0x004fe200078e0209 */
[----:B---3--:R-:W-:-:S04]  /*14320*/  SHF.L.U32 R7, R7, 0x1f, RZ ;  /* 0x0000001f07077819 */ /* 0x008fc800000006ff */
[----:B------:R-:W0:Y:S02]  /*14330*/  SYNCS.PHASECHK.TRANS64.TRYWAIT P0, [R6+URZ+0x228a0], R7 ;  /* 0x0228a007060075a7 */ /* 0x000e24000800017f */
[----:B0-----:R-:W-:Y:S05]  /*14340*/  @!P0 BRA `(.L_x_3925) ;  /* 0x0000005000088947 */ /* 0x001fea0003800000 */
.L_x_4068:
        /* <DEDUP_REMOVED lines=11> */
.L_x_3926:
        /* <DEDUP_REMOVED lines=17> */
.L_x_4069:
        /* <DEDUP_REMOVED lines=8> */
.L_x_3928:
        /* <DEDUP_REMOVED lines=31> */
.L_x_3924:
[----:B------:R-:W-:Y:S05]  /*14780*/  BSYNC B1 ;  /* 0x0000000000017941 */ /* 0x000fea0003800000 */
.L_x_3923:
        /* <DEDUP_REMOVED lines=13> */
.L_x_3912:
[----:B------:R-:W-:Y:S05]  /*14860*/  BSYNC B0 ;  /* 0x0000000000007941 */ /* 0x000fea0003800000 */
.L_x_3911:
[----:B------:R-:W2:Y:S01]  /*14870*/  LDL R6, [R1+0x1c] ;  /* 0x00001c0001067983 */ /* 0x000ea20000100800 */
        /* <DEDUP_REMOVED lines=9> */
[----:B0-----:R-:W0:Y:S01]  /*14910*/  S2R R7, SR_LANEID ;  /* 0x0000000000077919 */ /* 0x001e220000000000 */
[----:B------:R-:W-:Y:S01]  /*14920*/  VOTEU.ANY UR4, UPT, PT ;  /* 0x0000000000047886 */ /* 0x000fe200038e0100 */
[----:B------:R-:W1:Y:S01]  /*14930*/  LDC.64 R2, c[0x0][0xc38] ;  /* 0x00030e00ff027b82 */ /* 0x000e620000000a00 */
[----:B------:R-:W0:Y:S08]  /*14940*/  FLO.U32 R0, UR4 ;  /* 0x0000000400007d00 */ /* 0x000e3000080e0000 */
[----:B------:R-:W1:Y:S01]  /*14950*/  POPC R5, UR4 ;  /* 0x0000000400057d09 */ /* 0x000e620008000000 */
[----:B0-----:R-:W-:-:S13]  /*14960*/  ISETP.EQ.U32.AND P0, PT, R0, R7, PT ;  /* 0x000000070000720c */ /* 0x001fda0003f02070 */
[----:B-1----:R-:W2:Y:S01]  /*14970*/  @P0 ATOMG.E.ADD.STRONG.GPU PT, R3, desc[UR40][R2.64], R5 ;  /* 0x00000005020309a8 */ /* 0x002ea200081ee1e8 */
[----:B------:R-:W0:Y:S02]  /*14980*/  S2R R4, SR_LTMASK ;  /* 0x0000000000047919 */ /* 0x000e240000003900 */
[----:B0-----:R-:W-:-:S04]  /*14990*/  LOP3.LUT R4, R4, UR4, RZ, 0xc0, !PT ;  /* 0x0000000404047c12 */ /* 0x001fc8000f8ec0ff */
[----:B------:R-:W0:Y:S01]  /*149a0*/  POPC R7, R4 ;  /* 0x0000000400077309 */ /* 0x000e220000000000 */
[----:B--2---:R-:W0:Y:S02]  /*149b0*/  SHFL.IDX PT, R0, R3, R0, 0x1f ;  /* 0x00001f0003007589 */ /* 0x004e2400000e0000 */
[----:B0-----:R-:W-:Y:S01]  /*149c0*/  IADD3 R16, R0, UR37, R7 ;  /* 0x0000002500107c10 */ /* 0x001fe2000fffe007 */
[----:B------:R-:W-:Y:S06]  /*149d0*/  BRA `(.L_x_3932) ;  /* 0x0000002800447947 */ /* 0x000fec0003800000 */
.L_x_3931:
        /* <DEDUP_REMOVED lines=15> */
[----:B0-----:R-:W-:-:S02]  /*14ad0*/  IMAD.U32 R7, RZ, RZ, UR9 ;  /* 0x00000009ff077e24 */ /* 0x001fc4000f8e00ff */
[----:B------:R-:W-:Y:S02]  /*14ae0*/  IMAD.U32 R10, RZ, RZ, UR4 ;  /* 0x00000004ff0a7e24 */ /* 0x000fe4000f8e00ff */
[----:B------:R-:W-:Y:S02]  /*14af0*/  IMAD.U32 R11, RZ, RZ, UR5 ;  /* 0x00000005ff0b7e24 */ /* 0x000fe4000f8e00ff */
[----:B------:R-:W-:Y:S02]  /*14b00*/  IMAD.MOV.U32 R8, RZ, RZ, 0x70 ;  /* 0x00000070ff087424 */ /* 0x000fe400078e00ff */
[----:B------:R-:W-:Y:S02]  /*14b10*/  IMAD.MOV.U32 R12, RZ, RZ, 0x1 ;  /* 0x00000001ff0c7424 */ /* 0x000fe400078e00ff */
[----:B------:R-:W-:-:S07]  /*14b20*/  IMAD.MOV.U32 R13, RZ, RZ, RZ ;  /* 0x000000ffff0d7224 */ /* 0x000fce00078e00ff */
[----:B------:R-:W-:-:S07]  /*14b30*/  LEPC R20, `(.L_x_3933) ;  /* 0x000000001014794e */ /* 0x000fce0000000000 */
[----:B-1----:R-:W-:Y:S05]  /*14b40*/  CALL.ABS.NOINC R2 ;  /* 0x0000000002007343 */ /* 0x002fea0003c00000 */
.L_x_3933:
        /* <DEDUP_REMOVED lines=12> */
[----:B0-----:R-:W-:-:S02]  /*14c10*/  IMAD.U32 R7, RZ, RZ, UR9 ;  /* 0x00000009ff077e24 */ /* 0x001fc4000f8e00ff */
[----:B------:R-:W-:Y:S02]  /*14c20*/  IMAD.U32 R10, RZ, RZ, UR4 ;  /* 0x00000004ff0a7e24 */ /* 0x000fe4000f8e00ff */
[----:B------:R-:W-:Y:S02]  /*14c30*/  IMAD.U32 R11, RZ, RZ, UR5 ;  /* 0x00000005ff0b7e24 */ /* 0x000fe4000f8e00ff */
[----:B------:R-:W-:Y:S02]  /*14c40*/  IMAD.MOV.U32 R8, RZ, RZ, 0x70 ;  /* 0x00000070ff087424 */ /* 0x000fe400078e00ff */
[----:B------:R-:W-:Y:S02]  /*14c50*/  IMAD.MOV.U32 R12, RZ, RZ, 0x1 ;  /* 0x00000001ff0c7424 */ /* 0x000fe400078e00ff */
[----:B-1----:R-:W-:-:S07]  /*14c60*/  IMAD.MOV.U32 R13, RZ, RZ, RZ ;  /* 0x000000ffff0d7224 */ /* 0x002fce00078e00ff */
[----:B------:R-:W-:-:S07]  /*14c70*/  LEPC R20, `(.L_x_3935) ;  /* 0x000000001014794e */ /* 0x000fce0000000000 */
[----:B--2---:R-:W-:Y:S05]  /*14c80*/  CALL.ABS.NOINC R2 ;  /* 0x0000000002007343 */ /* 0x004fea0003c00000 */
.L_x_3935:
        /* <DEDUP_REMOVED lines=16> */
.L_x_3934:
[----:B------:R-:W2:Y:S01]  /*14d90*/  LDL.LU R2, [R1+0x20] ;  /* 0x0000200001027983 */ /* 0x000ea20000300800 */
[----:B------:R-:W-:-:S03]  /*14da0*/  ULDC.64 UR4, c[0x0][0x9f8] ;  /* 0x00027e0000047ab9 */ /* 0x000fc60000000a00 */
[----:B------:R-:W3:Y:S04]  /*14db0*/  LDL.LU R0, [R1+0x24] ;  /* 0x0000240001007983 */ /* 0x000ee80000300800 */
[----:B------:R-:W4:Y:S04]  /*14dc0*/  LDL.LU R4, [R1+0x2c] ;  /* 0x00002c0001047983 */ /* 0x000f280000300800 */
[----:B0-----:R-:W4:Y:S01]  /*14dd0*/  LDL.LU R7, [R1+0x18] ;  /* 0x0000180001077983 */ /* 0x001f220000300800 */
        /* <DEDUP_REMOVED lines=26> */
.L_x_3936:
        /* <DEDUP_REMOVED lines=19> */
.L_x_4072:
[----:B------:R-:W-:Y:S01]  /*150b0*/  UMOV UR4, 0xffffffff ;  /* 0xffffffff00047882 */ /* 0x000fe20000000000 */
[----:B------:R-:W-:Y:S02]  /*150c0*/  SHF.R.S32.HI R8, RZ, 0x1f, R0 ;  /* 0x0000001fff087819 */ /* 0x000fe40000011400 */
[----:B------:R-:W-:Y:S05]  /*150d0*/  BRA.DIV UR4, `(.L_x_3938) ;  /* 0x0000004604007947 */ /* 0x000fea000b800000 */
[----:B------:R-:W-:-:S13]  /*150e0*/  ELECT P6, URZ, PT ;  /* 0x00000000003f782f */ /* 0x000fda00038c0000 */
.L_x_4075:
[----:B------:R-:W-:Y:S05]  /*150f0*/  @!P6 BRA `(.L_x_3939) ;  /* 0x0000000000fce947 */ /* 0x000fea0003800000 */
[----:B------:R-:W-:-:S04]  /*15100*/  ISETP.NE.U32.AND P0, PT, R20, RZ, PT ;  /* 0x000000ff1400720c */ /* 0x000fc80003f05070 */
[----:B------:R-:W-:-:S13]  /*15110*/  ISETP.NE.AND.EX P0, PT, R21, RZ, PT, P0 ;  /* 0x000000ff1500720c */ /* 0x000fda0003f05300 */
[----:B------:R-:W-:Y:S05]  /*15120*/  @!P0 BRA `(.L_x_3940) ;  /* 0x0000000000488947 */ /* 0x000fea0003800000 */
[----:B------:R-:W0:Y:S01]  /*15130*/  LDC R9, c[0x0][0x41c] ;  /* 0x00010700ff097b82 */ /* 0x000e220000000800 */
        /* <DEDUP_REMOVED lines=17> */
.L_x_3940:
        /* <DEDUP_REMOVED lines=9> */
.L_x_4076:
        /* <DEDUP_REMOVED lines=11> */
.L_x_3942:
        /* <DEDUP_REMOVED lines=22> */
.L_x_3939:
        /* <DEDUP_REMOVED lines=30> */
.L_x_4077:
[----:B------:R-:W-:Y:S05]  /*156d0*/  BSYNC B0 ;  /* 0x0000000000007941 */ /* 0x000fea0003800000 */
.L_x_3943:
        /* <DEDUP_REMOVED lines=11> */
.L_x_4078:
        /* <DEDUP_REMOVED lines=11> */
.L_x_3948:
        /* <DEDUP_REMOVED lines=37> */
.L_x_3946:
[----:B------:R-:W-:Y:S05]  /*15a90*/  BSYNC B0 ;  /* 0x0000000000007941 */ /* 0x000fea0003800000 */
.L_x_3945:
        /* <DEDUP_REMOVED lines=33> */
[--C-:B------:R-:W-:Y:S01]  /*15cb0*/  SHF.R.S32.HI R3, RZ, 0x1f, R2.reuse ;  /* 0x0000001fff037819 */ /* 0x100fe20000011402 */
        /* <DEDUP_REMOVED lines=8> */
.L_x_3955:
[----:B------:R-:W2:Y:S01]  /*15d40*/  S2R R5, SR_CgaCtaId ;  /* 0x0000000000057919 */ /* 0x000ea20000008800 */
[----:B------:R-:W-:-:S04]  /*15d50*/  MOV R3, 0x400 ;  /* 0x0000040000037802 */ /* 0x000fc80000000f00 */
[----:B--2---:R-:W-:Y:S02]  /*15d60*/  LEA R3, R5, R3, 0x18 ;  /* 0x0000000305037211 */ /* 0x004fe400078ec0ff */
[----:B------:R-:W-:-:S03]  /*15d70*/  SHF.L.U32 R5, R9, 0x1f, RZ ;  /* 0x0000001f09057819 */ /* 0x000fc600000006ff */
[----:B------:R-:W-:-:S04]  /*15d80*/  IMAD R3, R12, 0x8, R3 ;  /* 0x000000080c037824 */ /* 0x000fc800078e0203 */
[----:B------:R-:W2:Y:S02]  /*15d90*/  SYNCS.PHASECHK.TRANS64.TRYWAIT P0, [R3+URZ+0x22840], R5 ;  /* 0x02284005030075a7 */ /* 0x000ea4000800017f */
[----:B--2---:R-:W-:Y:S05]  /*15da0*/  @!P0 BRA `(.L_x_3956) ;  /* 0x0000003800348947 */ /* 0x004fea0003800000 */
.L_x_4079:
        /* <DEDUP_REMOVED lines=11> */
.L_x_3957:
[----:B0-----:R-:W3:Y:S01]  /*15e60*/  LDL R9, [R1] ;  /* 0x0000000001097983 */ /* 0x001ee20000100800 */
[----:B------:R-:W-:-:S03]  /*15e70*/  MOV R11, 0x400 ;  /* 0x00000400000b7802 */ /* 0x000fc60000000f00 */
        /* <DEDUP_REMOVED lines=20> */
.L_x_4080:
        /* <DEDUP_REMOVED lines=8> */
.L_x_3959:
[----:B0-2---:R-:W2:Y:S01]  /*16040*/  LDL R5, [R1] ;  /* 0x0000000001057983 */ /* 0x005ea20000100800 */
[----:B------:R-:W-:Y:S01]  /*16050*/  MOV R9, 0x400 ;  /* 0x0000040000097802 */ /* 0x000fe20000000f00 */
[----:B------:R-:W0:Y:S01]  /*16060*/  S2R R10, SR_CgaCtaId ;  /* 0x00000000000a7919 */ /* 0x000e220000008800 */
[----:B------:R-:W-:Y:S02]  /*16070*/  R2UR UR11, R2 ;  /* 0x00000000020b72ca */ /* 0x000fe400000e0000 */
[----:B------:R-:W-:Y:S01]  /*16080*/  R2UR UR9, R3 ;  /* 0x00000000030972ca */ /* 0x000fe200000e0000 */
[----:B------:R-:W-:Y:S01]  /*16090*/  UIADD3 UR4, UP0, UR38, 0x470, URZ ;  /* 0x0000047026047890 */ /* 0x000fe2000ff1e03f */
[----:B------:R-:W-:Y:S02]  /*160a0*/  R2UR UR12, R4 ;  /* 0x00000000040c72ca */ /* 0x000fe400000e0000 */
[----:B------:R-:W-:Y:S01]  /*160b0*/  R2UR UR13, R6 ;  /* 0x00000000060d72ca */ /* 0x000fe200000e0000 */
[----:B------:R-:W-:Y:S01]  /*160c0*/  UIADD3.X UR5, URZ, UR39, URZ, UP0, !UPT ;  /* 0x000000273f057290 */ /* 0x000fe200087fe43f */
[----:B0-----:R-:W-:-:S07]  /*160d0*/  LEA R9, R10, R9, 0x18 ;  /* 0x000000090a097211 */ /* 0x001fce00078ec0ff */
        /* <DEDUP_REMOVED lines=24> */
.L_x_3954:
[----:B------:R-:W-:Y:S05]  /*16260*/  BSYNC B2 ;  /* 0x0000000000027941 */ /* 0x000fea0003800000 */
.L_x_3953:
[----:B------:R-:W2:Y:S02]  /*16270*/  LDL.LU R2, [R1+0x1c] ;  /* 0x00001c0001027983 */ /* 0x000ea40000300800 */
[----:B--2---:R-:W-:-:S07]  /*16280*/  VIADD R5, R2, 0xfffffffd ;  /* 0xfffffffd02057836 */ /* 0x004fce0000000000 */
.L_x_3952:
[----:B------:R-:W-:Y:S05]  /*16290*/  BSYNC B1 ;  /* 0x0000000000017941 */ /* 0x000fea0003800000 */
.L_x_3951:
[----:B------:R-:W-:-:S13]  /*162a0*/  ISETP.NE.AND P0, PT, R7, RZ, PT ;  /* 0x000000ff0700720c */ /* 0x000fda0003f05270 */
[----:B------:R-:W-:Y:S05]  /*162b0*/  @!P0 BRA `(.L_x_3950) ;  /* 0x0000000c009c8947 */ /* 0x000fea0003800000 */
.L_x_3974:
[----:B0-----:R-:W0:Y:S04]  /*162c0*/  LDL.LU R3, [R1] ;  /* 0x0000000001037983 */ /* 0x001e280000300800 */
[----:B------:R-:W2:Y:S01]  /*162d0*/  LDL.LU R2, [R1+0x8] ;  /* 0x0000080001027983 */ /* 0x000ea20000300800 */
[----:B------:R-:W-:Y:S05]  /*162e0*/  YIELD ;  /* 0x0000000000007946 */ /* 0x000fea0003800000 */
[----:B------:R-:W-:Y:S01]  /*162f0*/  BSSY B1, `(.L_x_3960) ;  /* 0x000006d000017945 */ /* 0x000fe20003800000 */
[----:B0-----:R-:W-:-:S05]  /*16300*/  VIADD R9, R3, 0x1 ;  /* 0x0000000103097836 */ /* 0x001fca0000000000 */
[----:B------:R-:W-:-:S04]  /*16310*/  ISETP.NE.AND P0, PT, R9, 0x2, PT ;  /* 0x000000020900780c */ /* 0x000fc80003f05270 */
[----:B------:R-:W-:Y:S02]  /*16320*/  SEL R10, RZ, 0x1, P0 ;  /* 0x00000001ff0a7807 */ /* 0x000fe40000000000 */
[----:B------:R-:W-:Y:S02]  /*16330*/  SEL R9, R9, RZ, P0 ;  /* 0x000000ff09097207 */ /* 0x000fe40000000000 */
[----:B--2---:R-:W-:Y:S01]  /*16340*/  LOP3.LUT R10, R2, R10, RZ, 0x3c, !PT ;  /* 0x0000000a020a7212 */ /* 0x004fe200078e3cff */
[----:B------:R-:W-:Y:S06]  /*16350*/  @!P6 BRA `(.L_x_3961) ;  /* 0x000000040098e947 */ /* 0x000fec0003800000 */
[----:B------:R-:W-:Y:S01]  /*16360*/  ULDC.64 UR4, c[0x0][0x3f8] ;  /* 0x0000fe0000047ab9 */ /* 0x000fe20000000a00 */
[----:B------:R-:W-:Y:S01]  /*16370*/  IMAD.MOV.U32 R11, RZ, RZ, R5 ;  /* 0x000000ffff0b7224 */ /* 0x000fe200078e0005 */
[----:B------:R-:W-:-:S04]  /*16380*/  ISETP.NE.U32.AND P0, PT, RZ, UR4, PT ;  /* 0x00000004ff007c0c */ /* 0x000fc8000bf05070 */
[----:B------:R-:W-:-:S13]  /*16390*/  ISETP.NE.AND.EX P0, PT, RZ, UR5, PT, P0 ;  /* 0x00000005ff007c0c */ /* 0x000fda000bf05300 */
[----:B------:R-:W-:Y:S05]  /*163a0*/  @!P0 BRA `(.L_x_3962) ;  /* 0x0000000000448947 */ /* 0x000fea0003800000 */
[----:B------:R-:W0:Y:S01]  /*163b0*/  LDC R6, c[0x0][0x41c] ;  /* 0x00010700ff067b82 */ /* 0x000e220000000800 */
[----:B------:R-:W-:Y:S02]  /*163c0*/  ULDC.64 UR6, c[0x0][0x408] ;  /* 0x0001020000067ab9 */ /* 0x000fe40000000a00 */
[----:B------:R-:W-:Y:S01]  /*163d0*/  IMAD R7, R8, UR6, RZ ;  /* 0x0000000608077c24 */ /* 0x000fe2000f8e02ff */
[----:B0-----:R-:W-:-:S13]  /*163e0*/  ISETP.NE.AND P0, PT, R6, 0x1, PT ;  /* 0x000000010600780c */ /* 0x001fda0003f05270 */
[----:B------:R-:W0:Y:S02]  /*163f0*/  @P0 LDC.64 R2, c[0x0][0x420] ;  /* 0x00010800ff020b82 */ /* 0x000e240000000a00 */
[----:B0-----:R-:W-:-:S04]  /*16400*/  @P0 IMAD.HI.U32 R12, R5, R2, RZ ;  /* 0x00000002050c0227 */ /* 0x001fc800078e00ff */
        /* <DEDUP_REMOVED lines=11> */
.L_x_3962:
[----:B------:R-:W2:Y:S01]  /*164c0*/  S2R R3, SR_CgaCtaId ;  /* 0x0000000000037919 */ /* 0x000ea20000008800 */
[----:B------:R-:W-:-:S04]  /*164d0*/  MOV R2, 0x400 ;  /* 0x0000040000027802 */ /* 0x000fc80000000f00 */
[----:B--2---:R-:W-:Y:S02]  /*164e0*/  LEA R2, R3, R2, 0x18 ;  /* 0x0000000203027211 */ /* 0x004fe400078ec0ff */
[----:B------:R-:W-:-:S03]  /*164f0*/  SHF.L.U32 R3, R10, 0x1f, RZ ;  /* 0x0000001f0a037819 */ /* 0x000fc600000006ff */
[----:B------:R-:W-:-:S04]  /*16500*/  IMAD R2, R9, 0x8, R2 ;  /* 0x0000000809027824 */ /* 0x000fc800078e0202 */
[----:B------:R-:W2:Y:S02]  /*16510*/  SYNCS.PHASECHK.TRANS64.TRYWAIT P0, [R2+URZ+0x22840], R3 ;  /* 0x02284003020075a7 */ /* 0x000ea4000800017f */
[----:B--2---:R-:W-:Y:S05]  /*16520*/  @!P0 BRA `(.L_x_3963) ;  /* 0x00000030007c8947 */ /* 0x004fea0003800000 */
.L_x_4081:
        /* <DEDUP_REMOVED lines=11> */
.L_x_3964:
[----:B------:R-:W3:Y:S01]  /*165e0*/  LDL R12, [R1+0x10] ;  /* 0x00001000010c7983 */ /* 0x000ee20000100800 */
        /* <DEDUP_REMOVED lines=19> */
[----:B0--3--:R-:W-:Y:S05]  /*16720*/  @!P1 BRA `(.L_x_3965) ;  /* 0x0000003000109947 */ /* 0x009fea0003800000 */
.L_x_4082:
        /* <DEDUP_REMOVED lines=8> */
.L_x_3966:
        /* <DEDUP_REMOVED lines=33> */
.L_x_3961:
[----:B------:R-:W-:Y:S05]  /*169c0*/  BSYNC B1 ;  /* 0x0000000000017941 */ /* 0x000fea0003800000 */
.L_x_3960:
        /* <DEDUP_REMOVED lines=16> */
[----:B------:R-:W-:Y:S01]  /*16ad0*/  IMAD R7, R8, UR6, RZ ;  /* 0x0000000608077c24 */ /* 0x000fe2000f8e02ff */
        /* <DEDUP_REMOVED lines=8> */
[C---:B------:R-:W-:Y:S02]  /*16b60*/  IMAD R6, R0.reuse, UR7, R7 ;  /* 0x0000000700067c24 */ /* 0x040fe4000f8e0207 */
[----:B------:R-:W-:-:S04]  /*16b70*/  IMAD.WIDE.U32 R2, R0, UR6, R2 ;  /* 0x0000000600027c25 */ /* 0x000fc8000f8e0002 */
[----:B------:R-:W-:Y:S01]  /*16b80*/  IMAD.IADD R3, R6, 0x1, R3 ;  /* 0x0000000106037824 */ /* 0x000fe200078e0203 */
[----:B------:R-:W-:-:S04]  /*16b90*/  LEA R6, P0, R2, UR4, 0x2 ;  /* 0x0000000402067c11 */ /* 0x000fc8000f8010ff */
[----:B------:R-:W-:-:S05]  /*16ba0*/  LEA.HI.X R7, R2, UR5, R3, 0x2, P0 ;  /* 0x0000000502077c11 */ /* 0x000fca00080f1403 */
[----:B------:R2:W5:Y:S04]  /*16bb0*/  LDG.E R6, desc[UR40][R6.64] ;  /* 0x0000002806067981 */ /* 0x000568000c1e1900 */
.L_x_3969:
[----:B------:R-:W3:Y:S01]  /*16bc0*/  S2R R3, SR_CgaCtaId ;  /* 0x0000000000037919 */ /* 0x000ee20000008800 */
[----:B------:R-:W-:-:S04]  /*16bd0*/  MOV R2, 0x400 ;  /* 0x0000040000027802 */ /* 0x000fc80000000f00 */
[----:B---3--:R-:W-:Y:S02]  /*16be0*/  LEA R2, R3, R2, 0x18 ;  /* 0x0000000203027211 */ /* 0x008fe400078ec0ff */
[----:B------:R-:W-:-:S03]  /*16bf0*/  SHF.L.U32 R3, R11, 0x1f, RZ ;  /* 0x0000001f0b037819 */ /* 0x000fc600000006ff */
[----:B------:R-:W-:-:S04]  /*16c00*/  IMAD R2, R12, 0x8, R2 ;  /* 0x000000080c027824 */ /* 0x000fc800078e0202 */
[----:B------:R-:W3:Y:S02]  /*16c10*/  SYNCS.PHASECHK.TRANS64.TRYWAIT P0, [R2+URZ+0x22840], R3 ;  /* 0x02284003020075a7 */ /* 0x000ee4000800017f */
[----:B---3--:R-:W-:Y:S05]  /*16c20*/  @!P0 BRA `(.L_x_3970) ;  /* 0x0000002800e48947 */ /* 0x008fea0003800000 */
.L_x_4083:
        /* <DEDUP_REMOVED lines=11> */
.L_x_3971:
        /* <DEDUP_REMOVED lines=22> */
.L_x_4084:
        /* <DEDUP_REMOVED lines=8> */
.L_x_3973:
        /* <DEDUP_REMOVED lines=34> */
.L_x_3968:
[----:B------:R-:W-:Y:S05]  /*170e0*/  BSYNC B1 ;  /* 0x0000000000017941 */ /* 0x000fea0003800000 */
.L_x_3967:
[C---:B------:R-:W-:Y:S01]  /*170f0*/  ISETP.GT.AND P0, PT, R5.reuse, 0x1, PT ;  /* 0x000000010500780c */ /* 0x040fe20003f04270 */
[----:B------:R-:W-:-:S04]  /*17100*/  VIADD R2, R5, 0xfffffffe ;  /* 0xfffffffe05027836 */ /* 0x000fc80000000000 */
[----:B------:R-:W-:-:S08]  /*17110*/  IMAD.MOV.U32 R5, RZ, RZ, R2 ;  /* 0x000000ffff057224 */ /* 0x000fd000078e0002 */
[----:B------:R-:W-:Y:S05]  /*17120*/  @P0 BRA `(.L_x_3974) ;  /* 0xfffffff000640947 */ /* 0x000fea000383ffff */
.L_x_3950:
[----:B------:R-:W-:Y:S05]  /*17130*/  BSYNC B0 ;  /* 0x0000000000007941 */ /* 0x000fea0003800000 */
.L_x_3949:
[----:B------:R-:W2:Y:S01]  /*17140*/  LDL.LU R3, [R1] ;  /* 0x0000000001037983 */ /* 0x000ea20000300800 */
[----:B------:R-:W-:Y:S01]  /*17150*/  BSSY B0, `(.L_x_3975) ;  /* 0x0000016000007945 */ /* 0x000fe20003800000 */
[----:B0-----:R-:W0:Y:S02]  /*17160*/  S2R R2, SR_TID.X ;  /* 0x0000000000027919 */ /* 0x001e240000002100 */
[----:B0-----:R-:W-:-:S04]  /*17170*/  LOP3.LUT R2, R2, 0x1f, RZ, 0xc0, !PT ;  /* 0x0000001f02027812 */ /* 0x001fc800078ec0ff */
        /* <DEDUP_REMOVED lines=18> */
[----:B0-----:R-:W-:-:S07]  /*172a0*/  IADD3 R16, R4, UR37, R7 ;  /* 0x0000002504107c10 */ /* 0x001fce000fffe007 */
.L_x_3976:
[----:B------:R-:W-:Y:S05]  /*172b0*/  BSYNC B0 ;  /* 0x0000000000007941 */ /* 0x000fea0003800000 */
.L_x_3975:
[----:B0-----:R-:W2:Y:S02]  /*172c0*/  LDL.LU R2, [R1+0x8] ;  /* 0x0000080001027983 */ /* 0x001ea40000300800 */
[----:B--2---:R-:W-:-:S05]  /*172d0*/  LOP3.LUT R2, R2, R0, RZ, 0x3c, !PT ;  /* 0x0000000002027212 */ /* 0x004fca00078e3cff */
[----:B------:R0:W-:Y:S02]  /*172e0*/  STL [R1+0x8], R2 ;  /* 0x0000080201007387 */ /* 0x0001e40000100800 */
.L_x_3932:
[----:B------:R-:W-:Y:S05]  /*172f0*/  BSYNC B6 ;  /* 0x0000000000067941 */ /* 0x000fea0003800000 */
.L_x_3930:
[----:B------:R-:W-:-:S03]  /*17300*/  UMOV UR4, 0xffffffff ;  /* 0xffffffff00047882 */ /* 0x000fc60000000000 */
[----:B------:R-:W-:Y:S05]  /*17310*/  BRA.DIV UR4, `(.L_x_3977) ;  /* 0x0000002604507947 */ /* 0x000fea000b800000 */
[----:B------:R2:W3:Y:S04]  /*17320*/  SHFL.IDX PT, R4, R16, RZ, 0x1f ;  /* 0x00001fff10047589 */ /* 0x0004e800000e0000 */
[----:B------:R-:W4:Y:S02]  /*17330*/  SHFL.IDX PT, R16, R16, 0x1, 0x1f ;  /* 0x00201f0010107f89 */ /* 0x000f2400000e0000 */
.L_x_4088:
        /* <DEDUP_REMOVED lines=10> */
[----:B------:R-:W0:Y:S02]  /*173e0*/  LDC.64 R2, c[0x0][0xc58] ;  /* 0x00031600ff027b82 */ /* 0x000e240000000a00 */
[----:B0-----:R-:W-:-:S05]  /*173f0*/  IMAD.WIDE R2, R5, 0x4, R2 ;  /* 0x0000000405027825 */ /* 0x001fca00078e0202 */
[----:B------:R0:W5:Y:S02]  /*17400*/  LDG.E R17, desc[UR40][R2.64] ;  /* 0x0000002802117981 */ /* 0x000164000c1e1900 */
.L_x_3979:
[----:B------:R-:W-:Y:S05]  /*17410*/  BSYNC B0 ;  /* 0x0000000000007941 */ /* 0x000fea0003800000 */
.L_x_3978:
        /* <DEDUP_REMOVED lines=22> */
[----:B------:R0:W0:Y:S02]  /*17580*/  SHFL.IDX PT, R14, R2, 0x1f, 0x1f ;  /* 0x03e01f00020e7f89 */ /* 0x00002400000e0000 */
.L_x_4096:
[----:B------:R-:W-:Y:S02]  /*17590*/  ULDC UR4, c[0x0][0xc10] ;  /* 0x0003040000047ab9 */ /* 0x000fe40000000800 */
[----:B------:R-:W-:-:S04]  /*175a0*/  IMAD.U32 R5, RZ, RZ, UR4 ;  /* 0x00000004ff057e24 */ /* 0x000fc8000f8e00ff */
[----:B0-----:R-:W-:-:S04]  /*175b0*/  IMAD R3, R14, R5, RZ ;  /* 0x000000050e037224 */ /* 0x001fc800078e02ff */
[----:B--2-4-:R-:W-:-:S05]  /*175c0*/  IMAD.IADD R16, R16, 0x1, R3 ;  /* 0x0000000110107824 */ /* 0x014fca00078e0203 */
[----:B---3--:R-:W-:-:S13]  /*175d0*/  ISETP.GT.AND P0, PT, R16, R4, PT ;  /* 0x000000041000720c */ /* 0x008fda0003f04270 */
[----:B------:R-:W-:Y:S05]  /*175e0*/  @P0 BRA `(.L_x_3981) ;  /* 0x0000000000b40947 */ /* 0x000fea0003800000 */
[----:B------:R-:W0:Y:S02]  /*175f0*/  LDC R0, c[0x0][0xc14] ;  /* 0x00030500ff007b82 */ /* 0x000e240000000800 */
.L_x_3986:
[----:B------:R-:W-:-:S05]  /*17600*/  VIADD R19, R19, 0x1f ;  /* 0x0000001f13137836 */ /* 0x000fca0000000000 */
[----:B0-----:R-:W-:-:S13]  /*17610*/  ISETP.GE.AND P0, PT, R19, R0, PT ;  /* 0x000000001300720c */ /* 0x001fda0003f06270 */
[----:B------:R-:W-:Y:S05]  /*17620*/  @P0 BRA `(.L_x_3982) ;  /* 0x0000000400ec0947 */ /* 0x000fea0003800000 */
[----:B------:R-:W0:Y:S01]  /*17630*/  S2R R2, SR_TID.X ;  /* 0x0000000000027919 */ /* 0x000e220000002100 */
        /* <DEDUP_REMOVED lines=10> */
.L_x_3984:
[----:B------:R-:W-:Y:S05]  /*176e0*/  BSYNC B0 ;  /* 0x0000000000007941 */ /* 0x000fea0003800000 */
.L_x_3983:
        /* <DEDUP_REMOVED lines=23> */
.L_x_4104:
[----:B------:R-:W-:Y:S02]  /*17860*/  ULDC UR4, c[0x0][0xc10] ;  /* 0x0003040000047ab9 */ /* 0x000fe40000000800 */
[----:B------:R-:W-:-:S04]  /*17870*/  IMAD.U32 R5, RZ, RZ, UR4 ;  /* 0x00000004ff057e24 */ /* 0x000fc8000f8e00ff */
[----:B--2---:R-:W-:-:S04]  /*17880*/  IMAD R3, R14, R5, RZ ;  /* 0x000000050e037224 */ /* 0x004fc800078e02ff */
[----:B------:R-:W-:-:S05]  /*17890*/  IMAD.IADD R16, R3, 0x1, R16 ;  /* 0x0000000103107824 */ /* 0x000fca00078e0210 */
[----:B------:R-:W-:-:S13]  /*178a0*/  ISETP.GT.AND P0, PT, R16, R4, PT ;  /* 0x000000041000720c */ /* 0x000fda0003f04270 */
[----:B------:R-:W-:Y:S05]  /*178b0*/  @!P0 BRA `(.L_x_3986) ;  /* 0xfffffffc00508947 */ /* 0x000fea000383ffff */
.L_x_3981:
        /* <DEDUP_REMOVED lines=8> */
.L_x_4108:
[----:B------:R-:W-:Y:S01]  /*17940*/  ISETP.NE.AND P0, PT, R3, RZ, PT ;  /* 0x000000ff0300720c */ /* 0x000fe20003f05270 */
[----:B------:R-:W-:-:S12]  /*17950*/  IMAD.MOV.U32 R7, RZ, RZ, RZ ;  /* 0x000000ffff077224 */ /* 0x000fd800078e00ff */
[----:B------:R-:W-:Y:S05]  /*17960*/  @!P0 BRA `(.L_x_3988) ;  /* 0x0000000000108947 */ /* 0x000fea0003800000 */
[----:B------:R-:W-:Y:S01]  /*17970*/  UMOV UR4, 0xffffffff ;  /* 0xffffffff00047882 */ /* 0x000fe20000000000 */
[----:B------:R-:W-:Y:S02]  /*17980*/  VIADD R12, R6, 0xffffffff ;  /* 0xffffffff060c7836 */ /* 0x000fe40000000000 */
[----:B------:R-:W-:Y:S05]  /*17990*/  BRA.DIV UR4, `(.L_x_3989) ;  /* 0x0000002604e47947 */ /* 0x000fea000b800000 */
[----:B------:R4:W0:Y:S02]  /*179a0*/  SHFL.IDX PT, R7, R2, R12, 0x1f ;  /* 0x00001f0c02077589 */ /* 0x00082400000e0000 */
.L_x_3988:
[----:B0---4-:R-:W0:Y:S01]  /*179b0*/  LDC.64 R2, c[0x0][0xc68] ;  /* 0x00031a00ff027b82 */ /* 0x011e220000000a00 */
[----:B------:R-:W-:-:S04]  /*179c0*/  IMAD.IADD R19, R6, 0x1, R19 ;  /* 0x0000000106137824 */ /* 0x000fc800078e0213 */
[----:B0-----:R-:W-:-:S05]  /*179d0*/  IMAD.WIDE R2, R19, 0x4, R2 ;  /* 0x0000000413027825 */ /* 0x001fca00078e0202 */
[----:B------:R0:W2:Y:S01]  /*179e0*/  LDG.E R8, desc[UR40][R2.64] ;  /* 0x0000002802087981 */ /* 0x0000a2000c1e1900 */
[----:B------:R-:W-:-:S04]  /*179f0*/  IMAD R16, R7, R5, R16 ;  /* 0x0000000507107224 */ /* 0x000fc800078e0210 */
[----:B------:R-:W-:Y:S02]  /*17a00*/  IMAD.IADD R7, R4, 0x1, -R16 ;  /* 0x0000000104077824 */ /* 0x000fe400078e0a10 */
[----:B0-----:R-:W-:Y:S02]  /*17a10*/  IMAD.MOV.U32 R2, RZ, RZ, RZ ;  /* 0x000000ffff027224 */ /* 0x001fe400078e00ff */
[----:B--23--:R-:W-:-:S05]  /*17a20*/  IMAD R6, R17, R8, RZ ;  /* 0x0000000811067224 */ /* 0x00cfca00078e02ff */
        /* <DEDUP_REMOVED lines=29> */
[----:B------:R-:W-:Y:S02]  /*17c00*/  IMAD.MOV.U32 R2, RZ, RZ, RZ ;  /* 0x000000ffff027224 */ /* 0x000fe400078e00ff */
[----:B------:R-:W-:Y:S01]  /*17c10*/  IMAD.IADD R4, R6, 0x1, R4 ;  /* 0x0000000106047824 */ /* 0x000fe200078e0204 */
[----:B------:R-:W-:-:S04]  /*17c20*/  IABS R8, R5 ;  /* 0x0000000500087213 */ /* 0x000fc80000000000 */
[----:B------:R-:W0:Y:S08]  /*17c30*/  I2F.RP R10, R8 ;  /* 0x00000008000a7306 */ /* 0x000e300000209400 */
[----:B0-----:R-:W0:Y:S02]  /*17c40*/  MUFU.RCP R10, R10 ;  /* 0x0000000a000a7308 */ /* 0x001e240000001000 */
[----:B0-----:R-:W-:-:S06]  /*17c50*/  VIADD R11, R10, 0xffffffe ;  /* 0x0ffffffe0a0b7836 */ /* 0x001fcc0000000000 */
[----:B------:R-:W0:Y:S02]  /*17c60*/  F2I.FTZ.U32.TRUNC.NTZ R3, R11 ;  /* 0x0000000b00037305 */ /* 0x000e24000021f000 */
[----:B0-----:R-:W-:-:S04]  /*17c70*/  IMAD.MOV R7, RZ, RZ, -R3 ;  /* 0x000000ffff077224 */ /* 0x001fc800078e0a03 */
[----:B------:R-:W-:-:S04]  /*17c80*/  IMAD R7, R7, R8, RZ ;  /* 0x0000000807077224 */ /* 0x000fc800078e02ff */
        /* <DEDUP_REMOVED lines=21> */
.L_x_3982:
[----:B------:R-:W-:Y:S01]  /*17de0*/  UMOV UR4, URZ ;  /* 0x0000003f00047c82 */ /* 0x000fe20008000000 */
[----:B------:R-:W-:Y:S01]  /*17df0*/  UMOV UR5, URZ ;  /* 0x0000003f00057c82 */ /* 0x000fe20008000000 */
[----:B------:R-:W-:Y:S01]  /*17e00*/  ULDC UR6, c[0x0][0xc14] ;  /* 0x0003050000067ab9 */ /* 0x000fe20000000800 */
[----:B------:R-:W-:Y:S02]  /*17e10*/  IMAD.MOV.U32 R16, RZ, RZ, R4 ;  /* 0x000000ffff107224 */ /* 0x000fe400078e0004 */
[----:B------:R-:W-:Y:S02]  /*17e20*/  IMAD.U32 R17, RZ, RZ, UR4 ;  /* 0x00000004ff117e24 */ /* 0x000fe4000f8e00ff */
[----:B------:R-:W-:Y:S02]  /*17e30*/  IMAD.U32 R18, RZ, RZ, UR5 ;  /* 0x00000005ff127e24 */ /* 0x000fe4000f8e00ff */
[----:B------:R-:W-:-:S07]  /*17e40*/  IMAD.U32 R19, RZ, RZ, UR6 ;  /* 0x00000006ff137e24 */ /* 0x000fce000f8e00ff */
.L_x_3990:
[----:B------:R-:W0:Y:S01]  /*17e50*/  S2R R2, SR_TID.X ;  /* 0x0000000000027919 */ /* 0x000e220000002100 */
        /* <DEDUP_REMOVED lines=11> */
.L_x_3907:
        /* <DEDUP_REMOVED lines=12> */
.L_x_4111:
[----:B------:R-:W-:Y:S05]  /*17fd0*/  BSYNC B0 ;  /* 0x0000000000007941 */ /* 0x000fea0003800000 */
.L_x_3992:
[----:B------:R-:W-:-:S03]  /*17fe0*/  UMOV UR4, 0xffffffff ;  /* 0xffffffff00047882 */ /* 0x000fc60000000000 */
[----:B------:R-:W-:Y:S05]  /*17ff0*/  BRA.DIV UR4, `(.L_x_3994) ;  /* 0x0000002204887947 */ /* 0x000fea000b800000 */
[----:B------:R-:W2:Y:S02]  /*18000*/  S2R R2, SR_TID.X ;  /* 0x0000000000027919 */ /* 0x000ea40000002100 */
[----:B--2---:R-:W-:-:S04]  /*18010*/  SHF.R.U32.HI R2, RZ, 0x5, R2 ;  /* 0x00000005ff027819 */ /* 0x004fc80000011602 */
[----:B------:R-:W-:-:S05]  /*18020*/  LOP3.LUT R2, R2, 0x3, RZ, 0xc0, !PT ;  /* 0x0000000302027812 */ /* 0x000fca00078ec0ff */
[----:B------:R2:W3:Y:S02]  /*18030*/  SHFL.IDX PT, R14, R2, RZ, 0x1f ;  /* 0x00001fff020e7589 */ /* 0x0004e400000e0000 */
.L_x_4114:
[----:B---3--:R-:W-:-:S13]  /*18040*/  ISETP.NE.AND P0, PT, R14, RZ, PT ;  /* 0x000000ff0e00720c */ /* 0x008fda0003f05270 */
[----:B------:R-:W-:Y:S05]  /*18050*/  @P0 BRA `(.L_x_3745) ;  /* 0x0000000000940947 */ /* 0x000fea0003800000 */
[----:B------:R-:W-:-:S03]  /*18060*/  UMOV UR4, 0xffffffff ;  /* 0xffffffff00047882 */ /* 0x000fc60000000000 */
[----:B------:R-:W-:Y:S05]  /*18070*/  BRA.DIV UR4, `(.L_x_3995) ;  /* 0x00000022049c7947 */ /* 0x000fea000b800000 */
[----:B------:R-:W-:-:S13]  /*18080*/  ELECT P6, URZ, PT ;  /* 0x00000000003f782f */ /* 0x000fda00038c0000 */
.L_x_4117:
[----:B------:R-:W-:Y:S05]  /*18090*/  @!P6 BRA `(.L_x_3745) ;  /* 0x000000000084e947 */ /* 0x000fea0003800000 */
[----:B------:R-:W-:-:S06]  /*180a0*/  ULOP3.LUT UR4, UR36, 0x2, URZ, 0xfc, !UPT ;  /* 0x0000000224047892 */ /* 0x000fcc000f8efc3f */
[----:B--2---:R-:W-:-:S05]  /*180b0*/  IMAD.U32 R2, RZ, RZ, UR4 ;  /* 0x00000004ff027e24 */ /* 0x004fca000f8e00ff */
[----:B------:R-:W-:-:S13]  /*180c0*/  ISETP.NE.AND P2, PT, R2, 0x3, PT ;  /* 0x000000030200780c */ /* 0x000fda0003f45270 */
[----:B------:R-:W-:Y:S05]  /*180d0*/  @!P2 BRA `(.L_x_3996) ;  /* 0x000000000004a947 */ /* 0x000fea0003800000 */
[----:B------:R-:W-:Y:S01]  /*180e0*/  BPT.TRAP 0x1 ;  /* 0x000000040000795c */ /* 0x000fe20000300000 */
.L_x_3996:
        /* <DEDUP_REMOVED lines=14> */
.L_x_4118:
[----:B------:R-:W2:Y:S02]  /*181d0*/  SYNCS.PHASECHK.TRANS64.TRYWAIT P0, [R7+URZ], R2 ;  /* 0x00000002070075a7 */ /* 0x000ea4000800017f */
[----:B--2---:R-:W-:Y:S05]  /*181e0*/  @!P0 BRA `(.L_x_3998) ;  /* 0x0000002000748947 */ /* 0x004fea0003800000 */
.L_x_4119:
[----:B------:R-:W-:Y:S05]  /*181f0*/  @!P2 BRA `(.L_x_3999) ;  /* 0x000000000004a947 */ /* 0x000fea0003800000 */
[----:B------:R-:W-:Y:S01]  /*18200*/  BPT.TRAP 0x1 ;  /* 0x000000040000795c */ /* 0x000fe20000300000 */
.L_x_3999:
[----:B------:R-:W3:Y:S01]  /*18210*/  LDL.LU R4, [R1] ;  /* 0x0000000001047983 */ /* 0x000ee20000300800 */
[----:B------:R-:W-:-:S04]  /*18220*/  VIADD R0, R0, 0x22860 ;  /* 0x0002286000007836 */ /* 0x000fc80000000000 */
[----:B---3--:R-:W-:-:S04]  /*18230*/  IMAD R4, R4, 0x8, R0 ;  /* 0x0000000804047824 */ /* 0x008fc800078e0200 */
[----:B------:R-:W3:Y:S02]  /*18240*/  SYNCS.PHASECHK.TRANS64.TRYWAIT P0, [R4+URZ], R5 ;  /* 0x00000005040075a7 */ /* 0x000ee4000800017f */
[----:B---3--:R-:W-:Y:S05]  /*18250*/  @!P0 BRA `(.L_x_4000) ;  /* 0x00000020006c8947 */ /* 0x008fea0003800000 */
.L_x_4120:
[----:B------:R-:W-:-:S07]  /*18260*/  IMAD R3, R3, 0x8, R0 ;  /* 0x0000000803037824 */ /* 0x000fce00078e0200 */
.L_x_4001:
[----:B----4-:R4:W0:Y:S02]  /*18270*/  SYNCS.PHASECHK.TRANS64.TRYWAIT P0, [R3+URZ], R2 ;  /* 0x00000002030075a7 */ /* 0x010824000800017f */
[----:B0-----:R-:W-:Y:S05]  /*18280*/  @!P0 NANOSLEEP.SYNCS 0x989680 ;  /* 0x009896800000895d */ /* 0x001fea0003900000 */
[----:B------:R-:W0:Y:S02]  /*18290*/  @!P0 SYNCS.PHASECHK.TRANS64 P0, [R3+URZ], R2 ;  /* 0x00000002030085a7 */ /* 0x000e24000800007f */
[----:B0-----:R-:W-:Y:S05]  /*182a0*/  @!P0 BRA `(.L_x_4001) ;  /* 0xfffffffc00f08947 */ /* 0x001fea000383ffff */
.L_x_3745:
[----:B------:R-:W-:Y:S05]  /*182b0*/  BSYNC B7 ;  /* 0x0000000000077941 */ /* 0x000fea0003800000 */
.L_x_3742:
[----:B------:R-:W-:Y:S05]  /*182c0*/  EXIT ;  /* 0x000000000000794d */ /* 0x000fea0003800000 */
.L_x_3763:
[----:B0-----:R0:W1:Y:S02]  /*182d0*/  SYNCS.PHASECHK.TRANS64.TRYWAIT P6, [R88+URZ+0x22890], R101 ;  /* 0x02289065580075a7 */ /* 0x00106400080c017f */
[----:B-1----:R-:W-:Y:S05]  /*182e0*/  @!P6 NANOSLEEP.SYNCS 0x989680 ;  /* 0x009896800000e95d */ /* 0x002fea0003900000 */
[----:B------:R-:W1:Y:S02]  /*182f0*/  @!P6 SYNCS.PHASECHK.TRANS64 P6, [R88+URZ+0x22890], R101 ;  /* 0x022890655800e5a7 */ /* 0x000e6400080c007f */
[----:B-1----:R-:W-:Y:S05]  /*18300*/  @!P6 BRA `(.L_x_3763) ;  /* 0xfffffffc00f0e947 */ /* 0x002fea000383ffff */
[----:B------:R-:W-:Y:S05]  /*18310*/  BRA `(.L_x_4002) ;  /* 0xfffffea8002c7947 */ /* 0x000fea000383ffff */
.L_x_3781:
[----:B0-----:R0:W1:Y:S02]  /*18320*/  SYNCS.PHASECHK.TRANS64.TRYWAIT P5, [R88+URZ+0x22890], R101 ;  /* 0x02289065580075a7 */ /* 0x00106400080a017f */
[----:B-1----:R-:W-:Y:S05]  /*18330*/  @!P5 NANOSLEEP.SYNCS 0x989680 ;  /* 0x009896800000d95d */ /* 0x002fea0003900000 */
[----:B------:R-:W1:Y:S02]  /*18340*/  @!P5 SYNCS.PHASECHK.TRANS64 P5, [R88+URZ+0x22890], R101 ;  /* 0x022890655800d5a7 */ /* 0x000e6400080a007f */
[----:B-1----:R-:W-:Y:S05]  /*18350*/  @!P5 BRA `(.L_x_3781) ;  /* 0xfffffffc00f0d947 */ /* 0x002fea000383ffff */
[----:B------:R-:W-:Y:S05]  /*18360*/  BRA `(.L_x_4003) ;  /* 0xfffffeb800e07947 */ /* 0x000fea000383ffff */
.L_x_3790:
[----:B0-----:R0:W1:Y:S02]  /*18370*/  SYNCS.PHASECHK.TRANS64.TRYWAIT P4, [R88+URZ+0x22890], R101 ;  /* 0x02289065580075a7 */ /* 0x001064000808017f */
[----:B-1----:R-:W-:Y:S05]  /*18380*/  @!P4 NANOSLEEP.SYNCS 0x989680 ;  /* 0x009896800000c95d */ /* 0x002fea0003900000 */
[----:B------:R-:W1:Y:S02]  /*18390*/  @!P4 SYNCS.PHASECHK.TRANS64 P4, [R88+URZ+0x22890], R101 ;  /* 0x022890655800c5a7 */ /* 0x000e64000808007f */
[----:B-1----:R-:W-:Y:S05]  /*183a0*/  @!P4 BRA `(.L_x_3790) ;  /* 0xfffffffc00f0c947 */ /* 0x002fea000383ffff */
[----:B------:R-:W-:Y:S05]  /*183b0*/  BRA `(.L_x_4004) ;  /* 0xfffffecc00087947 */ /* 0x000fea000383ffff */
.L_x_3796:
[----:B-1----:R1:W2:Y:S02]  /*183c0*/  SYNCS.PHASECHK.TRANS64.TRYWAIT P3, [R88+URZ+0x228b0], R101 ;  /* 0x0228b065580075a7 */ /* 0x0022a4000806017f */
[----:B--2---:R-:W-:Y:S05]  /*183d0*/  @!P3 NANOSLEEP.SYNCS 0x989680 ;  /* 0x009896800000b95d */ /* 0x004fea0003900000 */
[----:B------:R-:W2:Y:S02]  /*183e0*/  @!P3 SYNCS.PHASECHK.TRANS64 P3, [R88+URZ+0x228b0], R101 ;  /* 0x0228b0655800b5a7 */ /* 0x000ea4000806007f */
[----:B--2---:R-:W-:Y:S05]  /*183f0*/  @!P3 BRA `(.L_x_3796) ;  /* 0xfffffffc00f0b947 */ /* 0x004fea000383ffff */
[----:B------:R-:W-:Y:S05]  /*18400*/  BRA `(.L_x_4005) ;  /* 0xfffffecc00987947 */ /* 0x000fea000383ffff */
.L_x_3804:
        /* <DEDUP_REMOVED lines=8> */
.L_x_4007:
[----:B------:R-:W-:Y:S05]  /*18490*/  BSYNC B0 ;  /* 0x0000000000007941 */ /* 0x000fea0003800000 */
.L_x_4006:
[----:B------:R-:W-:Y:S05]  /*184a0*/  BRA `(.L_x_4008) ;  /* 0xfffffed800387947 */ /* 0x000fea000383ffff */
.L_x_3820:
        /* <DEDUP_REMOVED lines=8> */
.L_x_4010:
[----:B------:R-:W-:Y:S05]  /*18530*/  BSYNC B1 ;  /* 0x0000000000017941 */ /* 0x000fea0003800000 */
.L_x_4009:
[----:B------:R-:W-:Y:S05]  /*18540*/  BRA `(.L_x_4011) ;  /* 0xfffffee4007c7947 */ /* 0x000fea000383ffff */
.L_x_3821:
        /* <DEDUP_REMOVED lines=8> */
.L_x_4013:
[----:B------:R-:W-:Y:S05]  /*185d0*/  BSYNC B1 ;  /* 0x0000000000017941 */ /* 0x000fea0003800000 */
.L_x_4012:
[----:B------:R-:W-:Y:S05]  /*185e0*/  BRA `(.L_x_4014) ;  /* 0xfffffee4005c7947 */ /* 0x000fea000383ffff */
.L_x_3822:
        /* <DEDUP_REMOVED lines=8> */
.L_x_4016:
[----:B------:R-:W-:Y:S05]  /*18670*/  BSYNC B1 ;  /* 0x0000000000017941 */ /* 0x000fea0003800000 */
.L_x_4015:
[----:B------:R-:W-:Y:S05]  /*18680*/  BRA `(.L_x_4017) ;  /* 0xfffffee4003c7947 */ /* 0x000fea000383ffff */
.L_x_3823:
        /* <DEDUP_REMOVED lines=8> */
.L_x_4019:
[----:B------:R-:W-:Y:S05]  /*18710*/  BSYNC B1 ;  /* 0x0000000000017941 */ /* 0x000fea0003800000 */
.L_x_4018:
[----:B------:R-:W-:Y:S05]  /*18720*/  BRA `(.L_x_4020) ;  /* 0xfffffee4001c7947 */ /* 0x000fea000383ffff */
.L_x_3824:
[----:B------:R-:W-:Y:S01]  /*18730*/  BSSY B1, `(.L_x_4021) ;  /* 0x0000008000017945 */ /* 0x000fe20003800000 */
[----:B------:R-:W-:Y:S02]  /*18740*/  IMAD.MOV.U32 R13, RZ, RZ, R5 ;  /* 0x000000ffff0d7224 */ /* 0x000fe400078e0005 */
[----:B------:R-:W-:Y:S02]  /*18750*/  IMAD.MOV.U32 R12, RZ, RZ, 0x1 ;  /* 0x00000001ff0c7424 */ /* 0x000fe400078e00ff */
[----:B------:R-:W-:Y:S02]  /*18760*/  IMAD.MOV.U32 R11, RZ, RZ, 0x1c1f ;  /* 0x00001c1fff0b7424 */ /* 0x000fe400078e00ff */
[----:B------:R-:W-:-:S07]  /*18770*/  IMAD.MOV.U32 R15, RZ, RZ, -0x1 ;  /* 0xffffffffff0f7424 */ /* 0x000fce00078e00ff */
[----:B0----5:R-:W-:Y:S05]  /*18780*/  WARPSYNC.COLLECTIVE R15, `(.L_x_4022) ;  /* 0x000000000f087348 */ /* 0x021fea0003c00000 */
[----:B------:R1:W2:Y:S02]  /*18790*/  SHFL.IDX P6, R14, R13, R12, R11 ;  /* 0x0000000c0d0e7389 */ /* 0x0002a400000c000b */
[----:B012--5:R-:W-:Y:S01]  /*187a0*/  ENDCOLLECTIVE ;  /* 0x000000000000791b */ /* 0x027fe20003800000 */
.L_x_4022:
[----:B------:R-:W-:Y:S05]  /*187b0*/  BSYNC B1 ;  /* 0x0000000000017941 */ /* 0x000fea0003800000 */
.L_x_4021:
[----:B------:R-:W-:Y:S05]  /*187c0*/  BRA `(.L_x_4023) ;  /* 0xfffffee000fc7947 */ /* 0x000fea000383ffff */
.L_x_3825:
        /* <DEDUP_REMOVED lines=8> */
.L_x_4025:
[----:B------:R-:W-:Y:S05]  /*18850*/  BSYNC B1 ;  /* 0x0000000000017941 */ /* 0x000fea0003800000 */
.L_x_4024:
[----:B------:R-:W-:Y:S05]  /*18860*/  BRA `(.L_x_4026) ;  /* 0xfffffee000dc7947 */ /* 0x000fea000383ffff */
.L_x_3826:
        /* <DEDUP_REMOVED lines=8> */
.L_x_4028:
[----:B------:R-:W-:Y:S05]  /*188f0*/  BSYNC B1 ;  /* 0x0000000000017941 */ /* 0x000fea0003800000 */
.L_x_4027:
[----:B------:R-:W-:Y:S05]  /*18900*/  BRA `(.L_x_4029) ;  /* 0xfffffee000bc7947 */ /* 0x000fea000383ffff */
.L_x_3827:
        /* <DEDUP_REMOVED lines=8> */
.L_x_4031:
[----:B------:R-:W-:Y:S05]  /*18990*/  BSYNC B1 ;  /* 0x0000000000017941 */ /* 0x000fea0003800000 */
.L_x_4030:
[----:B------:R-:W-:Y:S05]  /*189a0*/  BRA `(.L_x_4032) ;  /* 0xfffffee0009c7947 */ /* 0x000fea000383ffff */
.L_x_3829:
[----:B-1----:R1:W2:Y:S02]  /*189b0*/  SYNCS.PHASECHK.TRANS64.TRYWAIT P2, [R18+URZ+0x22800], R7 ;  /* 0x02280007120075a7 */ /* 0x0022a4000804017f */
[----:B--2---:R-:W-:Y:S05]  /*189c0*/  @!P2 NANOSLEEP.SYNCS 0x989680 ;  /* 0x009896800000a95d */ /* 0x004fea0003900000 */
[----:B------:R-:W2:Y:S02]  /*189d0*/  @!P2 SYNCS.PHASECHK.TRANS64 P2, [R18+URZ+0x22800], R7 ;  /* 0x022800071200a5a7 */ /* 0x000ea4000804007f */
[----:B--2---:R-:W-:Y:S05]  /*189e0*/  @!P2 BRA `(.L_x_3829) ;  /* 0xfffffffc00f0a947 */ /* 0x004fea000383ffff */
[----:B------:R-:W-:Y:S05]  /*189f0*/  BRA `(.L_x_4033) ;  /* 0xfffffee400247947 */ /* 0x000fea000383ffff */
.L_x_3837:
        /* <DEDUP_REMOVED lines=8> */
.L_x_4035:
[----:B------:R-:W-:Y:S05]  /*18a80*/  BSYNC B1 ;  /* 0x0000000000017941 */ /* 0x000fea0003800000 */
.L_x_4034:
[----:B------:R-:W-:Y:S05]  /*18a90*/  BRA `(.L_x_4036) ;  /* 0xfffffef400407947 */ /* 0x000fea000383ffff */
.L_x_3838:
        /* <DEDUP_REMOVED lines=8> */
.L_x_4038:
[----:B------:R-:W-:Y:S05]  /*18b20*/  BSYNC B1 ;  /* 0x0000000000017941 */ /* 0x000fea0003800000 */
.L_x_4037:
[----:B------:R-:W-:Y:S05]  /*18b30*/  BRA `(.L_x_4039) ;  /* 0xfffffef400207947 */ /* 0x000fea000383ffff */
.L_x_3839:
        /* <DEDUP_REMOVED lines=8> */
.L_x_4041:
[----:B------:R-:W-:Y:S05]  /*18bc0*/  BSYNC B1 ;  /* 0x0000000000017941 */ /* 0x000fea0003800000 */
.L_x_4040:
[----:B------:R-:W-:Y:S05]  /*18bd0*/  BRA `(.L_x_4042) ;  /* 0xfffffef400007947 */ /* 0x000fea000383ffff */
.L_x_3840:
        /* <DEDUP_REMOVED lines=8> */
.L_x_4044:
[----:B------:R-:W-:Y:S05]  /*18c60*/  BSYNC B1 ;  /* 0x0000000000017941 */ /* 0x000fea0003800000 */
.L_x_4043:
[----:B------:R-:W-:Y:S05]  /*18c70*/  BRA `(.L_x_4045) ;  /* 0xfffffef000e07947 */ /* 0x000fea000383ffff */
.L_x_3841:
        /* <DEDUP_REMOVED lines=8> */
.L_x_4047:
[----:B------:R-:W-:Y:S05]  /*18d00*/  BSYNC B1 ;  /* 0x0000000000017941 */ /* 0x000fea0003800000 */
.L_x_4046:
[----:B------:R-:W-:Y:S05]  /*18d10*/  BRA `(.L_x_4048) ;  /* 0xfffffef000c07947 */ /* 0x000fea000383ffff */
.L_x_3842:
        /* <DEDUP_REMOVED lines=8> */
.L_x_4050:
[----:B------:R-:W-:Y:S05]  /*18da0*/  BSYNC B1 ;  /* 0x0000000000017941 */ /* 0x000fea0003800000 */
.L_x_4049:
[----:B------:R-:W-:Y:S05]  /*18db0*/  BRA `(.L_x_4051) ;  /* 0xfffffef000a47947 */ /* 0x000fea000383ffff */
.L_x_3843:
        /* <DEDUP_REMOVED lines=8> */
.L_x_4053:
[----:B------:R-:W-:Y:S05]  /*18e40*/  BSYNC B1 ;  /* 0x0000000000017941 */ /* 0x000fea0003800000 */
.L_x_4052:
[----:B------:R-:W-:Y:S05]  /*18e50*/  BRA `(.L_x_4054) ;  /* 0xfffffef000887947 */ /* 0x000fea000383ffff */
.L_x_3844:
        /* <DEDUP_REMOVED lines=8> */
.L_x_4056:
[----:B------:R-:W-:Y:S05]  /*18ee0*/  BSYNC B1 ;  /* 0x0000000000017941 */ /* 0x000fea0003800000 */
.L_x_4055:
[----:B------:R-:W-:Y:S05]  /*18ef0*/  BRA `(.L_x_4057) ;  /* 0xfffffef0006c7947 */ /* 0x000fea000383ffff */
.L_x_3846:
[----:B-1----:R1:W2:Y:S02]  /*18f00*/  SYNCS.PHASECHK.TRANS64.TRYWAIT P1, [R18+URZ+0x22800], R3 ;  /* 0x02280003120075a7 */ /* 0x0022a4000802017f */
[----:B--2---:R-:W-:Y:S05]  /*18f10*/  @!P1 NANOSLEEP.SYNCS 0x989680 ;  /* 0x009896800000995d */ /* 0x004fea0003900000 */
[----:B------:R-:W2:Y:S02]  /*18f20*/  @!P1 SYNCS.PHASECHK.TRANS64 P1, [R18+URZ+0x22800], R3 ;  /* 0x02280003120095a7 */ /* 0x000ea4000802007f */
[----:B--2---:R-:W-:Y:S05]  /*18f30*/  @!P1 BRA `(.L_x_3846) ;  /* 0xfffffffc00f09947 */ /* 0x004fea000383ffff */
[----:B------:R-:W-:Y:S05]  /*18f40*/  BRA `(.L_x_4058) ;  /* 0xfffffef000e07947 */ /* 0x000fea000383ffff */
.L_x_3852:
[----:B--2---:R2:W4:Y:S02]  /*18f50*/  SYNCS.PHASECHK.TRANS64.TRYWAIT P1, [R20+URZ+0x22830], R73 ;  /* 0x02283049140075a7 */ /* 0x004524000802017f */
[----:B----4-:R-:W-:Y:S05]  /*18f60*/  @!P1 NANOSLEEP.SYNCS 0x989680 ;  /* 0x009896800000995d */ /* 0x010fea0003900000 */
[----:B------:R-:W4:Y:S02]  /*18f70*/  @!P1 SYNCS.PHASECHK.TRANS64 P1, [R20+URZ+0x22830], R73 ;  /* 0x02283049140095a7 */ /* 0x000f24000802007f */
[----:B----4-:R-:W-:Y:S05]  /*18f80*/  @!P1 BRA `(.L_x_3852) ;  /* 0xfffffffc00f09947 */ /* 0x010fea000383ffff */
[----:B------:R-:W-:Y:S05]  /*18f90*/  BRA `(.L_x_3851) ;  /* 0xffffff0000887947 */ /* 0x000fea000383ffff */
.L_x_3857:
[----:B-1----:R1:W2:Y:S02]  /*18fa0*/  SYNCS.PHASECHK.TRANS64.TRYWAIT P2, [R20+URZ+0x22850], R73 ;  /* 0x02285049140075a7 */ /* 0x0022a4000804017f */
[----:B--2---:R-:W-:Y:S05]  /*18fb0*/  @!P2 NANOSLEEP.SYNCS 0x989680 ;  /* 0x009896800000a95d */ /* 0x004fea0003900000 */
[----:B------:R-:W2:Y:S02]  /*18fc0*/  @!P2 SYNCS.PHASECHK.TRANS64 P2, [R20+URZ+0x22850], R73 ;  /* 0x022850491400a5a7 */ /* 0x000ea4000804007f */
[----:B--2---:R-:W-:Y:S05]  /*18fd0*/  @!P2 BRA `(.L_x_3857) ;  /* 0xfffffffc00f0a947 */ /* 0x004fea000383ffff */
[----:B------:R-:W-:Y:S05]  /*18fe0*/  BRA `(.L_x_3856) ;  /* 0xffffff1800a07947 */ /* 0x000fea000383ffff */
.L_x_3862:
[----:B-1----:R1:W2:Y:S02]  /*18ff0*/  SYNCS.PHASECHK.TRANS64.TRYWAIT P2, [R206+URZ+0x22830], R207 ;  /* 0x022830cfce0075a7 */ /* 0x0022a4000804017f */
[----:B--2---:R-:W-:Y:S05]  /*19000*/  @!P2 NANOSLEEP.SYNCS 0x989680 ;  /* 0x009896800000a95d */ /* 0x004fea0003900000 */
[----:B------:R-:W2:Y:S02]  /*19010*/  @!P2 SYNCS.PHASECHK.TRANS64 P2, [R206+URZ+0x22830], R207 ;  /* 0x022830cfce00a5a7 */ /* 0x000ea4000804007f */
[----:B--2---:R-:W-:Y:S05]  /*19020*/  @!P2 BRA `(.L_x_3862) ;  /* 0xfffffffc00f0a947 */ /* 0x004fea000383ffff */
[----:B------:R-:W-:Y:S05]  /*19030*/  BRA `(.L_x_3861) ;  /* 0xffffff1c00ec7947 */ /* 0x000fea000383ffff */
.L_x_3867:
[----:B-1----:R1:W2:Y:S02]  /*19040*/  SYNCS.PHASECHK.TRANS64.TRYWAIT P2, [R206+URZ+0x22850], R207 ;  /* 0x022850cfce0075a7 */ /* 0x0022a4000804017f */
[----:B--2---:R-:W-:Y:S05]  /*19050*/  @!P2 NANOSLEEP.SYNCS 0x989680 ;  /* 0x009896800000a95d */ /* 0x004fea0003900000 */
[----:B------:R-:W2:Y:S02]  /*19060*/  @!P2 SYNCS.PHASECHK.TRANS64 P2, [R206+URZ+0x22850], R207 ;  /* 0x022850cfce00a5a7 */ /* 0x000ea4000804007f */
[----:B--2---:R-:W-:Y:S05]  /*19070*/  @!P2 BRA `(.L_x_3867) ;  /* 0xfffffffc00f0a947 */ /* 0x004fea000383ffff */
[----:B------:R-:W-:Y:S05]  /*19080*/  BRA `(.L_x_3866) ;  /* 0xffffff4000287947 */ /* 0x000fea000383ffff */
.L_x_3873:
[----:B-1----:R1:W2:Y:S02]  /*19090*/  SYNCS.PHASECHK.TRANS64.TRYWAIT P2, [R202+URZ+0x22830], R20 ;  /* 0x02283014ca0075a7 */ /* 0x0022a4000804017f */
[----:B--2---:R-:W-:Y:S05]  /*190a0*/  @!P2 NANOSLEEP.SYNCS 0x989680 ;  /* 0x009896800000a95d */ /* 0x004fea0003900000 */
[----:B------:R-:W2:Y:S02]  /*190b0*/  @!P2 SYNCS.PHASECHK.TRANS64 P2, [R202+URZ+0x22830], R20 ;  /* 0x02283014ca00a5a7 */ /* 0x000ea4000804007f */
[----:B--2---:R-:W-:Y:S05]  /*190c0*/  @!P2 BRA `(.L_x_3873) ;  /* 0xfffffffc00f0a947 */ /* 0x004fea000383ffff */
[----:B------:R-:W-:Y:S05]  /*190d0*/  BRA `(.L_x_3872) ;  /* 0xffffff4400607947 */ /* 0x000fea000383ffff */
.L_x_3878:
[----:B--2---:R2:W3:Y:S02]  /*190e0*/  SYNCS.PHASECHK.TRANS64.TRYWAIT P2, [R202+URZ+0x22850], R20 ;  /* 0x02285014ca0075a7 */ /* 0x0044e4000804017f */
[----:B---3--:R-:W-:Y:S05]  /*190f0*/  @!P2 NANOSLEEP.SYNCS 0x989680 ;  /* 0x009896800000a95d */ /* 0x008fea0003900000 */
[----:B------:R-:W3:Y:S02]  /*19100*/  @!P2 SYNCS.PHASECHK.TRANS64 P2, [R202+URZ+0x22850], R20 ;  /* 0x02285014ca00a5a7 */ /* 0x000ee4000804007f */
[----:B---3--:R-:W-:Y:S05]  /*19110*/  @!P2 BRA `(.L_x_3878) ;  /* 0xfffffffc00f0a947 */ /* 0x008fea000383ffff */
[----:B------:R-:W-:Y:S05]  /*19120*/  BRA `(.L_x_3877) ;  /* 0xffffff5c00bc7947 */ /* 0x000fea000383ffff */
.L_x_3913:
        /* <DEDUP_REMOVED lines=11> */
.L_x_4060:
[----:B------:R-:W-:Y:S05]  /*191e0*/  BSYNC B1 ;  /* 0x0000000000017941 */ /* 0x000fea0003800000 */
.L_x_4059:
[----:B------:R-:W-:Y:S05]  /*191f0*/  BRA `(.L_x_4061) ;  /* 0xffffffa800787947 */ /* 0x000fea000383ffff */
.L_x_3914:
[----:B------:R-:W-:Y:S01]  /*19200*/  BSSY B1, `(.L_x_4062) ;  /* 0x0000006000017945 */ /* 0x000fe20003800000 */
[----:B------:R-:W-:-:S07]  /*19210*/  IMAD.MOV.U32 R15, RZ, RZ, -0x1 ;  /* 0xffffffffff0f7424 */ /* 0x000fce00078e00ff */
[----:B------:R-:W-:Y:S05]  /*19220*/  WARPSYNC.COLLECTIVE R15, `(.L_x_4063) ;  /* 0x000000000f0c7348 */ /* 0x000fea0003c00000 */
[----:B------:R-:W-:Y:S02]  /*19230*/  ELECT P6, UR62, PT ;  /* 0x00000000003e782f */ /* 0x000fe400038c0000 */
[----:B------:R-:W-:Y:S01]  /*19240*/  MOV R14, UR62 ;  /* 0x0000003e000e7c02 */ /* 0x000fe20008000f00 */
[----:B------:R-:W-:Y:S10]  /*19250*/  ENDCOLLECTIVE ;  /* 0x000000000000791b */ /* 0x000ff40003800000 */
.L_x_4063:
[----:B------:R-:W-:Y:S05]  /*19260*/  BSYNC B1 ;  /* 0x0000000000017941 */ /* 0x000fea0003800000 */
.L_x_4062:
[----:B------:R-:W-:Y:S05]  /*19270*/  BRA `(.L_x_4064) ;  /* 0xffffffa800647947 */ /* 0x000fea000383ffff */
.L_x_3916:
[----:B0-----:R0:W1:Y:S02]  /*19280*/  SYNCS.PHASECHK.TRANS64.TRYWAIT P0, [R9+URZ+0x22820], R5 ;  /* 0x02282005090075a7 */ /* 0x001064000800017f */
[----:B-1----:R-:W-:Y:S05]  /*19290*/  @!P0 NANOSLEEP.SYNCS 0x989680 ;  /* 0x009896800000895d */ /* 0x002fea0003900000 */
[----:B------:R-:W1:Y:S02]  /*192a0*/  @!P0 SYNCS.PHASECHK.TRANS64 P0, [R9+URZ+0x22820], R5 ;  /* 0x02282005090085a7 */ /* 0x000e64000800007f */
[----:B-1----:R-:W-:Y:S05]  /*192b0*/  @!P0 BRA `(.L_x_3916) ;  /* 0xfffffffc00f08947 */ /* 0x002fea000383ffff */
[----:B------:R-:W-:Y:S05]  /*192c0*/  BRA `(.L_x_4065) ;  /* 0xffffffa800807947 */ /* 0x000fea000383ffff */
.L_x_3919:
[----:B0-----:R0:W1:Y:S02]  /*192d0*/  SYNCS.PHASECHK.TRANS64.TRYWAIT P0, [R5+URZ+0x228a0], R7 ;  /* 0x0228a007050075a7 */ /* 0x001064000800017f */
[----:B-1----:R-:W-:Y:S05]  /*192e0*/  @!P0 NANOSLEEP.SYNCS 0x989680 ;  /* 0x009896800000895d */ /* 0x002fea0003900000 */
[----:B------:R-:W1:Y:S02]  /*192f0*/  @!P0 SYNCS.PHASECHK.TRANS64 P0, [R5+URZ+0x228a0], R7 ;  /* 0x0228a007050085a7 */ /* 0x000e64000800007f */
[----:B-1----:R-:W-:Y:S05]  /*19300*/  @!P0 BRA `(.L_x_3919) ;  /* 0xfffffffc00f08947 */ /* 0x002fea000383ffff */
[----:B------:R-:W-:Y:S05]  /*19310*/  BRA `(.L_x_4066) ;  /* 0xffffffa800907947 */ /* 0x000fea000383ffff */
.L_x_3921:
[----:B-1----:R1:W2:Y:S02]  /*19320*/  SYNCS.PHASECHK.TRANS64.TRYWAIT P0, [R5+URZ+0x228c0], R7 ;  /* 0x0228c007050075a7 */ /* 0x0022a4000800017f */
[----:B--2---:R-:W-:Y:S05]  /*19330*/  @!P0 NANOSLEEP.SYNCS 0x989680 ;  /* 0x009896800000895d */ /* 0x004fea0003900000 */
[----:B------:R-:W2:Y:S02]  /*19340*/  @!P0 SYNCS.PHASECHK.TRANS64 P0, [R5+URZ+0x228c0], R7 ;  /* 0x0228c007050085a7 */ /* 0x000ea4000800007f */
[----:B--2---:R-:W-:Y:S05]  /*19350*/  @!P0 BRA `(.L_x_3921) ;  /* 0xfffffffc00f08947 */ /* 0x004fea000383ffff */
[----:B------:R-:W-:Y:S05]  /*19360*/  BRA `(.L_x_4067) ;  /* 0xffffffa800f47947 */ /* 0x000fea000383ffff */
.L_x_3925:
[----:B0-----:R0:W1:Y:S02]  /*19370*/  SYNCS.PHASECHK.TRANS64.TRYWAIT P0, [R6+URZ+0x228a0], R7 ;  /* 0x0228a007060075a7 */ /* 0x001064000800017f */
[----:B-1----:R-:W-:Y:S05]  /*19380*/  @!P0 NANOSLEEP.SYNCS 0x989680 ;  /* 0x009896800000895d */ /* 0x002fea0003900000 */
[----:B------:R-:W1:Y:S02]  /*19390*/  @!P0 SYNCS.PHASECHK.TRANS64 P0, [R6+URZ+0x228a0], R7 ;  /* 0x0228a007060085a7 */ /* 0x000e64000800007f */
[----:B-1----:R-:W-:Y:S05]  /*193a0*/  @!P0 BRA `(.L_x_3925) ;  /* 0xfffffffc00f08947 */ /* 0x002fea000383ffff */
[----:B------:R-:W-:Y:S05]  /*193b0*/  BRA `(.L_x_4068) ;  /* 0xffffffac00e47947 */ /* 0x000fea000383ffff */
.L_x_3927:
[----:B-1----:R1:W2:Y:S02]  /*193c0*/  SYNCS.PHASECHK.TRANS64.TRYWAIT P1, [R6+URZ+0x228c0], R7 ;  /* 0x0228c007060075a7 */ /* 0x0022a4000802017f */
[----:B--2---:R-:W-:Y:S05]  /*193d0*/  @!P1 NANOSLEEP.SYNCS 0x989680 ;  /* 0x009896800000995d */ /* 0x004fea0003900000 */
[----:B------:R-:W2:Y:S02]  /*193e0*/  @!P1 SYNCS.PHASECHK.TRANS64 P1, [R6+URZ+0x228c0], R7 ;  /* 0x0228c007060095a7 */ /* 0x000ea4000802007f */
[----:B--2---:R-:W-:Y:S05]  /*193f0*/  @!P1 BRA `(.L_x_3927) ;  /* 0xfffffffc00f09947 */ /* 0x004fea000383ffff */
[----:B------:R-:W-:Y:S05]  /*19400*/  BRA `(.L_x_4069) ;  /* 0xffffffb000407947 */ /* 0x000fea000383ffff */
.L_x_3937:
        /* <DEDUP_REMOVED lines=11> */
.L_x_4071:
[----:B------:R-:W-:Y:S05]  /*194c0*/  BSYNC B0 ;  /* 0x0000000000007941 */ /* 0x000fea0003800000 */
.L_x_4070:
[----:B------:R-:W-:Y:S05]  /*194d0*/  BRA `(.L_x_4072) ;  /* 0xffffffb800f47947 */ /* 0x000fea000383ffff */
.L_x_3938:
[----:B------:R-:W-:Y:S01]  /*194e0*/  BSSY B0, `(.L_x_4073) ;  /* 0x0000006000007945 */ /* 0x000fe20003800000 */
[----:B------:R-:W-:-:S07]  /*194f0*/  IMAD.MOV.U32 R15, RZ, RZ, -0x1 ;  /* 0xffffffffff0f7424 */ /* 0x000fce00078e00ff */
[----:B------:R-:W-:Y:S05]  /*19500*/  WARPSYNC.COLLECTIVE R15, `(.L_x_4074) ;  /* 0x000000000f0c7348 */ /* 0x000fea0003c00000 */
[----:B------:R-:W-:Y:S02]  /*19510*/  ELECT P6, UR62, PT ;  /* 0x00000000003e782f */ /* 0x000fe400038c0000 */
[----:B------:R-:W-:Y:S01]  /*19520*/  MOV R14, UR62 ;  /* 0x0000003e000e7c02 */ /* 0x000fe20008000f00 */
[----:B------:R-:W-:Y:S10]  /*19530*/  ENDCOLLECTIVE ;  /* 0x000000000000791b */ /* 0x000ff40003800000 */
.L_x_4074:
[----:B------:R-:W-:Y:S05]  /*19540*/  BSYNC B0 ;  /* 0x0000000000007941 */ /* 0x000fea0003800000 */
.L_x_4073:
[----:B------:R-:W-:Y:S05]  /*19550*/  BRA `(.L_x_4075) ;  /* 0xffffffb800e47947 */ /* 0x000fea000383ffff */
.L_x_3941:
[----:B0-----:R0:W1:Y:S02]  /*19560*/  SYNCS.PHASECHK.TRANS64.TRYWAIT P0, [R5+URZ+0x22840], R7 ;  /* 0x02284007050075a7 */ /* 0x001064000800017f */
[----:B-1----:R-:W-:Y:S05]  /*19570*/  @!P0 NANOSLEEP.SYNCS 0x989680 ;  /* 0x009896800000895d */ /* 0x002fea0003900000 */
[----:B------:R-:W1:Y:S02]  /*19580*/  @!P0 SYNCS.PHASECHK.TRANS64 P0, [R5+URZ+0x22840], R7 ;  /* 0x02284007050085a7 */ /* 0x000e64000800007f */
[----:B-1----:R-:W-:Y:S05]  /*19590*/  @!P0 BRA `(.L_x_3941) ;  /* 0xfffffffc00f08947 */ /* 0x002fea000383ffff */
[----:B------:R-:W-:Y:S05]  /*195a0*/  BRA `(.L_x_4076) ;  /* 0xffffffbc004c7947 */ /* 0x000fea000383ffff */
.L_x_3944:
        /* <DEDUP_REMOVED lines=8> */
.L_x_3947:
[----:B0-----:R0:W1:Y:S02]  /*19630*/  SYNCS.PHASECHK.TRANS64.TRYWAIT P0, [R2+URZ+0x22860], R5 ;  /* 0x02286005020075a7 */ /* 0x001064000800017f */
[----:B-1----:R-:W-:Y:S05]  /*19640*/  @!P0 NANOSLEEP.SYNCS 0x989680 ;  /* 0x009896800000895d */ /* 0x002fea0003900000 */
[----:B------:R-:W1:Y:S02]  /*19650*/  @!P0 SYNCS.PHASECHK.TRANS64 P0, [R2+URZ+0x22860], R5 ;  /* 0x02286005020085a7 */ /* 0x000e64000800007f */
[----:B-1----:R-:W-:Y:S05]  /*19660*/  @!P0 BRA `(.L_x_3947) ;  /* 0xfffffffc00f08947 */ /* 0x002fea000383ffff */
[----:B------:R-:W-:Y:S05]  /*19670*/  BRA `(.L_x_4078) ;  /* 0xffffffc000447947 */ /* 0x000fea000383ffff */
.L_x_3956:
[----:B--2---:R2:W3:Y:S02]  /*19680*/  SYNCS.PHASECHK.TRANS64.TRYWAIT P0, [R3+URZ+0x22840], R5 ;  /* 0x02284005030075a7 */ /* 0x0044e4000800017f */
[----:B---3--:R-:W-:Y:S05]  /*19690*/  @!P0 NANOSLEEP.SYNCS 0x989680 ;  /* 0x009896800000895d */ /* 0x008fea0003900000 */
[----:B------:R-:W3:Y:S02]  /*196a0*/  @!P0 SYNCS.PHASECHK.TRANS64 P0, [R3+URZ+0x22840], R5 ;  /* 0x02284005030085a7 */ /* 0x000ee4000800007f */
[----:B---3--:R-:W-:Y:S05]  /*196b0*/  @!P0 BRA `(.L_x_3956) ;  /* 0xfffffffc00f08947 */ /* 0x008fea000383ffff */
[----:B------:R-:W-:Y:S05]  /*196c0*/  BRA `(.L_x_4079) ;  /* 0xffffffc400b87947 */ /* 0x000fea000383ffff */
.L_x_3958:
[----:B0-----:R0:W3:Y:S02]  /*196d0*/  SYNCS.PHASECHK.TRANS64.TRYWAIT P0, [R3+URZ+0x22860], R5 ;  /* 0x02286005030075a7 */ /* 0x0010e4000800017f */
[----:B---3--:R-:W-:Y:S05]  /*196e0*/  @!P0 NANOSLEEP.SYNCS 0x989680 ;  /* 0x009896800000895d */ /* 0x008fea0003900000 */
[----:B------:R-:W3:Y:S02]  /*196f0*/  @!P0 SYNCS.PHASECHK.TRANS64 P0, [R3+URZ+0x22860], R5 ;  /* 0x02286005030085a7 */ /* 0x000ee4000800007f */
[----:B---3--:R-:W-:Y:S05]  /*19700*/  @!P0 BRA `(.L_x_3958) ;  /* 0xfffffffc00f08947 */ /* 0x008fea000383ffff */
[----:B------:R-:W-:Y:S05]  /*19710*/  BRA `(.L_x_4080) ;  /* 0xffffffc800287947 */ /* 0x000fea000383ffff */
.L_x_3963:
[----:B--2---:R2:W3:Y:S02]  /*19720*/  SYNCS.PHASECHK.TRANS64.TRYWAIT P0, [R2+URZ+0x22840], R3 ;  /* 0x02284003020075a7 */ /* 0x0044e4000800017f */
[----:B---3--:R-:W-:Y:S05]  /*19730*/  @!P0 NANOSLEEP.SYNCS 0x989680 ;  /* 0x009896800000895d */ /* 0x008fea0003900000 */
[----:B------:R-:W3:Y:S02]  /*19740*/  @!P0 SYNCS.PHASECHK.TRANS64 P0, [R2+URZ+0x22840], R3 ;  /* 0x02284003020085a7 */ /* 0x000ee4000800007f */
[----:B---3--:R-:W-:Y:S05]  /*19750*/  @!P0 BRA `(.L_x_3963) ;  /* 0xfffffffc00f08947 */ /* 0x008fea000383ffff */
[----:B------:R-:W-:Y:S05]  /*19760*/  BRA `(.L_x_4081) ;  /* 0xffffffcc00707947 */ /* 0x000fea000383ffff */
.L_x_3965:
[----:B0-----:R0:W3:Y:S02]  /*19770*/  SYNCS.PHASECHK.TRANS64.TRYWAIT P1, [R2+URZ+0x22860], R3 ;  /* 0x02286003020075a7 */ /* 0x0010e4000802017f */
[----:B---3--:R-:W-:Y:S05]  /*19780*/  @!P1 NANOSLEEP.SYNCS 0x989680 ;  /* 0x009896800000995d */ /* 0x008fea0003900000 */
[----:B------:R-:W3:Y:S02]  /*19790*/  @!P1 SYNCS.PHASECHK.TRANS64 P1, [R2+URZ+0x22860], R3 ;  /* 0x02286003020095a7 */ /* 0x000ee4000802007f */
[----:B---3--:R-:W-:Y:S05]  /*197a0*/  @!P1 BRA `(.L_x_3965) ;  /* 0xfffffffc00f09947 */ /* 0x008fea000383ffff */
[----:B------:R-:W-:Y:S05]  /*197b0*/  BRA `(.L_x_4082) ;  /* 0xffffffcc00dc7947 */ /* 0x000fea000383ffff */
.L_x_3970:
[----:B---3--:R3:W4:Y:S02]  /*197c0*/  SYNCS.PHASECHK.TRANS64.TRYWAIT P0, [R2+URZ+0x22840], R3 ;  /* 0x02284003020075a7 */ /* 0x008724000800017f */
[----:B----4-:R-:W-:Y:S05]  /*197d0*/  @!P0 NANOSLEEP.SYNCS 0x989680 ;  /* 0x009896800000895d */ /* 0x010fea0003900000 */
[----:B------:R-:W4:Y:S02]  /*197e0*/  @!P0 SYNCS.PHASECHK.TRANS64 P0, [R2+URZ+0x22840], R3 ;  /* 0x02284003020085a7 */ /* 0x000f24000800007f */
[----:B----4-:R-:W-:Y:S05]  /*197f0*/  @!P0 BRA `(.L_x_3970) ;  /* 0xfffffffc00f08947 */ /* 0x010fea000383ffff */
[----:B------:R-:W-:Y:S05]  /*19800*/  BRA `(.L_x_4083) ;  /* 0xffffffd400087947 */ /* 0x000fea000383ffff */
.L_x_3972:
[----:B0-----:R0:W2:Y:S02]  /*19810*/  SYNCS.PHASECHK.TRANS64.TRYWAIT P1, [R2+URZ+0x22860], R3 ;  /* 0x02286003020075a7 */ /* 0x0010a4000802017f */
[----:B--2---:R-:W-:Y:S05]  /*19820*/  @!P1 NANOSLEEP.SYNCS 0x989680 ;  /* 0x009896800000995d */ /* 0x004fea0003900000 */
[----:B------:R-:W2:Y:S02]  /*19830*/  @!P1 SYNCS.PHASECHK.TRANS64 P1, [R2+URZ+0x22860], R3 ;  /* 0x02286003020095a7 */ /* 0x000ea4000802007f */
[----:B--2---:R-:W-:Y:S05]  /*19840*/  @!P1 BRA `(.L_x_3972) ;  /* 0xfffffffc00f09947 */ /* 0x004fea000383ffff */
[----:B------:R-:W-:Y:S05]  /*19850*/  BRA `(.L_x_4084) ;  /* 0xffffffd400787947 */ /* 0x000fea000383ffff */
.L_x_3977:
[----:B------:R-:W-:Y:S01]  /*19860*/  BSSY B0, `(.L_x_4085) ;  /* 0x0000008000007945 */ /* 0x000fe20003800000 */
[----:B------:R-:W-:Y:S02]  /*19870*/  IMAD.MOV.U32 R13, RZ, RZ, R16 ;  /* 0x000000ffff0d7224 */ /* 0x000fe400078e0010 */
[----:B------:R-:W-:Y:S02]  /*19880*/  IMAD.MOV.U32 R12, RZ, RZ, RZ ;  /* 0x000000ffff0c7224 */ /* 0x000fe400078e00ff */
[----:B------:R-:W-:Y:S02]  /*19890*/  IMAD.MOV.U32 R11, RZ, RZ, 0x1f ;  /* 0x0000001fff0b7424 */ /* 0x000fe400078e00ff */
[----:B------:R-:W-:-:S07]  /*198a0*/  IMAD.MOV.U32 R15, RZ, RZ, -0x1 ;  /* 0xffffffffff0f7424 */ /* 0x000fce00078e00ff */
[----:B01----:R-:W-:Y:S05]  /*198b0*/  WARPSYNC.COLLECTIVE R15, `(.L_x_4086) ;  /* 0x000000000f087348 */ /* 0x003fea0003c00000 */
[----:B------:R2:W3:Y:S02]  /*198c0*/  SHFL.IDX P6, R14, R13, R12, R11 ;  /* 0x0000000c0d0e7389 */ /* 0x0004e400000c000b */
[----:B0123--:R-:W-:Y:S01]  /*198d0*/  ENDCOLLECTIVE ;  /* 0x000000000000791b */ /* 0x00ffe20003800000 */
.L_x_4086:
[----:B------:R-:W-:Y:S05]  /*198e0*/  BSYNC B0 ;  /* 0x0000000000007941 */ /* 0x000fea0003800000 */
.L_x_4085:
        /* <DEDUP_REMOVED lines=8> */
.L_x_4087:
[----:B------:R-:W-:Y:S01]  /*19970*/  IMAD.MOV.U32 R16, RZ, RZ, R14 ;  /* 0x000000ffff107224 */ /* 0x000fe200078e000e */
[----:B------:R-:W-:Y:S06]  /*19980*/  BRA `(.L_x_4088) ;  /* 0xffffffd8006c7947 */ /* 0x000fec000383ffff */
.L_x_3980:
        /* <DEDUP_REMOVED lines=8> */
.L_x_4090:
[----:B------:R-:W-:Y:S05]  /*19a10*/  BSYNC B0 ;  /* 0x0000000000007941 */ /* 0x000fea0003800000 */
.L_x_4089:
        /* <DEDUP_REMOVED lines=10> */
.L_x_4091:
        /* <DEDUP_REMOVED lines=8> */
.L_x_4092:
        /* <DEDUP_REMOVED lines=8> */
.L_x_4093:
        /* <DEDUP_REMOVED lines=8> */
.L_x_4094:
        /* <DEDUP_REMOVED lines=8> */
.L_x_4095:
[----:B------:R-:W-:Y:S05]  /*19cc0*/  BRA `(.L_x_4096) ;  /* 0xffffffd800307947 */ /* 0x000fea000383ffff */
.L_x_3985:
[----:B------:R-:W-:Y:S01]  /*19cd0*/  BSSY B0, `(.L_x_4097) ;  /* 0x0000008000007945 */ /* 0x000fe20003800000 */
[----:B-----5:R-:W-:Y:S02]  /*19ce0*/  IMAD.MOV.U32 R13, RZ, RZ, R17 ;  /* 0x000000ffff0d7224 */ /* 0x020fe400078e0011 */
[----:B------:R-:W-:Y:S02]  /*19cf0*/  IMAD.MOV.U32 R12, RZ, RZ, 0x1 ;  /* 0x00000001ff0c7424 */ /* 0x000fe400078e00ff */
[----:B------:R-:W-:Y:S02]  /*19d00*/  IMAD.MOV.U32 R11, RZ, RZ, RZ ;  /* 0x000000ffff0b7224 */ /* 0x000fe400078e00ff */
[----:B------:R-:W-:-:S07]  /*19d10*/  IMAD.MOV.U32 R15, RZ, RZ, -0x1 ;  /* 0xffffffffff0f7424 */ /* 0x000fce00078e00ff */
[----:B01----:R-:W-:Y:S05]  /*19d20*/  WARPSYNC.COLLECTIVE R15, `(.L_x_4098) ;  /* 0x000000000f087348 */ /* 0x003fea0003c00000 */
[----:B------:R2:W3:Y:S02]  /*19d30*/  SHFL.UP P6, R14, R13, R12, R11 ;  /* 0x0400000c0d0e7389 */ /* 0x0004e400000c000b */
[----:B0123--:R-:W-:Y:S01]  /*19d40*/  ENDCOLLECTIVE ;  /* 0x000000000000791b */ /* 0x00ffe20003800000 */
.L_x_4098:
[----:B------:R-:W-:Y:S05]  /*19d50*/  BSYNC B0 ;  /* 0x0000000000007941 */ /* 0x000fea0003800000 */
.L_x_4097:
        /* <DEDUP_REMOVED lines=10> */
.L_x_4099:
        /* <DEDUP_REMOVED lines=8> */
.L_x_4100:
        /* <DEDUP_REMOVED lines=8> */
.L_x_4101:
        /* <DEDUP_REMOVED lines=8> */
.L_x_4102:
        /* <DEDUP_REMOVED lines=8> */
.L_x_4103:
[----:B------:R-:W-:Y:S05]  /*1a000*/  BRA `(.L_x_4104) ;  /* 0xffffffd800147947 */ /* 0x000fea000383ffff */
.L_x_3987:
[----:B------:R-:W-:Y:S01]  /*1a010*/  BSSY B0, `(.L_x_4105) ;  /* 0x0000006000007945 */ /* 0x000fe20003800000 */
[----:B------:R-:W-:Y:S01]  /*1a020*/  PLOP3.LUT P6, PT, P6, PT, PT, 0x8, 0x0 ;  /* 0x000000000000781c */ /* 0x000fe200037ce170 */
[----:B------:R-:W-:-:S12]  /*1a030*/  IMAD.MOV.U32 R15, RZ, RZ, -0x1 ;  /* 0xffffffffff0f7424 */ /* 0x000fd800078e00ff */
[----:B01----:R-:W-:Y:S05]  /*1a040*/  WARPSYNC.COLLECTIVE R15, `(.L_x_4106) ;  /* 0x000000000f087348 */ /* 0x003fea0003c00000 */
[----:B------:R-:W-:Y:S01]  /*1a050*/  VOTE.ANY R14, PT, P6 ;  /* 0x00000000000e7806 */ /* 0x000fe200030e0100 */
[----:B01----:R-:W-:Y:S06]  /*1a060*/  ENDCOLLECTIVE ;  /* 0x000000000000791b */ /* 0x003fec0003800000 */
.L_x_4106:
[----:B------:R-:W-:Y:S05]  /*1a070*/  BSYNC B0 ;  /* 0x0000000000007941 */ /* 0x000fea0003800000 */
.L_x_4105:
        /* <DEDUP_REMOVED lines=9> */
.L_x_4107:
[----:B------:R-:W-:Y:S01]  /*1a110*/  IMAD.MOV.U32 R17, RZ, RZ, R14 ;  /* 0x000000ffff117224 */ /* 0x000fe200078e000e */
[----:B------:R-:W-:Y:S06]  /*1a120*/  BRA `(.L_x_4108) ;  /* 0xffffffd800047947 */ /* 0x000fec000383ffff */
.L_x_3989:
[----:B------:R-:W-:Y:S01]  /*1a130*/  BSSY B0, `(.L_x_4109) ;  /* 0x0000007000007945 */ /* 0x000fe20003800000 */
[----:B------:R-:W-:Y:S02]  /*1a140*/  IMAD.MOV.U32 R13, RZ, RZ, R2 ;  /* 0x000000ffff0d7224 */ /* 0x000fe400078e0002 */
[----:B------:R-:W-:Y:S02]  /*1a150*/  IMAD.MOV.U32 R11, RZ, RZ, 0x1f ;  /* 0x0000001fff0b7424 */ /* 0x000fe400078e00ff */
[----:B------:R-:W-:-:S07]  /*1a160*/  IMAD.MOV.U32 R15, RZ, RZ, -0x1 ;  /* 0xffffffffff0f7424 */ /* 0x000fce00078e00ff */
[----:B0123--:R-:W-:Y:S05]  /*1a170*/  WARPSYNC.COLLECTIVE R15, `(.L_x_4110) ;  /* 0x000000000f087348 */ /* 0x00ffea0003c00000 */
[----:B------:R4:W0:Y:S02]  /*1a180*/  SHFL.IDX P6, R14, R13, R12, R11 ;  /* 0x0000000c0d0e7389 */ /* 0x00082400000c000b */
[----:B01234-:R-:W-:Y:S01]  /*1a190*/  ENDCOLLECTIVE ;  /* 0x000000000000791b */ /* 0x01ffe20003800000 */
.L_x_4110:
[----:B------:R-:W-:Y:S05]  /*1a1a0*/  BSYNC B0 ;  /* 0x0000000000007941 */ /* 0x000fea0003800000 */
.L_x_4109:
[----:B------:R-:W-:Y:S01]  /*1a1b0*/  IMAD.MOV.U32 R7, RZ, RZ, R14 ;  /* 0x000000ffff077224 */ /* 0x000fe200078e000e */
[----:B------:R-:W-:Y:S06]  /*1a1c0*/  BRA `(.L_x_3988) ;  /* 0xffffffd400f87947 */ /* 0x000fec000383ffff */
.L_x_3993:
[----:B-1----:R1:W2:Y:S02]  /*1a1d0*/  SYNCS.PHASECHK.TRANS64.TRYWAIT P0, [R0+URZ+0x22820], R3 ;  /* 0x02282003000075a7 */ /* 0x0022a4000800017f */
[----:B--2---:R-:W-:Y:S05]  /*1a1e0*/  @!P0 NANOSLEEP.SYNCS 0x989680 ;  /* 0x009896800000895d */ /* 0x004fea0003900000 */
[----:B------:R-:W2:Y:S02]  /*1a1f0*/  @!P0 SYNCS.PHASECHK.TRANS64 P0, [R0+URZ+0x22820], R3 ;  /* 0x02282003000085a7 */ /* 0x000ea4000800007f */
[----:B--2---:R-:W-:Y:S05]  /*1a200*/  @!P0 BRA `(.L_x_3993) ;  /* 0xfffffffc00f08947 */ /* 0x004fea000383ffff */
[----:B------:R-:W-:Y:S05]  /*1a210*/  BRA `(.L_x_4111) ;  /* 0xffffffdc006c7947 */ /* 0x000fea000383ffff */
.L_x_3994:
[----:B------:R-:W2:Y:S01]  /*1a220*/  S2R R2, SR_TID.X ;  /* 0x0000000000027919 */ /* 0x000ea20000002100 */
        /* <DEDUP_REMOVED lines=10> */
.L_x_4113:
[----:B------:R-:W-:Y:S05]  /*1a2d0*/  BSYNC B0 ;  /* 0x0000000000007941 */ /* 0x000fea0003800000 */
.L_x_4112:
[----:B------:R-:W-:Y:S05]  /*1a2e0*/  BRA `(.L_x_4114) ;  /* 0xffffffdc00547947 */ /* 0x000fea000383ffff */
.L_x_3995:
[----:B------:R-:W-:Y:S01]  /*1a2f0*/  BSSY B0, `(.L_x_4115) ;  /* 0x0000006000007945 */ /* 0x000fe20003800000 */
[----:B------:R-:W-:-:S07]  /*1a300*/  IMAD.MOV.U32 R15, RZ, RZ, -0x1 ;  /* 0xffffffffff0f7424 */ /* 0x000fce00078e00ff */
[----:B012---:R-:W-:Y:S05]  /*1a310*/  WARPSYNC.COLLECTIVE R15, `(.L_x_4116) ;  /* 0x000000000f0c7348 */ /* 0x007fea0003c00000 */
[----:B------:R-:W-:Y:S02]  /*1a320*/  ELECT P6, UR62, PT ;  /* 0x00000000003e782f */ /* 0x000fe400038c0000 */
[----:B------:R-:W-:Y:S01]  /*1a330*/  MOV R14, UR62 ;  /* 0x0000003e000e7c02 */ /* 0x000fe20008000f00 */
[----:B012---:R-:W-:Y:S10]  /*1a340*/  ENDCOLLECTIVE ;  /* 0x000000000000791b */ /* 0x007ff40003800000 */
.L_x_4116:
[----:B------:R-:W-:Y:S05]  /*1a350*/  BSYNC B0 ;  /* 0x0000000000007941 */ /* 0x000fea0003800000 */
.L_x_4115:
[----:B------:R-:W-:Y:S05]  /*1a360*/  BRA `(.L_x_4117) ;  /* 0xffffffdc00487947 */ /* 0x000fea000383ffff */
.L_x_3997:
[----:B-1----:R1:W2:Y:S02]  /*1a370*/  SYNCS.PHASECHK.TRANS64.TRYWAIT P0, [R6+URZ], R5 ;  /* 0x00000005060075a7 */ /* 0x0022a4000800017f */
[----:B--2---:R-:W-:Y:S05]  /*1a380*/  @!P0 NANOSLEEP.SYNCS 0x989680 ;  /* 0x009896800000895d */ /* 0x004fea0003900000 */
[----:B------:R-:W2:Y:S02]  /*1a390*/  @!P0 SYNCS.PHASECHK.TRANS64 P0, [R6+URZ], R5 ;  /* 0x00000005060085a7 */ /* 0x000ea4000800007f */
[----:B--2---:R-:W-:Y:S05]  /*1a3a0*/  @!P0 BRA `(.L_x_3997) ;  /* 0xfffffffc00f08947 */ /* 0x004fea000383ffff */
[----:B------:R-:W-:Y:S05]  /*1a3b0*/  BRA `(.L_x_4118) ;  /* 0xffffffdc00847947 */ /* 0x000fea000383ffff */
.L_x_3998:
[----:B--2---:R2:W3:Y:S02]  /*1a3c0*/  SYNCS.PHASECHK.TRANS64.TRYWAIT P0, [R7+URZ], R2 ;  /* 0x00000002070075a7 */ /* 0x0044e4000800017f */
[----:B---3--:R-:W-:Y:S05]  /*1a3d0*/  @!P0 NANOSLEEP.SYNCS 0x989680 ;  /* 0x009896800000895d */ /* 0x008fea0003900000 */
[----:B------:R-:W3:Y:S02]  /*1a3e0*/  @!P0 SYNCS.PHASECHK.TRANS64 P0, [R7+URZ], R2 ;  /* 0x00000002070085a7 */ /* 0x000ee4000800007f */
[----:B---3--:R-:W-:Y:S05]  /*1a3f0*/  @!P0 BRA `(.L_x_3998) ;  /* 0xfffffffc00f08947 */ /* 0x008fea000383ffff */
[----:B------:R-:W-:Y:S05]  /*1a400*/  BRA `(.L_x_4119) ;  /* 0xffffffdc00787947 */ /* 0x000fea000383ffff */
.L_x_4000:
[----:B---3--:R3:W4:Y:S02]  /*1a410*/  SYNCS.PHASECHK.TRANS64.TRYWAIT P0, [R4+URZ], R5 ;  /* 0x00000005040075a7 */ /* 0x008724000800017f */
[----:B----4-:R-:W-:Y:S05]  /*1a420*/  @!P0 NANOSLEEP.SYNCS 0x989680 ;  /* 0x009896800000895d */ /* 0x010fea0003900000 */
[----:B------:R-:W4:Y:S02]  /*1a430*/  @!P0 SYNCS.PHASECHK.TRANS64 P0, [R4+URZ], R5 ;  /* 0x00000005040085a7 */ /* 0x000f24000800007f */
[----:B----4-:R-:W-:Y:S05]  /*1a440*/  @!P0 BRA `(.L_x_4000) ;  /* 0xfffffffc00f08947 */ /* 0x010fea000383ffff */
[----:B------:R-:W-:Y:S05]  /*1a450*/  BRA `(.L_x_4120) ;  /* 0xffffffdc00807947 */ /* 0x000fea000383ffff */
.L_x_4121:
        /* <DEDUP_REMOVED lines=10> */
.L_x_4732:


//--------------------- .text._ZN7cutlass13device_kernelIN5flash11enable_sm90INS1_16FlashAttnFwdSm90INS1_25CollectiveMainloopFwdSm90ILi2EN4cute5tupleIJNS5_1CILi1EEES8_S8_EEENS6_IJNS7_ILi128EEENS7_ILi96EEENS7_ILi64EEEEEELi256ENS_10bfloat16_tEfNS_4arch4Sm90ELb1ELb0ELb0ELb1ELb0ELb0ELb1ELb1ELb0ELb0ELb0ELb0EEENS1_21CollectiveEpilogueFwdINS6_IJSA_NS7_ILi256EEESB_EEES9_SE_SG_Li256ELb1ELb0ELb0ELb0EEENS1_36VarlenDynamicPersistentTileSchedulerILi128ELi96ELi256ELi32ELb0ELb0ELb1ELb1ELb1ELb1EEEEEEEEEvNT_6ParamsE --------------------------
	.section	.text._ZN7cutlass13device_kernelIN5flash11enable_sm90INS1_16FlashAttnFwdSm90INS1_25CollectiveMainloopFwdSm90ILi2EN4cute5tupleIJNS5_1CILi1EEES8_S8_EEENS6_IJNS7_ILi128EEENS7_ILi96EEENS7_ILi64EEEEEELi256ENS_10bfloat16_tEfNS_4arch4Sm90ELb1ELb0ELb0ELb1ELb0ELb0ELb1ELb1ELb0ELb0ELb0ELb0EEENS1_21CollectiveEpilogueFwdINS6_IJSA_NS7_ILi256EEESB_EEES9_SE_SG_Li256ELb1ELb0ELb0ELb0EEENS1_36VarlenDynamicPersistentTileSchedulerILi128ELi96ELi256ELi32ELb0ELb0ELb1ELb1ELb1ELb1EEEEEEEEEvNT_6ParamsE,"ax",@progbits
	.align	128
.text._ZN7cutlass13device_kernelIN5flash11enable_sm90INS1_16FlashAttnFwdSm90INS1_25CollectiveMainloopFwdSm90ILi2EN4cute5tupleIJNS5_1CILi1EEES8_S8_EEENS6_IJNS7_ILi128EEENS7_ILi96EEENS7_ILi64EEEEEELi256ENS_10bfloat16_tEfNS_4arch4Sm90ELb1ELb0ELb0ELb1ELb0ELb0ELb1ELb1ELb0ELb0ELb0ELb0EEENS1_21CollectiveEpilogueFwdINS6_IJSA_NS7_ILi256EEESB_EEES9_SE_SG_Li256ELb1ELb0ELb0ELb0EEENS1_36VarlenDynamicPersistentTileSchedulerILi128ELi96ELi256ELi32ELb0ELb0ELb1ELb1ELb1ELb1EEEEEEEEEvNT_6ParamsE:
        .type           _ZN7cutlass13device_kernelIN5flash11enable_sm90INS1_16FlashAttnFwdSm90INS1_25CollectiveMainloopFwdSm90ILi2EN4cute5tupleIJNS5_1CILi1EEES8_S8_EEENS6_IJNS7_ILi128EEENS7_ILi96EEENS7_ILi64EEEEEELi256ENS_10bfloat16_tEfNS_4arch4Sm90ELb1ELb0ELb0ELb1ELb0ELb0ELb1ELb1ELb0ELb0ELb0ELb0EEENS1_21CollectiveEpilogueFwdINS6_IJSA_NS7_ILi256EEESB_EEES9_SE_SG_Li256ELb1ELb0ELb0ELb0EEENS1_36VarlenDynamicPersistentTileSchedulerILi128ELi96ELi256ELi32ELb0ELb0ELb1ELb1ELb1ELb1EEEEEEEEEvNT_6ParamsE,@function
        .size           _ZN7cutlass13device_kernelIN5flash11enable_sm90INS1_16FlashAttnFwdSm90INS1_25CollectiveMainloopFwdSm90ILi2EN4cute5tupleIJNS5_1CILi1EEES8_S8_EEENS6_IJNS7_ILi128EEENS7_ILi96EEENS7_ILi64EEEEEELi256ENS_10bfloat16_tEfNS_4arch4Sm90ELb1ELb0ELb0ELb1ELb0ELb0ELb1ELb1ELb0ELb0ELb0ELb0EEENS1_21CollectiveEpilogueFwdINS6_IJSA_NS7_ILi256EEESB_EEES9_SE_SG_Li256ELb1ELb0ELb0ELb0EEENS1_36VarlenDynamicPersistentTileSchedulerILi128ELi96ELi256ELi32ELb0ELb0ELb1ELb1ELb1ELb1EEEEEEEEEvNT_6ParamsE,(.L_x_4733 - _ZN7cutlass13device_kernelIN5flash11enable_sm90INS1_16FlashAttnFwdSm90INS1_25CollectiveMainloopFwdSm90ILi2EN4cute5tupleIJNS5_1CILi1EEES8_S8_EEENS6_IJNS7_ILi128EEENS7_ILi96EEENS7_ILi64EEEEEELi256ENS_10bfloat16_tEfNS_4arch4Sm90ELb1ELb0ELb0ELb1ELb0ELb0ELb1ELb1ELb0ELb0ELb0ELb0EEENS1_21CollectiveEpilogueFwdINS6_IJSA_NS7_ILi256EEESB_EEES9_SE_SG_Li256ELb1ELb0ELb0ELb0EEENS1_36VarlenDynamicPersistentTileSchedulerILi128ELi96ELi256ELi32ELb0ELb0ELb1ELb1ELb1ELb1EEEEEEEEEvNT_6ParamsE)
        .other          _ZN7cutlass13device_kernelIN5flash11enable_sm90INS1_16FlashAttnFwdSm90INS1_25CollectiveMainloopFwdSm90ILi2EN4cute5tupleIJNS5_1CILi1EEES8_S8_EEENS6_IJNS7_ILi128EEENS7_ILi96EEENS7_ILi64EEEEEELi256ENS_10bfloat16_tEfNS_4arch4Sm90ELb1ELb0ELb0ELb1ELb0ELb0ELb1ELb1ELb0ELb0ELb0ELb0EEENS1_21CollectiveEpilogueFwdINS6_IJSA_NS7_ILi256EEESB_EEES9_SE_SG_Li256ELb1ELb0ELb0ELb0EEENS1_36VarlenDynamicPersistentTileSchedulerILi128ELi96ELi256ELi32ELb0ELb0ELb1ELb1ELb1ELb1EEEEEEEEEvNT_6ParamsE,@"STO_CUDA_ENTRY STV_DEFAULT"
_ZN7cutlass13device_kernelIN5flash11enable_sm90INS1_16FlashAttnFwdSm90INS1_25CollectiveMainloopFwdSm90ILi2EN4cute5tupleIJNS5_1CILi1EEES8_S8_EEENS6_IJNS7_ILi128EEENS7_ILi96EEENS7_ILi64EEEEEELi256ENS_10bfloat16_tEfNS_4arch4Sm90ELb1ELb0ELb0ELb1ELb0ELb0ELb1ELb1ELb0ELb0ELb0ELb0EEENS1_21CollectiveEpilogueFwdINS6_IJSA_NS7_ILi256EEESB_EEES9_SE_SG_Li256ELb1ELb0ELb0ELb0EEENS1_36VarlenDynamicPersistentTileSchedulerILi128ELi96ELi256ELi32ELb0ELb0ELb1ELb1ELb1ELb1EEEEEEEEEvNT_6ParamsE:
        /* <DEDUP_REMOVED lines=24> */
.L_x_4123:
[----:B------:R-:W-:Y:S05]  /*0180*/  BSYNC B0 ;  /* 0x0000000000007941 */ /* 0x000fea0003800000 */
.L_x_4122:
        /* <DEDUP_REMOVED lines=43> */
.L_x_4124:
        /* <DEDUP_REMOVED lines=22> */
.L_x_4125:
        /* <DEDUP_REMOVED lines=18> */
.L_x_4126:
        /* <DEDUP_REMOVED lines=22> */
.L_x_4127:
        /* <DEDUP_REMOVED lines=22> */
.L_x_4128:
[----:B0-----:R-:W-:Y:S01]  /*0980*/  UMOV UR4, 0x1 ;  /* 0x0000000100047882 */ /* 0x001fe20000000000 */
[----:B------:R-:W-:Y:S01]  /*0990*/  PLOP3.LUT P0, PT, PT, PT, UP0, 0x80, 0x0 ;  /* 0x000000000000781c */ /* 0x000fe20003f0f008 */
[----:B------:R-:W-:Y:S01]  /*09a0*/  USEL UR4, UR4, 0x2, !UP0 ;  /* 0x0000000204047887 */ /* 0x000fe2000c000000 */
[----:B------:R-:W-:-:S05]  /*09b0*/  NOP ;  /* 0x0000000000007918 */ /* 0x000fca0000000000 */
[----:B------:R-:W-:-:S05]  /*09c0*/  IMAD.U32 R2, RZ, RZ, UR4 ;  /* 0x00000004ff027e24 */ /* 0x000fca000f8e00ff */
[----:B------:R0:W-:Y:S01]  /*09d0*/  STL [R1+0x24], R2 ;  /* 0x0000240201007387 */ /* 0x0001e20000100800 */
[----:B-123--:R-:W-:Y:S06]  /*09e0*/  BAR.SYNC.DEFER_BLOCKING 0x0 ;  /* 0x0000000000007b1d */ /* 0x00efec0000010000 */
[----:B------:R-:W-:Y:S05]  /*09f0*/  @!P0 BRA `(.L_x_4129) ;  /* 0x000000b8005c8947 */ /* 0x000fea0003800000 */
.L_x_4130:
        /* <DEDUP_REMOVED lines=20> */
[----:B------:R-:W-:Y:S01]  /*0b40*/  IMAD.MOV.U32 R221, RZ, RZ, RZ ;  /* 0x000000ffffdd7224 */ /* 0x000fe200078e00ff */
[----:B------:R-:W-:Y:S01]  /*0b50*/  R2UR UR5, R14 ;  /* 0x000000000e0572ca */ /* 0x000fe200000e0000 */
[----:B------:R-:W0:Y:S01]  /*0b60*/  S2R R0, SR_TID.X ;  /* 0x0000000000007919 */ /* 0x000e220000002100 */
[----:B------:R-:W-:Y:S01]  /*0b70*/  UMOV UR37, URZ ;  /* 0x0000003f00257c82 */ /* 0x000fe20008000000 */
[----:B------:R-:W-:Y:S01]  /*0b80*/  UMOV UR36, URZ ;  /* 0x0000003f00247c82 */ /* 0x000fe20008000000 */
[----:B0-----:R-:W-:-:S05]  /*0b90*/  VIADD R226, R0, 0xffffff80 ;  /* 0xffffff8000e27836 */ /* 0x001fca0000000000 */
[----:B------:R-:W-:-:S04]  /*0ba0*/  SHF.R.S32.HI R3, RZ, 0x1f, R226 ;  /* 0x0000001fff037819 */ /* 0x000fc800000114e2 */
[CC--:B------:R-:W-:Y:S02]  /*0bb0*/  LEA.HI R0, R3.reuse, R226.reuse, RZ, 0x7 ;  /* 0x000000e203007211 */ /* 0x0c0fe400078f38ff */
[----:B------:R-:W-:Y:S02]  /*0bc0*/  LEA.HI R4, R3, R226, RZ, 0x5 ;  /* 0x000000e203047211 */ /* 0x000fe400078f28ff */
[----:B------:R-:W-:Y:S02]  /*0bd0*/  LOP3.LUT R5, R0, 0xffffff80, RZ, 0xc0, !PT ;  /* 0xffffff8000057812 */ /* 0x000fe400078ec0ff */
        /* <DEDUP_REMOVED lines=12> */
[----:B--2---:R-:W-:Y:S02]  /*0ca0*/  R2UR UR4, R2 ;  /* 0x00000000020472ca */ /* 0x004fe400000e0000 */
[----:B------:R-:W-:-:S04]  /*0cb0*/  SHF.R.S32.HI R2, RZ, 0x1f, R6 ;  /* 0x0000001fff027819 */ /* 0x000fc80000011406 */
[----:B------:R-:W-:-:S04]  /*0cc0*/  LEA.HI R2, R2, R5, RZ, 0x3 ;  /* 0x0000000502027211 */ /* 0x000fc800078f18ff */
[----:B------:R-:W-:Y:S02]  /*0cd0*/  LOP3.LUT R8, R2, 0xfffffff8, RZ, 0xc0, !PT ;  /* 0xfffffff802087812 */ /* 0x000fe400078ec0ff */
[CC--:B------:R-:W-:Y:S01]  /*0ce0*/  LEA.HI R2, R3.reuse, R226.reuse, RZ, 0x4 ;  /* 0x000000e203027211 */ /* 0x0c0fe200078f20ff */
[----:B------:R-:W-:Y:S01]  /*0cf0*/  ULOP3.LUT UR4, UR4, 0x1, URZ, 0xfc, !UPT ;  /* 0x0000000104047892 */ /* 0x000fe2000f8efc3f */
[----:B------:R-:W-:Y:S01]  /*0d00*/  LEA.HI R3, R3, R226, RZ, 0x3 ;  /* 0x000000e203037211 */ /* 0x000fe200078f18ff */
[----:B------:R-:W-:Y:S01]  /*0d10*/  IMAD.IADD R8, R5, 0x1, -R8 ;  /* 0x0000000105087824 */ /* 0x000fe200078e0a08 */
[----:B------:R-:W-:Y:S02]  /*0d20*/  SHF.R.S32.HI R7, RZ, 0x4, R2 ;  /* 0x00000004ff077819 */ /* 0x000fe40000011402 */
[C---:B------:R-:W-:Y:S01]  /*0d30*/  LOP3.LUT R5, R2.reuse, 0x3fffff0, RZ, 0xc0, !PT ;  /* 0x03fffff002057812 */ /* 0x040fe200078ec0ff */
[----:B------:R-:W-:Y:S01]  /*0d40*/  IMAD R9, R9, 0x10, R8 ;  /* 0x0000001009097824 */ /* 0x000fe200078e0208 */
[----:B------:R-:W-:Y:S01]  /*0d50*/  LEA.HI R2, R2, R7, RZ, 0x1 ;  /* 0x0000000702027211 */ /* 0x000fe200078f08ff */
[----:B------:R-:W-:Y:S01]  /*0d60*/  IMAD.U32 R225, RZ, RZ, UR4 ;  /* 0x00000004ffe17e24 */ /* 0x000fe2000f8e00ff */
[----:B------:R-:W-:Y:S01]  /*0d70*/  SHF.R.S32.HI R202, RZ, 0x3, R3 ;  /* 0x00000003ffca7819 */ /* 0x000fe20000011403 */
[----:B------:R-:W-:Y:S01]  /*0d80*/  IMAD.IADD R5, R226, 0x1, -R5 ;  /* 0x00000001e2057824 */ /* 0x000fe200078e0a05 */
[----:B------:R-:W-:Y:S01]  /*0d90*/  LOP3.LUT R2, R2, 0x1ffffffe, RZ, 0xc0, !PT ;  /* 0x1ffffffe02027812 */ /* 0x000fe200078ec0ff */
[----:B------:R-:W-:Y:S01]  /*0da0*/  IMAD R205, R0, 0x40, R9 ;  /* 0x0000004000cd7824 */ /* 0x000fe200078e0209 */
[----:B------:R-:W-:Y:S01]  /*0db0*/  LOP3.LUT R9, R6, 0x7ffffffc, RZ, 0xc0, !PT ;  /* 0x7ffffffc06097812 */ /* 0x000fe200078ec0ff */
[----:B------:R-:W-:-:S02]  /*0dc0*/  IMAD R5, R5, 0x40, R4 ;  /* 0x0000004005057824 */ /* 0x000fc400078e0204 */
[----:B------:R-:W-:Y:S02]  /*0dd0*/  IMAD.IADD R2, R7, 0x1, -R2 ;  /* 0x0000000107027824 */ /* 0x000fe400078e0a02 */
[----:B------:R-:W-:Y:S02]  /*0de0*/  IMAD.MOV.U32 R7, RZ, RZ, R15 ;  /* 0x000000ffff077224 */ /* 0x000fe400078e000f */
[----:B------:R-:W-:Y:S01]  /*0df0*/  IMAD R224, R2, 0x8, R5 ;  /* 0x0000000802e07824 */ /* 0x000fe200078e0205 */
[----:B------:R-:W-:Y:S01]  /*0e00*/  LOP3.LUT R5, R3, 0x1ffffff8, RZ, 0xc0, !PT ;  /* 0x1ffffff803057812 */ /* 0x000fe200078ec0ff */
[----:B------:R-:W-:-:S04]  /*0e10*/  IMAD.IADD R204, R222, 0x1, -R9 ;  /* 0x00000001decc7824 */ /* 0x000fc800078e0a09 */
[----:B------:R-:W-:-:S04]  /*0e20*/  IMAD.IADD R5, R226, 0x1, -R5 ;  /* 0x00000001e2057824 */ /* 0x000fc800078e0a05 */
[----:B------:R-:W-:-:S07]  /*0e30*/  IMAD.SHL.U32 R200, R5, 0x8, RZ ;  /* 0x0000000805c87824 */ /* 0x000fce00078e00ff */
.L_x_4185:
[----:B0-----:R-:W0:Y:S01]  /*0e40*/  LDC.64 R206, c[0x0][0xd60] ;  /* 0x00035800ffce7b82 */ /* 0x001e220000000a00 */
[----:B------:R-:W-:Y:S01]  /*0e50*/  ULDC.64 UR10, c[0x0][0x208] ;  /* 0x00008200000a7ab9 */ /* 0x000fe20000000a00 */
[----:B------:R-:W-:Y:S01]  /*0e60*/  ULDC.64 UR6, c[0x0][0xb20] ;  /* 0x0002c80000067ab9 */ /* 0x000fe20000000a00 */
[----:B------:R-:W-:Y:S01]  /*0e70*/  ULDC.64 UR8, c[0x0][0xb10] ;  /* 0x0002c40000087ab9 */ /* 0x000fe20000000a00 */
[----:B0-----:R-:W-:-:S06]  /*0e80*/  IMAD.WIDE R206, R7, 0x4, R206 ;  /* 0x0000000407ce7825 */ /* 0x001fcc00078e02ce */
[----:B--2---:R-:W2:Y:S01]  /*0e90*/  LDG.E R206, desc[UR10][R206.64] ;  /* 0x0000000acece7981 */ /* 0x004ea2000c1e1900 */
[----:B------:R-:W-:Y:S02]  /*0ea0*/  ISETP.NE.U32.AND P0, PT, RZ, UR6, PT ;  /* 0x00000006ff007c0c */ /* 0x000fe4000bf05070 */
[----:B------:R-:W-:Y:S02]  /*0eb0*/  ISETP.NE.U32.AND P1, PT, RZ, UR8, PT ;  /* 0x00000008ff007c0c */ /* 0x000fe4000bf25070 */
[----:B------:R-:W-:Y:S02]  /*0ec0*/  ISETP.NE.AND.EX P0, PT, RZ, UR7, PT, P0 ;  /* 0x00000007ff007c0c */ /* 0x000fe4000bf05300 */
[----:B------:R-:W-:Y:S02]  /*0ed0*/  ISETP.NE.AND.EX P1, PT, RZ, UR9, PT, P1 ;  /* 0x00000009ff007c0c */ /* 0x000fe4000bf25310 */
[----:B--2---:R-:W-:-:S09]  /*0ee0*/  SHF.R.S32.HI R218, RZ, 0x1f, R206 ;  /* 0x0000001fffda7819 */ /* 0x004fd200000114ce */
[----:B------:R-:W-:-:S04]  /*0ef0*/  @P0 LEA R2, P2, R206, UR6, 0x2 ;  /* 0x00000006ce020c11 */ /* 0x000fc8000f8410ff */
[C---:B------:R-:W-:Y:S01]  /*0f00*/  @P0 LEA.HI.X R3, R206.reuse, UR7, R218, 0x2, P2 ;  /* 0x00000007ce030c11 */ /* 0x040fe200090f14da */
[----:B------:R-:W-:Y:S01]  /*0f10*/  ULDC.64 UR6, c[0x0][0x3f8] ;  /* 0x0000fe0000067ab9 */ /* 0x000fe20000000a00 */
[----:B---34-:R-:W-:-:S03]  /*0f20*/  @P1 LEA R4, P2, R206, UR8, 0x2 ;  /* 0x00000008ce041c11 */ /* 0x018fc6000f8410ff */
[----:B------:R-:W2:Y:S01]  /*0f30*/  @P0 LDG.E R2, desc[UR10][R2.64] ;  /* 0x0000000a02020981 */ /* 0x000ea2000c1e1900 */
[----:B------:R-:W-:-:S05]  /*0f40*/  @P1 LEA.HI.X R5, R206, UR9, R218, 0x2, P2 ;  /* 0x00000009ce051c11 */ /* 0x000fca00090f14da */
[----:B------:R-:W3:Y:S01]  /*0f50*/  @P1 LDG.E R4, desc[UR10][R4.64] ;  /* 0x0000000a04041981 */ /* 0x000ee2000c1e1900 */
[----:B------:R-:W-:Y:S01]  /*0f60*/  UISETP.NE.U32.AND UP0, UPT, UR6, URZ, UPT ;  /* 0x0000003f0600728c */ /* 0x000fe2000bf05070 */
[----:B------:R-:W-:Y:S01]  /*0f70*/  IMAD.U32 R219, RZ, RZ, UR5 ;  /* 0x00000005ffdb7e24 */ /* 0x000fe2000f8e00ff */
[----:B------:R-:W-:Y:S01]  /*0f80*/  ULDC.64 UR10, c[0x0][0xb18] ;  /* 0x0002c600000a7ab9 */ /* 0x000fe20000000a00 */
[----:B------:R-:W-:Y:S01]  /*0f90*/  ULDC UR6, c[0x0][0x404] ;  /* 0x0001010000067ab9 */ /* 0x000fe20000000800 */
[----:B------:R-:W-:Y:S01]  /*0fa0*/  UISETP.NE.AND.EX UP0, UPT, UR7, URZ, UPT, UP0 ;  /* 0x0000003f0700728c */ /* 0x000fe2000bf05300 */
[----:B------:R-:W-:Y:S01]  /*0fb0*/  ISETP.NE.U32.AND P2, PT, RZ, UR10, PT ;  /* 0x0000000aff007c0c */ /* 0x000fe2000bf45070 */
[----:B------:R-:W-:Y:S01]  /*0fc0*/  UMOV UR4, URZ ;  /* 0x0000003f00047c82 */ /* 0x000fe20008000000 */
[----:B------:R-:W-:Y:S01]  /*0fd0*/  ULDC UR7, c[0x0][0x2e0] ;  /* 0x0000b80000077ab9 */ /* 0x000fe20000000800 */
[----:B------:R-:W-:Y:S01]  /*0fe0*/  USEL UR6, UR6, 0x1, UP0 ;  /* 0x0000000106067887 */ /* 0x000fe20008000000 */
[----:B------:R-:W-:Y:S01]  /*0ff0*/  ISETP.NE.AND.EX P2, PT, RZ, UR11, PT, P2 ;  /* 0x0000000bff007c0c */ /* 0x000fe2000bf45320 */
[----:B------:R-:W-:-:S02]  /*1000*/  ULDC UR61, c[0x0][0x288] ;  /* 0x0000a200003d7ab9 */ /* 0x000fc40000000800 */
[----:B------:R-:W-:Y:S01]  /*1010*/  UIMAD UR6, UR6, UR7, URZ ;  /* 0x00000007060672a4 */ /* 0x000fe2000f8e023f */
[----:B--2---:R-:W-:Y:S02]  /*1020*/  @P0 R2UR UR4, R2 ;  /* 0x00000000020402ca */ /* 0x004fe400000e0000 */
[----:B---3--:R-:W-:Y:S01]  /*1030*/  @P1 R2UR UR61, R4 ;  /* 0x00000000043d12ca */ /* 0x008fe200000e0000 */
[----:B-1---5:R-:W-:-:S14]  /*1040*/  @P1 BRA `(.L_x_4131) ;  /* 0x0000000000301947 */ /* 0x022fdc0003800000 */
[----:B------:R-:W-:Y:S02]  /*1050*/  ULDC.64 UR8, c[0x0][0xaf8] ;  /* 0x0002be0000087ab9 */ /* 0x000fe40000000a00 */
[----:B------:R-:W-:-:S04]  /*1060*/  ISETP.NE.U32.AND P0, PT, RZ, UR8, PT ;  /* 0x00000008ff007c0c */ /* 0x000fc8000bf05070 */
[----:B------:R-:W-:-:S13]  /*1070*/  ISETP.NE.AND.EX P0, PT, RZ, UR9, PT, P0 ;  /* 0x00000009ff007c0c */ /* 0x000fda000bf05300 */
[----:B------:R-:W-:Y:S05]  /*1080*/  @!P0 BRA `(.L_x_4131) ;  /* 0x0000000000208947 */ /* 0x000fea0003800000 */
[----:B------:R-:W0:Y:S01]  /*1090*/  LDC.64 R2, c[0x0][0xaf8] ;  /* 0x0002be00ff027b82 */ /* 0x000e220000000a00 */
[----:B------:R-:W-:Y:S01]  /*10a0*/  ULDC.64 UR8, c[0x0][0x208] ;  /* 0x0000820000087ab9 */ /* 0x000fe20000000a00 */
[----:B0-----:R-:W-:-:S05]  /*10b0*/  IMAD.WIDE R2, R206, 0x4, R2 ;  /* 0x00000004ce027825 */ /* 0x001fca00078e0202 */
[----:B------:R-:W2:Y:S04]  /*10c0*/  LDG.E R4, desc[UR8][R2.64] ;  /* 0x0000000802047981 */ /* 0x000ea8000c1e1900 */
[----:B------:R-:W3:Y:S01]  /*10d0*/  LDG.E R0, desc[UR8][R2.64+0x4] ;  /* 0x0000040802007981 */ /* 0x000ee2000c1e1900 */
[----:B--2---:R-:W-:Y:S02]  /*10e0*/  R2UR UR61, R4 ;  /* 0x00000000043d72ca */ /* 0x004fe400000e0000 */
[----:B---3--:R-:W-:-:S13]  /*10f0*/  R2UR UR5, R0 ;  /* 0x00000000000572ca */ /* 0x008fda00000e0000 */
[----:B------:R-:W-:-:S12]  /*1100*/  UIADD3 UR61, -UR61, UR5, URZ ;  /* 0x000000053d3d7290 */ /* 0x000fd8000fffe13f */
.L_x_4131:
[----:B------:R-:W-:Y:S01]  /*1110*/  IMAD.U32 R220, RZ, RZ, UR60 ;  /* 0x0000003cffdc7e24 */ /* 0x000fe2000f8e00ff */
[----:B------:R-:W-:Y:S06]  /*1120*/  @!P2 BRA `(.L_x_4132) ;  /* 0x000000000018a947 */ /* 0x000fec0003800000 */
[----:B------:R-:W-:Y:S01]  /*1130*/  LEA R2, P0, R206, UR10, 0x2 ;  /* 0x0000000ace027c11 */ /* 0x000fe2000f8010ff */
[----:B------:R-:W-:-:S03]  /*1140*/  ULDC.64 UR6, c[0x0][0x208] ;  /* 0x0000820000067ab9 */ /* 0x000fc60000000a00 */
[----:B------:R-:W-:-:S05]  /*1150*/  LEA.HI.X R3, R206, UR11, R218, 0x2, P0 ;  /* 0x0000000bce037c11 */ /* 0x000fca00080f14da */
[----:B------:R-:W2:Y:S02]  /*1160*/  LDG.E R2, desc[UR6][R2.64] ;  /* 0x0000000602027981 */ /* 0x000ea4000c1e1900 */
[----:B--2---:R-:W-:Y:S01]  /*1170*/  R2UR UR6, R2 ;  /* 0x00000000020672ca */ /* 0x004fe200000e0000 */
[----:B------:R-:W-:-:S14]  /*1180*/  BRA `(.L_x_4133) ;  /* 0x0000000000307947 */ /* 0x000fdc0003800000 */
.L_x_4132:
        /* <DEDUP_REMOVED lines=12> */
.L_x_4133:
[----:B------:R-:W-:Y:S01]  /*1250*/  UIADD3 UR6, -UR4, UR6, URZ ;  /* 0x0000000604067290 */ /* 0x000fe2000fffe13f */
[----:B------:R-:W-:Y:S01]  /*1260*/  PLOP3.LUT P0, PT, PT, PT, PT, 0x80, 0x0 ;  /* 0x000000000000781c */ /* 0x000fe20003f0f070 */
[----:B------:R-:W-:Y:S01]  /*1270*/  ULEA UR5, UR60, 0xdf, 0x7 ;  /* 0x000000df3c057891 */ /* 0x000fe2000f8e383f */
[----:B------:R-:W-:Y:S01]  /*1280*/  CS2R R2, SRZ ;  /* 0x0000000000027805 */ /* 0x000fe2000001ff00 */
[----:B------:R-:W-:Y:S01]  /*1290*/  UIADD3 UR4, UR6, 0x5f, URZ ;  /* 0x0000005f06047890 */ /* 0x000fe2000fffe03f */
[----:B------:R-:W-:Y:S01]  /*12a0*/  IMAD.MOV.U32 R0, RZ, RZ, RZ ;  /* 0x000000ffff007224 */ /* 0x000fe200078e00ff */
[----:B------:R-:W-:Y:S01]  /*12b0*/  CS2R R148, SRZ ;  /* 0x0000000000947805 */ /* 0x000fe2000001ff00 */
[----:B------:R-:W-:Y:S01]  /*12c0*/  IMAD.U32 R201, RZ, RZ, UR6 ;  /* 0x00000006ffc97e24 */ /* 0x000fe2000f8e00ff */
[----:B------:R-:W-:Y:S01]  /*12d0*/  UIADD3 UR6, UR6, UR5, -UR61 ;  /* 0x0000000506067290 */ /* 0x000fe2000fffe83d */
[----:B------:R-:W-:Y:S01]  /*12e0*/  IMAD.MOV.U32 R150, RZ, RZ, RZ ;  /* 0x000000ffff967224 */ /* 0x000fe200078e00ff */
        /* <DEDUP_REMOVED lines=67> */
[----:B------:R-:W-:Y:S01]  /*1720*/  CS2R R32, SRZ ;  /* 0x0000000000207805 */ /* 0x000fe2000001ff00 */
[----:B------:R-:W-:Y:S01]  /*1730*/  IMAD.MOV.U32 R10, RZ, RZ, RZ ;  /* 0x000000ffff0a7224 */ /* 0x000fe200078e00ff */
[----:B------:R-:W-:-:S02]  /*1740*/  CS2R R26, SRZ ;  /* 0x00000000001a7805 */ /* 0x000fc4000001ff00 */
[----:B------:R-:W-:Y:S01]  /*1750*/  CS2R R28, SRZ ;  /* 0x00000000001c7805 */ /* 0x000fe2000001ff00 */
[----:B------:R-:W-:Y:S01]  /*1760*/  IMAD.MOV.U32 R12, RZ, RZ, RZ ;  /* 0x000000ffff0c7224 */ /* 0x000fe200078e00ff */
[----:B------:R-:W-:Y:S01]  /*1770*/  CS2R R24, SRZ ;  /* 0x0000000000187805 */ /* 0x000fe2000001ff00 */
        /* <DEDUP_REMOVED lines=40> */
.L_x_4135:
[----:B------:R-:W0:Y:S01]  /*1a00*/  S2R R3, SR_CgaCtaId ;  /* 0x0000000000037919 */ /* 0x000e220000008800 */
[----:B------:R-:W-:Y:S02]  /*1a10*/  LEA.HI R0, R221, R221, RZ, 0x1 ;  /* 0x000000dddd007211 */ /* 0x000fe400078f08ff */
[----:B------:R-:W-:Y:S01]  /*1a20*/  MOV R2, 0x400 ;  /* 0x0000040000027802 */ /* 0x000fe20000000f00 */
[----:B------:R-:W1:Y:S01]  /*1a30*/  S2R R16, SR_TID.X ;  /* 0x0000000000107919 */ /* 0x000e620000002100 */
[----:B------:R-:W-:-:S05]  /*1a40*/  LOP3.LUT R0, R0, 0xfffffffe, RZ, 0xc0, !PT ;  /* 0xfffffffe00007812 */ /* 0x000fca00078ec0ff */
[----:B------:R-:W-:Y:S01]  /*1a50*/  IMAD.IADD R0, R221, 0x1, -R0 ;  /* 0x00000001dd007824 */ /* 0x000fe200078e0a00 */
[----:B0-----:R-:W-:-:S04]  /*1a60*/  LEA R5, R3, R2, 0x18 ;  /* 0x0000000203057211 */ /* 0x001fc800078ec0ff */
[----:B------:R-:W-:Y:S02]  /*1a70*/  SHF.L.U32 R2, R0, 0x1f, RZ ;  /* 0x0000001f00027819 */ /* 0x000fe400000006ff */
[----:B-1----:R-:W-:Y:S02]  /*1a80*/  SHF.R.U32.HI R16, RZ, 0x7, R16 ;  /* 0x00000007ff107819 */ /* 0x002fe40000011610 */
[----:B------:R-:W0:Y:S03]  /*1a90*/  SYNCS.PHASECHK.TRANS64.TRYWAIT P0, [R5+URZ+0x32400], R2 ;  /* 0x03240002050075a7 */ /* 0x000e26000800017f */
[----:B------:R-:W-:Y:S01]  /*1aa0*/  VIADD R213, R16, 0x8 ;  /* 0x0000000810d57836 */ /* 0x000fe20000000000 */
[----:B0-----:R-:W-:Y:S06]  /*1ab0*/  @!P0 BRA `(.L_x_4136) ;  /* 0x000000f400ec8947 */ /* 0x001fec0003800000 */
.L_x_4271:
[----:B------:R-:W-:Y:S05]  /*1ac0*/  WARPSYNC.ALL ;  /* 0x0000000000007948 */ /* 0x000fea0003800000 */
[----:B------:R-:W-:Y:S01]  /*1ad0*/  R2UR UR4, R225 ;  /* 0x00000000e10472ca */ /* 0x000fe200000e0000 */
[----:B------:R1:W-:-:S12]  /*1ae0*/  BAR.SYNC.DEFER_BLOCKING R213, 0x100 ;  /* 0x000400d50000751d */ /* 0x0003d80000010000 */
[----:B------:R-:W-:-:S05]  /*1af0*/  IMAD.U32 R0, RZ, RZ, UR4 ;  /* 0x00000004ff007e24 */ /* 0x000fca000f8e00ff */
[----:B------:R-:W-:-:S13]  /*1b00*/  ISETP.NE.AND P0, PT, R0, 0x3, PT ;  /* 0x000000030000780c */ /* 0x000fda0003f05270 */
[----:B-1----:R-:W-:Y:S05]  /*1b10*/  @!P0 BRA `(.L_x_4137) ;  /* 0x0000000000048947 */ /* 0x002fea0003800000 */
[----:B------:R-:W-:Y:S01]  /*1b20*/  BPT.TRAP 0x1 ;  /* 0x000000040000795c */ /* 0x000fe20000300000 */
.L_x_4137:
[----:B------:R-:W-:Y:S02]  /*1b30*/  IMAD.U32 R3, RZ, RZ, UR37 ;  /* 0x00000025ff037e24 */ /* 0x000fe4000f8e00ff */
[----:B------:R-:W-:-:S03]  /*1b40*/  IMAD.U32 R0, RZ, RZ, UR36 ;  /* 0x00000024ff007e24 */ /* 0x000fc6000f8e00ff */
[----:B------:R-:W-:Y:S01]  /*1b50*/  SHF.L.U32 R3, R3, 0x1f, RZ ;  /* 0x0000001f03037819 */ /* 0x000fe200000006ff */
[----:B------:R-:W-:-:S04]  /*1b60*/  IMAD R0, R0, 0x8, R5 ;  /* 0x0000000800007824 */ /* 0x000fc800078e0205 */
[----:B------:R1:W2:Y:S01]  /*1b70*/  SYNCS.PHASECHK.TRANS64.TRYWAIT P1, [R0+URZ+0x32430], R3 ;  /* 0x03243003000075a7 */ /* 0x0002a2000802017f */
[----:B------:R-:W-:Y:S05]  /*1b80*/  @!P0 BRA `(.L_x_4138) ;  /* 0x0000000000048947 */ /* 0x000fea0003800000 */
[----:B------:R-:W-:Y:S01]  /*1b90*/  BPT.TRAP 0x1 ;  /* 0x000000040000795c */ /* 0x000fe20000300000 */
.L_x_4138:
[----:B--2---:R-:W-:Y:S05]  /*1ba0*/  @P1 BRA `(.L_x_4139) ;  /* 0x0000000000081947 */ /* 0x004fea0003800000 */
[----:B------:R-:W2:Y:S02]  /*1bb0*/  SYNCS.PHASECHK.TRANS64.TRYWAIT P1, [R0+URZ+0x32430], R3 ;  /* 0x03243003000075a7 */ /* 0x000ea4000802017f */
[----:B--2---:R-:W-:Y:S05]  /*1bc0*/  @!P1 BRA `(.L_x_4140) ;  /* 0x000000f400bc9947 */ /* 0x004fea0003800000 */
.L_x_4139:
[----:B------:R-:W-:Y:S01]  /*1bd0*/  R2UR UR4, R5 ;  /* 0x00000000050472ca */ /* 0x000fe200000e0000 */
[----:B------:R-:W-:Y:S01]  /*1be0*/  WARPGROUP.ARRIVE ;  /* 0x00000000000079c5 */ /* 0x000fe20000000000 */
[----:B------:R-:W-:Y:S01]  /*1bf0*/  UMOV UR8, UR38 ;  /* 0x0000002600087c82 */ /* 0x000fe20008000000 */
[----:B------:R-:W-:Y:S01]  /*1c00*/  UMOV UR9, 0x40000040 ;  /* 0x4000004000097882 */ /* 0x000fe20000000000 */
[----:B------:R-:W-:Y:S01]  /*1c10*/  UMOV UR11, 0x40000040 ;  /* 0x40000040000b7882 */ /* 0x000fe20000000000 */
[----:B------:R-:W-:-:S08]  /*1c20*/  UIADD3 UR5, UR38, 0x2, URZ ;  /* 0x0000000226057890 */ /* 0x000fd0000fffe03f */
[----:B------:R-:W-:-:S04]  /*1c30*/  UIADD3 UR4, UR4, 0x1c400, URZ ;  /* 0x0001c40004047890 */ /* 0x000fc8000fffe03f */
[----:B------:R-:W-:-:S04]  /*1c40*/  USHF.R.U32.HI UR4, URZ, 0x4, UR4 ;  /* 0x000000043f047899 */ /* 0x000fc80008011604 */
        /* <DEDUP_REMOVED lines=40> */
.L_x_4272:
[----:B------:R-:W-:Y:S05]  /*1ed0*/  @!P0 BRA `(.L_x_4142) ;  /* 0x0000000000048947 */ /* 0x000fea0003800000 */
[----:B------:R-:W-:Y:S01]  /*1ee0*/  BPT.TRAP 0x1 ;  /* 0x000000040000795c */ /* 0x000fe20000300000 */
.L_x_4142:
[----:B------:R4:W0:Y:S01]  /*1ef0*/  SYNCS.PHASECHK.TRANS64.TRYWAIT P1, [R0+URZ+0x32450], R3 ;  /* 0x03245003000075a7 */ /* 0x000822000802017f */
[----:B------:R-:W-:Y:S05]  /*1f00*/  @!P0 BRA `(.L_x_4143) ;  /* 0x0000000000048947 */ /* 0x000fea0003800000 */
[----:B------:R-:W-:Y:S01]  /*1f10*/  BPT.TRAP 0x1 ;  /* 0x000000040000795c */ /* 0x000fe20000300000 */
.L_x_4143:
[----:B0-----:R-:W-:Y:S05]  /*1f20*/  @P1 BRA `(.L_x_4144) ;  /* 0x0000000000081947 */ /* 0x001fea0003800000 */
[----:B------:R-:W0:Y:S02]  /*1f30*/  SYNCS.PHASECHK.TRANS64.TRYWAIT P1, [R0+URZ+0x32450], R3 ;  /* 0x03245003000075a7 */ /* 0x000e24000802017f */
[----:B0-----:R-:W-:Y:S05]  /*1f40*/  @!P1 BRA `(.L_x_4145) ;  /* 0x000000f400049947 */ /* 0x001fea0003800000 */
.L_x_4144:
[----:B------:R-:W-:Y:S01]  /*1f50*/  R2UR UR4, R5 ;  /* 0x00000000050472ca */ /* 0x000fe200000e0000 */
[----:B------:R-:W-:Y:S01]  /*1f60*/  WARPGROUP.ARRIVE ;  /* 0x00000000000079c5 */ /* 0x000fe20000000000 */
[----:B------:R-:W-:Y:S01]  /*1f70*/  UMOV UR9, 0x40000040 ;  /* 0x4000004000097882 */ /* 0x000fe20000000000 */
[----:B------:R-:W-:Y:S01]  /*1f80*/  UMOV UR11, 0x40000040 ;  /* 0x40000040000b7882 */ /* 0x000fe20000000000 */
[----:B------:R-:W-:Y:S01]  /*1f90*/  UMOV UR13, 0x40000040 ;  /* 0x40000040000d7882 */ /* 0x000fe20000000000 */
[----:B------:R-:W-:Y:S01]  /*1fa0*/  UMOV UR15, 0x40000040 ;  /* 0x40000040000f7882 */ /* 0x000fe20000000000 */
[----:B------:R-:W-:Y:S01]  /*1fb0*/  IMAD.U32 R9, RZ, RZ, UR13 ;  /* 0x0000000dff097e24 */ /* 0x000fe2000f8e00ff */
[----:B------:R-:W-:Y:S01]  /*1fc0*/  UMOV UR17, 0x40000040 ;  /* 0x4000004000117882 */ /* 0x000fe20000000000 */
[----:B------:R-:W-:Y:S01]  /*1fd0*/  IMAD.U32 R11, RZ, RZ, UR9 ;  /* 0x00000009ff0b7e24 */ /* 0x000fe2000f8e00ff */
        /* <DEDUP_REMOVED lines=8> */
[----:B------:R-:W-:Y:S01]  /*2060*/  USHF.R.U32.HI UR4, URZ, 0x4, UR4 ;  /* 0x000000043f047899 */ /* 0x000fe20008011604 */
[----:B------:R-:W-:Y:S01]  /*2070*/  IMAD R20, R20, 0x80, R205 ;  /* 0x0000008014147824 */ /* 0x000fe200078e02cd */
[----:B------:R-:W-:Y:S01]  /*2080*/  UMOV UR31, 0x40000040 ;  /* 0x40000040001f7882 */ /* 0x000fe20000000000 */
[----:B------:R-:W-:Y:S01]  /*2090*/  UMOV UR33, 0x40000040 ;  /* 0x4000004000217882 */ /* 0x000fe20000000000 */
[----:B------:R-:W-:Y:S01]  /*20a0*/  ULOP3.LUT UR7, UR4, 0x3fff, URZ, 0xc0, !UPT ;  /* 0x00003fff04077892 */ /* 0x000fe2000f8ec03f */
[----:B------:R-:W0:Y:S01]  /*20b0*/  S2R R72, SR_TID.X ;  /* 0x0000000000487919 */ /* 0x000e220000002100 */
[----:B------:R-:W-:-:S02]  /*20c0*/  ULOP3.LUT UR4, UR40, 0x10000, URZ, 0xfc, !UPT ;  /* 0x0001000028047892 */ /* 0x000fc4000f8efc3f */
[----:B------:R-:W-:Y:S02]  /*20d0*/  ULOP3.LUT UR38, UR7, 0x10000, URZ, 0xfc, !UPT ;  /* 0x0001000007267892 */ /* 0x000fe4000f8efc3f */
[----:B------:R-:W-:Y:S02]  /*20e0*/  UIADD3 UR6, UR4, 0x2, URZ ;  /* 0x0000000204067890 */ /* 0x000fe4000fffe03f */
[----:B------:R-:W-:Y:S01]  /*20f0*/  UIMAD UR5, UR36, 0xc00, UR38 ;  /* 0x00000c00240578a4 */ /* 0x000fe2000f8e0226 */
[----:B------:R-:W-:Y:S01]  /*2100*/  UMOV UR8, UR4 ;  /* 0x0000000400087c82 */ /* 0x000fe20008000000 */
[----:B------:R-:W-:Y:S01]  /*2110*/  UIADD3 UR16, UR4, 0x406, URZ ;  /* 0x0000040604107890 */ /* 0x000fe2000fffe03f */
[----:B------:R-:W-:Y:S02]  /*2120*/  IMAD.U32 R10, RZ, RZ, UR8 ;  /* 0x00000008ff0a7e24 */ /* 0x000fe4000f8e00ff */
[----:B------:R-:W-:Y:S01]  /*2130*/  UMOV UR12, UR6 ;  /* 0x00000006000c7c82 */ /* 0x000fe20008000000 */
[----:B------:R-:W-:Y:S01]  /*2140*/  UIADD3 UR6, UR4, 0x4, URZ ;  /* 0x0000000404067890 */ /* 0x000fe2000fffe03f */
[----:B------:R-:W-:Y:S01]  /*2150*/  IMAD.U32 R8, RZ, RZ, UR12 ;  /* 0x0000000cff087e24 */ /* 0x000fe2000f8e00ff */
[----:B------:R-:W-:Y:S01]  /*2160*/  UMOV UR10, UR5 ;  /* 0x00000005000a7c82 */ /* 0x000fe20008000000 */
[----:B------:R-:W-:Y:S01]  /*2170*/  UIADD3 UR18, UR5, 0x306, URZ ;  /* 0x0000030605127890 */ /* 0x000fe2000fffe03f */
[----:B------:R-:W-:Y:S01]  /*2180*/  HGMMA.64x96x16.F32.BF16 R24, gdesc[UR8], R24, gsb0 ;  /* 0x01600000081879f0 */ /* 0x000fe20008001818 */
[----:B------:R-:W-:-:S02]  /*2190*/  UIADD3 UR8, UR5, 0x2, URZ ;  /* 0x0000000205087890 */ /* 0x000fc4000fffe03f */
[----:B------:R-:W-:Y:S01]  /*21a0*/  UIADD3 UR10, UR5, 0x302, URZ ;  /* 0x00000302050a7890 */ /* 0x000fe2000fffe03f */
[----:B------:R-:W-:Y:S01]  /*21b0*/  UMOV UR9, 0x40000040 ;  /* 0x4000004000097882 */ /* 0x000fe20000000000 */
[----:B------:R-:W-:Y:S01]  /*21c0*/  UMOV UR11, 0x40000040 ;  /* 0x40000040000b7882 */ /* 0x000fe20000000000 */
[----:B------:R-:W-:Y:S02]  /*21d0*/  UIADD3 UR20, UR4, 0x800, URZ ;  /* 0x0000080004147890 */ /* 0x000fe4000fffe03f */
[----:B------:R-:W-:Y:S01]  /*21e0*/  UMOV UR14, UR8 ;  /* 0x00000008000e7c82 */ /* 0x000fe20008000000 */
[----:B------:R-:W-:Y:S02]  /*21f0*/  UIADD3 UR8, UR5, 0x4, URZ ;  /* 0x0000000405087890 */ /* 0x000fe4000fffe03f */
[----:B------:R-:W-:Y:S02]  /*2200*/  UIADD3 UR22, UR5, 0x600, URZ ;  /* 0x0000060005167890 */ /* 0x000fe4000fffe03f */
[----:B------:R-:W-:-:S02]  /*2210*/  UIADD3 UR24, UR4, 0x802, URZ ;  /* 0x0000080204187890 */ /* 0x000fc4000fffe03f */
[----:B------:R-:W-:Y:S02]  /*2220*/  UIADD3 UR26, UR5, 0x602, URZ ;  /* 0x00000602051a7890 */ /* 0x000fe4000fffe03f */
[----:B------:R-:W-:Y:S02]  /*2230*/  UIADD3 UR28, UR4, 0x804, URZ ;  /* 0x00000804041c7890 */ /* 0x000fe4000fffe03f */
[----:B------:R-:W-:Y:S02]  /*2240*/  UIADD3 UR30, UR5, 0x604, URZ ;  /* 0x00000604051e7890 */ /* 0x000fe4000fffe03f */
[----:B------:R-:W-:Y:S02]  /*2250*/  UIADD3 UR32, UR4, 0x806, URZ ;  /* 0x0000080604207890 */ /* 0x000fe4000fffe03f */
[----:B------:R-:W-:Y:S01]  /*2260*/  UIADD3 UR34, UR5, 0x606, URZ ;  /* 0x0000060605227890 */ /* 0x000fe2000fffe03f */
        /* <DEDUP_REMOVED lines=17> */
[----:B------:R-:W-:Y:S01]  /*2380*/  ULOP3.LUT UR7, UR7, 0x3000000, URZ, 0xfc, !UPT ;  /* 0x0300000007077892 */ /* 0x000fe2000f8efc3f */
        /* <DEDUP_REMOVED lines=21> */
[----:B---3--:R-:W-:Y:S01]  /*24e0*/  IMAD.U32 R5, RZ, RZ, UR13 ;  /* 0x0000000dff057e24 */ /* 0x008fe2000f8e00ff */
        /* <DEDUP_REMOVED lines=9> */
[----:B------:R-:W-:Y:S01]  /*2580*/  R2UR UR6, R201 ;  /* 0x00000000c90672ca */ /* 0x000fe200000e0000 */
[----:B-12-4-:R-:W-:Y:S01]  /*2590*/  IMAD.U32 R3, RZ, RZ, UR13 ;  /* 0x0000000dff037e24 */ /* 0x016fe2000f8e00ff */
        /* <DEDUP_REMOVED lines=8> */
[----:B------:R-:W-:Y:S02]  /*2620*/  UIADD3 UR5, -UR61, 0x61, UR4 ;  /* 0x000000613d057890 */ /* 0x000fe4000fffe104 */
[----:B------:R-:W-:-:S04]  /*2630*/  UIADD3 UR4, UR4, 0x60, URZ ;  /* 0x0000006004047890 */ /* 0x000fc8000fffe03f */
[----:B------:R-:W-:Y:S02]  /*2640*/  IMAD.U32 R13, RZ, RZ, UR5 ;  /* 0x00000005ff0d7e24 */ /* 0x000fe4000f8e00ff */
[----:B------:R-:W-:Y:S01]  /*2650*/  IMAD.U32 R21, RZ, RZ, UR4 ;  /* 0x00000004ff157e24 */ /* 0x000fe2000f8e00ff */
[----:B------:R-:W-:Y:S01]  /*2660*/  ULDC UR4, c[0x0][0xa80] ;  /* 0x0002a00000047ab9 */ /* 0x000fe20000000800 */
[C---:B------:R-:W-:Y:S02]  /*2670*/  IMAD R13, R204.reuse, -0x2, R13 ;  /* 0xfffffffecc0d7824 */ /* 0x040fe400078e020d */
[----:B------:R-:W-:-:S03]  /*2680*/  IMAD R12, R204, -0x2, R21 ;  /* 0xfffffffecc0c7824 */ /* 0x000fc600078e0215 */
[----:B------:R-:W-:Y:S02]  /*2690*/  IADD3 R21, R13, 0x8, R20 ;  /* 0x000000080d157810 */ /* 0x000fe40007ffe014 */
[----:B------:R-:W-:Y:S02]  /*26a0*/  VIADDMNMX R13, R20, R13, R12, PT ;  /* 0x0000000d140d7246 */ /* 0x000fe4000380010c */
[----:B------:R-:W-:Y:S02]  /*26b0*/  VIMNMX R20, R12, R21, PT ;  /* 0x000000150c147248 */ /* 0x000fe40003fe0100 */
[C---:B------:R-:W-:Y:S02]  /*26c0*/  ISETP.GT.AND P1, PT, R13.reuse, RZ, PT ;  /* 0x000000ff0d00720c */ /* 0x040fe40003f24270 */
[C---:B------:R-:W-:Y:S02]  /*26d0*/  ISETP.GT.AND P6, PT, R13.reuse, 0x1, PT ;  /* 0x000000010d00780c */ /* 0x040fe40003fc4270 */
[----:B------:R-:W-:-:S02]  /*26e0*/  ISETP.GT.AND P5, PT, R13, 0x8, PT ;  /* 0x000000080d00780c */ /* 0x000fc40003fa4270 */
[C---:B------:R-:W-:Y:S02]  /*26f0*/  ISETP.GT.AND P3, PT, R13.reuse, 0x9, PT ;  /* 0x000000090d00780c */ /* 0x040fe40003f64270 */
[C---:B------:R-:W-:Y:S02]  /*2700*/  ISETP.GT.AND P4, PT, R13.reuse, 0x10, PT ;  /* 0x000000100d00780c */ /* 0x040fe40003f84270 */
[----:B------:R-:W-:Y:S01]  /*2710*/  ISETP.GT.AND P2, PT, R13, 0x11, PT ;  /* 0x000000110d00780c */ /* 0x000fe20003f44270 */
        /* <DEDUP_REMOVED lines=45> */
[----:B------:R-:W-:Y:S02]  /*29f0*/  FMNMX.FTZ R12, R21, R25, !PT ;  /* 0x00000019150c7209 */ /* 0x000fe40007810000 */
[----:B------:R-:W-:Y:S02]  /*2a00*/  FSEL R29, R29, -INF , P3 ;  /* 0xff8000001d1d7808 */ /* 0x000fe40001800000 */
[C---:B------:R-:W-:Y:S02]  /*2a10*/  ISETP.GT.AND P3, PT, R13.reuse, 0x21, PT ;  /* 0x000000210d00780c */ /* 0x040fe40003f64270 */
[----:B------:R-:W-:Y:S02]  /*2a20*/  FSEL R158, R40, -INF , P5 ;  /* 0xff800000289e7808 */ /* 0x000fe40002800000 */
[----:B------:R-:W-:Y:S02]  /*2a30*/  ISETP.GT.AND P5, PT, R13, 0x38, PT ;  /* 0x000000380d00780c */ /* 0x000fe40003fa4270 */
[----:B------:R-:W-:-:S02]  /*2a40*/  FSEL R159, R48, -INF , P1 ;  /* 0xff800000309f7808 */ /* 0x000fc40000800000 */
[----:B------:R-:W-:Y:S02]  /*2a50*/  FSEL R163, R49, -INF , P6 ;  /* 0xff80000031a37808 */ /* 0x000fe40003000000 */
[----:B------:R-:W-:Y:S02]  /*2a60*/  FSEL R157, R32, -INF , P4 ;  /* 0xff800000209d7808 */ /* 0x000fe40002000000 */
[----:B------:R-:W-:Y:S02]  /*2a70*/  FSEL R161, R33, -INF , P2 ;  /* 0xff80000021a17808 */ /* 0x000fe40001000000 */
[C---:B------:R-:W-:Y:S02]  /*2a80*/  ISETP.GT.AND P1, PT, R13.reuse, 0x48, PT ;  /* 0x000000480d00780c */ /* 0x040fe40003f24270 */
[----:B------:R-:W-:Y:S02]  /*2a90*/  ISETP.GT.AND P6, PT, R13, 0x49, PT ;  /* 0x000000490d00780c */ /* 0x000fe40003fc4270 */
[----:B------:R-:W-:-:S02]  /*2aa0*/  FMNMX.FTZ R24, R73, R12, !PT ;  /* 0x0000000c49187209 */ /* 0x000fc40007810000 */
[C---:B------:R-:W-:Y:S02]  /*2ab0*/  ISETP.GT.AND P4, PT, R13.reuse, 0x28, PT ;  /* 0x000000280d00780c */ /* 0x040fe40003f84270 */
[----:B------:R-:W-:Y:S02]  /*2ac0*/  ISETP.GT.AND P2, PT, R13, 0x29, PT ;  /* 0x000000290d00780c */ /* 0x000fe40003f44270 */
[----:B------:R-:W-:Y:S02]  /*2ad0*/  FSEL R162, R41, -INF , P3 ;  /* 0xff80000029a27808 */ /* 0x000fe40001800000 */
[C---:B------:R-:W-:Y:S02]  /*2ae0*/  ISETP.GT.AND P3, PT, R13.reuse, 0x39, PT ;  /* 0x000000390d00780c */ /* 0x040fe40003f64270 */
[----:B------:R-:W-:Y:S02]  /*2af0*/  FSEL R168, R52, -INF , P5 ;  /* 0xff80000034a87808 */ /* 0x000fe40002800000 */
[----:B------:R-:W-:-:S02]  /*2b00*/  ISETP.GT.AND P5, PT, R13, 0x50, PT ;  /* 0x000000500d00780c */ /* 0x000fc40003fa4270 */
[----:B------:R-:W-:Y:S02]  /*2b10*/  FSEL R169, R60, -INF , P1 ;  /* 0xff8000003ca97808 */ /* 0x000fe40000800000 */
[----:B------:R-:W-:Y:S02]  /*2b20*/  FSEL R173, R61, -INF , P6 ;  /* 0xff8000003dad7808 */ /* 0x000fe40003000000 */
[----:B------:R-:W-:Y:S02]  /*2b30*/  FMNMX.FTZ R24, R29, R24, !PT ;  /* 0x000000181d187209 */ /* 0x000fe40007810000 */
[----:B------:R-:W-:Y:S02]  /*2b40*/  FSEL R167, R44, -INF , P4 ;  /* 0xff8000002ca77808 */ /* 0x000fe40002000000 */
[----:B------:R-:W-:Y:S02]  /*2b50*/  FSEL R171, R45, -INF , P2 ;  /* 0xff8000002dab7808 */ /* 0x000fe40001000000 */
[----:B------:R-:W-:-:S02]  /*2b60*/  ISETP.GT.AND P1, PT, R20, RZ, PT ;  /* 0x000000ff1400720c */ /* 0x000fc40003f24270 */
[----:B------:R-:W-:Y:S02]  /*2b70*/  ISETP.GT.AND P6, PT, R20, 0x1, PT ;  /* 0x000000011400780c */ /* 0x000fe40003fc4270 */
        /* <DEDUP_REMOVED lines=10> */
[----:B------:R-:W-:-:S02]  /*2c20*/  FSEL R164, R57, -INF , P2 ;  /* 0xff80000039a47808 */ /* 0x000fc40001000000 */
[C---:B------:R-:W-:Y:S02]  /*2c30*/  ISETP.GT.AND P4, PT, R13.reuse, 0x58, PT ;  /* 0x000000580d00780c */ /* 0x040fe40003f84270 */
        /* <DEDUP_REMOVED lines=14> */
[----:B------:R-:W-:Y:S02]  /*2d20*/  ISETP.GT.AND P5, PT, R20, 0x18, PT ;  /* 0x000000181400780c */ /* 0x000fe40003fa4270 */
[----:B------:R-:W-:Y:S02]  /*2d30*/  FMNMX.FTZ R41, R158, R41, !PT ;  /* 0x000000299e297209 */ /* 0x000fe40007810000 */
[----:B------:R-:W-:-:S02]  /*2d40*/  FSEL R180, R35, -INF , P6 ;  /* 0xff80000023b47808 */ /* 0x000fc40003000000 */
[----:B------:R-:W-:Y:S02]  /*2d50*/  FMNMX.FTZ R13, R176, R13, !PT ;  /* 0x0000000db00d7209 */ /* 0x000fe40007810000 */
[----:B------:R-:W-:Y:S02]  /*2d60*/  ISETP.GT.AND P3, PT, R20, 0x19, PT ;  /* 0x000000191400780c */ /* 0x000fe40003f64270 */
[----:B------:R-:W-:Y:S02]  /*2d70*/  FMNMX.FTZ R26, R162, R41, !PT ;  /* 0x00000029a21a7209 */ /* 0x000fe40007810000 */
[----:B------:R-:W-:Y:S02]  /*2d80*/  FSEL R191, R38, -INF , P5 ;  /* 0xff80000026bf7808 */ /* 0x000fe40002800000 */
[----:B------:R-:W-:Y:S02]  /*2d90*/  FMNMX.FTZ R24, R180, R13, !PT ;  /* 0x0000000db4187209 */ /* 0x000fe40007810000 */
[----:B------:R-:W-:-:S02]  /*2da0*/  ISETP.GT.AND P1, PT, R20, 0x20, PT ;  /* 0x000000201400780c */ /* 0x000fc40003f24270 */
[----:B------:R-:W-:Y:S02]  /*2db0*/  FMNMX.FTZ R26, R167, R26, !PT ;  /* 0x0000001aa71a7209 */ /* 0x000fe40007810000 */
[----:B------:R-:W-:Y:S02]  /*2dc0*/  FSEL R196, R39, -INF , P3 ;  /* 0xff80000027c47808 */ /* 0x000fe40001800000 */
[----:B------:R-:W-:Y:S02]  /*2dd0*/  FMNMX.FTZ R13, R191, R24, !PT ;  /* 0x00000018bf0d7209 */ /* 0x000fe40007810000 */
[----:B------:R-:W-:Y:S02]  /*2de0*/  ISETP.GT.AND P6, PT, R20, 0x21, PT ;  /* 0x000000211400780c */ /* 0x000fe40003fc4270 */
[----:B------:R-:W-:Y:S02]  /*2df0*/  FMNMX.FTZ R26, R171, R26, !PT ;  /* 0x0000001aab1a7209 */ /* 0x000fe40007810000 */
[----:B------:R-:W-:-:S02]  /*2e00*/  FSEL R177, R42, -INF , P1 ;  /* 0xff8000002ab17808 */ /* 0x000fc40000800000 */
[----:B------:R-:W-:Y:S02]  /*2e10*/  FMNMX.FTZ R24, R196, R13, !PT ;  /* 0x0000000dc4187209 */ /* 0x000fe40007810000 */
[C---:B------:R-:W-:Y:S02]  /*2e20*/  ISETP.GT.AND P5, PT, R20.reuse, 0x28, PT ;  /* 0x000000281400780c */ /* 0x040fe40003fa4270 */
        /* <DEDUP_REMOVED lines=47> */
[----:B------:R-:W-:Y:S01]  /*3120*/  FSEL R195, R66, -INF , P1 ;  /* 0xff80000042c37808 */ /* 0x000fe20000800000 */
[----:B------:R-:W1:Y:S01]  /*3130*/  SHFL.BFLY PT, R35, R26, 0x2, 0x1f ;  /* 0x0c401f001a237f89 */ /* 0x000e6200000e0000 */
        /* <DEDUP_REMOVED lines=9> */
[----:B------:R-:W-:Y:S02]  /*31d0*/  FMNMX.FTZ R24, R211, R20, !PT ;  /* 0x00000014d3187209 */ /* 0x000fe40007810000 */
[----:B-1----:R-:W-:-:S03]  /*31e0*/  FMNMX.FTZ R35, R26, R35, !PT ;  /* 0x000000231a237209 */ /* 0x002fc60007810000 */
[----:B------:R-:W1:Y:S04]  /*31f0*/  SHFL.BFLY PT, R13, R24, 0x2, 0x1f ;  /* 0x0c401f00180d7f89 */ /* 0x000e6800000e0000 */
[----:B------:R-:W2:Y:S01]  /*3200*/  SHFL.BFLY PT, R20, R35, 0x1, 0x1f ;  /* 0x0c201f0023147f89 */ /* 0x000ea200000e0000 */
[----:B-1----:R-:W-:Y:S01]  /*3210*/  FMNMX.FTZ R26, R24, R13, !PT ;  /* 0x0000000d181a7209 */ /* 0x002fe20007810000 */
[----:B------:R-:W-:Y:S01]  /*3220*/  IMAD.U32 R13, RZ, RZ, UR4 ;  /* 0x00000004ff0d7e24 */ /* 0x000fe2000f8e00ff */
[----:B------:R-:W-:Y:S01]  /*3230*/  UIMAD UR4, UR36, 0xc00, UR7 ;  /* 0x00000c00240478a4 */ /* 0x000fe2000f8e0207 */
[----:B--2---:R-:W-:Y:S02]  /*3240*/  FMNMX.FTZ R20, R35, R20, !PT ;  /* 0x0000001423147209 */ /* 0x004fe40007810000 */
[----:B------:R-:W1:Y:S02]  /*3250*/  SHFL.BFLY PT, R39, R26, 0x1, 0x1f ;  /* 0x0c201f001a277f89 */ /* 0x000e6400000e0000 */
[C---:B------:R-:W-:Y:S01]  /*3260*/  FSETP.NEU.FTZ.AND P1, PT, R20.reuse, -INF , PT ;  /* 0xff8000001400780b */ /* 0x040fe20003f3d000 */
[----:B------:R-:W-:Y:S01]  /*3270*/  FMUL.FTZ R210, R20, R13 ;  /* 0x0000000d14d27220 */ /* 0x000fe20000410000 */
[----:B------:R-:W-:-:S04]  /*3280*/  UMOV UR10, UR4 ;  /* 0x00000004000a7c82 */ /* 0x000fc80008000000 */
[----:B------:R-:W-:-:S05]  /*3290*/  FSEL R210, R210, RZ, P1 ;  /* 0x000000ffd2d27208 */ /* 0x000fca0000800000 */
        /* <DEDUP_REMOVED lines=9> */
[--C-:B------:R-:W-:Y:S01]  /*3330*/  FFMA.FTZ R158, R158, R13, -R210.reuse ;  /* 0x0000000d9e9e7223 */ /* 0x100fe200000108d2 */
[----:B-1----:R-:W-:Y:S01]  /*3340*/  FMNMX.FTZ R21, R26, R39, !PT ;  /* 0x000000271a157209 */ /* 0x002fe20007810000 */
[-CC-:B------:R-:W-:Y:S01]  /*3350*/  FFMA.FTZ R216, R163, R13.reuse, -R210.reuse ;  /* 0x0000000da3d87223 */ /* 0x180fe200000108d2 */
[-CC-:B------:R-:W-:Y:S01]  /*3360*/  FFMA.FTZ R163, R168, R13.reuse, -R210.reuse ;  /* 0x0000000da8a37223 */ /* 0x180fe200000108d2 */
[-CC-:B------:R-:W-:Y:S01]  /*3370*/  FFMA.FTZ R168, R172, R13.reuse, -R210.reuse ;  /* 0x0000000daca87223 */ /* 0x180fe200000108d2 */
[C---:B------:R-:W-:Y:S01]  /*3380*/  FSETP.NEU.FTZ.AND P1, PT, R21.reuse, -INF , PT ;  /* 0xff8000001500780b */ /* 0x040fe20003f3d000 */
[-C--:B------:R-:W-:Y:S01]  /*3390*/  FMUL.FTZ R212, R21, R13.reuse ;  /* 0x0000000d15d47220 */ /* 0x080fe20000410000 */
[----:B------:R-:W1:Y:S01]  /*33a0*/  MUFU.EX2 R184, R184 ;  /* 0x000000b800b87308 */ /* 0x000e620000000800 */
[-CC-:B------:R-:W-:Y:S01]  /*33b0*/  FFMA.FTZ R159, R159, R13.reuse, -R210.reuse ;  /* 0x0000000d9f9f7223 */ /* 0x180fe200000108d2 */
[-CC-:B------:R-:W-:Y:S01]  /*33c0*/  FFMA.FTZ R160, R160, R13.reuse, -R210.reuse ;  /* 0x0000000da0a07223 */ /* 0x180fe200000108d2 */
[-CC-:B------:R-:W-:Y:S01]  /*33d0*/  FFMA.FTZ R12, R12, R13.reuse, -R210.reuse ;  /* 0x0000000d0c0c7223 */ /* 0x180fe200000108d2 */
[----:B------:R-:W-:Y:S01]  /*33e0*/  FSEL R212, R212, RZ, P1 ;  /* 0x000000ffd4d47208 */ /* 0x000fe20000800000 */
[-CC-:B------:R-:W-:Y:S01]  /*33f0*/  FFMA.FTZ R165, R165, R13.reuse, -R210.reuse ;  /* 0x0000000da5a57223 */ /* 0x180fe200000108d2 */
[----:B0-----:R-:W-:Y:S01]  /*3400*/  LOP3.LUT P1, RZ, R72, 0x7f, RZ, 0xc0, !PT ;  /* 0x0000007f48ff7812 */ /* 0x001fe2000782c0ff */
[-C--:B------:R-:W-:Y:S01]  /*3410*/  FFMA.FTZ R174, R174, R13.reuse, -R210 ;  /* 0x0000000daeae7223 */ /* 0x080fe200000108d2 */
[----:B------:R-:W-:Y:S01]  /*3420*/  SHF.R.U32.HI R72, RZ, 0x7, R72 ;  /* 0x00000007ff487819 */ /* 0x000fe20000011648 */
[-CC-:B------:R-:W-:Y:S01]  /*3430*/  FFMA.FTZ R187, R33, R13.reuse, -R212.reuse ;  /* 0x0000000d21bb7223 */ /* 0x180fe200000108d4 */
[-CC-:B------:R-:W-:Y:S01]  /*3440*/  FFMA.FTZ R188, R27, R13.reuse, -R212.reuse ;  /* 0x0000000d1bbc7223 */ /* 0x180fe200000108d4 */
[-CC-:B------:R-:W-:Y:S01]  /*3450*/  FFMA.FTZ R189, R37, R13.reuse, -R212.reuse ;  /* 0x0000000d25bd7223 */ /* 0x180fe200000108d4 */
[----:B------:R-:W-:Y:S01]  /*3460*/  IADD3 R156, -R72, 0xb, RZ ;  /* 0x0000000b489c7810 */ /* 0x000fe20007ffe1ff */
[-CC-:B------:R-:W-:Y:S01]  /*3470*/  FFMA.FTZ R190, R31, R13.reuse, -R212.reuse ;  /* 0x0000000d1fbe7223 */ /* 0x180fe200000108d4 */
[----:B------:R-:W-:Y:S01]  /*3480*/  MUFU.EX2 R185, R185 ;  /* 0x000000b900b97308 */ /* 0x000fe20000000800 */
[-CC-:B------:R-:W-:Y:S01]  /*3490*/  FFMA.FTZ R176, R176, R13.reuse, -R212.reuse ;  /* 0x0000000db0b07223 */ /* 0x180fe200000108d4 */
[--C-:B------:R-:W-:Y:S01]  /*34a0*/  FFMA.FTZ R180, R180, R13, -R212.reuse ;  /* 0x0000000db4b47223 */ /* 0x100fe200000108d4 */
[----:B-1----:R-:W-:Y:S01]  /*34b0*/  F2FP.BF16.F32.PACK_AB R152, R184, R183 ;  /* 0x000000b7b898723e */ /* 0x002fe200000010ff */
[----:B------:R-:W-:Y:S01]  /*34c0*/  FFMA.FTZ R191, R191, R13, -R212 ;  /* 0x0000000dbfbf7223 */ /* 0x000fe200000108d4 */
[----:B------:R-:W-:-:S02]  /*34d0*/  @!P1 VIADD R24, R0, 0x32440 ;  /* 0x0003244000189836 */ /* 0x000fc40000000000 */
[-CC-:B------:R-:W-:Y:S01]  /*34e0*/  FFMA.FTZ R196, R196, R13.reuse, -R212.reuse ;  /* 0x0000000dc4c47223 */ /* 0x180fe200000108d4 */
[-CC-:B------:R-:W-:Y:S01]  /*34f0*/  FFMA.FTZ R214, R181, R13.reuse, -R212.reuse ;  /* 0x0000000db5d67223 */ /* 0x180fe200000108d4 */
[----:B------:R-:W0:Y:S01]  /*3500*/  MUFU.EX2 R186, R186 ;  /* 0x000000ba00ba7308 */ /* 0x000e220000000800 */
[-C--:B------:R-:W-:Y:S01]  /*3510*/  FFMA.FTZ R172, R178, R13.reuse, -R212 ;  /* 0x0000000db2ac7223 */ /* 0x080fe200000108d4 */
[----:B------:R-:W-:Y:S01]  /*3520*/  @!P1 PRMT R24, RZ, 0x654, R24 ;  /* 0x00000654ff189816 */ /* 0x000fe20000000018 */
[----:B------:R1:W-:Y:S06]  /*3530*/  BAR.ARV R156, 0x100 ;  /* 0x0004009c0000751d */ /* 0x0003ec0000002000 */
[----:B------:R2:W-:Y:S01]  /*3540*/  @!P1 SYNCS.ARRIVE.TRANS64.RED.A1T0 RZ, [R24+URZ], RZ ;  /* 0x000000ff18ff99a7 */ /* 0x0005e2000810043f */
[----:B------:R-:W-:Y:S01]  /*3550*/  MUFU.EX2 R187, R187 ;  /* 0x000000bb00bb7308 */ /* 0x000fe20000000800 */
[----:B------:R3:W-:Y:S01]  /*3560*/  BAR.SYNC.DEFER_BLOCKING R213, 0x100 ;  /* 0x000400d50000751d */ /* 0x0007e20000010000 */
[-CC-:B------:R-:W-:Y:S01]  /*3570*/  FFMA.FTZ R178, R193, R13.reuse, -R212.reuse ;  /* 0x0000000dc1b27223 */ /* 0x180fe200000108d4 */
[-CC-:B------:R-:W-:Y:S01]  /*3580*/  FFMA.FTZ R181, R182, R13.reuse, -R212.reuse ;  /* 0x0000000db6b57223 */ /* 0x180fe200000108d4 */
[-CC-:B------:R-:W-:Y:S01]  /*3590*/  FFMA.FTZ R193, R198, R13.reuse, -R212.reuse ;  /* 0x0000000dc6c17223 */ /* 0x180fe200000108d4 */
[-CC-:B------:R-:W-:Y:S01]  /*35a0*/  FFMA.FTZ R182, R194, R13.reuse, -R212.reuse ;  /* 0x0000000dc2b67223 */ /* 0x180fe200000108d4 */
[----:B------:R-:W-:Y:S01]  /*35b0*/  FFMA.FTZ R194, R209, R13, -R212 ;  /* 0x0000000dd1c27223 */ /* 0x000fe200000108d4 */
[----:B0-----:R-:W-:Y:S01]  /*35c0*/  F2FP.BF16.F32.PACK_AB R154, R186, R185 ;  /* 0x000000b9ba9a723e */ /* 0x001fe200000010ff */
[----:B------:R-:W0:Y:S01]  /*35d0*/  MUFU.EX2 R188, R188 ;  /* 0x000000bc00bc7308 */ /* 0x000e220000000800 */
[-CC-:B---3--:R-:W-:Y:S01]  /*35e0*/  FFMA.FTZ R213, R162, R13.reuse, -R210.reuse ;  /* 0x0000000da2d57223 */ /* 0x188fe200000108d2 */
[-CC-:B------:R-:W-:Y:S01]  /*35f0*/  FFMA.FTZ R162, R167, R13.reuse, -R210.reuse ;  /* 0x0000000da7a27223 */ /* 0x180fe200000108d2 */
        /* <DEDUP_REMOVED lines=12> */
[----:B------:R-:W-:Y:S01]  /*36c0*/  FFMA.FTZ R175, R175, R13, -R210 ;  /* 0x0000000dafaf7223 */ /* 0x000fe200000108d2 */
[----:B------:R-:W3:Y:S01]  /*36d0*/  MUFU.EX2 R190, R190 ;  /* 0x000000be00be7308 */ /* 0x000ee20000000800 */
[----:B0-----:R-:W-:Y:S01]  /*36e0*/  F2FP.BF16.F32.PACK_AB R153, R188, R187 ;  /* 0x000000bbbc99723e */ /* 0x001fe200000010ff */
[-CC-:B------:R-:W-:Y:S01]  /*36f0*/  FFMA.FTZ R195, R195, R13.reuse, -R212.reuse ;  /* 0x0000000dc3c37223 */ /* 0x180fe200000108d4 */
[----:B------:R-:W-:Y:S01]  /*3700*/  FFMA.FTZ R208, R211, R13, -R212 ;  /* 0x0000000dd3d07223 */ /* 0x000fe200000108d4 */
[----:B------:R-:W-:Y:S01]  /*3710*/  FADD.FTZ R184, R183, R184 ;  /* 0x000000b8b7b87221 */ /* 0x000fe20000010000 */
[----:B------:R-:W-:Y:S01]  /*3720*/  FADD.FTZ R188, R187, R188 ;  /* 0x000000bcbbbc7221 */ /* 0x000fe20000010000 */
[----:B------:R-:W-:-:S02]  /*3730*/  @!P1 VIADD R0, R0, 0x32460 ;  /* 0x0003246000009836 */ /* 0x000fc40000000000 */
[----:B------:R-:W0:Y:S01]  /*3740*/  MUFU.EX2 R157, R157 ;  /* 0x0000009d009d7308 */ /* 0x000e220000000800 */
[----:B------:R-:W-:Y:S02]  /*3750*/  FADD.FTZ R185, R185, R184 ;  /* 0x000000b8b9b97221 */ /* 0x000fe40000010000 */
[----:B------:R-:W-:Y:S02]  /*3760*/  @!P1 PRMT R0, RZ, 0x654, R0 ;  /* 0x00000654ff009816 */ /* 0x000fe40000000000 */
[----:B------:R-:W-:-:S03]  /*3770*/  FADD.FTZ R186, R186, R185 ;  /* 0x000000b9baba7221 */ /* 0x000fc60000010000 */
[----:B------:R-:W-:Y:S01]  /*3780*/  MUFU.EX2 R161, R161 ;  /* 0x000000a100a17308 */ /* 0x000fe20000000800 */
[----:B---3--:R-:W-:Y:S01]  /*3790*/  F2FP.BF16.F32.PACK_AB R155, R190, R189 ;  /* 0x000000bdbe9b723e */ /* 0x008fe200000010ff */
[----:B------:R-:W-:-:S03]  /*37a0*/  FADD.FTZ R189, R189, R188 ;  /* 0x000000bcbdbd7221 */ /* 0x000fc60000010000 */
[----:B--2---:R-:W-:Y:S01]  /*37b0*/  WARPGROUP.ARRIVE ;  /* 0x00000000000079c5 */ /* 0x004fe20000000000 */
[----:B------:R-:W-:Y:S02]  /*37c0*/  FADD.FTZ R189, R190, R189 ;  /* 0x000000bdbebd7221 */ /* 0x000fe40000010000 */
[----:B------:R-:W-:Y:S01]  /*37d0*/  MUFU.EX2 R166, R166 ;  /* 0x000000a600a67308 */ /* 0x000fe20000000800 */
[----:B0-----:R-:W-:Y:S02]  /*37e0*/  FADD.FTZ R186, R157, R186 ;  /* 0x000000ba9dba7221 */ /* 0x001fe40000010000 */
[----:B------:R-:W-:Y:S01]  /*37f0*/  HGMMA.64x256x16.F32.BF16 R24, R152, gdesc[UR8].tnspB, RZ, !UPT, gsb0 ;  /* 0x43e0000898187df0 */ /* 0x000fe2000c0018ff */
[----:B------:R-:W-:Y:S01]  /*3800*/  UIADD3 UR10, UR4, 0x80, URZ ;  /* 0x00000080040a7890 */ /* 0x000fe2000fffe03f */
[----:B------:R-:W-:-:S03]  /*3810*/  UMOV UR11, 0x40000040 ;  /* 0x40000040000b7882 */ /* 0x000fc60000000000 */
[----:B------:R-:W-:Y:S08]  /*3820*/  MUFU.EX2 R170, R170 ;  /* 0x000000aa00aa7308 */ /* 0x000ff00000000800 */
[----:B------:R-:W0:Y:S08]  /*3830*/  MUFU.EX2 R176, R176 ;  /* 0x000000b000b07308 */ /* 0x000e300000000800 */
[----:B------:R-:W2:Y:S08]  /*3840*/  MUFU.EX2 R180, R180 ;  /* 0x000000b400b47308 */ /* 0x000eb00000000800 */
[----:B------:R-:W-:Y:S01]  /*3850*/  MUFU.EX2 R191, R191 ;  /* 0x000000bf00bf7308 */ /* 0x000fe20000000800 */
[----:B0-----:R-:W-:-:S07]  /*3860*/  FADD.FTZ R189, R176, R189 ;  /* 0x000000bdb0bd7221 */ /* 0x001fce0000010000 */
[----:B------:R-:W0:Y:S08]  /*3870*/  MUFU.EX2 R196, R196 ;  /* 0x000000c400c47308 */ /* 0x000e300000000800 */
[----:B------:R-:W-:Y:S08]  /*3880*/  MUFU.EX2 R158, R158 ;  /* 0x0000009e009e7308 */ /* 0x000ff00000000800 */
[----:B------:R-:W3:Y:S08]  /*3890*/  MUFU.EX2 R213, R213 ;  /* 0x000000d500d57308 */ /* 0x000ef00000000800 */
[----:B------:R-:W-:Y:S08]  /*38a0*/  MUFU.EX2 R162, R162 ;  /* 0x000000a200a27308 */ /* 0x000ff00000000800 */
[----:B------:R-:W-:Y:S08]  /*38b0*/  MUFU.EX2 R167, R167 ;  /* 0x000000a700a77308 */ /* 0x000ff00000000800 */
[----:B------:R-:W-:Y:S08]  /*38c0*/  MUFU.EX2 R171, R171 ;  /* 0x000000ab00ab7308 */ /* 0x000ff00000000800 */
[----:B------:R-:W4:Y:S08]  /*38d0*/  MUFU.EX2 R214, R214 ;  /* 0x000000d600d67308 */ /* 0x000f300000000800 */
[----:B------:R-:W-:Y:S08]  /*38e0*/  MUFU.EX2 R177, R177 ;  /* 0x000000b100b17308 */ /* 0x000ff00000000800 */
[----:B------:R-:W5:Y:S08]  /*38f0*/  MUFU.EX2 R192, R192 ;  /* 0x000000c000c07308 */ /* 0x000f700000000800 */
        /* <DEDUP_REMOVED lines=22> */
[C---:B------:R-:W-:Y:S01]  /*3a60*/  F2FP.BF16.F32.PACK_AB R152, R161.reuse, R157 ;  /* 0x0000009da198723e */ /* 0x040fe200000010ff */
[----:B------:R-:W-:Y:S01]  /*3a70*/  FADD.FTZ R161, R161, R186 ;  /* 0x000000baa1a17221 */ /* 0x000fe20000010000 */
[C---:B--2---:R-:W-:Y:S01]  /*3a80*/  F2FP.BF16.F32.PACK_AB R153, R180.reuse, R176 ;  /* 0x000000b0b499723e */ /* 0x044fe200000010ff */
[----:B------:R-:W-:Y:S01]  /*3a90*/  FADD.FTZ R180, R180, R189 ;  /* 0x000000bdb4b47221 */ /* 0x000fe20000010000 */
[----:B------:R-:W-:Y:S01]  /*3aa0*/  F2FP.BF16.F32.PACK_AB R154, R170, R166 ;  /* 0x000000a6aa9a723e */ /* 0x000fe200000010ff */
[----:B------:R-:W2:Y:S01]  /*3ab0*/  MUFU.EX2 R198, R198 ;  /* 0x000000c600c67308 */ /* 0x000ea20000000800 */
[----:B0-----:R-:W-:Y:S01]  /*3ac0*/  F2FP.BF16.F32.PACK_AB R155, R196, R191 ;  /* 0x000000bfc49b723e */ /* 0x001fe200000010ff */
        /* <DEDUP_REMOVED lines=9> */
[----:B------:R-:W0:Y:S01]  /*3b60*/  MUFU.EX2 R208, R208 ;  /* 0x000000d000d07308 */ /* 0x000e220000000800 */
[----:B------:R-:W-:Y:S02]  /*3b70*/  WARPGROUP.DEPBAR.LE gsb0, 0x0 ;  /* 0x00008000000079c5 */ /* 0x000fe40000010000 */
[----:B---3--:R-:W-:Y:S01]  /*3b80*/  F2FP.BF16.F32.PACK_AB R152, R213, R158 ;  /* 0x0000009ed598723e */ /* 0x008fe200000010ff */
        /* <DEDUP_REMOVED lines=16> */
[----:B-1----:R-:W-:Y:S01]  /*3c90*/  F2FP.BF16.F32.PACK_AB R152, R216, R159 ;  /* 0x0000009fd898723e */ /* 0x002fe200000010ff */
        /* <DEDUP_REMOVED lines=32> */
[----:B------:R-:W-:-:S04]  /*3ea0*/  UIADD3 UR4, UR6, -UR61, URZ ;  /* 0x8000003d06047290 */ /* 0x000fc8000fffe03f */
[----:B------:R-:W-:-:S04]  /*3eb0*/  ULEA UR4, UR60, UR4, 0x7 ;  /* 0x000000043c047291 */ /* 0x000fc8000f8e383f */
[----:B------:R-:W-:-:S04]  /*3ec0*/  UIMAD.WIDE UR4, UR4, 0x2aaaaaab, URZ ;  /* 0x2aaaaaab040478a5 */ /* 0x000fc8000f8e023f */
[----:B------:R-:W-:-:S04]  /*3ed0*/  USHF.R.U32.HI UR4, URZ, 0x1f, UR5 ;  /* 0x0000001f3f047899 */ /* 0x000fc80008011605 */
[----:B------:R-:W-:Y:S02]  /*3ee0*/  ULEA.HI.SX32 UR5, UR5, UR4, 0x1c ;  /* 0x0000000405057291 */ /* 0x000fe4000f8fe23f */
[----:B------:R-:W-:-:S04]  /*3ef0*/  UIADD3 UR4, UR52, -0x2, URZ ;  /* 0xfffffffe34047890 */ /* 0x000fc8000fffe03f */
[----:B------:R-:W-:-:S04]  /*3f00*/  VIMNMX R207, RZ, UR5, !PT ;  /* 0x00000005ffcf7c48 */ /* 0x000fc8000ffe0100 */
[----:B------:R-:W-:Y:S01]  /*3f10*/  ISETP.LE.AND P2, PT, R207, UR4, PT ;  /* 0x00000004cf007c0c */ /* 0x000fe2000bf43270 */
[----:B------:R-:W-:Y:S02]  /*3f20*/  WARPGROUP.DEPBAR.LE gsb0, 0x0 ;  /* 0x00008000000079c5 */ /* 0x000fe40000010000 */
[----:B------:R-:W-:Y:S01]  /*3f30*/  F2FP.BF16.F32.PACK_AB R152, R165, R12 ;  /* 0x0000000ca598723e */ /* 0x000fe200000010ff */
[----:B------:R-:W-:Y:S01]  /*3f40*/  FADD.FTZ R12, R12, R169 ;  /* 0x000000a90c0c7221 */ /* 0x000fe20000010000 */
[----:B--2---:R-:W-:Y:S01]  /*3f50*/  F2FP.BF16.F32.PACK_AB R153, R198, R195 ;  /* 0x000000c3c699723e */ /* 0x004fe200000010ff */
[----:B------:R-:W-:Y:S01]  /*3f60*/  FADD.FTZ R195, R195, R194 ;  /* 0x000000c2c3c37221 */ /* 0x000fe20000010000 */
[----:B------:R-:W-:Y:S01]  /*3f70*/  F2FP.BF16.F32.PACK_AB R154, R175, R174 ;  /* 0x000000aeaf9a723e */ /* 0x000fe200000010ff */
[----:B------:R-:W-:Y:S01]  /*3f80*/  FADD.FTZ R165, R165, R12 ;  /* 0x0000000ca5a57221 */ /* 0x000fe20000010000 */
[----:B0-----:R-:W-:Y:S01]  /*3f90*/  F2FP.BF16.F32.PACK_AB R155, R208, R199 ;  /* 0x000000c7d09b723e */ /* 0x001fe200000010ff */
[----:B------:R-:W-:-:S03]  /*3fa0*/  FADD.FTZ R198, R198, R195 ;  /* 0x000000c3c6c67221 */ /* 0x000fc60000010000 */
[----:B------:R-:W-:Y:S01]  /*3fb0*/  WARPGROUP.ARRIVE ;  /* 0x00000000000079c5 */ /* 0x000fe20000000000 */
[----:B------:R-:W-:-:S04]  /*3fc0*/  FADD.FTZ R199, R199, R198 ;  /* 0x000000c6c7c77221 */ /* 0x000fc80000010000 */
[----:B------:R-:W-:Y:S01]  /*3fd0*/  FADD.FTZ R12, R208, R199 ;  /* 0x000000c7d00c7221 */ /* 0x000fe20000010000 */
[----:B------:R-:W-:Y:S03]  /*3fe0*/  HGMMA.64x256x16.F32.BF16 R24, R152, gdesc[UR8].tnspB, R24, gsb0 ;  /* 0x43e0000898187df0 */ /* 0x000fe60008001818 */
[----:B------:R-:W-:Y:S02]  /*3ff0*/  WARPGROUP.DEPBAR.LE gsb0, 0x0 ;  /* 0x00008000000079c5 */ /* 0x000fe40000010000 */
[----:B------:R0:W-:Y:S02]  /*4000*/  @!P1 SYNCS.ARRIVE.TRANS64.RED.A1T0 RZ, [R0+URZ], RZ ;  /* 0x000000ff00ff99a7 */ /* 0x0001e4000810043f */
[----:B0-----:R-:W-:-:S04]  /*4010*/  FADD.FTZ R0, R174, R165 ;  /* 0x000000a5ae007221 */ /* 0x001fc80000010000 */
[----:B------:R-:W-:Y:S01]  /*4020*/  FADD.FTZ R0, R175, R0 ;  /* 0x00000000af007221 */ /* 0x000fe20000010000 */
[----:B------:R-:W-:Y:S06]  /*4030*/  @!P2 BRA `(.L_x_4146) ;  /* 0x000000280080a947 */ /* 0x000fec0003800000 */
[----:B------:R-:W-:Y:S02]  /*4040*/  IMAD.MOV.U32 R209, RZ, RZ, R21 ;  /* 0x000000ffffd17224 */ /* 0x000fe400078e0015 */
[----:B------:R-:W-:-:S07]  /*4050*/  IMAD.MOV.U32 R208, RZ, RZ, R20 ;  /* 0x000000ffffd07224 */ /* 0x000fce00078e0014 */
.L_x_4155:
[----:B------:R-:W-:-:S04]  /*4060*/  UIADD3 UR36, UR36, 0x1, URZ ;  /* 0x0000000124247890 */ /* 0x000fc8000fffe03f */
[----:B------:R-:W-:-:S04]  /*4070*/  UISETP.NE.AND UP0, UPT, UR36, 0x2, UPT ;  /* 0x000000022400788c */ /* 0x000fc8000bf05270 */
[----:B------:R-:W-:Y:S02]  /*4080*/  USEL UR5, URZ, 0x1, UP0 ;  /* 0x000000013f057887 */ /* 0x000fe40008000000 */
[----:B------:R-:W-:Y:S02]  /*4090*/  USEL UR36, UR36, URZ, UP0 ;  /* 0x0000003f24247287 */ /* 0x000fe40008000000 */
[----:B------:R-:W-:Y:S01]  /*40a0*/  ULOP3.LUT UR37, UR37, UR5, URZ, 0x3c, !UPT ;  /* 0x0000000525257292 */ /* 0x000fe2000f8e3c3f */
[----:B0-----:R-:W-:Y:S11]  /*40b0*/  @!P0 BRA `(.L_x_4147) ;  /* 0x0000000000048947 */ /* 0x001ff60003800000 */
[----:B------:R-:W-:Y:S01]  /*40c0*/  BPT.TRAP 0x1 ;  /* 0x000000040000795c */ /* 0x000fe20000300000 */
.L_x_4147:
        /* <DEDUP_REMOVED lines=9> */
.L_x_4148:
[----:B-1----:R-:W-:Y:S05]  /*4160*/  @P2 BRA `(.L_x_4149) ;  /* 0x0000000000082947 */ /* 0x002fea0003800000 */
[----:B------:R-:W1:Y:S02]  /*4170*/  SYNCS.PHASECHK.TRANS64.TRYWAIT P2, [UR5+0x32430], R13 ;  /* 0x0324300dff0075a7 */ /* 0x000e640008040145 */
[----:B-1----:R-:W-:Y:S05]  /*4180*/  @!P2 BRA `(.L_x_4150) ;  /* 0x000000d00088a947 */ /* 0x002fea0003800000 */
.L_x_4149:
[----:B------:R-:W-:Y:S01]  /*4190*/  R2UR UR52, R22 ;  /* 0x00000000163472ca */ /* 0x000fe200000e0000 */
[----:B------:R-:W-:Y:S01]  /*41a0*/  UIMAD UR6, UR36, 0x300, UR39 ;  /* 0x00000300240678a4 */ /* 0x000fe2000f8e0227 */
[----:B------:R-:W-:Y:S01]  /*41b0*/  R2UR UR53, R23 ;  /* 0x00000000173572ca */ /* 0x000fe200000e0000 */
[----:B------:R-:W-:Y:S01]  /*41c0*/  WARPGROUP.ARRIVE ;  /* 0x00000000000079c5 */ /* 0x000fe20000000000 */
        /* <DEDUP_REMOVED lines=27> */
.L_x_4151:
[----:B------:R2:W3:Y:S01]  /*4380*/  SYNCS.PHASECHK.TRANS64.TRYWAIT P2, [UR5+0x32450], R13 ;  /* 0x0324500dff0075a7 */ /* 0x0004e20008040145 */
[----:B------:R-:W-:Y:S05]  /*4390*/  @!P0 BRA `(.L_x_4152) ;  /* 0x0000000000048947 */ /* 0x000fea0003800000 */
[----:B------:R-:W-:Y:S01]  /*43a0*/  BPT.TRAP 0x1 ;  /* 0x000000040000795c */ /* 0x000fe20000300000 */
.L_x_4152:
[----:B---3--:R-:W-:Y:S05]  /*43b0*/  @P2 BRA `(.L_x_4153) ;  /* 0x0000000000082947 */ /* 0x008fea0003800000 */
[----:B------:R-:W3:Y:S02]  /*43c0*/  SYNCS.PHASECHK.TRANS64.TRYWAIT P2, [UR5+0x32450], R13 ;  /* 0x0324500dff0075a7 */ /* 0x000ee40008040145 */
[----:B---3--:R-:W-:Y:S05]  /*43d0*/  @!P2 BRA `(.L_x_4154) ;  /* 0x000000d0000ca947 */ /* 0x008fea0003800000 */
.L_x_4153:
[----:B------:R-:W-:Y:S01]  /*43e0*/  R2UR UR52, R10 ;  /* 0x000000000a3472ca */ /* 0x000fe200000e0000 */
[----:B------:R-:W-:Y:S01]  /*43f0*/  UIMAD UR6, UR36, 0xc00, UR38 ;  /* 0x00000c00240678a4 */ /* 0x000fe2000f8e0226 */
[----:B------:R-:W-:Y:S01]  /*4400*/  R2UR UR53, R11 ;  /* 0x000000000b3572ca */ /* 0x000fe200000e0000 */
[----:B------:R-:W-:Y:S01]  /*4410*/  WARPGROUP.ARRIVE ;  /* 0x00000000000079c5 */ /* 0x000fe20000000000 */
[----:B------:R-:W-:Y:S01]  /*4420*/  UMOV UR55, 0x40000040 ;  /* 0x4000004000377882 */ /* 0x000fe20000000000 */
[----:B------:R-:W-:Y:S01]  /*4430*/  UIADD3 UR10, UR6, 0x302, URZ ;  /* 0x00000302060a7890 */ /* 0x000fe2000fffe03f */
[----:B------:R-:W-:Y:S01]  /*4440*/  R2UR UR58, R201 ;  /* 0x00000000c93a72ca */ /* 0x000fe200000e0000 */
[----:B------:R-:W-:Y:S01]  /*4450*/  UMOV UR11, 0x40000040 ;  /* 0x40000040000b7882 */ /* 0x000fe20000000000 */
[----:B------:R-:W-:Y:S01]  /*4460*/  UMOV UR54, UR6 ;  /* 0x0000000600367c82 */ /* 0x000fe20008000000 */
[----:B------:R-:W-:Y:S01]  /*4470*/  UIADD3 UR14, UR6, 0x304, URZ ;  /* 0x00000304060e7890 */ /* 0x000fe2000fffe03f */
[----:B012---:R-:W-:Y:S01]  /*4480*/  IMAD.MOV.U32 R13, RZ, RZ, -0x2 ;  /* 0xfffffffeff0d7424 */ /* 0x007fe200078e00ff */
[----:B------:R-:W-:Y:S01]  /*4490*/  UMOV UR15, 0x40000040 ;  /* 0x40000040000f7882 */ /* 0x000fe20000000000 */
[----:B------:R-:W-:Y:S01]  /*44a0*/  UIADD3 UR18, UR6, 0x306, URZ ;  /* 0x0000030606127890 */ /* 0x000fe2000fffe03f */
[----:B------:R-:W0:Y:S01]  /*44b0*/  S2R R217, SR_TID.X ;  /* 0x0000000000d97919 */ /* 0x000e220000002100 */
        /* <DEDUP_REMOVED lines=20> */
[----:B0-----:R-:W-:-:S05]  /*4600*/  SHF.R.U32.HI R217, RZ, 0x7, R217 ;  /* 0x00000007ffd97819 */ /* 0x001fca00000116d9 */
        /* <DEDUP_REMOVED lines=26> */
[----:B------:R-:W-:Y:S01]  /*47b0*/  UMOV UR55, 0x40000040 ;  /* 0x4000004000377882 */ /* 0x000fe20000000000 */
[----:B------:R-:W-:Y:S01]  /*47c0*/  UMOV UR52, UR56 ;  /* 0x0000003800347c82 */ /* 0x000fe20008000000 */
[----:B------:R-:W-:Y:S01]  /*47d0*/  UMOV UR53, UR57 ;  /* 0x0000003900357c82 */ /* 0x000fe20008000000 */
[----:B------:R-:W-:-:S04]  /*47e0*/  USHF.L.U32 UR6, UR60, 0x7, URZ ;  /* 0x000000073c067899 */ /* 0x000fc8000800063f */
[----:B------:R-:W-:-:S04]  /*47f0*/  UIMAD UR6, UR4, -0x60, UR6 ;  /* 0xffffffa0040678a4 */ /* 0x000fc8000f8e0206 */
[----:B------:R-:W-:-:S04]  /*4800*/  UIADD3 UR6, UR6, 0x1, UR58 ;  /* 0x0000000106067890 */ /* 0x000fc8000fffe03a */
[----:B------:R-:W-:-:S06]  /*4810*/  UIADD3 UR6, UR6, -UR61, URZ ;  /* 0x8000003d06067290 */ /* 0x000fcc000fffe03f */
[----:B------:R-:W-:-:S04]  /*4820*/  IMAD R20, R204, R13, UR6 ;  /* 0x00000006cc147e24 */ /* 0x000fc8000f8e020d */
        /* <DEDUP_REMOVED lines=46> */
[C---:B------:R-:W-:Y:S02]  /*4b10*/  ISETP.GT.AND P6, PT, R20.reuse, 0x11, PT ;  /* 0x000000111400780c */ /* 0x040fe40003fc4270 */
[C---:B------:R-:W-:Y:S02]  /*4b20*/  ISETP.GT.AND P5, PT, R20.reuse, 0x18, PT ;  /* 0x000000181400780c */ /* 0x040fe40003fa4270 */
[C---:B------:R-:W-:Y:S02]  /*4b30*/  ISETP.GT.AND P2, PT, R20.reuse, 0x19, PT ;  /* 0x000000191400780c */ /* 0x040fe40003f44270 */
[----:B------:R-:W-:Y:S02]  /*4b40*/  ISETP.GT.AND P3, PT, R20, 0x20, PT ;  /* 0x000000201400780c */ /* 0x000fe40003f64270 */
[----:B------:R-:W-:Y:S02]  /*4b50*/  FSEL R160, R160, -INF , P4 ;  /* 0xff800000a0a07808 */ /* 0x000fe40002000000 */
[----:B------:R-:W-:-:S02]  /*4b60*/  ISETP.GT.AND P4, PT, R20, 0x21, PT ;  /* 0x000000211400780c */ /* 0x000fc40003f84270 */
[----:B------:R-:W-:Y:S02]  /*4b70*/  FSEL R161, R161, -INF , P6 ;  /* 0xff800000a1a17808 */ /* 0x000fe40003000000 */
[----:B------:R-:W-:Y:S02]  /*4b80*/  FSEL R164, R164, -INF , P5 ;  /* 0xff800000a4a47808 */ /* 0x000fe40002800000 */
[----:B------:R-:W-:Y:S02]  /*4b90*/  FSEL R165, R165, -INF , P2 ;  /* 0xff800000a5a57808 */ /* 0x000fe40001000000 */
[----:B------:R-:W-:Y:S02]  /*4ba0*/  FSEL R168, R168, -INF , P3 ;  /* 0xff800000a8a87808 */ /* 0x000fe40001800000 */
[C---:B------:R-:W-:Y:S02]  /*4bb0*/  ISETP.GT.AND P6, PT, R20.reuse, 0x28, PT ;  /* 0x000000281400780c */ /* 0x040fe40003fc4270 */
[----:B------:R-:W-:-:S02]  /*4bc0*/  ISETP.GT.AND P5, PT, R20, 0x29, PT ;  /* 0x000000291400780c */ /* 0x000fc40003fa4270 */
[C---:B------:R-:W-:Y:S02]  /*4bd0*/  ISETP.GT.AND P2, PT, R20.reuse, 0x30, PT ;  /* 0x000000301400780c */ /* 0x040fe40003f44270 */
[C---:B------:R-:W-:Y:S02]  /*4be0*/  ISETP.GT.AND P3, PT, R20.reuse, 0x31, PT ;  /* 0x000000311400780c */ /* 0x040fe40003f64270 */
[----:B------:R-:W-:Y:S02]  /*4bf0*/  FSEL R169, R169, -INF , P4 ;  /* 0xff800000a9a97808 */ /* 0x000fe40002000000 */
[----:B------:R-:W-:Y:S02]  /*4c00*/  ISETP.GT.AND P4, PT, R20, 0x38, PT ;  /* 0x000000381400780c */ /* 0x000fe40003f84270 */
[----:B------:R-:W-:Y:S02]  /*4c10*/  FMNMX.FTZ R210, R152, R208, !PT ;  /* 0x000000d098d27209 */ /* 0x000fe40007810000 */
[----:B------:R-:W-:-:S02]  /*4c20*/  FSEL R172, R172, -INF , P6 ;  /* 0xff800000acac7808 */ /* 0x000fc40003000000 */
[----:B------:R-:W-:Y:S02]  /*4c30*/  FSEL R173, R173, -INF , P5 ;  /* 0xff800000adad7808 */ /* 0x000fe40002800000 */
[----:B------:R-:W-:Y:S02]  /*4c40*/  FSEL R176, R176, -INF , P2 ;  /* 0xff800000b0b07808 */ /* 0x000fe40001000000 */
[----:B------:R-:W-:Y:S02]  /*4c50*/  FSEL R177, R177, -INF , P3 ;  /* 0xff800000b1b17808 */ /* 0x000fe40001800000 */
[C---:B------:R-:W-:Y:S02]  /*4c60*/  ISETP.GT.AND P6, PT, R20.reuse, 0x39, PT ;  /* 0x000000391400780c */ /* 0x040fe40003fc4270 */
[C---:B------:R-:W-:Y:S02]  /*4c70*/  ISETP.GT.AND P5, PT, R20.reuse, 0x40, PT ;  /* 0x000000401400780c */ /* 0x040fe40003fa4270 */
[----:B------:R-:W-:-:S02]  /*4c80*/  ISETP.GT.AND P2, PT, R20, 0x41, PT ;  /* 0x000000411400780c */ /* 0x000fc40003f44270 */
[----:B------:R-:W-:Y:S02]  /*4c90*/  ISETP.GT.AND P3, PT, R20, 0x48, PT ;  /* 0x000000481400780c */ /* 0x000fe40003f64270 */
[----:B------:R-:W-:Y:S02]  /*4ca0*/  FSEL R180, R180, -INF , P4 ;  /* 0xff800000b4b47808 */ /* 0x000fe40002000000 */
[----:B------:R-:W-:Y:S02]  /*4cb0*/  ISETP.GT.AND P4, PT, R20, 0x49, PT ;  /* 0x000000491400780c */ /* 0x000fe40003f84270 */
[----:B------:R-:W-:Y:S02]  /*4cc0*/  FMNMX.FTZ R21, R153, R210, !PT ;  /* 0x000000d299157209 */ /* 0x000fe40007810000 */
[----:B------:R-:W-:Y:S02]  /*4cd0*/  FSEL R181, R181, -INF , P6 ;  /* 0xff800000b5b57808 */ /* 0x000fe40003000000 */
[----:B------:R-:W-:-:S02]  /*4ce0*/  FSEL R184, R184, -INF , P5 ;  /* 0xff800000b8b87808 */ /* 0x000fc40002800000 */
[----:B------:R-:W-:Y:S02]  /*4cf0*/  FSEL R185, R185, -INF , P2 ;  /* 0xff800000b9b97808 */ /* 0x000fe40001000000 */
[----:B------:R-:W-:Y:S02]  /*4d00*/  FSEL R188, R188, -INF , P3 ;  /* 0xff800000bcbc7808 */ /* 0x000fe40001800000 */
[C---:B------:R-:W-:Y:S02]  /*4d10*/  ISETP.GT.AND P6, PT, R20.reuse, 0x50, PT ;  /* 0x000000501400780c */ /* 0x040fe40003fc4270 */
[C---:B------:R-:W-:Y:S02]  /*4d20*/  ISETP.GT.AND P5, PT, R20.reuse, 0x51, PT ;  /* 0x000000511400780c */ /* 0x040fe40003fa4270 */
[C---:B------:R-:W-:Y:S02]  /*4d30*/  ISETP.GT.AND P2, PT, R20.reuse, 0x58, PT ;  /* 0x000000581400780c */ /* 0x040fe40003f44270 */
[----:B------:R-:W-:-:S02]  /*4d40*/  ISETP.GT.AND P3, PT, R20, 0x59, PT ;  /* 0x000000591400780c */ /* 0x000fc40003f64270 */
[----:B------:R-:W-:Y:S02]  /*4d50*/  FSEL R189, R189, -INF , P4 ;  /* 0xff800000bdbd7808 */ /* 0x000fe40002000000 */
[----:B------:R-:W-:Y:S02]  /*4d60*/  FMNMX.FTZ R20, R156, R21, !PT ;  /* 0x000000159c147209 */ /* 0x000fe40007810000 */
[----:B------:R-:W-:Y:S02]  /*4d70*/  ISETP.GT.AND P4, PT, R13, RZ, PT ;  /* 0x000000ff0d00720c */ /* 0x000fe40003f84270 */
[----:B------:R-:W-:Y:S02]  /*4d80*/  FSEL R192, R192, -INF , P6 ;  /* 0xff800000c0c07808 */ /* 0x000fe40003000000 */
[----:B------:R-:W-:Y:S02]  /*4d90*/  FMNMX.FTZ R21, R157, R20, !PT ;  /* 0x000000149d157209 */ /* 0x000fe40007810000 */
[----:B------:R-:W-:-:S02]  /*4da0*/  ISETP.GT.AND P6, PT, R13, 0x1, PT ;  /* 0x000000010d00780c */ /* 0x000fc40003fc4270 */
[----:B------:R-:W-:Y:S02]  /*4db0*/  FSEL R154, R154, -INF , P4 ;  /* 0xff8000009a9a7808 */ /* 0x000fe40002000000 */
        /* <DEDUP_REMOVED lines=91> */
[----:B------:R-:W0:Y:S01]  /*5370*/  LDC R13, c[0x0][0xa80] ;  /* 0x0002a000ff0d7b82 */ /* 0x000e220000000800 */
[----:B------:R-:W-:-:S03]  /*5380*/  FMNMX.FTZ R21, R199, R20, !PT ;  /* 0x00000014c7157209 */ /* 0x000fc60007810000 */
[----:B------:R-:W1:Y:S04]  /*5390*/  SHFL.BFLY PT, R159, R158, 0x2, 0x1f ;  /* 0x0c401f009e9f7f89 */ /* 0x000e6800000e0000 */
[----:B------:R-:W2:Y:S01]  /*53a0*/  SHFL.BFLY PT, R214, R21, 0x2, 0x1f ;  /* 0x0c401f0015d67f89 */ /* 0x000ea200000e0000 */
[----:B-1----:R-:W-:Y:S02]  /*53b0*/  FMNMX.FTZ R159, R158, R159, !PT ;  /* 0x0000009f9e9f7209 */ /* 0x002fe40007810000 */
[----:B--2---:R-:W-:-:S03]  /*53c0*/  FMNMX.FTZ R167, R21, R214, !PT ;  /* 0x000000d615a77209 */ /* 0x004fc60007810000 */
[----:B------:R-:W1:Y:S04]  /*53d0*/  SHFL.BFLY PT, R20, R159, 0x1, 0x1f ;  /* 0x0c201f009f147f89 */ /* 0x000e6800000e0000 */
[----:B------:R-:W2:Y:S01]  /*53e0*/  SHFL.BFLY PT, R216, R167, 0x1, 0x1f ;  /* 0x0c201f00a7d87f89 */ /* 0x000ea200000e0000 */
[----:B-1----:R-:W-:Y:S02]  /*53f0*/  FMNMX.FTZ R20, R159, R20, !PT ;  /* 0x000000149f147209 */ /* 0x002fe40007810000 */
[----:B--2---:R-:W-:-:S03]  /*5400*/  FMNMX.FTZ R21, R167, R216, !PT ;  /* 0x000000d8a7157209 */ /* 0x004fc60007810000 */
[CC--:B0-----:R-:W-:Y:S01]  /*5410*/  FMUL.FTZ R214, R20.reuse, R13.reuse ;  /* 0x0000000d14d67220 */ /* 0x0c1fe20000410000 */
        /* <DEDUP_REMOVED lines=16> */
[----:B------:R-:W-:Y:S01]  /*5520*/  IADD3 R156, -R217, 0xb, RZ ;  /* 0x0000000bd99c7810 */ /* 0x000fe20007ffe1ff */
[-C--:B------:R-:W-:Y:S01]  /*5530*/  FMUL.FTZ R209, R152, R13.reuse ;  /* 0x0000000d98d17220 */ /* 0x080fe20000410000 */
[----:B------:R-:W-:Y:S02]  /*5540*/  @!P1 VIADD R152, R212, 0x32440 ;  /* 0x00032440d4989836 */ /* 0x000fe40000000000 */
[-C--:B------:R-:W-:Y:S01]  /*5550*/  FMUL.FTZ R217, R154, R13.reuse ;  /* 0x0000000d9ad97220 */ /* 0x080fe20000410000 */
[-C--:B------:R-:W-:Y:S01]  /*5560*/  FFMA.FTZ R157, R157, R13.reuse, -R214 ;  /* 0x0000000d9d9d7223 */ /* 0x080fe200000108d6 */
[-C--:B------:R-:W-:Y:S01]  /*5570*/  FFMA.FTZ R211, R211, R13.reuse, -R216 ;  /* 0x0000000dd3d37223 */ /* 0x080fe200000108d8 */
[----:B------:R-:W-:Y:S01]  /*5580*/  MUFU.EX2 R158, R158 ;  /* 0x0000009e009e7308 */ /* 0x000fe20000000800 */
[----:B------:R-:W-:Y:S01]  /*5590*/  @!P1 PRMT R152, RZ, 0x654, R152 ;  /* 0x00000654ff989816 */ /* 0x000fe20000000098 */
[----:B------:R0:W-:Y:S06]  /*55a0*/  BAR.ARV R156, 0x100 ;  /* 0x0004009c0000751d */ /* 0x0001ec0000002000 */
[----:B------:R1:W-:Y:S01]  /*55b0*/  @!P1 SYNCS.ARRIVE.TRANS64.RED.A1T0 RZ, [R152+URZ], RZ ;  /* 0x000000ff98ff99a7 */ /* 0x0003e2000810043f */
[----:B------:R-:W2:Y:S01]  /*55c0*/  MUFU.EX2 R209, R209 ;  /* 0x000000d100d17308 */ /* 0x000ea20000000800 */
[----:B------:R-:W-:Y:S01]  /*55d0*/  UIMAD UR5, UR36, 0xc00, UR7 ;  /* 0x00000c00240578a4 */ /* 0x000fe2000f8e0207 */
[-CC-:B------:R-:W-:Y:S01]  /*55e0*/  FFMA.FTZ R160, R160, R13.reuse, -R214.reuse ;  /* 0x0000000da0a07223 */ /* 0x180fe200000108d6 */
[-CC-:B------:R-:W-:Y:S01]  /*55f0*/  FFMA.FTZ R161, R161, R13.reuse, -R214.reuse ;  /* 0x0000000da1a17223 */ /* 0x180fe200000108d6 */
[-CC-:B------:R-:W-:Y:S01]  /*5600*/  FFMA.FTZ R164, R164, R13.reuse, -R214.reuse ;  /* 0x0000000da4a47223 */ /* 0x180fe200000108d6 */
[-C--:B------:R-:W-:Y:S01]  /*5610*/  FFMA.FTZ R165, R165, R13.reuse, -R214 ;  /* 0x0000000da5a57223 */ /* 0x080fe200000108d6 */
[-CC-:B------:R-:W-:Y:S01]  /*5620*/  FFMA.FTZ R162, R162, R13.reuse, -R216.reuse ;  /* 0x0000000da2a27223 */ /* 0x180fe200000108d8 */
[-CC-:B------:R-:W-:Y:S01]  /*5630*/  FFMA.FTZ R163, R163, R13.reuse, -R216.reuse ;  /* 0x0000000da3a37223 */ /* 0x180fe200000108d8 */
[----:B------:R-:W3:Y:S01]  /*5640*/  MUFU.EX2 R217, R217 ;  /* 0x000000d900d97308 */ /* 0x000ee20000000800 */
[----:B------:R-:W-:Y:S01]  /*5650*/  UMOV UR10, UR5 ;  /* 0x00000005000a7c82 */ /* 0x000fe20008000000 */
[-CC-:B------:R-:W-:Y:S01]  /*5660*/  FFMA.FTZ R166, R166, R13.reuse, -R216.reuse ;  /* 0x0000000da6a67223 */ /* 0x180fe200000108d8 */
[-C--:B------:R-:W-:Y:S01]  /*5670*/  FFMA.FTZ R210, R210, R13.reuse, -R216 ;  /* 0x0000000dd2d27223 */ /* 0x080fe200000108d8 */
[-CC-:B------:R-:W-:Y:S01]  /*5680*/  FFMA.FTZ R168, R168, R13.reuse, -R214.reuse ;  /* 0x0000000da8a87223 */ /* 0x180fe200000108d6 */
[-CC-:B------:R-:W-:Y:S01]  /*5690*/  FFMA.FTZ R169, R169, R13.reuse, -R214.reuse ;  /* 0x0000000da9a97223 */ /* 0x180fe200000108d6 */
[-CC-:B------:R-:W-:Y:S01]  /*56a0*/  FFMA.FTZ R172, R172, R13.reuse, -R214.reuse ;  /* 0x0000000dacac7223 */ /* 0x180fe200000108d6 */
[----:B------:R-:W-:Y:S01]  /*56b0*/  FFMA.FTZ R173, R173, R13, -R214 ;  /* 0x0000000dadad7223 */ /* 0x000fe200000108d6 */
[----:B------:R-:W1:Y:S01]  /*56c0*/  MUFU.EX2 R159, R159 ;  /* 0x0000009f009f7308 */ /* 0x000e620000000800 */
[-C--:B--2---:R-:W-:Y:S01]  /*56d0*/  FMUL.FTZ R24, R24, R209.reuse ;  /* 0x000000d118187220 */ /* 0x084fe20000410000 */
        /* <DEDUP_REMOVED lines=134> */
[----:B------:R-:W-:Y:S01]  /*5f40*/  MUFU.EX2 R160, R160 ;  /* 0x000000a000a07308 */ /* 0x000fe20000000800 */
[----:B--2---:R-:W-:Y:S01]  /*5f50*/  F2FP.BF16.F32.PACK_AB R154, R157, R167 ;  /* 0x000000a79d9a723e */ /* 0x004fe200000010ff */
[--C-:B------:R-:W-:Y:S01]  /*5f60*/  FFMA.FTZ R170, R170, R13, -R216.reuse ;  /* 0x0000000daaaa7223 */ /* 0x100fe200000108d8 */
[----:B----4-:R-:W-:Y:S01]  /*5f70*/  F2FP.BF16.F32.PACK_AB R153, R215, R213 ;  /* 0x000000d5d799723e */ /* 0x010fe200000010ff */
[--C-:B------:R-:W-:Y:S01]  /*5f80*/  FFMA.FTZ R171, R171, R13, -R216.reuse ;  /* 0x0000000dabab7223 */ /* 0x100fe200000108d8 */
[----:B-----5:R-:W-:Y:S01]  /*5f90*/  F2FP.BF16.F32.PACK_AB R155, R208, R211 ;  /* 0x000000d3d09b723e */ /* 0x020fe200000010ff */
[----:B------:R0:W-:Y:S01]  /*5fa0*/  BAR.SYNC.DEFER_BLOCKING R227, 0x100 ;  /* 0x000400e30000751d */ /* 0x0001e20000010000 */
[-CC-:B------:R-:W-:Y:S01]  /*5fb0*/  FFMA.FTZ R174, R174, R13.reuse, -R216.reuse ;  /* 0x0000000daeae7223 */ /* 0x180fe200000108d8 */
[-C--:B------:R-:W-:Y:S01]  /*5fc0*/  FFMA.FTZ R175, R175, R13.reuse, -R216 ;  /* 0x0000000dafaf7223 */ /* 0x080fe200000108d8 */
[-CC-:B------:R-:W-:Y:S01]  /*5fd0*/  FFMA.FTZ R176, R176, R13.reuse, -R214.reuse ;  /* 0x0000000db0b07223 */ /* 0x180fe200000108d6 */
[-CC-:B------:R-:W-:Y:S01]  /*5fe0*/  FFMA.FTZ R177, R177, R13.reuse, -R214.reuse ;  /* 0x0000000db1b17223 */ /* 0x180fe200000108d6 */
[-CC-:B------:R-:W-:Y:S01]  /*5ff0*/  FFMA.FTZ R180, R180, R13.reuse, -R214.reuse ;  /* 0x0000000db4b47223 */ /* 0x180fe200000108d6 */
[----:B------:R-:W1:Y:S01]  /*6000*/  MUFU.EX2 R161, R161 ;  /* 0x000000a100a17308 */ /* 0x000e620000000800 */
        /* <DEDUP_REMOVED lines=30> */
[----:B------:R-:W-:Y:S01]  /*61f0*/  ISETP.LT.AND P2, PT, R207, UR4, PT ;  /* 0x00000004cf007c0c */ /* 0x000fe2000bf41270 */
[----:B------:R-:W-:Y:S01]  /*6200*/  @!P1 VIADD R212, R212, 0x32460 ;  /* 0x00032460d4d49836 */ /* 0x000fe20000000000 */
[----:B------:R-:W2:Y:S01]  /*6210*/  MUFU.EX2 R163, R163 ;  /* 0x000000a300a37308 */ /* 0x000ea20000000800 */
[----:B------:R-:W-:Y:S01]  /*6220*/  FADD.FTZ R0, R159, R0 ;  /* 0x000000009f007221 */ /* 0x000fe20000010000 */
[----:B------:R-:W-:Y:S01]  /*6230*/  FADD.FTZ R12, R215, R12 ;  /* 0x0000000cd70c7221 */ /* 0x000fe20000010000 */
[----:B------:R-:W-:Y:S01]  /*6240*/  UIADD3 UR4, UR4, -0x1, URZ ;  /* 0xffffffff04047890 */ /* 0x000fe2000fffe03f */
        /* <DEDUP_REMOVED lines=16> */
[----:B------:R-:W0:Y:S08]  /*6350*/  MUFU.EX2 R175, R175 ;  /* 0x000000af00af7308 */ /* 0x000e300000000800 */
[----:B------:R-:W-:Y:S08]  /*6360*/  MUFU.EX2 R176, R176 ;  /* 0x000000b000b07308 */ /* 0x000ff00000000800 */
[----:B------:R-:W0:Y:S08]  /*6370*/  MUFU.EX2 R177, R177 ;  /* 0x000000b100b17308 */ /* 0x000e300000000800 */
[----:B------:R-:W-:Y:S08]  /*6380*/  MUFU.EX2 R180, R180 ;  /* 0x000000b400b47308 */ /* 0x000ff00000000800 */
[----:B------:R-:W-:Y:S08]  /*6390*/  MUFU.EX2 R181, R181 ;  /* 0x000000b500b57308 */ /* 0x000ff00000000800 */
[----:B------:R-:W-:Y:S08]  /*63a0*/  MUFU.EX2 R178, R178 ;  /* 0x000000b200b27308 */ /* 0x000ff00000000800 */
[----:B------:R-:W0:Y:S08]  /*63b0*/  MUFU.EX2 R179, R179 ;  /* 0x000000b300b37308 */ /* 0x000e300000000800 */
        /* <DEDUP_REMOVED lines=15> */
[----:B------:R-:W0:Y:S01]  /*64b0*/  MUFU.EX2 R195, R195 ;  /* 0x000000c300c37308 */ /* 0x000e220000000800 */
[----:B------:R-:W-:-:S02]  /*64c0*/  WARPGROUP.DEPBAR.LE gsb0, 0x0 ;  /* 0x00008000000079c5 */ /* 0x000fc40000010000 */
[----:B-1----:R-:W-:-:S05]  /*64d0*/  F2FP.BF16.F32.PACK_AB R152, R161, R160 ;  /* 0x000000a0a198723e */ /* 0x002fca00000010ff */
[----:B------:R-:W-:Y:S01]  /*64e0*/  MUFU.EX2 R198, R198 ;  /* 0x000000c600c67308 */ /* 0x000fe20000000800 */
[----:B--2---:R-:W-:Y:S01]  /*64f0*/  F2FP.BF16.F32.PACK_AB R153, R163, R162 ;  /* 0x000000a2a399723e */ /* 0x004fe200000010ff */
[----:B------:R-:W-:Y:S01]  /*6500*/  FADD.FTZ R160, R160, R157 ;  /* 0x0000009da0a07221 */ /* 0x000fe20000010000 */
[----:B------:R-:W-:Y:S01]  /*6510*/  F2FP.BF16.F32.PACK_AB R154, R165, R164 ;  /* 0x000000a4a59a723e */ /* 0x000fe200000010ff */
[----:B------:R-:W-:Y:S01]  /*6520*/  FADD.FTZ R162, R162, R211 ;  /* 0x000000d3a2a27221 */ /* 0x000fe20000010000 */
[----:B---3--:R-:W-:Y:S01]  /*6530*/  F2FP.BF16.F32.PACK_AB R155, R210, R166 ;  /* 0x000000a6d29b723e */ /* 0x008fe200000010ff */
[----:B------:R-:W-:Y:S02]  /*6540*/  FADD.FTZ R161, R161, R160 ;  /* 0x000000a0a1a17221 */ /* 0x000fe40000010000 */
[----:B------:R-:W1:Y:S01]  /*6550*/  MUFU.EX2 R199, R199 ;  /* 0x000000c700c77308 */ /* 0x000e620000000800 */
        /* <DEDUP_REMOVED lines=10> */
[----:B----4-:R-:W-:Y:S01]  /*6600*/  F2FP.BF16.F32.PACK_AB R152, R169, R168 ;  /* 0x000000a8a998723e */ /* 0x010fe200000010ff */
[----:B------:R-:W-:Y:S01]  /*6610*/  FADD.FTZ R168, R168, R165 ;  /* 0x000000a5a8a87221 */ /* 0x000fe20000010000 */
[----:B-----5:R-:W-:Y:S01]  /*6620*/  F2FP.BF16.F32.PACK_AB R153, R171, R170 ;  /* 0x000000aaab99723e */ /* 0x020fe200000010ff */
        /* <DEDUP_REMOVED lines=65> */
.L_x_4146:
[----:B------:R-:W-:-:S13]  /*6a40*/  ISETP.LE.AND P2, PT, RZ, UR4, PT ;  /* 0x00000004ff007c0c */ /* 0x000fda000bf43270 */
[----:B------:R-:W-:Y:S05]  /*6a50*/  @!P2 BRA `(.L_x_4156) ;  /* 0x0000002000c8a947 */ /* 0x000fea0003800000 */
[----:B------:R-:W-:Y:S02]  /*6a60*/  IMAD.MOV.U32 R210, RZ, RZ, R21 ;  /* 0x000000ffffd27224 */ /* 0x000fe400078e0015 */
[----:B------:R-:W-:-:S07]  /*6a70*/  IMAD.MOV.U32 R201, RZ, RZ, R20 ;  /* 0x000000ffffc97224 */ /* 0x000fce00078e0014 */
.L_x_4165:
[----:B------:R-:W-:-:S04]  /*6a80*/  UIADD3 UR36, UR36, 0x1, URZ ;  /* 0x0000000124247890 */ /* 0x000fc8000fffe03f */
[----:B------:R-:W-:-:S04]  /*6a90*/  UISETP.NE.AND UP0, UPT, UR36, 0x2, UPT ;  /* 0x000000022400788c */ /* 0x000fc8000bf05270 */
[----:B------:R-:W-:Y:S02]  /*6aa0*/  USEL UR5, URZ, 0x1, UP0 ;  /* 0x000000013f057887 */ /* 0x000fe40008000000 */
[----:B------:R-:W-:Y:S02]  /*6ab0*/  USEL UR36, UR36, URZ, UP0 ;  /* 0x0000003f24247287 */ /* 0x000fe40008000000 */
[----:B------:R-:W-:Y:S01]  /*6ac0*/  ULOP3.LUT UR37, UR37, UR5, URZ, 0x3c, !UPT ;  /* 0x0000000525257292 */ /* 0x000fe2000f8e3c3f */
[----:B-1----:R-:W-:Y:S11]  /*6ad0*/  @!P0 BRA `(.L_x_4157) ;  /* 0x0000000000048947 */ /* 0x002ff60003800000 */
[----:B------:R-:W-:Y:S01]  /*6ae0*/  BPT.TRAP 0x1 ;  /* 0x000000040000795c */ /* 0x000fe20000300000 */
.L_x_4157:
[----:B------:R-:W1:Y:S01]  /*6af0*/  S2UR UR6, SR_CgaCtaId ;  /* 0x00000000000679c3 */ /* 0x000e620000008800 */
[----:B------:R-:W-:Y:S01]  /*6b00*/  UMOV UR5, 0x400 ;  /* 0x0000040000057882 */ /* 0x000fe20000000000 */
[----:B------:R-:W-:-:S05]  /*6b10*/  IMAD.U32 R13, RZ, RZ, UR37 ;  /* 0x00000025ff0d7e24 */ /* 0x000fca000f8e00ff */
[----:B------:R-:W-:Y:S01]  /*6b20*/  SHF.L.U32 R13, R13, 0x1f, RZ ;  /* 0x0000001f0d0d7819 */ /* 0x000fe200000006ff */
[----:B-1----:R-:W-:-:S04]  /*6b30*/  ULEA UR5, UR6, UR5, 0x18 ;  /* 0x0000000506057291 */ /* 0x002fc8000f8ec03f */
[----:B------:R-:W-:-:S09]  /*6b40*/  ULEA UR5, UR36, UR5, 0x3 ;  /* 0x0000000524057291 */ /* 0x000fd2000f8e183f */
[----:B------:R1:W2:Y:S01]  /*6b50*/  SYNCS.PHASECHK.TRANS64.TRYWAIT P2, [UR5+0x32430], R13 ;  /* 0x0324300dff0075a7 */ /* 0x0002a20008040145 */
[----:B------:R-:W-:Y:S05]  /*6b60*/  @!P0 BRA `(.L_x_4158) ;  /* 0x0000000000048947 */ /* 0x000fea0003800000 */
[----:B------:R-:W-:Y:S01]  /*6b70*/  BPT.TRAP 0x1 ;  /* 0x000000040000795c */ /* 0x000fe20000300000 */
.L_x_4158:
[----:B--2---:R-:W-:Y:S05]  /*6b80*/  @P2 BRA `(.L_x_4159) ;  /* 0x0000000000082947 */ /* 0x004fea0003800000 */
[----:B------:R-:W2:Y:S02]  /*6b90*/  SYNCS.PHASECHK.TRANS64.TRYWAIT P2, [UR5+0x32430], R13 ;  /* 0x0324300dff0075a7 */ /* 0x000ea40008040145 */
[----:B--2---:R-:W-:Y:S05]  /*6ba0*/  @!P2 BRA `(.L_x_4160) ;  /* 0x000000a80030a947 */ /* 0x004fea0003800000 */
.L_x_4159:
        /* <DEDUP_REMOVED lines=31> */
.L_x_4161:
[----:B------:R3:W4:Y:S01]  /*6da0*/  SYNCS.PHASECHK.TRANS64.TRYWAIT P2, [UR5+0x32450], R13 ;  /* 0x0324500dff0075a7 */ /* 0x0007220008040145 */
[----:B------:R-:W-:Y:S05]  /*6db0*/  @!P0 BRA `(.L_x_4162) ;  /* 0x0000000000048947 */ /* 0x000fea0003800000 */
[----:B------:R-:W-:Y:S01]  /*6dc0*/  BPT.TRAP 0x1 ;  /* 0x000000040000795c */ /* 0x000fe20000300000 */
.L_x_4162:
[----:B----4-:R-:W-:Y:S05]  /*6dd0*/  @P2 BRA `(.L_x_4163) ;  /* 0x0000000000082947 */ /* 0x010fea0003800000 */
[----:B------:R-:W4:Y:S02]  /*6de0*/  SYNCS.PHASECHK.TRANS64.TRYWAIT P2, [UR5+0x32450], R13 ;  /* 0x0324500dff0075a7 */ /* 0x000f240008040145 */
[----:B----4-:R-:W-:Y:S05]  /*6df0*/  @!P2 BRA `(.L_x_4164) ;  /* 0x000000a400b4a947 */ /* 0x010fea0003800000 */
.L_x_4163:
        /* <DEDUP_REMOVED lines=13> */
[----:B------:R-:W-:Y:S01]  /*6ed0*/  ISETP.LT.AND P2, PT, RZ, UR4, PT ;  /* 0x00000004ff007c0c */ /* 0x000fe2000bf41270 */
        /* <DEDUP_REMOVED lines=19> */
[----:B----4-:R-:W-:Y:S01]  /*7010*/  SHF.R.U32.HI R215, RZ, 0x7, R215 ;  /* 0x00000007ffd77819 */ /* 0x010fe200000116d7 */
[----:B------:R-:W-:Y:S01]  /*7020*/  UMOV UR51, 0x40000040 ;  /* 0x4000004000337882 */ /* 0x000fe20000000000 */
[----:B------:R-:W-:Y:S01]  /*7030*/  UIADD3 UR4, UR4, -0x1, URZ ;  /* 0xffffffff04047890 */ /* 0x000fe2000fffe03f */
        /* <DEDUP_REMOVED lines=28> */
[----:B------:R-:W-:Y:S01]  /*7200*/  UIMAD UR6, UR36, 0xc00, UR7 ;  /* 0x00000c00240678a4 */ /* 0x000fe2000f8e0207 */
        /* <DEDUP_REMOVED lines=36> */
[----:B--2---:R-:W-:-:S04]  /*7450*/  FMNMX.FTZ R20, R152, R201, !PT ;  /* 0x000000c998147209 */ /* 0x004fc80007810000 */
[----:B-1-3--:R-:W-:-:S04]  /*7460*/  FMNMX.FTZ R13, R153, R20, !PT ;  /* 0x00000014990d7209 */ /* 0x00afc80007810000 */
        /* <DEDUP_REMOVED lines=48> */
[----:B0-----:R-:W0:Y:S01]  /*7770*/  SHFL.BFLY PT, R212, R21, 0x2, 0x1f ;  /* 0x0c401f0015d47f89 */ /* 0x001e2200000e0000 */
[----:B-1----:R-:W-:-:S05]  /*7780*/  FMNMX.FTZ R209, R208, R207, !PT ;  /* 0x000000cfd0d17209 */ /* 0x002fca0007810000 */
[----:B------:R-:W1:Y:S01]  /*7790*/  SHFL.BFLY PT, R20, R209, 0x1, 0x1f ;  /* 0x0c201f00d1147f89 */ /* 0x000e6200000e0000 */
[----:B0-----:R-:W-:-:S05]  /*77a0*/  FMNMX.FTZ R211, R21, R212, !PT ;  /* 0x000000d415d37209 */ /* 0x001fca0007810000 */
[----:B------:R-:W0:Y:S01]  /*77b0*/  SHFL.BFLY PT, R214, R211, 0x1, 0x1f ;  /* 0x0c201f00d3d67f89 */ /* 0x000e2200000e0000 */
[----:B-1----:R-:W-:-:S05]  /*77c0*/  FMNMX.FTZ R20, R209, R20, !PT ;  /* 0x00000014d1147209 */ /* 0x002fca0007810000 */
[C---:B--2---:R-:W-:Y:S01]  /*77d0*/  FMUL.FTZ R212, R20.reuse, R13 ;  /* 0x0000000d14d47220 */ /* 0x044fe20000410000 */
[----:B------:R-:W-:-:S03]  /*77e0*/  FADD.FTZ R208, -R20, R201 ;  /* 0x000000c914d07221 */ /* 0x000fc60000010100 */
[-CC-:B------:R-:W-:Y:S01]  /*77f0*/  FFMA.FTZ R207, R152, R13.reuse, -R212.reuse ;  /* 0x0000000d98cf7223 */ /* 0x180fe200000108d4 */
[-C--:B------:R-:W-:Y:S01]  /*7800*/  FMUL.FTZ R201, R208, R13.reuse ;  /* 0x0000000dd0c97220 */ /* 0x080fe20000410000 */
[-CC-:B------:R-:W-:Y:S01]  /*7810*/  FFMA.FTZ R208, R153, R13.reuse, -R212.reuse ;  /* 0x0000000d99d07223 */ /* 0x180fe200000108d4 */
[-CC-:B------:R-:W-:Y:S01]  /*7820*/  FFMA.FTZ R153, R157, R13.reuse, -R212.reuse ;  /* 0x0000000d9d997223 */ /* 0x180fe200000108d4 */
[-CC-:B------:R-:W-:Y:S01]  /*7830*/  FFMA.FTZ R209, R156, R13.reuse, -R212.reuse ;  /* 0x0000000d9cd17223 */ /* 0x180fe200000108d4 */
[----:B------:R-:W-:Y:S01]  /*7840*/  IADD3 R156, -R215, 0xb, RZ ;  /* 0x0000000bd79c7810 */ /* 0x000fe20007ffe1ff */
[----:B------:R-:W-:Y:S01]  /*7850*/  MUFU.EX2 R207, R207 ;  /* 0x000000cf00cf7308 */ /* 0x000fe20000000800 */
[-CC-:B------:R-:W-:Y:S01]  /*7860*/  FFMA.FTZ R160, R160, R13.reuse, -R212.reuse ;  /* 0x0000000da0a07223 */ /* 0x180fe200000108d4 */
[-CC-:B------:R-:W-:Y:S01]  /*7870*/  FFMA.FTZ R161, R161, R13.reuse, -R212.reuse ;  /* 0x0000000da1a17223 */ /* 0x180fe200000108d4 */
[-CC-:B------:R-:W-:Y:S01]  /*7880*/  FFMA.FTZ R164, R164, R13.reuse, -R212.reuse ;  /* 0x0000000da4a47223 */ /* 0x180fe200000108d4 */
[-CC-:B------:R-:W-:Y:S01]  /*7890*/  FFMA.FTZ R165, R165, R13.reuse, -R212.reuse ;  /* 0x0000000da5a57223 */ /* 0x180fe200000108d4 */
[-CC-:B------:R-:W-:Y:S01]  /*78a0*/  FFMA.FTZ R168, R168, R13.reuse, -R212.reuse ;  /* 0x0000000da8a87223 */ /* 0x180fe200000108d4 */
[-CC-:B------:R-:W-:Y:S01]  /*78b0*/  FFMA.FTZ R169, R169, R13.reuse, -R212.reuse ;  /* 0x0000000da9a97223 */ /* 0x180fe200000108d4 */
[----:B0-----:R-:W-:Y:S01]  /*78c0*/  FMNMX.FTZ R21, R211, R214, !PT ;  /* 0x000000d6d3157209 */ /* 0x001fe20007810000 */
[----:B------:R-:W0:Y:S01]  /*78d0*/  MUFU.EX2 R201, R201 ;  /* 0x000000c900c97308 */ /* 0x000e220000000800 */
[-CC-:B------:R-:W-:Y:S01]  /*78e0*/  FFMA.FTZ R172, R172, R13.reuse, -R212.reuse ;  /* 0x0000000dacac7223 */ /* 0x180fe200000108d4 */
[-CC-:B------:R-:W-:Y:S01]  /*78f0*/  FFMA.FTZ R173, R173, R13.reuse, -R212.reuse ;  /* 0x0000000dadad7223 */ /* 0x180fe200000108d4 */
[-C--:B------:R-:W-:Y:S01]  /*7900*/  FFMA.FTZ R176, R176, R13.reuse, -R212 ;  /* 0x0000000db0b07223 */ /* 0x080fe200000108d4 */
        /* <DEDUP_REMOVED lines=11> */
[--C-:B------:R-:W-:Y:S01]  /*79c0*/  FFMA.FTZ R159, R159, R13, -R216.reuse ;  /* 0x0000000d9f9f7223 */ /* 0x100fe200000108d8 */
[----:B------:R2:W-:Y:S06]  /*79d0*/  BAR.ARV R156, 0x100 ;  /* 0x0004009c0000751d */ /* 0x0005ec0000002000 */
[----:B-1----:R-:W-:Y:S01]  /*79e0*/  VIADD R153, R215, 0x8 ;  /* 0x00000008d7997836 */ /* 0x002fe20000000000 */
[----:B------:R1:W-:Y:S01]  /*79f0*/  @!P1 SYNCS.ARRIVE.TRANS64.RED.A1T0 RZ, [R152+URZ], RZ ;  /* 0x000000ff98ff99a7 */ /* 0x0003e2000810043f */
[----:B------:R-:W3:Y:S01]  /*7a00*/  MUFU.EX2 R157, R157 ;  /* 0x0000009d009d7308 */ /* 0x000ee20000000800 */
[-C--:B0-----:R-:W-:Y:S01]  /*7a10*/  FMUL.FTZ R24, R24, R201.reuse ;  /* 0x000000c918187220 */ /* 0x081fe20000410000 */
        /* <DEDUP_REMOVED lines=135> */
[--C-:B------:R-:W-:Y:S01]  /*8290*/  FFMA.FTZ R162, R162, R13, -R216.reuse ;  /* 0x0000000da2a27223 */ /* 0x100fe200000108d8 */
[----:B0-----:R-:W-:Y:S01]  /*82a0*/  F2FP.BF16.F32.PACK_AB R154, R210, R209 ;  /* 0x000000d1d29a723e */ /* 0x001fe200000010ff */
[--C-:B------:R-:W-:Y:S01]  /*82b0*/  FFMA.FTZ R163, R163, R13, -R216.reuse ;  /* 0x0000000da3a37223 */ /* 0x100fe200000108d8 */
[----:B----4-:R-:W-:Y:S01]  /*82c0*/  F2FP.BF16.F32.PACK_AB R153, R214, R211 ;  /* 0x000000d3d699723e */ /* 0x010fe200000010ff */
[-CC-:B------:R-:W-:Y:S01]  /*82d0*/  FFMA.FTZ R166, R166, R13.reuse, -R216.reuse ;  /* 0x0000000da6a67223 */ /* 0x180fe200000108d8 */
[----:B-----5:R-:W-:Y:S01]  /*82e0*/  F2FP.BF16.F32.PACK_AB R155, R159, R158 ;  /* 0x0000009e9f9b723e */ /* 0x020fe200000010ff */
[-CC-:B------:R-:W-:Y:S01]  /*82f0*/  FFMA.FTZ R167, R167, R13.reuse, -R216.reuse ;  /* 0x0000000da7a77223 */ /* 0x180fe200000108d8 */
[----:B------:R-:W-:Y:S01]  /*8300*/  MUFU.EX2 R160, R160 ;  /* 0x000000a000a07308 */ /* 0x000fe20000000800 */
[-CC-:B------:R-:W-:Y:S01]  /*8310*/  FFMA.FTZ R170, R170, R13.reuse, -R216.reuse ;  /* 0x0000000daaaa7223 */ /* 0x180fe200000108d8 */
[----:B------:R-:W-:Y:S01]  /*8320*/  WARPGROUP.ARRIVE ;  /* 0x00000000000079c5 */ /* 0x000fe20000000000 */
[-CC-:B------:R-:W-:Y:S01]  /*8330*/  FFMA.FTZ R171, R171, R13.reuse, -R216.reuse ;  /* 0x0000000dabab7223 */ /* 0x180fe200000108d8 */
[-CC-:B------:R-:W-:Y:S01]  /*8340*/  FFMA.FTZ R174, R174, R13.reuse, -R216.reuse ;  /* 0x0000000daeae7223 */ /* 0x180fe200000108d8 */
[-C--:B------:R-:W-:Y:S01]  /*8350*/  FFMA.FTZ R175, R175, R13.reuse, -R216 ;  /* 0x0000000dafaf7223 */ /* 0x080fe200000108d8 */
[-C--:B------:R-:W-:Y:S01]  /*8360*/  FFMA.FTZ R181, R181, R13.reuse, -R212 ;  /* 0x0000000db5b57223 */ /* 0x080fe200000108d4 */
[-CC-:B------:R-:W-:Y:S01]  /*8370*/  FFMA.FTZ R178, R178, R13.reuse, -R216.reuse ;  /* 0x0000000db2b27223 */ /* 0x180fe200000108d8 */
[----:B------:R-:W-:Y:S01]  /*8380*/  HGMMA.64x256x16.F32.BF16 R24, R152, gdesc[UR8].tnspB, R24, gsb0 ;  /* 0x43e0000898187df0 */ /* 0x000fe20008001818 */
[----:B------:R-:W0:Y:S01]  /*8390*/  MUFU.EX2 R161, R161 ;  /* 0x000000a100a17308 */ /* 0x000e220000000800 */
[----:B------:R-:W-:Y:S01]  /*83a0*/  UIADD3 UR10, UR6, 0x80, URZ ;  /* 0x00000080060a7890 */ /* 0x000fe2000fffe03f */
[-CC-:B------:R-:W-:Y:S01]  /*83b0*/  FFMA.FTZ R179, R179, R13.reuse, -R216.reuse ;  /* 0x0000000db3b37223 */ /* 0x180fe200000108d8 */
[----:B------:R-:W-:Y:S01]  /*83c0*/  UMOV UR11, 0x40000040 ;  /* 0x40000040000b7882 */ /* 0x000fe20000000000 */
        /* <DEDUP_REMOVED lines=12> */
[----:B------:R-:W1:Y:S01]  /*8490*/  MUFU.EX2 R165, R165 ;  /* 0x000000a500a57308 */ /* 0x000e620000000800 */
        /* <DEDUP_REMOVED lines=8> */
[----:B------:R-:W-:Y:S01]  /*8520*/  FFMA.FTZ R201, R201, R0, R207 ;  /* 0x00000000c9c97223 */ /* 0x000fe200000100cf */
[----:B------:R-:W-:Y:S01]  /*8530*/  FFMA.FTZ R157, R157, R12, R211 ;  /* 0x0000000c9d9d7223 */ /* 0x000fe200000100d3 */
[----:B------:R-:W-:-:S02]  /*8540*/  @!P1 VIADD R213, R213, 0x32460 ;  /* 0x00032460d5d59836 */ /* 0x000fc40000000000 */
[----:B------:R-:W-:Y:S01]  /*8550*/  FADD.FTZ R208, R208, R201 ;  /* 0x000000c9d0d07221 */ /* 0x000fe20000010000 */
[----:B------:R-:W-:Y:S01]  /*8560*/  FADD.FTZ R157, R214, R157 ;  /* 0x0000009dd69d7221 */ /* 0x000fe20000010000 */
[----:B------:R-:W-:Y:S01]  /*8570*/  IMAD.MOV.U32 R201, RZ, RZ, R20 ;  /* 0x000000ffffc97224 */ /* 0x000fe200078e0014 */
[----:B------:R-:W3:Y:S01]  /*8580*/  MUFU.EX2 R163, R163 ;  /* 0x000000a300a37308 */ /* 0x000ee20000000800 */
[----:B------:R-:W-:Y:S01]  /*8590*/  FADD.FTZ R209, R209, R208 ;  /* 0x000000d0d1d17221 */ /* 0x000fe20000010000 */
[----:B------:R-:W-:Y:S01]  /*85a0*/  FADD.FTZ R158, R158, R157 ;  /* 0x0000009d9e9e7221 */ /* 0x000fe20000010000 */
[----:B------:R-:W-:Y:S02]  /*85b0*/  @!P1 PRMT R213, RZ, 0x654, R213 ;  /* 0x00000654ffd59816 */ /* 0x000fe400000000d5 */
[----:B------:R-:W-:Y:S01]  /*85c0*/  FADD.FTZ R209, R210, R209 ;  /* 0x000000d1d2d17221 */ /* 0x000fe20000010000 */
[----:B------:R-:W-:Y:S01]  /*85d0*/  FADD.FTZ R159, R159, R158 ;  /* 0x0000009e9f9f7221 */ /* 0x000fe20000010000 */
[----:B------:R-:W-:Y:S01]  /*85e0*/  IMAD.MOV.U32 R210, RZ, RZ, R21 ;  /* 0x000000ffffd27224 */ /* 0x000fe200078e0015 */
[----:B------:R-:W-:Y:S08]  /*85f0*/  MUFU.EX2 R166, R166 ;  /* 0x000000a600a67308 */ /* 0x000ff00000000800 */
        /* <DEDUP_REMOVED lines=120> */
.L_x_4156:
[----:B------:R-:W2:Y:S01]  /*8d80*/  SHFL.BFLY PT, R5, R12, 0x2, 0x1f ;  /* 0x0c401f000c057f89 */ /* 0x000ea200000e0000 */
[----:B------:R-:W-:Y:S01]  /*8d90*/  UIADD3 UR36, UR36, 0x1, URZ ;  /* 0x0000000124247890 */ /* 0x000fe2000fffe03f */
[----:B------:R3:W-:Y:S06]  /*8da0*/  BAR.ARV R156, 0x100 ;  /* 0x0004009c0000751d */ /* 0x0007ec0000002000 */
[----:B------:R-:W-:Y:S02]  /*8db0*/  UISETP.NE.AND UP0, UPT, UR36, 0x2, UPT ;  /* 0x000000022400788c */ /* 0x000fe4000bf05270 */
[----:B------:R-:W-:Y:S06]  /*8dc0*/  BAR.ARV 0x8, 0x120 ;  /* 0x0204800000007b1d */ /* 0x000fec0000002000 */
[----:B------:R-:W-:Y:S01]  /*8dd0*/  USEL UR4, URZ, 0x1, UP0 ;  /* 0x000000013f047887 */ /* 0x000fe20008000000 */
[----:B------:R-:W-:Y:S01]  /*8de0*/  PLOP3.LUT P0, PT, PT, PT, PT, 0x8, 0x0 ;  /* 0x000000000000781c */ /* 0x000fe20003f0e170 */
[----:B------:R-:W4:Y:S01]  /*8df0*/  SHFL.BFLY PT, R3, R0, 0x2, 0x1f ;  /* 0x0c401f0000037f89 */ /* 0x000f2200000e0000 */
[----:B------:R-:W-:Y:S01]  /*8e00*/  VIADD R221, R221, 0x1 ;  /* 0x00000001dddd7836 */ /* 0x000fe20000000000 */
[----:B------:R-:W-:Y:S01]  /*8e10*/  USEL UR36, UR36, URZ, UP0 ;  /* 0x0000003f24247287 */ /* 0x000fe20008000000 */
[----:B--2---:R-:W-:Y:S01]  /*8e20*/  FADD.FTZ R5, R5, R12 ;  /* 0x0000000c05057221 */ /* 0x004fe20000010000 */
[----:B------:R-:W-:-:S04]  /*8e30*/  ULOP3.LUT UR37, UR37, UR4, URZ, 0x3c, !UPT ;  /* 0x0000000425257292 */ /* 0x000fc8000f8e3c3f */
[----:B------:R-:W2:Y:S01]  /*8e40*/  SHFL.BFLY PT, R4, R5, 0x1, 0x1f ;  /* 0x0c201f0005047f89 */ /* 0x000ea200000e0000 */
[----:B----4-:R-:W-:Y:S01]  /*8e50*/  FADD.FTZ R3, R3, R0 ;  /* 0x0000000003037221 */ /* 0x010fe20000010000 */
[----:B------:R-:W-:-:S04]  /*8e60*/  IMAD.MOV.U32 R0, RZ, RZ, RZ ;  /* 0x000000ffff007224 */ /* 0x000fc800078e00ff */
[----:B------:R-:W4:Y:S01]  /*8e70*/  SHFL.BFLY PT, R2, R3, 0x1, 0x1f ;  /* 0x0c201f0003027f89 */ /* 0x000f2200000e0000 */
[----:B--2---:R-:W-:-:S05]  /*8e80*/  FADD.FTZ R6, R5, R4 ;  /* 0x0000000405067221 */ /* 0x004fca0000010000 */
[----:B------:R-:W-:-:S13]  /*8e90*/  FSETP.NE.FTZ.AND P2, PT, R6, RZ, PT ;  /* 0x000000ff0600720b */ /* 0x000fda0003f55000 */
[----:B------:R-:W2:Y:S01]  /*8ea0*/  @P2 MUFU.RCP R0, R6 ;  /* 0x0000000600002308 */ /* 0x000ea20000001000 */
[----:B----4-:R-:W-:Y:S01]  /*8eb0*/  FADD.FTZ R7, R3, R2 ;  /* 0x0000000203077221 */ /* 0x010fe20000010000 */
[----:B------:R-:W-:Y:S02]  /*8ec0*/  IMAD.MOV.U32 R2, RZ, RZ, RZ ;  /* 0x000000ffff027224 */ /* 0x000fe400078e00ff */
[----:B------:R-:W-:Y:S02]  /*8ed0*/  IMAD.MOV.U32 R3, RZ, RZ, -0x800000 ;  /* 0xff800000ff037424 */ /* 0x000fe400078e00ff */
[----:B------:R-:W-:Y:S02]  /*8ee0*/  FSETP.NE.FTZ.AND P1, PT, R7, RZ, PT ;  /* 0x000000ff0700720b */ /* 0x000fe40003f35000 */
[----:B------:R-:W4:Y:S01]  /*8ef0*/  @P2 MUFU.LG2 R6, R6 ;  /* 0x0000000600062308 */ /* 0x000f220000000c00 */
[-C--:B--2---:R-:W-:Y:S01]  /*8f00*/  FMUL.FTZ R8, R83, R0.reuse ;  /* 0x0000000053087220 */ /* 0x084fe20000410000 */
[-C--:B------:R-:W-:Y:S01]  /*8f10*/  FMUL.FTZ R12, R27, R0.reuse ;  /* 0x000000001b0c7220 */ /* 0x080fe20000410000 */
[----:B------:R-:W-:-:S08]  /*8f20*/  FMUL.FTZ R162, R35, R0 ;  /* 0x0000000023a27220 */ /* 0x000fd00000410000 */
[----:B------:R-:W2:Y:S01]  /*8f30*/  @P1 MUFU.LG2 R4, R7 ;  /* 0x0000000700041308 */ /* 0x000ea20000000c00 */
[C---:B------:R-:W-:Y:S01]  /*8f40*/  @P1 FMUL.FTZ R5, R13.reuse, 0.69314718246459960938 ;  /* 0x3f3172180d051820 */ /* 0x040fe20000410000 */
[----:B------:R-:W-:Y:S01]  /*8f50*/  @P2 FMUL.FTZ R13, R13, 0.69314718246459960938 ;  /* 0x3f3172180d0d2820 */ /* 0x000fe20000410000 */
[-C--:B------:R-:W-:Y:S01]  /*8f60*/  FMUL.FTZ R160, R43, R0.reuse ;  /* 0x000000002ba07220 */ /* 0x080fe20000410000 */
[-C--:B------:R-:W-:Y:S01]  /*8f70*/  FMUL.FTZ R158, R51, R0.reuse ;  /* 0x00000000339e7220 */ /* 0x080fe20000410000 */
[----:B----4-:R-:W-:Y:S01]  /*8f80*/  @P2 FMUL.FTZ R6, R6, 0.69314718246459960938 ;  /* 0x3f31721806062820 */ /* 0x010fe20000410000 */
[-C--:B---3--:R-:W-:Y:S01]  /*8f90*/  FMUL.FTZ R156, R59, R0.reuse ;  /* 0x000000003b9c7220 */ /* 0x088fe20000410000 */
[-C--:B------:R-:W-:Y:S01]  /*8fa0*/  FMUL.FTZ R154, R67, R0.reuse ;  /* 0x00000000439a7220 */ /* 0x080fe20000410000 */
[----:B------:R-:W3:Y:S01]  /*8fb0*/  @P1 MUFU.RCP R2, R7 ;  /* 0x0000000700021308 */ /* 0x000ee20000001000 */
        /* <DEDUP_REMOVED lines=125> */
.L_x_4134:
[----:B------:R-:W2:Y:S01]  /*9790*/  S2R R4, SR_CgaCtaId ;  /* 0x0000000000047919 */ /* 0x000ea20000008800 */
[----:B------:R-:W-:Y:S01]  /*97a0*/  MOV R151, 0x400 ;  /* 0x0000040000977802 */ /* 0x000fe20000000f00 */
[----:B------:R-:W-:Y:S01]  /*97b0*/  BSSY B0, `(.L_x_4166) ;  /* 0x00002b7000007945 */ /* 0x000fe20003800000 */
[----:B------:R-:W-:Y:S02]  /*97c0*/  BAR.SYNC.DEFER_BLOCKING 0x5, 0x120 ;  /* 0x0144800000007b1d */ /* 0x000fe40000010000 */
[----:B--2---:R-:W-:-:S05]  /*97d0*/  LEA R151, R4, R151, 0x18 ;  /* 0x0000009704977211 */ /* 0x004fca00078ec0ff */
[----:B------:R-:W2:Y:S02]  /*97e0*/  LDS.128 R4, [R151+0x324d0] ;  /* 0x0324d00097047984 */ /* 0x000ea40000000c00 */
[----:B--2---:R-:W-:Y:S02]  /*97f0*/  R2UR UR60, R5 ;  /* 0x00000000053c72ca */ /* 0x004fe400000e0000 */
[----:B------:R-:W-:Y:S01]  /*9800*/  R2UR UR5, R6 ;  /* 0x00000000060572ca */ /* 0x000fe200000e0000 */
[----:B------:R-:W-:Y:S06]  /*9810*/  BAR.ARV 0x4, 0x120 ;  /* 0x0104800000007b1d */ /* 0x000fec0000002000 */
[----:B------:R-:W-:Y:S08]  /*9820*/  @P0 BRA `(.L_x_4167) ;  /* 0x0000001c00980947 */ /* 0x000ff00003800000 */
[----:B------:R-:W2:Y:S01]  /*9830*/  S2R R6, SR_SWINHI ;  /* 0x0000000000067919 */ /* 0x000ea20000002f00 */
[----:B------:R-:W-:Y:S01]  /*9840*/  F2FP.BF16.F32.PACK_AB R24, R25, R24 ;  /* 0x000000181918723e */ /* 0x000fe200000010ff */
[----:B------:R-:W-:Y:S01]  /*9850*/  ULDC.64 UR6, c[0x0][0xce0] ;  /* 0x0003380000067ab9 */ /* 0x000fe20000000a00 */
[----:B------:R-:W-:Y:S01]  /*9860*/  F2FP.BF16.F32.PACK_AB R25, R12, R26 ;  /* 0x0000001a0c19723e */ /* 0x000fe200000010ff */
[----:B------:R-:W-:Y:S01]  /*9870*/  ULDC.64 UR8, c[0x0][0x208] ;  /* 0x0000820000087ab9 */ /* 0x000fe20000000a00 */
        /* <DEDUP_REMOVED lines=14> */
[----:B------:R-:W-:Y:S02]  /*9960*/  MOV R4, R151 ;  /* 0x0000009700047202 */ /* 0x000fe40000000f00 */
[----:B--2---:R-:W-:-:S02]  /*9970*/  MOV R5, R6 ;  /* 0x0000000600057202 */ /* 0x004fc40000000f00 */
[----:B------:R-:W-:Y:S02]  /*9980*/  F2FP.BF16.F32.PACK_AB R51, R157, R51 ;  /* 0x000000339d33723e */ /* 0x000fe400000010ff */
[----:B------:R-:W-:Y:S01]  /*9990*/  F2FP.BF16.F32.PACK_AB R57, R156, R58 ;  /* 0x0000003a9c39723e */ /* 0x000fe200000010ff */
[----:B------:R-:W-:Y:S01]  /*99a0*/  IMAD.WIDE R98, R224, 0x2, R4 ;  /* 0x00000002e0627825 */ /* 0x000fe200078e0204 */
[----:B------:R-:W-:Y:S02]  /*99b0*/  F2FP.BF16.F32.PACK_AB R64, R65, R64 ;  /* 0x000000404140723e */ /* 0x000fe400000010ff */
[----:B------:R-:W-:Y:S02]  /*99c0*/  F2FP.BF16.F32.PACK_AB R58, R61, R60 ;  /* 0x0000003c3d3a723e */ /* 0x000fe400000010ff */
[C---:B------:R-:W-:Y:S02]  /*99d0*/  IADD3 R179, P5, R98.reuse, 0x4040, RZ ;  /* 0x0000404062b37810 */ /* 0x040fe40007fbe0ff */
        /* <DEDUP_REMOVED lines=9> */
[C---:B------:R-:W-:Y:S01]  /*9a70*/  LOP3.LUT R11, R98.reuse, 0x380, RZ, 0xc0, !PT ;  /* 0x00000380620b7812 */ /* 0x040fe200078ec0ff */
[----:B------:R-:W-:Y:S01]  /*9a80*/  IMAD.X R17, RZ, RZ, R99, P0 ;  /* 0x000000ffff117224 */ /* 0x000fe200000e0663 */
[----:B------:R-:W-:-:S02]  /*9a90*/  IADD3 R173, P4, R98, 0x60, RZ ;  /* 0x0000006062ad7810 */ /* 0x000fc40007f9e0ff */
[C---:B------:R-:W-:Y:S02]  /*9aa0*/  IADD3 R175, P3, R98.reuse, 0x4000, RZ ;  /* 0x0000400062af7810 */ /* 0x040fe40007f7e0ff */
[C---:B------:R-:W-:Y:S01]  /*9ab0*/  IADD3 R177, P6, R98.reuse, 0x4020, RZ ;  /* 0x0000402062b17810 */ /* 0x040fe20007fde0ff */
[--C-:B------:R-:W-:Y:S01]  /*9ac0*/  IMAD.X R19, RZ, RZ, R99.reuse, P4 ;  /* 0x000000ffff137224 */ /* 0x100fe200020e0663 */
[----:B------:R-:W-:Y:S01]  /*9ad0*/  IADD3 R183, P1, R98, 0x8000, RZ ;  /* 0x0000800062b77810 */ /* 0x000fe20007f3e0ff */
[--C-:B------:R-:W-:Y:S01]  /*9ae0*/  IMAD.X R21, RZ, RZ, R99.reuse, P3 ;  /* 0x000000ffff157224 */ /* 0x100fe200018e0663 */
[----:B------:R-:W-:Y:S01]  /*9af0*/  LOP3.LUT R14, R169, 0x380, RZ, 0xc0, !PT ;  /* 0x00000380a90e7812 */ /* 0x000fe200078ec0ff */
[--C-:B------:R-:W-:Y:S01]  /*9b00*/  IMAD.X R23, RZ, RZ, R99.reuse, P6 ;  /* 0x000000ffff177224 */ /* 0x100fe200030e0663 */
[----:B------:R-:W-:Y:S01]  /*9b10*/  LOP3.LUT R12, R6, 0x380, RZ, 0xc0, !PT ;  /* 0x00000380060c7812 */ /* 0x000fe200078ec0ff */
[----:B------:R-:W-:Y:S01]  /*9b20*/  IMAD.X R47, RZ, RZ, R99, P1 ;  /* 0x000000ffff2f7224 */ /* 0x000fe200008e0663 */
[----:B------:R-:W-:-:S02]  /*9b30*/  LOP3.LUT R16, R171, 0x380, RZ, 0xc0, !PT ;  /* 0x00000380ab107812 */ /* 0x000fc400078ec0ff */
[----:B------:R-:W-:Y:S02]  /*9b40*/  LOP3.LUT R94, R167, 0x380, RZ, 0xc0, !PT ;  /* 0x00000380a75e7812 */ /* 0x000fe400078ec0ff */
[----:B------:R-:W-:Y:S02]  /*9b50*/  SHF.R.U64 R11, R11, 0x3, RZ ;  /* 0x000000030b0b7819 */ /* 0x000fe400000012ff */
[----:B------:R-:W-:Y:S02]  /*9b60*/  LOP3.LUT R18, R173, 0x380, RZ, 0xc0, !PT ;  /* 0x00000380ad127812 */ /* 0x000fe400078ec0ff */
[----:B------:R-:W-:Y:S02]  /*9b70*/  LOP3.LUT R20, R175, 0x380, RZ, 0xc0, !PT ;  /* 0x00000380af147812 */ /* 0x000fe400078ec0ff */
[----:B------:R-:W-:Y:S02]  /*9b80*/  IADD3 R185, P0, R98, 0x8020, RZ ;  /* 0x0000802062b97810 */ /* 0x000fe40007f1e0ff */
[----:B------:R-:W-:-:S02]  /*9b90*/  SHF.R.U64 R14, R14, 0x3, RZ ;  /* 0x000000030e0e7819 */ /* 0x000fc400000012ff */
[----:B------:R-:W-:Y:S01]  /*9ba0*/  LOP3.LUT R22, R177, 0x380, RZ, 0xc0, !PT ;  /* 0x00000380b1167812 */ /* 0x000fe200078ec0ff */
[--C-:B------:R-:W-:Y:S01]  /*9bb0*/  IMAD.X R55, RZ, RZ, R99.reuse, P0 ;  /* 0x000000ffff377224 */ /* 0x100fe200000e0663 */
[----:B------:R-:W-:Y:S02]  /*9bc0*/  SHF.R.U64 R29, R12, 0x3, RZ ;  /* 0x000000030c1d7819 */ /* 0x000fe400000012ff */
[C---:B------:R-:W-:Y:S02]  /*9bd0*/  IADD3 R187, P4, R98.reuse, 0x8040, RZ ;  /* 0x0000804062bb7810 */ /* 0x040fe40007f9e0ff */
[C---:B------:R-:W-:Y:S02]  /*9be0*/  IADD3 R189, P3, R98.reuse, 0x8060, RZ ;  /* 0x0000806062bd7810 */ /* 0x040fe40007f7e0ff */
[C---:B------:R-:W-:Y:S01]  /*9bf0*/  IADD3 R191, P6, R98.reuse, 0xc000, RZ ;  /* 0x0000c00062bf7810 */ /* 0x040fe20007fde0ff */
[--C-:B------:R-:W-:Y:S01]  /*9c00*/  IMAD.X R63, RZ, RZ, R99.reuse, P4 ;  /* 0x000000ffff3f7224 */ /* 0x100fe200020e0663 */
[----:B------:R-:W-:Y:S01]  /*9c10*/  IADD3 R166, P1, R98, 0xc060, RZ ;  /* 0x0000c06062a67810 */ /* 0x000fe20007f3e0ff */
[--C-:B------:R-:W-:Y:S01]  /*9c20*/  IMAD.X R71, RZ, RZ, R99.reuse, P3 ;  /* 0x000000ffff477224 */ /* 0x100fe200018e0663 */
[----:B------:R-:W-:Y:S01]  /*9c30*/  SHF.R.U64 R16, R16, 0x3, RZ ;  /* 0x0000000310107819 */ /* 0x000fe200000012ff */
[--C-:B------:R-:W-:Y:S01]  /*9c40*/  IMAD.X R79, RZ, RZ, R99.reuse, P6 ;  /* 0x000000ffff4f7224 */ /* 0x100fe200030e0663 */
[----:B------:R-:W-:Y:S01]  /*9c50*/  LOP3.LUT R30, R179, 0x380, RZ, 0xc0, !PT ;  /* 0x00000380b31e7812 */ /* 0x000fe200078ec0ff */
[----:B------:R-:W-:Y:S01]  /*9c60*/  IMAD.X R13, RZ, RZ, R99, P1 ;  /* 0x000000ffff0d7224 */ /* 0x000fe200008e0663 */
[----:B------:R-:W-:-:S02]  /*9c70*/  SHF.R.U64 R12, R94, 0x3, RZ ;  /* 0x000000035e0c7819 */ /* 0x000fc400000012ff */
[----:B------:R-:W-:Y:S01]  /*9c80*/  LOP3.LUT R98, R11, R98, RZ, 0x3c, !PT ;  /* 0x000000620b627212 */ /* 0x000fe200078e3cff */
[----:B------:R-:W-:Y:S01]  /*9c90*/  IMAD.X R11, RZ, RZ, R99, P2 ;  /* 0x000000ffff0b7224 */ /* 0x000fe200010e0663 */
[----:B------:R-:W-:Y:S02]  /*9ca0*/  SHF.R.U64 R18, R18, 0x3, RZ ;  /* 0x0000000312127819 */ /* 0x000fe400000012ff */
[----:B------:R-:W-:Y:S02]  /*9cb0*/  LOP3.LUT R38, R181, 0x380, RZ, 0xc0, !PT ;  /* 0x00000380b5267812 */ /* 0x000fe400078ec0ff */
[----:B------:R-:W-:Y:S02]  /*9cc0*/  SHF.R.U64 R20, R20, 0x3, RZ ;  /* 0x0000000314147819 */ /* 0x000fe400000012ff */
[----:B------:R-:W-:Y:S02]  /*9cd0*/  LOP3.LUT R46, R183, 0x380, RZ, 0xc0, !PT ;  /* 0x00000380b72e7812 */ /* 0x000fe400078ec0ff */
[----:B------:R-:W-:-:S02]  /*9ce0*/  LOP3.LUT R14, R14, R169, RZ, 0x3c, !PT ;  /* 0x000000a90e0e7212 */ /* 0x000fc400078e3cff */
[----:B------:R-:W-:Y:S02]  /*9cf0*/  SHF.R.U64 R22, R22, 0x3, RZ ;  /* 0x0000000316167819 */ /* 0x000fe400000012ff */
[----:B------:R-:W-:Y:S02]  /*9d00*/  LOP3.LUT R54, R185, 0x380, RZ, 0xc0, !PT ;  /* 0x00000380b9367812 */ /* 0x000fe400078ec0ff */
[----:B------:R-:W-:Y:S02]  /*9d10*/  LOP3.LUT R16, R16, R171, RZ, 0x3c, !PT ;  /* 0x000000ab10107212 */ /* 0x000fe400078e3cff */
[----:B------:R-:W-:Y:S02]  /*9d20*/  SHF.R.U64 R30, R30, 0x3, RZ ;  /* 0x000000031e1e7819 */ /* 0x000fe400000012ff */
[----:B------:R-:W-:Y:S02]  /*9d30*/  LOP3.LUT R62, R187, 0x380, RZ, 0xc0, !PT ;  /* 0x00000380bb3e7812 */ /* 0x000fe400078ec0ff */
[----:B------:R-:W-:-:S02]  /*9d40*/  LOP3.LUT R10, R12, R167, RZ, 0x3c, !PT ;  /* 0x000000a70c0a7212 */ /* 0x000fc400078e3cff */
[----:B------:R-:W-:Y:S02]  /*9d50*/  LOP3.LUT R18, R18, R173, RZ, 0x3c, !PT ;  /* 0x000000ad12127212 */ /* 0x000fe400078e3cff */
[----:B------:R-:W-:Y:S02]  /*9d60*/  SHF.R.U64 R38, R38, 0x3, RZ ;  /* 0x0000000326267819 */ /* 0x000fe400000012ff */
[----:B------:R-:W-:Y:S02]  /*9d70*/  LOP3.LUT R70, R189, 0x380, RZ, 0xc0, !PT ;  /* 0x00000380bd467812 */ /* 0x000fe400078ec0ff */
[----:B------:R-:W-:Y:S01]  /*9d80*/  MOV R98, R98 ;  /* 0x0000006200627202 */ /* 0x000fe20000000f00 */
[----:B------:R-:W-:Y:S01]  /*9d90*/  BAR.SYNC.DEFER_BLOCKING 0x1, 0x100 ;  /* 0x0044000000007b1d */ /* 0x000fe20000010000 */
[----:B------:R-:W-:Y:S02]  /*9da0*/  LOP3.LUT R20, R20, R175, RZ, 0x3c, !PT ;  /* 0x000000af14147212 */ /* 0x000fe400078e3cff */
[----:B------:R-:W-:-:S02]  /*9db0*/  SHF.R.U64 R46, R46, 0x3, RZ ;  /* 0x000000032e2e7819 */ /* 0x000fc400000012ff */
[----:B------:R-:W-:Y:S02]  /*9dc0*/  LOP3.LUT R78, R191, 0x380, RZ, 0xc0, !PT ;  /* 0x00000380bf4e7812 */ /* 0x000fe400078ec0ff */
[----:B------:R-:W-:Y:S02]  /*9dd0*/  LOP3.LUT R99, R166, 0x380, RZ, 0xc0, !PT ;  /* 0x00000380a6637812 */ /* 0x000fe400078ec0ff */
[----:B------:R-:W-:Y:S02]  /*9de0*/  LOP3.LUT R22, R22, R177, RZ, 0x3c, !PT ;  /* 0x000000b116167212 */ /* 0x000fe400078e3cff */
[----:B------:R-:W-:Y:S02]  /*9df0*/  SHF.R.U64 R54, R54, 0x3, RZ ;  /* 0x0000000336367819 */ /* 0x000fe400000012ff */
[----:B------:R-:W-:Y:S02]  /*9e00*/  MOV R14, R14 ;  /* 0x0000000e000e7202 */ /* 0x000fe40000000f00 */
[----:B------:R-:W-:-:S02]  /*9e10*/  LOP3.LUT R30, R30, R179, RZ, 0x3c, !PT ;  /* 0x000000b31e1e7212 */ /* 0x000fc400078e3cff */
[----:B------:R-:W-:Y:S02]  /*9e20*/  SHF.R.U64 R62, R62, 0x3, RZ ;  /* 0x000000033e3e7819 */ /* 0x000fe400000012ff */
[----:B------:R-:W-:Y:S02]  /*9e30*/  LOP3.LUT R94, R29, R6, RZ, 0x3c, !PT ;  /* 0x000000061d5e7212 */ /* 0x000fe400078e3cff */
[----:B------:R-:W-:Y:S02]  /*9e40*/  MOV R16, R16 ;  /* 0x0000001000107202 */ /* 0x000fe40000000f00 */
[----:B------:R-:W-:Y:S01]  /*9e50*/  LOP3.LUT R38, R38, R181, RZ, 0x3c, !PT ;  /* 0x000000b526267212 */ /* 0x000fe200078e3cff */
[----:B------:R2:W-:Y:S01]  /*9e60*/  STSM.16.M88.4 [R98], R24 ;  /* 0x0000001862007844 */ /* 0x0005e20000000200 */
[----:B------:R-:W-:Y:S02]  /*9e70*/  SHF.R.U64 R70, R70, 0x3, RZ ;  /* 0x0000000346467819 */ /* 0x000fe400000012ff */
[----:B------:R-:W-:Y:S01]  /*9e80*/  MOV R18, R18 ;  /* 0x0000001200127202 */ /* 0x000fe20000000f00 */
[----:B------:R3:W-:Y:S01]  /*9e90*/  STSM.16.M88.4 [R14], R32 ;  /* 0x000000200e007844 */ /* 0x0007e20000000200 */
[----:B------:R-:W-:-:S02]  /*9ea0*/  MOV R6, R10 ;  /* 0x0000000a00067202 */ /* 0x000fc40000000f00 */
[----:B------:R-:W-:Y:S01]  /*9eb0*/  LOP3.LUT R46, R46, R183, RZ, 0x3c, !PT ;  /* 0x000000b72e2e7212 */ /* 0x000fe200078e3cff */
[----:B------:R-:W4:Y:S01]  /*9ec0*/  LDC.64 R10, c[0x0][0xcd8] ;  /* 0x00033600ff0a7b82 */ /* 0x000f220000000a00 */
[----:B------:R-:W-:Y:S01]  /*9ed0*/  SHF.R.U64 R78, R78, 0x3, RZ ;  /* 0x000000034e4e7819 */ /* 0x000fe200000012ff */
[----:B------:R5:W-:Y:S01]  /*9ee0*/  STSM.16.M88.4 [R16], R40 ;  /* 0x0000002810007844 */ /* 0x000be20000000200 */
[----:B------:R-:W-:Y:S02]  /*9ef0*/  SHF.R.U64 R99, R99, 0x3, RZ ;  /* 0x0000000363637819 */ /* 0x000fe400000012ff */
[----:B------:R-:W-:Y:S01]  /*9f00*/  MOV R20, R20 ;  /* 0x0000001400147202 */ /* 0x000fe20000000f00 */
[----:B------:R0:W-:Y:S01]  /*9f10*/  STSM.16.M88.4 [R18], R48 ;  /* 0x0000003012007844 */ /* 0x0001e20000000200 */
[----:B------:R-:W-:Y:S02]  /*9f20*/  F2FP.BF16.F32.PACK_AB R59, R155, R59 ;  /* 0x0000003b9b3b723e */ /* 0x000fe400000010ff */
        /* <DEDUP_REMOVED lines=10> */
[----:B------:R-:W-:Y:S02]  /*9fd0*/  LOP3.LUT R62, R62, R187, RZ, 0x3c, !PT ;  /* 0x000000bb3e3e7212 */ /* 0x000fe400078e3cff */
[----:B------:R-:W-:Y:S02]  /*9fe0*/  MOV R30, R30 ;  /* 0x0000001e001e7202 */ /* 0x000fe40000000f00 */
[----:B------:R-:W-:Y:S02]  /*9ff0*/  F2FP.BF16.F32.PACK_AB R74, R77, R76 ;  /* 0x0000004c4d4a723e */ /* 0x000fe400000010ff */
[----:B------:R-:W-:Y:S01]  /*a000*/  F2FP.BF16.F32.PACK_AB R75, R9, R75 ;  /* 0x0000004b094b723e */ /* 0x000fe200000010ff */
[----:B------:R-:W-:Y:S01]  /*a010*/  IMAD.SHL.U32 R9, R206, 0x4, RZ ;  /* 0x00000004ce097824 */ /* 0x000fe200078e00ff */
[----:B------:R-:W-:-:S02]  /*a020*/  F2FP.BF16.F32.PACK_AB R81, R8, R82 ;  /* 0x000000520851723e */ /* 0x000fc400000010ff */
[----:B------:R-:W-:Y:S01]  /*a030*/  LOP3.LUT R70, R70, R189, RZ, 0x3c, !PT ;  /* 0x000000bd46467212 */ /* 0x000fe200078e3cff */
[----:B------:R0:W-:Y:S01]  /*a040*/  STSM.16.M88.4 [R30], R72 ;  /* 0x000000481e007844 */ /* 0x0001e20000000200 */
[----:B------:R-:W-:Y:S02]  /*a050*/  MOV R38, R38 ;  /* 0x0000002600267202 */ /* 0x000fe40000000f00 */
        /* <DEDUP_REMOVED lines=15> */
[----:B--2---:R-:W-:Y:S02]  /*a150*/  F2FP.BF16.F32.PACK_AB R98, R101, R100 ;  /* 0x000000646562723e */ /* 0x004fe400000010ff */
        /* <DEDUP_REMOVED lines=31> */
[----:B------:R-:W-:Y:S01]  /*a350*/  MOV R12, R12 ;  /* 0x0000000c000c7202 */ /* 0x000fe20000000f00 */
[----:B------:R0:W-:Y:S01]  /*a360*/  STSM.16.M88.4 [R6], R136 ;  /* 0x0000008806007844 */ /* 0x0001e20000000200 */
[----:B------:R-:W-:-:S02]  /*a370*/  F2FP.BF16.F32.PACK_AB R146, R149, R148 ;  /* 0x000000949592723e */ /* 0x000fc400000010ff */
[----:B------:R-:W-:Y:S02]  /*a380*/  F2FP.BF16.F32.PACK_AB R147, R0, R150 ;  /* 0x000000960093723e */ /* 0x000fe400000010ff */
[----:B------:R-:W-:Y:S02]  /*a390*/  ISETP.NE.U32.AND P2, PT, RZ, UR6, PT ;  /* 0x00000006ff007c0c */ /* 0x000fe4000bf45070 */
[----:B----4-:R-:W-:Y:S01]  /*a3a0*/  ISETP.NE.U32.AND P3, PT, R10, RZ, PT ;  /* 0x000000ff0a00720c */ /* 0x010fe20003f65070 */
[----:B------:R0:W-:Y:S01]  /*a3b0*/  STSM.16.M88.4 [R12], R144 ;  /* 0x000000900c007844 */ /* 0x0001e20000000200 */
[----:B------:R-:W-:Y:S01]  /*a3c0*/  BAR.SYNC.DEFER_BLOCKING 0x1, 0x100 ;  /* 0x0044000000007b1d */ /* 0x000fe20000010000 */
[----:B------:R-:W-:Y:S02]  /*a3d0*/  ISETP.NE.AND.EX P2, PT, RZ, UR7, PT, P2 ;  /* 0x00000007ff007c0c */ /* 0x000fe4000bf45320 */
[----:B---3--:R-:W-:Y:S02]  /*a3e0*/  SHF.L.U64.HI R14, R206, 0x2, R218 ;  /* 0x00000002ce0e7819 */ /* 0x008fe400000102da */
[----:B------:R-:W-:-:S02]  /*a3f0*/  IADD3 R10, P0, R9, R10, RZ ;  /* 0x0000000a090a7210 */ /* 0x000fc40007f1e0ff */
[----:B------:R-:W-:-:S03]  /*a400*/  ISETP.NE.AND.EX P3, PT, R11, RZ, PT, P3 ;  /* 0x000000ff0b00720c */ /* 0x000fc60003f65330 */
[----:B------:R-:W-:-:S04]  /*a410*/  IMAD.X R11, R14, 0x1, R11, P0 ;  /* 0x000000010e0b7824 */ /* 0x000fc800000e060b */
[----:B------:R-:W-:-:S04]  /*a420*/  @P2 IADD3 R8, P0, R9, UR6, RZ ;  /* 0x0000000609082c10 */ /* 0x000fc8000ff1e0ff */
[----:B------:R-:W-:Y:S02]  /*a430*/  @P2 IADD3.X R9, R14, UR7, RZ, P0, !PT ;  /* 0x000000070e092c10 */ /* 0x000fe400087fe4ff */
[----:B------:R-:W2:Y:S04]  /*a440*/  @P3 LDG.E R0, desc[UR8][R10.64] ;  /* 0x000000080a003981 */ /* 0x000ea8000c1e1900 */
[----:B------:R-:W3:Y:S01]  /*a450*/  @P2 LDG.E R8, desc[UR8][R8.64] ;  /* 0x0000000808082981 */ /* 0x000ee2000c1e1900 */
[----:B------:R-:W-:Y:S01]  /*a460*/  IMAD R13, R202, 0x40, R200 ;  /* 0x00000040ca0d7824 */ /* 0x000fe200078e02c8 */
[----:B------:R-:W-:Y:S01]  /*a470*/  UMOV UR4, URZ ;  /* 0x0000003f00047c82 */ /* 0x000fe20008000000 */
[----:B------:R-:W-:Y:S02]  /*a480*/  ULDC UR10, c[0x0][0xb88] ;  /* 0x0002e200000a7ab9 */ /* 0x000fe40000000800 */
[----:B------:R-:W-:-:S03]  /*a490*/  IMAD.WIDE R4, R13, 0x2, R4 ;  /* 0x000000020d047825 */ /* 0x000fc600078e0204 */
[C---:B------:R-:W-:Y:S02]  /*a4a0*/  IADD3 R17, P0, R4.reuse, 0x1000, RZ ;  /* 0x0000100004117810 */ /* 0x040fe40007f1e0ff */
[----:B------:R-:W-:Y:S02]  /*a4b0*/  IADD3 R13, P1, R4, 0x2000, RZ ;  /* 0x00002000040d7810 */ /* 0x000fe40007f3e0ff */
[----:B-----5:R-:W-:Y:S02]  /*a4c0*/  LOP3.LUT R16, R17, 0x380, RZ, 0xc0, !PT ;  /* 0x0000038011107812 */ /* 0x020fe400078ec0ff */
[----:B--2---:R-:W-:Y:S02]  /*a4d0*/  @P3 R2UR UR4, R0 ;  /* 0x00000000000432ca */ /* 0x004fe400000e0000 */
[----:B---3--:R-:W-:Y:S01]  /*a4e0*/  @P2 R2UR UR10, R8 ;  /* 0x00000000080a22ca */ /* 0x008fe200000e0000 */
[----:B0-----:R-:W-:-:S14]  /*a4f0*/  @P2 BRA `(.L_x_4168) ;  /* 0x00000000001c2947 */ /* 0x001fdc0003800000 */
[----:B------:R-:W-:Y:S05]  /*a500*/  @!P3 BRA `(.L_x_4168) ;  /* 0x000000000018b947 */ /* 0x000fea0003800000 */
[----:B------:R-:W-:Y:S02]  /*a510*/  ULDC.64 UR6, c[0x0][0x208] ;  /* 0x0000820000067ab9 */ /* 0x000fe40000000a00 */
[----:B------:R-:W2:Y:S04]  /*a520*/  LDG.E R6, desc[UR6][R10.64] ;  /* 0x000000060a067981 */ /* 0x000ea8000c1e1900 */
[----:B------:R-:W3:Y:S01]  /*a530*/  LDG.E R0, desc[UR6][R10.64+0x4] ;  /* 0x000004060a007981 */ /* 0x000ee2000c1e1900 */
[----:B--2---:R-:W-:Y:S02]  /*a540*/  R2UR UR6, R6 ;  /* 0x00000000060672ca */ /* 0x004fe400000e0000 */
[----:B---3--:R-:W-:-:S13]  /*a550*/  R2UR UR10, R0 ;  /* 0x00000000000a72ca */ /* 0x008fda00000e0000 */
[----:B------:R-:W-:-:S12]  /*a560*/  UIADD3 UR10, -UR6, UR10, URZ ;  /* 0x0000000a060a7290 */ /* 0x000fd8000fffe13f */
.L_x_4168:
[----:B------:R-:W-:Y:S01]  /*a570*/  R2UR UR16, R219 ;  /* 0x00000000db1072ca */ /* 0x000fe200000e0000 */
[----:B------:R-:W-:Y:S01]  /*a580*/  ULDC.64 UR12, c[0x0][0xc70] ;  /* 0x00031c00000c7ab9 */ /* 0x000fe20000000a00 */
[----:B------:R-:W-:Y:S01]  /*a590*/  USHF.R.S32.HI UR9, URZ, 0x1f, UR4 ;  /* 0x0000001f3f097899 */ /* 0x000fe20008011404 */
[----:B------:R-:W-:Y:S01]  /*a5a0*/  R2UR UR15, R220 ;  /* 0x00000000dc0f72ca */ /* 0x000fe200000e0000 */
[----:B------:R-:W-:Y:S01]  /*a5b0*/  UMOV UR8, UR4 ;  /* 0x0000000400087c82 */ /* 0x000fe20008000000 */
[----:B------:R-:W-:Y:S01]  /*a5c0*/  IADD3 R11, P2, R4, 0x3000, RZ ;  /* 0x00003000040b7810 */ /* 0x000fe20007f5e0ff */
[----:B------:R-:W-:Y:S01]  /*a5d0*/  ULDC.64 UR18, c[0x0][0x208] ;  /* 0x0000820000127ab9 */ /* 0x000fe20000000a00 */
[----:B------:R-:W-:Y:S02]  /*a5e0*/  SEL R73, R206, RZ, !P3 ;  /* 0x000000ffce497207 */ /* 0x000fe40005800000 */
[----:B------:R-:W-:Y:S02]  /*a5f0*/  SEL R218, R218, RZ, !P3 ;  /* 0x000000ffdada7207 */ /* 0x000fe40005800000 */
[----:B------:R-:W-:-:S02]  /*a600*/  LOP3.LUT R10, R11, 0x380, RZ, 0xc0, !PT ;  /* 0x000003800b0a7812 */ /* 0x000fc400078ec0ff */
[----:B------:R-:W-:Y:S01]  /*a610*/  USHF.R.S32.HI UR14, URZ, 0x1f, UR16 ;  /* 0x0000001f3f0e7899 */ /* 0x000fe20008011410 */
[----:B------:R-:W-:Y:S01]  /*a620*/  LOP3.LUT R12, R13, 0x380, RZ, 0xc0, !PT ;  /* 0x000003800d0c7812 */ /* 0x000fe200078ec0ff */
[----:B------:R-:W-:Y:S01]  /*a630*/  UIMAD.WIDE.U32 UR6, UR16, UR12, UR8 ;  /* 0x0000000c100672a5 */ /* 0x000fe2000f8e0008 */
[----:B------:R-:W-:Y:S01]  /*a640*/  IMAD.U32 R6, RZ, RZ, UR15 ;  /* 0x0000000fff067e24 */ /* 0x000fe2000f8e00ff */
[----:B------:R-:W-:Y:S01]  /*a650*/  UIMAD UR11, UR14, UR12, URZ ;  /* 0x0000000c0e0b72a4 */ /* 0x000fe2000f8e023f */
[----:B------:R-:W-:Y:S02]  /*a660*/  SHF.R.U64 R10, R10, 0x3, RZ ;  /* 0x000000030a0a7819 */ /* 0x000fe400000012ff */
[----:B------:R-:W-:Y:S01]  /*a670*/  IMAD R15, R6, 0x80, R205 ;  /* 0x00000080060f7824 */ /* 0x000fe200078e02cd */
[----:B------:R-:W-:Y:S01]  /*a680*/  UIMAD UR8, UR16, UR13, UR11 ;  /* 0x0000000d100872a4 */ /* 0x000fe2000f8e020b */
[----:B------:R-:W-:Y:S01]  /*a690*/  IMAD.U32 R9, RZ, RZ, UR7 ;  /* 0x00000007ff097e24 */ /* 0x000fe2000f8e00ff */
[----:B------:R-:W-:Y:S01]  /*a6a0*/  LOP3.LUT R10, R10, R11, RZ, 0x3c, !PT ;  /* 0x0000000b0a0a7212 */ /* 0x000fe200078e3cff */
[----:B------:R-:W-:Y:S01]  /*a6b0*/  IMAD.U32 R8, RZ, RZ, UR6 ;  /* 0x00000006ff087e24 */ /* 0x000fe2000f8e00ff */
[----:B------:R-:W-:Y:S01]  /*a6c0*/  UIADD3 UR8, UR7, UR8, URZ ;  /* 0x0000000807087290 */ /* 0x000fe2000fffe03f */
[----:B------:R-:W-:Y:S01]  /*a6d0*/  SHF.R.S32.HI R11, RZ, 0x1f, R15 ;  /* 0x0000001fff0b7819 */ /* 0x000fe2000001140f */
[----:B------:R-:W-:Y:S01]  /*a6e0*/  ULDC.64 UR12, c[0x0][0xba0] ;  /* 0x0002e800000c7ab9 */ /* 0x000fe20000000a00 */
[----:B------:R-:W-:Y:S01]  /*a6f0*/  ULDC.64 UR6, c[0x0][0xc78] ;  /* 0x00031e0000067ab9 */ /* 0x000fe20000000a00 */
[----:B------:R-:W-:Y:S01]  /*a700*/  SHF.R.U64 R16, R16, 0x3, RZ ;  /* 0x0000000310107819 */ /* 0x000fe200000012ff */
[----:B------:R-:W-:Y:S01]  /*a710*/  IMAD R0, R218, UR6, RZ ;  /* 0x00000006da007c24 */ /* 0x000fe2000f8e02ff */
[----:B------:R-:W-:Y:S01]  /*a720*/  SHF.R.U64 R12, R12, 0x3, RZ ;  /* 0x000000030c0c7819 */ /* 0x000fe200000012ff */
[----:B------:R-:W-:Y:S01]  /*a730*/  IMAD.U32 R9, RZ, RZ, UR8 ;  /* 0x00000008ff097e24 */ /* 0x000fe2000f8e00ff */
[----:B------:R-:W-:Y:S01]  /*a740*/  LOP3.LUT R16, R16, R17, RZ, 0x3c, !PT ;  /* 0x0000001110107212 */ /* 0x000fe200078e3cff */
[C---:B------:R-:W-:Y:S01]  /*a750*/  IMAD R6, R73.reuse, UR7, R0 ;  /* 0x0000000749067c24 */ /* 0x040fe2000f8e0200 */
[C---:B------:R-:W-:Y:S01]  /*a760*/  IADD3 R57, P6, R4.reuse, 0x4000, RZ ;  /* 0x0000400004397810 */ /* 0x040fe20007fde0ff */
[----:B------:R-:W-:Y:S01]  /*a770*/  IMAD.WIDE.U32 R8, R73, UR6, R8 ;  /* 0x0000000649087c25 */ /* 0x000fe2000f8e0008 */
[----:B------:R-:W-:Y:S01]  /*a780*/  ULDC.64 UR6, c[0x0][0xc40] ;  /* 0x0003100000067ab9 */ /* 0x000fe20000000a00 */
[----:B------:R-:W-:-:S02]  /*a790*/  IADD3 R41, P5, R4, 0x5000, RZ ;  /* 0x0000500004297810 */ /* 0x000fc40007fbe0ff */
[----:B------:R-:W-:Y:S01]  /*a7a0*/  IMAD.X R17, RZ, RZ, R5, P0 ;  /* 0x000000ffff117224 */ /* 0x000fe200000e0605 */
[----:B------:R-:W-:Y:S02]  /*a7b0*/  IADD3 R0, P3, R15, R8, RZ ;  /* 0x000000080f007210 */ /* 0x000fe40007f7e0ff */
[----:B------:R-:W-:Y:S02]  /*a7c0*/  IADD3 R65, P0, R4, 0x8000, RZ ;  /* 0x0000800004417810 */ /* 0x000fe40007f1e0ff */
[----:B------:R-:W-:Y:S02]  /*a7d0*/  IADD3.X R11, R11, R9, R6, P3, !PT ;  /* 0x000000090b0b7210 */ /* 0x000fe40001ffe406 */
[----:B------:R-:W-:Y:S02]  /*a7e0*/  LEA R26, P3, R0, UR6, 0x2 ;  /* 0x00000006001a7c11 */ /* 0x000fe4000f8610ff */
[----:B------:R-:W-:Y:S02]  /*a7f0*/  IADD3 R29, P4, R4, 0x6000, RZ ;  /* 0x00006000041d7810 */ /* 0x000fe40007f9e0ff */
[----:B------:R-:W-:Y:S01]  /*a800*/  LEA.HI.X R27, R0, UR7, R11, 0x2, P3 ;  /* 0x00000007001b7c11 */ /* 0x000fe200098f140b */
[--C-:B------:R-:W-:Y:S01]  /*a810*/  IMAD.X R11, RZ, RZ, R5.reuse, P2 ;  /* 0x000000ffff0b7224 */ /* 0x100fe200010e0605 */
[----:B------:R-:W-:Y:S01]  /*a820*/  IADD3 R21, P3, R4, 0x7000, RZ ;  /* 0x0000700004157810 */ /* 0x000fe20007f7e0ff */
[----:B------:R-:W-:Y:S01]  /*a830*/  VIADD R0, R15, 0x8 ;  /* 0x000000080f007836 */ /* 0x000fe20000000000 */
        /* <DEDUP_REMOVED lines=44> */
[----:B------:R-:W-:-:S02]  /*ab00*/  ISETP.GE.OR P0, PT, R0, UR10, P0 ;  /* 0x0000000a00007c0c */ /* 0x000fc40008706670 */
[----:B------:R-:W-:Y:S01]  /*ab10*/  LOP3.LUT R0, R9, 0x380, RZ, 0xc0, !PT ;  /* 0x0000038009007812 */ /* 0x000fe200078ec0ff */
[----:B------:R-:W-:Y:S01]  /*ab20*/  @!P1 STG.E desc[UR18][R26.64], R2 ;  /* 0x000000021a009986 */ /* 0x000fe2000c101912 */
[----:B------:R-:W-:Y:S02]  /*ab30*/  LOP3.LUT R15, R4, 0x380, RZ, 0xc0, !PT ;  /* 0x00000380040f7812 */ /* 0x000fe400078ec0ff */
[----:B------:R-:W-:Y:S02]  /*ab40*/  SHF.R.U64 R24, R24, 0x3, RZ ;  /* 0x0000000318187819 */ /* 0x000fe400000012ff */
[----:B------:R-:W-:Y:S02]  /*ab50*/  SHF.R.U64 R68, R68, 0x3, RZ ;  /* 0x0000000344447819 */ /* 0x000fe400000012ff */
[----:B------:R-:W-:Y:S02]  /*ab60*/  SHF.R.U64 R60, R60, 0x3, RZ ;  /* 0x000000033c3c7819 */ /* 0x000fe400000012ff */
[----:B------:R-:W-:Y:S01]  /*ab70*/  SHF.R.U64 R48, R48, 0x3, RZ ;  /* 0x0000000330307819 */ /* 0x000fe200000012ff */
[----:B------:R0:W-:Y:S01]  /*ab80*/  @!P0 STG.E desc[UR18][R26.64+0x20], R3 ;  /* 0x000020031a008986 */ /* 0x0001e2000c101912 */
[----:B------:R-:W-:-:S02]  /*ab90*/  SHF.R.U64 R0, R0, 0x3, RZ ;  /* 0x0000000300007819 */ /* 0x000fc400000012ff */
[----:B------:R-:W-:Y:S01]  /*aba0*/  SHF.R.U64 R15, R15, 0x3, RZ ;  /* 0x000000030f0f7819 */ /* 0x000fe200000012ff */
[----:B------:R-:W5:Y:S01]  /*abb0*/  LD.E.128 R16, desc[UR18][R16.64] ;  /* 0x0000001210107980 */ /* 0x000f62000c101d00 */
        /* <DEDUP_REMOVED lines=10> */
[----:B------:R-:W-:Y:S01]  /*ac60*/  LOP3.LUT R4, R15, R4, RZ, 0x3c, !PT ;  /* 0x000000040f047212 */ /* 0x000fe200078e3cff */
[----:B------:R-:W-:-:S02]  /*ac70*/  UIMAD UR6, UR9, UR12, URZ ;  /* 0x0000000c090672a4 */ /* 0x000fc4000f8e023f */
[----:B------:R-:W5:Y:S01]  /*ac80*/  LD.E.128 R12, desc[UR18][R12.64] ;  /* 0x000000120c0c7980 */ /* 0x000f62000c101d00 */
[----:B------:R-:W-:-:S03]  /*ac90*/  SHF.R.S32.HI R201, RZ, 0x1f, R200 ;  /* 0x0000001fffc97819 */ /* 0x000fc600000114c8 */
[----:B------:R2:W5:Y:S04]  /*aca0*/  LD.E.128 R44, desc[UR18][R4.64] ;  /* 0x00000012042c7980 */ /* 0x000568000c101d00 */
        /* <DEDUP_REMOVED lines=11> */
[----:B------:R-:W5:Y:S01]  /*ad60*/  LD.E.128 R32, desc[UR18][R32.64] ;  /* 0x0000001220207980 */ /* 0x000f62000c101d00 */
[----:B------:R-:W-:Y:S01]  /*ad70*/  IMAD.U32 R3, RZ, RZ, UR12 ;  /* 0x0000000cff037e24 */ /* 0x000fe2000f8e00ff */
[----:B------:R-:W-:Y:S01]  /*ad80*/  UIMAD UR10, UR15, -0x80, UR10 ;  /* 0xffffff800f0a78a4 */ /* 0x000fe2000f8e020a */
[----:B------:R-:W-:Y:S01]  /*ad90*/  @!PT LDS RZ, [RZ] ;  /* 0x00000000fffff984 */ /* 0x000fe20000000800 */
[----:B------:R-:W-:Y:S01]  /*ada0*/  @!PT LDS RZ, [RZ] ;  /* 0x00000000fffff984 */ /* 0x000fe20000000800 */
[----:B------:R-:W-:Y:S01]  /*adb0*/  @!PT LDS RZ, [RZ] ;  /* 0x00000000fffff984 */ /* 0x000fe20000000800 */
[----:B------:R-:W-:Y:S01]  /*adc0*/  @!PT LDS RZ, [RZ] ;  /* 0x00000000fffff984 */ /* 0x000fe20000000800 */
[----:B------:R0:W-:Y:S06]  /*add0*/  MEMBAR.ALL.CTA ;  /* 0x0000000000007992 */ /* 0x0001ec0000008000 */
[----:B0-----:R-:W0:Y:S01]  /*ade0*/  FENCE.VIEW.ASYNC.S ;  /* 0x00000000000073c6 */ /* 0x001e220000000000 */
[----:B------:R-:W-:-:S02]  /*adf0*/  UIMAD UR6, UR4, UR13, UR6 ;  /* 0x0000000d040672a4 */ /* 0x000fc4000f8e0206 */
[----:B------:R-:W-:Y:S01]  /*ae00*/  IMAD.WIDE.U32 R2, R3, UR4, R200 ;  /* 0x0000000403027c25 */ /* 0x000fe2000f8e00c8 */
[----:B------:R-:W-:Y:S02]  /*ae10*/  ULDC.64 UR8, c[0x0][0xbe0] ;  /* 0x0002f80000087ab9 */ /* 0x000fe40000000a00 */
[----:B------:R-:W-:Y:S02]  /*ae20*/  UIMAD UR4, UR14, UR8, URZ ;  /* 0x000000080e0472a4 */ /* 0x000fe4000f8e023f */
[----:B--2---:R-:W-:Y:S01]  /*ae30*/  IMAD.U32 R5, RZ, RZ, UR8 ;  /* 0x00000008ff057e24 */ /* 0x004fe2000f8e00ff */
[C---:B------:R-:W-:Y:S01]  /*ae40*/  ISETP.GE.AND P3, PT, R202.reuse, UR10, PT ;  /* 0x0000000aca007c0c */ /* 0x040fe2000bf66270 */
[----:B------:R-:W-:Y:S01]  /*ae50*/  VIADD R3, R3, UR6 ;  /* 0x0000000603037c36 */ /* 0x000fe20008000000 */
[----:B------:R-:W-:Y:S01]  /*ae60*/  UIMAD UR4, UR16, UR9, UR4 ;  /* 0x00000009100472a4 */ /* 0x000fe2000f8e0204 */
[----:B------:R-:W-:Y:S01]  /*ae70*/  VIADD R0, R202, 0x20 ;  /* 0x00000020ca007836 */ /* 0x000fe20000000000 */
[----:B------:R-:W-:Y:S01]  /*ae80*/  ULDC.64 UR6, c[0x0][0xbe8] ;  /* 0x0002fa0000067ab9 */ /* 0x000fe20000000a00 */
[----:B------:R-:W-:-:S04]  /*ae90*/  IMAD.WIDE.U32 R2, R5, UR16, R2 ;  /* 0x0000001005027c25 */ /* 0x000fc8000f8e0002 */
[----:B------:R-:W-:Y:S01]  /*aea0*/  VIADD R151, R151, 0x32420 ;  /* 0x0003242097977836 */ /* 0x000fe20000000000 */
[----:B------:R-:W-:Y:S01]  /*aeb0*/  ISETP.GE.AND P0, PT, R0, UR10, PT ;  /* 0x0000000a00007c0c */ /* 0x000fe2000bf06270 */
[----:B------:R-:W-:Y:S02]  /*aec0*/  VIADD R5, R202, 0x60 ;  /* 0x00000060ca057836 */ /* 0x000fe40000000000 */
[----:B------:R-:W-:Y:S01]  /*aed0*/  IMAD R0, R218, UR6, RZ ;  /* 0x00000006da007c24 */ /* 0x000fe2000f8e02ff */
[----:B------:R-:W-:Y:S01]  /*aee0*/  PRMT R151, RZ, 0x654, R151 ;  /* 0x00000654ff977816 */ /* 0x000fe20000000097 */
[----:B------:R-:W-:Y:S01]  /*aef0*/  VIADD R3, R3, UR4 ;  /* 0x0000000403037c36 */ /* 0x000fe20008000000 */
[----:B------:R-:W-:Y:S01]  /*af00*/  ISETP.GE.AND P2, PT, R5, UR10, PT ;  /* 0x0000000a05007c0c */ /* 0x000fe2000bf46270 */
[----:B------:R-:W-:Y:S01]  /*af10*/  VIADD R4, R202, 0x40 ;  /* 0x00000040ca047836 */ /* 0x000fe20000000000 */
[----:B------:R-:W-:Y:S01]  /*af20*/  SHF.R.S32.HI R203, RZ, 0x1f, R202 ;  /* 0x0000001fffcb7819 */ /* 0x000fe200000114ca */
[C---:B------:R-:W-:Y:S01]  /*af30*/  IMAD R75, R73.reuse, UR7, R0 ;  /* 0x00000007494b7c24 */ /* 0x040fe2000f8e0200 */
[----:B0-----:R0:W-:Y:S01]  /*af40*/  SYNCS.ARRIVE.TRANS64.RED.A1T0 RZ, [R151+URZ], RZ ;  /* 0x000000ff97ff79a7 */ /* 0x0011e2000810043f */
[----:B------:R-:W-:Y:S01]  /*af50*/  IMAD.U32 R5, RZ, RZ, UR15 ;  /* 0x0000000fff057e24 */ /* 0x000fe2000f8e00ff */
[----:B------:R-:W-:Y:S01]  /*af60*/  BSSY B1, `(.L_x_4169) ;  /* 0x000001d000017945 */ /* 0x000fe20003800000 */
[----:B------:R-:W-:Y:S01]  /*af70*/  IMAD.WIDE.U32 R72, R73, UR6, R2 ;  /* 0x0000000649487c25 */ /* 0x000fe2000f8e0002 */
[----:B------:R-:W-:-:S03]  /*af80*/  ISETP.GE.AND P1, PT, R4, UR10, PT ;  /* 0x0000000a04007c0c */ /* 0x000fc6000bf26270 */
[----:B------:R-:W-:-:S04]  /*af90*/  IMAD.WIDE R4, R5, 0x80, R202 ;  /* 0x0000008005047825 */ /* 0x000fc800078e02ca */
[----:B------:R-:W-:Y:S01]  /*afa0*/  IMAD.IADD R77, R73, 0x1, R75 ;  /* 0x00000001494d7824 */ /* 0x000fe200078e024b */
[----:B0-----:R-:W-:Y:S06]  /*afb0*/  @P3 BRA `(.L_x_4170) ;  /* 0x00000000005c3947 */ /* 0x001fec0003800000 */
[----:B------:R-:W-:Y:S01]  /*afc0*/  ULDC.64 UR6, c[0x0][0xbd8] ;  /* 0x0002f60000067ab9 */ /* 0x000fe20000000a00 */
[----:B------:R-:W-:Y:S01]  /*afd0*/  IMAD.MOV.U32 R2, RZ, RZ, R72 ;  /* 0x000000ffff027224 */ /* 0x000fe200078e0048 */
[----:B------:R-:W-:Y:S01]  /*afe0*/  ULDC UR4, c[0x0][0xb8c] ;  /* 0x0002e30000047ab9 */ /* 0x000fe20000000800 */
[----:B------:R-:W-:Y:S01]  /*aff0*/  IMAD R75, R5, UR6, RZ ;  /* 0x00000006054b7c24 */ /* 0x000fe2000f8e02ff */
[C---:B------:R-:W-:Y:S01]  /*b000*/  ISETP.GE.AND P4, PT, R200.reuse, UR4, PT ;  /* 0x00000004c8007c0c */ /* 0x040fe2000bf86270 */
[----:B------:R-:W-:Y:S01]  /*b010*/  IMAD.MOV.U32 R3, RZ, RZ, R77 ;  /* 0x000000ffff037224 */ /* 0x000fe200078e004d */
[----:B------:R-:W-:Y:S01]  /*b020*/  ULDC.64 UR8, c[0x0][0x208] ;  /* 0x0000820000087ab9 */ /* 0x000fe20000000a00 */
        /* <DEDUP_REMOVED lines=16> */
.L_x_4170:
[----:B------:R-:W-:Y:S05]  /*b130*/  BSYNC B1 ;  /* 0x0000000000017941 */ /* 0x000fea0003800000 */
.L_x_4169:
        /* <DEDUP_REMOVED lines=13> */
[----:B------:R-:W-:Y:S01]  /*b210*/  IMAD R0, R0, UR6, RZ ;  /* 0x0000000600007c24 */ /* 0x000fe2000f8e02ff */
[----:B------:R-:W-:Y:S01]  /*b220*/  ULDC.64 UR8, c[0x0][0x208] ;  /* 0x0000820000087ab9 */ /* 0x000fe20000000a00 */
[----:B------:R-:W-:-:S02]  /*b230*/  VIADD R6, R200, 0xc0 ;  /* 0x000000c0c8067836 */ /* 0x000fc40000000000 */
        /* <DEDUP_REMOVED lines=11> */
.L_x_4172:
[----:B------:R-:W-:Y:S05]  /*b2f0*/  BSYNC B1 ;  /* 0x0000000000017941 */ /* 0x000fea0003800000 */
.L_x_4171:
[----:B------:R-:W-:Y:S04]  /*b300*/  BSSY B1, `(.L_x_4173) ;  /* 0x000001b000017945 */ /* 0x000fe80003800000 */
[----:B------:R-:W-:Y:S05]  /*b310*/  @P1 BRA `(.L_x_4174) ;  /* 0x0000000000641947 */ /* 0x000fea0003800000 */
[----:B--2--5:R-:W-:Y:S01]  /*b320*/  IADD3 R17, P0, R4, 0x40, RZ ;  /* 0x0000004004117810 */ /* 0x024fe20007f1e0ff */
        /* <DEDUP_REMOVED lines=24> */
.L_x_4174:
[----:B------:R-:W-:Y:S05]  /*b4b0*/  BSYNC B1 ;  /* 0x0000000000017941 */ /* 0x000fea0003800000 */
.L_x_4173:
[----:B------:R-:W-:Y:S05]  /*b4c0*/  @P2 BRA `(.L_x_4175) ;  /* 0x0000000c00942947 */ /* 0x000fea0003800000 */
[----:B---3-5:R-:W-:Y:S01]  /*b4d0*/  IADD3 R13, P0, R4, 0x60, RZ ;  /* 0x00000060040d7810 */ /* 0x028fe20007f1e0ff */
[----:B------:R-:W-:Y:S01]  /*b4e0*/  VIADD R0, R200, 0x40 ;  /* 0x00000040c8007836 */ /* 0x000fe20000000000 */
[----:B------:R-:W-:Y:S01]  /*b4f0*/  ULDC.64 UR6, c[0x0][0xbd8] ;  /* 0x0002f60000067ab9 */ /* 0x000fe20000000a00 */
[----:B------:R-:W-:Y:S01]  /*b500*/  IMAD.MOV.U32 R2, RZ, RZ, R72 ;  /* 0x000000ffff027224 */ /* 0x000fe200078e0048 */
[----:B------:R-:W-:Y:S01]  /*b510*/  ULDC UR4, c[0x0][0xb8c] ;  /* 0x0002e30000047ab9 */ /* 0x000fe20000000800 */
[----:B------:R-:W-:Y:S01]  /*b520*/  IMAD.X R4, RZ, RZ, R5, P0 ;  /* 0x000000ffff047224 */ /* 0x000fe200000e0605 */
        /* <DEDUP_REMOVED lines=19> */
[----:B------:R-:W-:Y:S02]  /*b660*/  ULDC.64 UR6, c[0x0][0x208] ;  /* 0x0000820000067ab9 */ /* 0x000fe40000000a00 */
[----:B------:R4:W-:Y:S01]  /*b670*/  STG.E.128 desc[UR6][R4.64+0x180], R32 ;  /* 0x0001802004007986 */ /* 0x0009e2000c101d06 */
[----:B------:R-:W-:Y:S05]  /*b680*/  BRA `(.L_x_4175) ;  /* 0x0000000c00247947 */ /* 0x000fea0003800000 */
.L_x_4167:
[----:B------:R-:W2:Y:S01]  /*b690*/  LDC.64 R4, c[0x0][0xcd8] ;  /* 0x00033600ff047b82 */ /* 0x000ea20000000a00 */
[----:B------:R-:W-:Y:S01]  /*b6a0*/  ULDC.64 UR6, c[0x0][0xce0] ;  /* 0x0003380000067ab9 */ /* 0x000fe20000000a00 */
[C---:B------:R-:W-:Y:S01]  /*b6b0*/  IMAD.SHL.U32 R3, R206.reuse, 0x4, RZ ;  /* 0x00000004ce037824 */ /* 0x040fe200078e00ff */
[----:B------:R-:W-:Y:S01]  /*b6c0*/  ISETP.NE.U32.AND P0, PT, RZ, UR6, PT ;  /* 0x00000006ff007c0c */ /* 0x000fe2000bf05070 */
[----:B------:R-:W-:Y:S01]  /*b6d0*/  ULDC.64 UR8, c[0x0][0x208] ;  /* 0x0000820000087ab9 */ /* 0x000fe20000000a00 */
[----:B------:R-:W-:Y:S02]  /*b6e0*/  SHF.L.U64.HI R0, R206, 0x2, R218 ;  /* 0x00000002ce007819 */ /* 0x000fe400000102da */
[----:B------:R-:W-:-:S13]  /*b6f0*/  ISETP.NE.AND.EX P1, PT, RZ, UR7, PT, P0 ;  /* 0x00000007ff007c0c */ /* 0x000fda000bf25300 */
[C---:B------:R-:W-:Y:S02]  /*b700*/  @P1 IADD3 R2, P3, R3.reuse, UR6, RZ ;  /* 0x0000000603021c10 */ /* 0x040fe4000ff7e0ff */
[----:B--2---:R-:W-:Y:S02]  /*b710*/  ISETP.NE.U32.AND P0, PT, R4, RZ, PT ;  /* 0x000000ff0400720c */ /* 0x004fe40003f05070 */
[----:B------:R-:W-:Y:S02]  /*b720*/  IADD3 R4, P2, R3, R4, RZ ;  /* 0x0000000403047210 */ /* 0x000fe40007f5e0ff */
[C---:B------:R-:W-:Y:S02]  /*b730*/  @P1 IADD3.X R3, R0.reuse, UR7, RZ, P3, !PT ;  /* 0x0000000700031c10 */ /* 0x040fe40009ffe4ff */
[----:B------:R-:W-:Y:S01]  /*b740*/  ISETP.NE.AND.EX P0, PT, R5, RZ, PT, P0 ;  /* 0x000000ff0500720c */ /* 0x000fe20003f05300 */
[----:B------:R-:W-:Y:S02]  /*b750*/  IMAD.MOV.U32 R9, RZ, RZ, RZ ;  /* 0x000000ffff097224 */ /* 0x000fe400078e00ff */
[----:B------:R-:W2:Y:S01]  /*b760*/  @P1 LDG.E R2, desc[UR8][R2.64] ;  /* 0x0000000802021981 */ /* 0x000ea2000c1e1900 */
[----:B------:R-:W-:Y:S01]  /*b770*/  IMAD.X R5, R0, 0x1, R5, P2 ;  /* 0x0000000100057824 */ /* 0x000fe200010e0605 */
[----:B------:R-:W-:Y:S01]  /*b780*/  ULDC UR4, c[0x0][0xb88] ;  /* 0x0002e20000047ab9 */ /* 0x000fe20000000800 */
[----:B------:R-:W-:-:S07]  /*b790*/  ISETP.GT.AND P2, PT, R226, 0x7f, PT ;  /* 0x0000007fe200780c */ /* 0x000fce0003f44270 */
[----:B------:R3:W5:Y:S01]  /*b7a0*/  @P0 LDG.E R9, desc[UR8][R4.64] ;  /* 0x0000000804090981 */ /* 0x000762000c1e1900 */
[----:B--2---:R-:W-:Y:S01]  /*b7b0*/  @P1 R2UR UR4, R2 ;  /* 0x00000000020412ca */ /* 0x004fe200000e0000 */
[----:B---3--:R-:W-:-:S14]  /*b7c0*/  @P1 BRA `(.L_x_4176) ;  /* 0x00000000001c1947 */ /* 0x008fdc0003800000 */
[----:B------:R-:W-:Y:S05]  /*b7d0*/  @!P0 BRA `(.L_x_4176) ;  /* 0x0000000000188947 */ /* 0x000fea0003800000 */
[----:B------:R-:W-:Y:S02]  /*b7e0*/  ULDC.64 UR6, c[0x0][0x208] ;  /* 0x0000820000067ab9 */ /* 0x000fe40000000a00 */
[----:B------:R-:W2:Y:S04]  /*b7f0*/  LDG.E R2, desc[UR6][R4.64] ;  /* 0x0000000604027981 */ /* 0x000ea8000c1e1900 */
[----:B------:R-:W3:Y:S01]  /*b800*/  LDG.E R0, desc[UR6][R4.64+0x4] ;  /* 0x0000040604007981 */ /* 0x000ee2000c1e1900 */
[----:B--2---:R-:W-:Y:S02]  /*b810*/  R2UR UR6, R2 ;  /* 0x00000000020672ca */ /* 0x004fe400000e0000 */
[----:B---3--:R-:W-:-:S13]  /*b820*/  R2UR UR4, R0 ;  /* 0x00000000000472ca */ /* 0x008fda00000e0000 */
[----:B------:R-:W-:-:S12]  /*b830*/  UIADD3 UR4, -UR6, UR4, URZ ;  /* 0x0000000406047290 */ /* 0x000fd8000fffe13f */
.L_x_4176:
[----:B------:R-:W-:Y:S01]  /*b840*/  R2UR UR6, R219 ;  /* 0x00000000db0672ca */ /* 0x000fe200000e0000 */
[----:B------:R-:W-:Y:S01]  /*b850*/  BSSY B1, `(.L_x_4177) ;  /* 0x0000022000017945 */ /* 0x000fe20003800000 */
[----:B------:R-:W-:Y:S02]  /*b860*/  SHF.R.S32.HI R201, RZ, 0x1f, R200 ;  /* 0x0000001fffc97819 */ /* 0x000fe400000114c8 */
[----:B------:R-:W-:Y:S02]  /*b870*/  SEL R13, R206, RZ, !P0 ;  /* 0x000000ffce0d7207 */ /* 0x000fe40004000000 */
[----:B------:R-:W-:Y:S02]  /*b880*/  SEL R218, R218, RZ, !P0 ;  /* 0x000000ffdada7207 */ /* 0x000fe40004000000 */
[----:B-----5:R-:W-:-:S05]  /*b890*/  SHF.R.S32.HI R6, RZ, 0x1f, R9 ;  /* 0x0000001fff067819 */ /* 0x020fca0000011409 */
[----:B------:R-:W-:Y:S01]  /*b8a0*/  USHF.R.S32.HI UR7, URZ, 0x1f, UR6 ;  /* 0x0000001f3f077899 */ /* 0x000fe20008011406 */
[----:B------:R-:W-:Y:S11]  /*b8b0*/  @P2 BRA `(.L_x_4178) ;  /* 0x00000000006c2947 */ /* 0x000ff60003800000 */
[----:B------:R-:W2:Y:S01]  /*b8c0*/  S2R R2, SR_TID.X ;  /* 0x0000000000027919 */ /* 0x000ea20000002100 */
[----:B------:R-:W-:-:S13]  /*b8d0*/  R2UR UR6, R220 ;  /* 0x00000000dc0672ca */ /* 0x000fda00000e0000 */
[----:B------:R-:W-:-:S04]  /*b8e0*/  IMAD.U32 R0, RZ, RZ, UR6 ;  /* 0x00000006ff007e24 */ /* 0x000fc8000f8e00ff */
[----:B--2---:R-:W-:-:S04]  /*b8f0*/  IMAD R0, R0, 0x80, R2 ;  /* 0x0000008000007824 */ /* 0x004fc800078e0202 */
[----:B------:R-:W-:-:S05]  /*b900*/  VIADD R0, R0, 0xffffff80 ;  /* 0xffffff8000007836 */ /* 0x000fca0000000000 */
[----:B------:R-:W-:-:S13]  /*b910*/  ISETP.GE.AND P0, PT, R0, UR4, PT ;  /* 0x0000000400007c0c */ /* 0x000fda000bf06270 */
[----:B------:R-:W-:Y:S05]  /*b920*/  @P0 BRA `(.L_x_4178) ;  /* 0x0000000000500947 */ /* 0x000fea0003800000 */
[----:B------:R-:W-:Y:S01]  /*b930*/  R2UR UR10, R219 ;  /* 0x00000000db0a72ca */ /* 0x000fe200000e0000 */
[----:B------:R-:W-:Y:S01]  /*b940*/  ULDC.64 UR8, c[0x0][0xc70] ;  /* 0x00031c0000087ab9 */ /* 0x000fe20000000a00 */
[C---:B------:R-:W-:Y:S01]  /*b950*/  IADD3 R2, P0, R0.reuse, R9, RZ ;  /* 0x0000000900027210 */ /* 0x040fe20007f1e0ff */
[----:B------:R-:W-:Y:S02]  /*b960*/  UIMAD UR6, UR7, UR8, URZ ;  /* 0x00000008070672a4 */ /* 0x000fe4000f8e023f */
[----:B------:R-:W-:Y:S01]  /*b970*/  IMAD.U32 R5, RZ, RZ, UR8 ;  /* 0x00000008ff057e24 */ /* 0x000fe2000f8e00ff */
[----:B------:R-:W-:-:S07]  /*b980*/  LEA.HI.X.SX32 R3, R0, R6, 0x1, P0 ;  /* 0x0000000600037211 */ /* 0x000fce00000f0eff */
[----:B------:R-:W-:Y:S02]  /*b990*/  UIMAD UR6, UR10, UR9, UR6 ;  /* 0x000000090a0672a4 */ /* 0x000fe4000f8e0206 */
[----:B------:R-:W-:Y:S01]  /*b9a0*/  IMAD.WIDE.U32 R2, R5, UR10, R2 ;  /* 0x0000000a05027c25 */ /* 0x000fe2000f8e0002 */
[----:B------:R-:W-:Y:S01]  /*b9b0*/  ULDC.64 UR8, c[0x0][0xc78] ;  /* 0x00031e0000087ab9 */ /* 0x000fe20000000a00 */
[----:B------:R-:W-:Y:S02]  /*b9c0*/  ULDC.64 UR10, c[0x0][0x208] ;  /* 0x00008200000a7ab9 */ /* 0x000fe40000000a00 */
[----:B------:R-:W-:Y:S02]  /*b9d0*/  IMAD R0, R218, UR8, RZ ;  /* 0x00000008da007c24 */ /* 0x000fe4000f8e02ff */
[----:B------:R-:W-:Y:S02]  /*b9e0*/  VIADD R3, R3, UR6 ;  /* 0x0000000603037c36 */ /* 0x000fe40008000000 */
[----:B------:R-:W-:-:S02]  /*b9f0*/  IMAD R5, R13, UR9, R0 ;  /* 0x000000090d057c24 */ /* 0x000fc4000f8e0200 */
[----:B------:R-:W-:Y:S01]  /*ba00*/  IMAD.WIDE.U32 R2, R13, UR8, R2 ;  /* 0x000000080d027c25 */ /* 0x000fe2000f8e0002 */
[----:B------:R-:W-:-:S03]  /*ba10*/  ULDC.64 UR8, c[0x0][0xc40] ;  /* 0x0003100000087ab9 */ /* 0x000fc60000000a00 */
[----:B------:R-:W-:Y:S01]  /*ba20*/  IMAD.IADD R3, R3, 0x1, R5 ;  /* 0x0000000103037824 */ /* 0x000fe200078e0205 */
[----:B------:R-:W-:-:S04]  /*ba30*/  LEA R4, P0, R2, UR8, 0x2 ;  /* 0x0000000802047c11 */ /* 0x000fc8000f8010ff */
[----:B------:R-:W-:Y:S01]  /*ba40*/  LEA.HI.X R5, R2, UR9, R3, 0x2, P0 ;  /* 0x0000000902057c11 */ /* 0x000fe200080f1403 */
[----:B------:R-:W-:-:S05]  /*ba50*/  IMAD.MOV.U32 R3, RZ, RZ, -0x800000 ;  /* 0xff800000ff037424 */ /* 0x000fca00078e00ff */
[----:B------:R2:W-:Y:S03]  /*ba60*/  STG.E desc[UR10][R4.64], R3 ;  /* 0x0000000304007986 */ /* 0x0005e6000c10190a */
.L_x_4178:
[----:B------:R-:W-:Y:S05]  /*ba70*/  BSYNC B1 ;  /* 0x0000000000017941 */ /* 0x000fea0003800000 */
.L_x_4177:
[----:B------:R-:W-:Y:S01]  /*ba80*/  R2UR UR10, R220 ;  /* 0x00000000dc0a72ca */ /* 0x000fe200000e0000 */
[----:B------:R-:W-:Y:S01]  /*ba90*/  ULDC.64 UR8, c[0x0][0xba0] ;  /* 0x0002e80000087ab9 */ /* 0x000fe20000000a00 */
[----:B------:R-:W-:Y:S01]  /*baa0*/  R2UR UR11, R219 ;  /* 0x00000000db0b72ca */ /* 0x000fe200000e0000 */
[----:B------:R-:W-:Y:S01]  /*bab0*/  IMAD R0, R6, UR8, RZ ;  /* 0x0000000806007c24 */ /* 0x000fe2000f8e02ff */
[----:B------:R-:W-:Y:S01]  /*bac0*/  BSSY B1, `(.L_x_4179) ;  /* 0x0000032000017945 */ /* 0x000fe20003800000 */
[----:B--2---:R-:W-:-:S04]  /*bad0*/  IMAD.WIDE.U32 R2, R9, UR8, R200 ;  /* 0x0000000809027c25 */ /* 0x004fc8000f8e00c8 */
[----:B------:R-:W-:Y:S01]  /*bae0*/  IMAD R9, R9, UR9, R0 ;  /* 0x0000000909097c24 */ /* 0x000fe2000f8e0200 */
[----:B------:R-:W-:Y:S01]  /*baf0*/  ULDC.64 UR8, c[0x0][0xbe0] ;  /* 0x0002f80000087ab9 */ /* 0x000fe20000000a00 */
[C---:B------:R-:W-:Y:S01]  /*bb00*/  VIADD R0, R202.reuse, 0x20 ;  /* 0x00000020ca007836 */ /* 0x040fe20000000000 */
[----:B------:R-:W-:Y:S01]  /*bb10*/  UIMAD UR6, UR7, UR8, URZ ;  /* 0x00000008070672a4 */ /* 0x000fe2000f8e023f */
[----:B------:R-:W-:Y:S01]  /*bb20*/  IMAD.IADD R3, R3, 0x1, R9 ;  /* 0x0000000103037824 */ /* 0x000fe200078e0209 */
[----:B------:R-:W-:Y:S01]  /*bb30*/  UIMAD UR4, UR10, -0x80, UR4 ;  /* 0xffffff800a0478a4 */ /* 0x000fe2000f8e0204 */
[----:B------:R-:W-:Y:S01]  /*bb40*/  IMAD.U32 R5, RZ, RZ, UR8 ;  /* 0x00000008ff057e24 */ /* 0x000fe2000f8e00ff */
[----:B------:R-:W-:Y:S01]  /*bb50*/  UIMAD UR6, UR11, UR9, UR6 ;  /* 0x000000090b0672a4 */ /* 0x000fe2000f8e0206 */
[C---:B------:R-:W-:Y:S01]  /*bb60*/  VIADD R4, R202.reuse, 0x40 ;  /* 0x00000040ca047836 */ /* 0x040fe20000000000 */
[----:B------:R-:W-:Y:S01]  /*bb70*/  SHF.R.S32.HI R9, RZ, 0x1f, R202 ;  /* 0x0000001fff097819 */ /* 0x000fe200000114ca */
[----:B------:R-:W-:Y:S01]  /*bb80*/  IMAD.WIDE.U32 R2, R5, UR11, R2 ;  /* 0x0000000b05027c25 */ /* 0x000fe2000f8e0002 */
[----:B------:R-:W-:-:S02]  /*bb90*/  ISETP.GE.AND P2, PT, R202, UR4, PT ;  /* 0x00000004ca007c0c */ /* 0x000fc4000bf46270 */
[----:B------:R-:W-:Y:S01]  /*bba0*/  ISETP.GE.AND P1, PT, R0, UR4, PT ;  /* 0x0000000400007c0c */ /* 0x000fe2000bf26270 */
[----:B------:R-:W-:Y:S01]  /*bbb0*/  VIADD R3, R3, UR6 ;  /* 0x0000000603037c36 */ /* 0x000fe20008000000 */
[----:B------:R-:W-:Y:S01]  /*bbc0*/  ULDC.64 UR6, c[0x0][0xbe8] ;  /* 0x0002fa0000067ab9 */ /* 0x000fe20000000a00 */
[----:B------:R-:W-:Y:S01]  /*bbd0*/  ISETP.GE.AND P0, PT, R4, UR4, PT ;  /* 0x0000000404007c0c */ /* 0x000fe2000bf06270 */
[----:B------:R-:W-:Y:S02]  /*bbe0*/  IMAD R0, R218, UR6, RZ ;  /* 0x00000006da007c24 */ /* 0x000fe4000f8e02ff */
[----:B------:R-:W-:Y:S02]  /*bbf0*/  IMAD.U32 R15, RZ, RZ, UR10 ;  /* 0x0000000aff0f7e24 */ /* 0x000fe4000f8e00ff */
[C---:B------:R-:W-:Y:S02]  /*bc00*/  IMAD R11, R13.reuse, UR7, R0 ;  /* 0x000000070d0b7c24 */ /* 0x040fe4000f8e0200 */
[----:B------:R-:W-:-:S04]  /*bc10*/  IMAD.WIDE.U32 R4, R13, UR6, R2 ;  /* 0x000000060d047c25 */ /* 0x000fc8000f8e0002 */
[----:B------:R-:W-:Y:S02]  /*bc20*/  IMAD.MOV.U32 R8, RZ, RZ, R202 ;  /* 0x000000ffff087224 */ /* 0x000fe400078e00ca */
[----:B------:R-:W-:Y:S02]  /*bc30*/  VIADD R6, R202, 0x60 ;  /* 0x00000060ca067836 */ /* 0x000fe40000000000 */
[----:B------:R-:W-:-:S04]  /*bc40*/  IMAD.WIDE R8, R15, 0x80, R8 ;  /* 0x000000800f087825 */ /* 0x000fc800078e0208 */
        /* <DEDUP_REMOVED lines=12> */
[----:B------:R-:W-:Y:S01]  /*bd10*/  IMAD.MOV.U32 R2, RZ, RZ, R4 ;  /* 0x000000ffff027224 */ /* 0x000fe200078e0004 */
[----:B------:R-:W-:Y:S01]  /*bd20*/  ULDC.64 UR10, c[0x0][0x208] ;  /* 0x00008200000a7ab9 */ /* 0x000fe20000000a00 */
        /* <DEDUP_REMOVED lines=11> */
.L_x_4180:
[----:B------:R-:W-:Y:S05]  /*bde0*/  BSYNC B1 ;  /* 0x0000000000017941 */ /* 0x000fea0003800000 */
.L_x_4179:
[----:B------:R-:W-:Y:S01]  /*bdf0*/  BSSY B1, `(.L_x_4181) ;  /* 0x000001c000017945 */ /* 0x000fe20003800000 */
[----:B------:R-:W-:-:S03]  /*be00*/  ISETP.GE.AND P2, PT, R6, UR4, PT ;  /* 0x0000000406007c0c */ /* 0x000fc6000bf46270 */
[----:B------:R-:W-:Y:S10]  /*be10*/  @P1 BRA `(.L_x_4182) ;  /* 0x0000000000641947 */ /* 0x000ff40003800000 */
        /* <DEDUP_REMOVED lines=25> */
.L_x_4182:
[----:B------:R-:W-:Y:S05]  /*bfb0*/  BSYNC B1 ;  /* 0x0000000000017941 */ /* 0x000fea0003800000 */
.L_x_4181:
[----:B------:R-:W-:Y:S04]  /*bfc0*/  BSSY B1, `(.L_x_4183) ;  /* 0x000001b000017945 */ /* 0x000fe80003800000 */
[----:B------:R-:W-:Y:S05]  /*bfd0*/  @P0 BRA `(.L_x_4184) ;  /* 0x0000000000640947 */ /* 0x000fea0003800000 */
[----:B--23--:R-:W-:Y:S01]  /*bfe0*/  IADD3 R11, P0, R8, 0x40, RZ ;  /* 0x00000040080b7810 */ /* 0x00cfe20007f1e0ff */
        /* <DEDUP_REMOVED lines=24> */
.L_x_4184:
[----:B------:R-:W-:Y:S05]  /*c170*/  BSYNC B1 ;  /* 0x0000000000017941 */ /* 0x000fea0003800000 */
.L_x_4183:
        /* <DEDUP_REMOVED lines=10> */
[----:B------:R-:W-:Y:S01]  /*c220*/  ULDC.64 UR8, c[0x0][0x208] ;  /* 0x0000820000087ab9 */ /* 0x000fe20000000a00 */
        /* <DEDUP_REMOVED lines=15> */
.L_x_4175:
[----:B------:R-:W-:Y:S05]  /*c320*/  BSYNC B0 ;  /* 0x0000000000007941 */ /* 0x000fea0003800000 */
.L_x_4166:
[----:B------:R-:W-:Y:S02]  /*c330*/  ULDC UR4, c[0x0][0xd14] ;  /* 0x0003450000047ab9 */ /* 0x000fe40000000800 */
[----:B------:R-:W-:-:S13]  /*c340*/  ISETP.GE.AND P0, PT, R7, UR4, PT ;  /* 0x0000000407007c0c */ /* 0x000fda000bf06270 */
[----:B------:R-:W-:Y:S05]  /*c350*/  @!P0 BRA `(.L_x_4185) ;  /* 0xffffff4800b88947 */ /* 0x000fea000383ffff */
[----:B------:R-:W-:Y:S05]  /*c360*/  EXIT ;  /* 0x000000000000794d */ /* 0x000fea0003800000 */
.L_x_4129:
        /* <DEDUP_REMOVED lines=10> */
[----:B------:R-:W-:Y:S01]  /*c410*/  ULDC.64 UR6, c[0x0][0x208] ;  /* 0x0000820000067ab9 */ /* 0x000fe20000000a00 */
        /* <DEDUP_REMOVED lines=9> */
[----:B------:R-:W0:Y:S01]  /*c4b0*/  S2UR UR6, SR_CTAID.X ;  /* 0x00000000000679c3 */ /* 0x000e220000002500 */
[----:B------:R-:W-:Y:S01]  /*c4c0*/  ISETP.GE.U32.AND P0, PT, R7, 0x2, PT ;  /* 0x000000020700780c */ /* 0x000fe20003f06070 */
[----:B------:R-:W-:Y:S01]  /*c4d0*/  IMAD.MOV.U32 R16, RZ, RZ, RZ ;  /* 0x000000ffff107224 */ /* 0x000fe200078e00ff */
        /* <DEDUP_REMOVED lines=39> */
.L_x_4190:
        /* <DEDUP_REMOVED lines=12> */
[----:B------:R-:W0:Y:S01]  /*c810*/  LDC.64 R2, c[0x0][0xd58] ;  /* 0x00035600ff027b82 */ /* 0x000e220000000a00 */
[----:B------:R-:W-:Y:S01]  /*c820*/  ULDC.64 UR8, c[0x0][0x208] ;  /* 0x0000820000087ab9 */ /* 0x000fe20000000a00 */
[----:B0-----:R-:W-:-:S05]  /*c830*/  IMAD.WIDE R2, R7, 0x4, R2 ;  /* 0x0000000407027825 */ /* 0x001fca00078e0202 */
[----:B------:R0:W5:Y:S02]  /*c840*/  LDG.E R10, desc[UR8][R2.64] ;  /* 0x00000008020a7981 */ /* 0x000164000c1e1900 */
.L_x_4189:
[----:B------:R-:W-:Y:S05]  /*c850*/  BSYNC B0 ;  /* 0x0000000000007941 */ /* 0x000fea0003800000 */
.L_x_4188:
        /* <DEDUP_REMOVED lines=25> */
.L_x_4186:
[----:B------:R-:W-:Y:S01]  /*c9f0*/  IMAD.IADD R7, R5, 0x1, -R2 ;  /* 0x0000000105077824 */ /* 0x000fe200078e0a02 */
[----:B------:R-:W-:-:S03]  /*ca00*/  ULDC.64 UR8, c[0x0][0x208] ;  /* 0x0000820000087ab9 */ /* 0x000fc60000000a00 */
        /* <DEDUP_REMOVED lines=19> */
.L_x_4191:
        /* <DEDUP_REMOVED lines=56> */
.L_x_4187:
[----:B------:R-:W-:Y:S02]  /*cec0*/  IMAD.MOV.U32 R17, RZ, RZ, RZ ;  /* 0x000000ffff117224 */ /* 0x000fe400078e00ff */
[----:B------:R-:W-:Y:S02]  /*ced0*/  IMAD.U32 R16, RZ, RZ, UR6 ;  /* 0x00000006ff107e24 */ /* 0x000fe4000f8e00ff */
[----:B------:R-:W-:-:S07]  /*cee0*/  IMAD.MOV.U32 R18, RZ, RZ, RZ ;  /* 0x000000ffff127224 */ /* 0x000fce00078e00ff */
.L_x_4192:
[----:B------:R-:W1:Y:S01]  /*cef0*/  S2R R2, SR_TID.X ;  /* 0x0000000000027919 */ /* 0x000e620000002100 */
[----:B------:R-:W-:Y:S01]  /*cf00*/  UMOV UR50, URZ ;  /* 0x0000003f00327c82 */ /* 0x000fe20008000000 */
        /* <DEDUP_REMOVED lines=13> */
[----:B------:R1:W-:Y:S01]  /*cfe0*/  STL [R1], RZ ;  /* 0x000000ff01007387 */ /* 0x0003e20000100800 */
[----:B------:R-:W-:Y:S01]  /*cff0*/  ULDC UR51, c[0x0][0xc] ;  /* 0x0000030000337ab9 */ /* 0x000fe20000000800 */
[----:B------:R-:W-:Y:S01]  /*d000*/  ULDC.64 UR48, c[0x0][0x198] ;  /* 0x0000660000307ab9 */ /* 0x000fe20000000a00 */
[----:B------:R-:W-:Y:S01]  /*d010*/  UMOV UR50, URZ ;  /* 0x0000003f00327c82 */ /* 0x000fe20008000000 */
[----:B------:R1:W-:Y:S04]  /*d020*/  STL [R1+0x4], R0 ;  /* 0x0000040001007387 */ /* 0x0003e80000100800 */
.L_x_4259:
[----:B--2---:R-:W2:Y:S01]  /*d030*/  LDC.64 R2, c[0x0][0xd60] ;  /* 0x00035800ff027b82 */ /* 0x004ea20000000a00 */
[----:B------:R-:W-:Y:S01]  /*d040*/  ULDC.64 UR4, c[0x0][0x208] ;  /* 0x0000820000047ab9 */ /* 0x000fe20000000a00 */
[----:B--2---:R-:W-:-:S05]  /*d050*/  IMAD.WIDE R2, R19, 0x4, R2 ;  /* 0x0000000413027825 */ /* 0x004fca00078e0202 */
[----:B------:R-:W2:Y:S01]  /*d060*/  LDG.E R5, desc[UR4][R2.64] ;  /* 0x0000000402057981 */ /* 0x000ea2000c1e1900 */
[----:B------:R-:W-:Y:S05]  /*d070*/  YIELD ;  /* 0x0000000000007946 */ /* 0x000fea0003800000 */
[----:B------:R-:W-:Y:S01]  /*d080*/  ULDC.64 UR4, c[0x0][0xb20] ;  /* 0x0002c80000047ab9 */ /* 0x000fe20000000a00 */
[----:B-1----:R-:W-:Y:S01]  /*d090*/  IMAD.MOV.U32 R0, RZ, RZ, RZ ;  /* 0x000000ffff007224 */ /* 0x002fe200078e00ff */
[----:B------:R-:W-:Y:S01]  /*d0a0*/  ISETP.NE.U32.AND P0, PT, RZ, UR4, PT ;  /* 0x00000004ff007c0c */ /* 0x000fe2000bf05070 */
[----:B------:R-:W-:Y:S01]  /*d0b0*/  ULDC.64 UR8, c[0x0][0x208] ;  /* 0x0000820000087ab9 */ /* 0x000fe20000000a00 */
[----:B------:R-:W-:Y:S01]  /*d0c0*/  IMAD.MOV.U32 R8, RZ, RZ, RZ ;  /* 0x000000ffff087224 */ /* 0x000fe200078e00ff */
[----:B------:R-:W-:Y:S01]  /*d0d0*/  ULDC.64 UR6, c[0x0][0xb00] ;  /* 0x0002c00000067ab9 */ /* 0x000fe20000000a00 */
[----:B------:R-:W-:-:S02]  /*d0e0*/  ISETP.NE.AND.EX P0, PT, RZ, UR5, PT, P0 ;  /* 0x00000005ff007c0c */ /* 0x000fc4000bf05300 */
        /* <DEDUP_REMOVED lines=23> */
[----:B------:R-:W-:-:S04]  /*d260*/  ISETP.NE.U32.AND P0, PT, RZ, UR6, PT ;  /* 0x00000006ff007c0c */ /* 0x000fc8000bf05070 */
[----:B------:R-:W-:Y:S01]  /*d270*/  ISETP.NE.AND.EX P0, PT, RZ, UR7, PT, P0 ;  /* 0x00000007ff007c0c */ /* 0x000fe2000bf05300 */
[----:B--2---:R1:W-:Y:S02]  /*d280*/  STL [R1+0x20], R8 ;  /* 0x0000200801007387 */ /* 0x0043e40000100800 */
[----:B-1----:R-:W-:Y:S01]  /*d290*/  IMAD.U32 R8, RZ, RZ, UR4 ;  /* 0x00000004ff087e24 */ /* 0x002fe2000f8e00ff */
[----:B------:R-:W-:Y:S02]  /*d2a0*/  ULDC.64 UR4, c[0x0][0x3f8] ;  /* 0x0000fe0000047ab9 */ /* 0x000fe40000000a00 */
[----:B------:R-:W-:-:S03]  /*d2b0*/  UISETP.NE.U32.AND UP0, UPT, UR4, URZ, UPT ;  /* 0x0000003f0400728c */ /* 0x000fc6000bf05070 */
[----:B------:R-:W-:Y:S01]  /*d2c0*/  ULDC UR4, c[0x0][0x404] ;  /* 0x0001010000047ab9 */ /* 0x000fe20000000800 */
[----:B------:R-:W-:Y:S01]  /*d2d0*/  UISETP.NE.AND.EX UP0, UPT, UR5, URZ, UPT, UP0 ;  /* 0x0000003f0500728c */ /* 0x000fe2000bf05300 */
[----:B------:R1:W5:Y:S02]  /*d2e0*/  @P1 LDG.E R8, desc[UR8][R6.64] ;  /* 0x0000000806081981 */ /* 0x000364000c1e1900 */
[----:B------:R-:W-:Y:S01]  /*d2f0*/  ULDC UR5, c[0x0][0x2e0] ;  /* 0x0000b80000057ab9 */ /* 0x000fe20000000800 */
[----:B------:R-:W-:-:S04]  /*d300*/  USEL UR4, UR4, 0x1, UP0 ;  /* 0x0000000104047887 */ /* 0x000fc80008000000 */
[----:B------:R-:W-:-:S06]  /*d310*/  UIMAD UR4, UR4, UR5, URZ ;  /* 0x00000005040472a4 */ /* 0x000fcc000f8e023f */
[----:B-1----:R-:W-:Y:S01]  /*d320*/  IMAD.U32 R6, RZ, RZ, UR4 ;  /* 0x00000004ff067e24 */ /* 0x002fe2000f8e00ff */
[----:B------:R-:W-:Y:S06]  /*d330*/  @P1 BRA `(.L_x_4194) ;  /* 0x0000000000141947 */ /* 0x000fec0003800000 */
[----:B------:R-:W-:Y:S05]  /*d340*/  @!P2 BRA `(.L_x_4194) ;  /* 0x000000000010a947 */ /* 0x000fea0003800000 */
[----:B------:R-:W-:Y:S02]  /*d350*/  ULDC.64 UR4, c[0x0][0x208] ;  /* 0x0000820000047ab9 */ /* 0x000fe40000000a00 */
[----:B-----5:R-:W2:Y:S04]  /*d360*/  LDG.E R8, desc[UR4][R2.64] ;  /* 0x0000000402087981 */ /* 0x020ea8000c1e1900 */
[----:B------:R-:W2:Y:S02]  /*d370*/  LDG.E R7, desc[UR4][R2.64+0x4] ;  /* 0x0000040402077981 */ /* 0x000ea4000c1e1900 */
[----:B--2---:R-:W-:-:S07]  /*d380*/  IMAD.IADD R8, R7, 0x1, -R8 ;  /* 0x0000000107087824 */ /* 0x004fce00078e0a08 */
.L_x_4194:
[----:B------:R-:W-:Y:S01]  /*d390*/  IMAD.MOV.U32 R3, RZ, RZ, RZ ;  /* 0x000000ffff037224 */ /* 0x000fe200078e00ff */
[----:B------:R-:W-:-:S05]  /*d3a0*/  ULDC.64 UR4, c[0x0][0x208] ;  /* 0x0000820000047ab9 */ /* 0x000fca0000000a00 */
[----:B------:R-:W2:Y:S01]  /*d3b0*/  @P0 LDG.E R3, desc[UR4][R4.64] ;  /* 0x0000000404030981 */ /* 0x000ea2000c1e1900 */
[----:B------:R-:W-:Y:S02]  /*d3c0*/  ULDC.64 UR4, c[0x0][0xb18] ;  /* 0x0002c60000047ab9 */ /* 0x000fe40000000a00 */
[----:B------:R-:W-:-:S04]  /*d3d0*/  ISETP.NE.U32.AND P1, PT, RZ, UR4, PT ;  /* 0x00000004ff007c0c */ /* 0x000fc8000bf25070 */
[----:B------:R-:W-:Y:S01]  /*d3e0*/  ISETP.NE.AND.EX P1, PT, RZ, UR5, PT, P1 ;  /* 0x00000005ff007c0c */ /* 0x000fe2000bf25310 */
[----:B--2--5:R-:W-:-:S05]  /*d3f0*/  IMAD.IADD R2, R3, 0x1, R0 ;  /* 0x0000000103027824 */ /* 0x024fca00078e0200 */
[----:B------:R1:W-:Y:S07]  /*d400*/  STL [R1+0x8], R2 ;  /* 0x0000080201007387 */ /* 0x0003ee0000100800 */
[----:B------:R-:W-:Y:S05]  /*d410*/  @!P1 BRA `(.L_x_4195) ;  /* 0x0000000000149947 */ /* 0x000fea0003800000 */
[----:B-1----:R-:W-:Y:S01]  /*d420*/  IADD3 R2, P0, R10, UR4, RZ ;  /* 0x000000040a027c10 */ /* 0x002fe2000ff1e0ff */
[----:B------:R-:W-:-:S03]  /*d430*/  ULDC.64 UR6, c[0x0][0x208] ;  /* 0x0000820000067ab9 */ /* 0x000fc60000000a00 */
[----:B------:R-:W-:-:S05]  /*d440*/  IADD3.X R3, R9, UR5, RZ, P0, !PT ;  /* 0x0000000509037c10 */ /* 0x000fca00087fe4ff */
[----:B------:R2:W5:Y:S01]  /*d450*/  LDG.E R6, desc[UR6][R2.64] ;  /* 0x0000000602067981 */ /* 0x000562000c1e1900 */
[----:B------:R-:W-:Y:S05]  /*d460*/  BRA `(.L_x_4196) ;  /* 0x0000000000147947 */ /* 0x000fea0003800000 */
.L_x_4195:
[----:B------:R-:W-:Y:S05]  /*d470*/  @!P0 BRA `(.L_x_4196) ;  /* 0x0000000000108947 */ /* 0x000fea0003800000 */
[----:B------:R-:W-:Y:S02]  /*d480*/  ULDC.64 UR4, c[0x0][0x208] ;  /* 0x0000820000047ab9 */ /* 0x000fe40000000a00 */
[----:B------:R-:W2:Y:S04]  /*d490*/  LDG.E R3, desc[UR4][R4.64] ;  /* 0x0000000404037981 */ /* 0x000ea8000c1e1900 */
[----:B------:R-:W2:Y:S02]  /*d4a0*/  LDG.E R6, desc[UR4][R4.64+0x4] ;  /* 0x0000040404067981 */ /* 0x000ea4000c1e1900 */
[----:B--2---:R-:W-:-:S07]  /*d4b0*/  IMAD.IADD R6, R6, 0x1, -R3 ;  /* 0x0000000106067824 */ /* 0x004fce00078e0a03 */
.L_x_4196:
[----:B--2--5:R-:W-:Y:S01]  /*d4c0*/  IMAD.IADD R3, R6, 0x1, -R0 ;  /* 0x0000000106037824 */ /* 0x024fe200078e0a00 */
[----:B------:R-:W-:Y:S01]  /*d4d0*/  LEA R0, R17, 0xdf, 0x7 ;  /* 0x000000df11007811 */ /* 0x000fe200078e38ff */
[----:B------:R-:W-:Y:S03]  /*d4e0*/  BSSY B6, `(.L_x_4197) ;  /* 0x00002d7000067945 */ /* 0x000fe60003800000 */
[C---:B------:R-:W-:Y:S01]  /*d4f0*/  IADD3 R0, R3.reuse, R0, -R8 ;  /* 0x0000000003007210 */ /* 0x040fe20007ffe808 */
[----:B------:R-:W-:-:S04]  /*d500*/  VIADD R3, R3, 0x5f ;  /* 0x0000005f03037836 */ /* 0x000fc80000000000 */
[----:B------:R-:W-:-:S04]  /*d510*/  IMAD.HI R3, R3, 0x2aaaaaab, RZ ;  /* 0x2aaaaaab03037827 */ /* 0x000fc800078e02ff */
[----:B-1----:R-:W-:Y:S01]  /*d520*/  IMAD.HI R2, R0, 0x2aaaaaab, RZ ;  /* 0x2aaaaaab00027827 */ /* 0x002fe200078e02ff */
[----:B------:R-:W-:-:S04]  /*d530*/  SHF.R.U32.HI R0, RZ, 0x1f, R3 ;  /* 0x0000001fff007819 */ /* 0x000fc80000011603 */
[----:B------:R-:W-:Y:S02]  /*d540*/  LEA.HI.SX32 R0, R3, R0, 0x1c ;  /* 0x0000000003007211 */ /* 0x000fe400078fe2ff */
[----:B------:R-:W-:-:S04]  /*d550*/  SHF.R.U32.HI R3, RZ, 0x1f, R2 ;  /* 0x0000001fff037819 */ /* 0x000fc80000011602 */
        /* <DEDUP_REMOVED lines=12> */
[----:B------:R-:W1:Y:S01]  /*d620*/  FLO.U32 R0, UR4 ;  /* 0x0000000400007d00 */ /* 0x000e6200080e0000 */
[----:B------:R-:W-:-:S07]  /*d630*/  ULDC.64 UR6, c[0x0][0x208] ;  /* 0x0000820000067ab9 */ /* 0x000fce0000000a00 */
        /* <DEDUP_REMOVED lines=9> */
.L_x_4198:
        /* <DEDUP_REMOVED lines=23> */
.L_x_4200:
        /* <DEDUP_REMOVED lines=20> */
.L_x_4202:
        /* <DEDUP_REMOVED lines=16> */
.L_x_4201:
[----:B------:R-:W2:Y:S01]  /*da80*/  LDL.LU R2, [R1+0x18] ;  /* 0x0000180001027983 */ /* 0x000ea20000300800 */
[----:B------:R-:W-:Y:S01]  /*da90*/  ULDC.64 UR4, c[0x0][0xaf0] ;  /* 0x0002bc0000047ab9 */ /* 0x000fe20000000a00 */
[----:B------:R-:W1:Y:S02]  /*daa0*/  LDC R4, c[0x0][0x428] ;  /* 0x00010a00ff047b82 */ /* 0x000e640000000800 */
[----:B------:R-:W3:Y:S04]  /*dab0*/  LDL.LU R0, [R1+0x1c] ;  /* 0x00001c0001007983 */ /* 0x000ee80000300800 */
[----:B------:R-:W4:Y:S04]  /*dac0*/  LDL.LU R8, [R1+0x10] ;  /* 0x0000100001087983 */ /* 0x000f280000300800 */
[----:B------:R-:W4:Y:S01]  /*dad0*/  LDL.LU R7, [R1+0x20] ;  /* 0x0000200001077983 */ /* 0x000f220000300800 */
[----:B------:R-:W-:Y:S01]  /*dae0*/  ISETP.NE.U32.AND P0, PT, RZ, UR4, PT ;  /* 0x00000004ff007c0c */ /* 0x000fe2000bf05070 */
[----:B------:R-:W-:-:S03]  /*daf0*/  ULDC.64 UR6, c[0x0][0x208] ;  /* 0x0000820000067ab9 */ /* 0x000fc60000000a00 */
        /* <DEDUP_REMOVED lines=24> */
.L_x_4203:
        /* <DEDUP_REMOVED lines=19> */
.L_x_4275:
[----:B------:R-:W-:Y:S01]  /*ddb0*/  UMOV UR4, 0xffffffff ;  /* 0xffffffff00047882 */ /* 0x000fe20000000000 */
[----:B------:R-:W-:Y:S02]  /*ddc0*/  SHF.R.S32.HI R5, RZ, 0x1f, R0 ;  /* 0x0000001fff057819 */ /* 0x000fe40000011400 */
[----:B------:R-:W-:Y:S05]  /*ddd0*/  BRA.DIV UR4, `(.L_x_4205) ;  /* 0x0000003a04087947 */ /* 0x000fea000b800000 */
[----:B------:R-:W-:-:S13]  /*dde0*/  ELECT P6, URZ, PT ;  /* 0x00000000003f782f */ /* 0x000fda00038c0000 */
.L_x_4278:
[----:B------:R-:W-:Y:S05]  /*ddf0*/  @!P6 BRA `(.L_x_4206) ;  /* 0x0000000000fce947 */ /* 0x000fea0003800000 */
[----:B------:R-:W-:-:S04]  /*de00*/  ISETP.NE.U32.AND P0, PT, R2, RZ, PT ;  /* 0x000000ff0200720c */ /* 0x000fc80003f05070 */
[----:B------:R-:W-:-:S13]  /*de10*/  ISETP.NE.AND.EX P0, PT, R3, RZ, PT, P0 ;  /* 0x000000ff0300720c */ /* 0x000fda0003f05300 */
[----:B------:R-:W-:Y:S05]  /*de20*/  @!P0 BRA `(.L_x_4207) ;  /* 0x0000000000488947 */ /* 0x000fea0003800000 */
[----:B------:R-:W0:Y:S01]  /*de30*/  LDC R11, c[0x0][0x41c] ;  /* 0x00010700ff0b7b82 */ /* 0x000e220000000800 */
[----:B------:R-:W-:Y:S01]  /*de40*/  ULDC.64 UR4, c[0x0][0x408] ;  /* 0x0001020000047ab9 */ /* 0x000fe20000000a00 */
        /* <DEDUP_REMOVED lines=16> */
.L_x_4207:
        /* <DEDUP_REMOVED lines=9> */
.L_x_4279:
        /* <DEDUP_REMOVED lines=11> */
.L_x_4209:
        /* <DEDUP_REMOVED lines=22> */
.L_x_4206:
        /* <DEDUP_REMOVED lines=55> */
.L_x_4211:
[----:B------:R-:W-:Y:S05]  /*e560*/  BSYNC B0 ;  /* 0x0000000000007941 */ /* 0x000fea0003800000 */
.L_x_4210:
        /* <DEDUP_REMOVED lines=8> */
.L_x_4280:
        /* <DEDUP_REMOVED lines=13> */
.L_x_4281:
        /* <DEDUP_REMOVED lines=11> */
.L_x_4216:
        /* <DEDUP_REMOVED lines=37> */
.L_x_4214:
[----:B------:R-:W-:Y:S05]  /*e9c0*/  BSYNC B0 ;  /* 0x0000000000007941 */ /* 0x000fea0003800000 */
.L_x_4213:
        /* <DEDUP_REMOVED lines=27> */
[----:B------:R-:W-:Y:S01]  /*eb80*/  ULDC.64 UR4, c[0x0][0x408] ;  /* 0x0001020000047ab9 */ /* 0x000fe20000000a00 */
[----:B------:R-:W-:Y:S01]  /*eb90*/  ULDC.64 UR6, c[0x0][0x208] ;  /* 0x0000820000067ab9 */ /* 0x000fe20000000a00 */
        /* <DEDUP_REMOVED lines=15> */
.L_x_4223:
[----:B-1----:R-:W1:Y:S01]  /*ec90*/  S2R R3, SR_CgaCtaId ;  /* 0x0000000000037919 */ /* 0x002e620000008800 */
[----:B------:R-:W-:-:S04]  /*eca0*/  MOV R2, 0x400 ;  /* 0x0000040000027802 */ /* 0x000fc80000000f00 */
[----:B-1----:R-:W-:Y:S02]  /*ecb0*/  LEA R2, R3, R2, 0x18 ;  /* 0x0000000203027211 */ /* 0x002fe400078ec0ff */
[----:B------:R-:W-:-:S03]  /*ecc0*/  SHF.L.U32 R3, R12, 0x1f, RZ ;  /* 0x0000001f0c037819 */ /* 0x000fc600000006ff */
[----:B------:R-:W-:-:S04]  /*ecd0*/  IMAD R2, R13, 0x8, R2 ;  /* 0x000000080d027824 */ /* 0x000fc800078e0202 */
[----:B------:R-:W1:Y:S02]  /*ece0*/  SYNCS.PHASECHK.TRANS64.TRYWAIT P0, [R2+URZ+0x32440], R3 ;  /* 0x03244003020075a7 */ /* 0x000e64000800017f */
[----:B-1----:R-:W-:Y:S05]  /*ecf0*/  @!P0 BRA `(.L_x_4224) ;  /* 0x0000002800a88947 */ /* 0x002fea0003800000 */
.L_x_4282:
        /* <DEDUP_REMOVED lines=11> */
.L_x_4225:
        /* <DEDUP_REMOVED lines=22> */
.L_x_4283:
        /* <DEDUP_REMOVED lines=8> */
.L_x_4227:
        /* <DEDUP_REMOVED lines=34> */
.L_x_4222:
[----:B------:R-:W-:Y:S05]  /*f1b0*/  BSYNC B2 ;  /* 0x0000000000027941 */ /* 0x000fea0003800000 */
.L_x_4221:
[----:B------:R-:W2:Y:S02]  /*f1c0*/  LDL.LU R2, [R1+0x14] ;  /* 0x0000140001027983 */ /* 0x000ea40000300800 */
[----:B--2---:R-:W-:-:S07]  /*f1d0*/  VIADD R8, R2, 0xfffffffd ;  /* 0xfffffffd02087836 */ /* 0x004fce0000000000 */
.L_x_4220:
[----:B------:R-:W-:Y:S05]  /*f1e0*/  BSYNC B1 ;  /* 0x0000000000017941 */ /* 0x000fea0003800000 */
.L_x_4219:
[----:B------:R-:W-:-:S13]  /*f1f0*/  ISETP.NE.AND P0, PT, R10, RZ, PT ;  /* 0x000000ff0a00720c */ /* 0x000fda0003f05270 */
[----:B------:R-:W-:Y:S05]  /*f200*/  @!P0 BRA `(.L_x_4218) ;  /* 0x0000000c009c8947 */ /* 0x000fea0003800000 */
.L_x_4242:
        /* <DEDUP_REMOVED lines=14> */
[----:B------:R-:W1:Y:S01]  /*f2f0*/  LDC R9, c[0x0][0x41c] ;  /* 0x00010700ff097b82 */ /* 0x000e620000000800 */
[----:B0-----:R-:W-:Y:S01]  /*f300*/  IMAD.MOV.U32 R12, RZ, RZ, R8 ;  /* 0x000000ffff0c7224 */ /* 0x001fe200078e0008 */
[----:B------:R-:W-:Y:S01]  /*f310*/  ULDC.64 UR4, c[0x0][0x208] ;  /* 0x0000820000047ab9 */ /* 0x000fe20000000a00 */
        /* <DEDUP_REMOVED lines=13> */
[----:B------:R-:W-:Y:S02]  /*f3f0*/  IMAD R3, R9, R3, R8 ;  /* 0x0000000309037224 */ /* 0x000fe400078e0208 */
[----:B------:R1:W5:Y:S05]  /*f400*/  LDG.E R9, desc[UR4][R6.64] ;  /* 0x0000000406097981 */ /* 0x00036a000c1e1900 */
.L_x_4230:
[----:B-1----:R-:W1:Y:S01]  /*f410*/  S2R R6, SR_CgaCtaId ;  /* 0x0000000000067919 */ /* 0x002e620000008800 */
[----:B------:R-:W-:Y:S02]  /*f420*/  MOV R2, 0x400 ;  /* 0x0000040000027802 */ /* 0x000fe40000000f00 */
[----:B------:R-:W-:Y:S02]  /*f430*/  SHF.L.U32 R7, R11, 0x1f, RZ ;  /* 0x0000001f0b077819 */ /* 0x000fe400000006ff */
[----:B-1----:R-:W-:-:S05]  /*f440*/  LEA R2, R6, R2, 0x18 ;  /* 0x0000000206027211 */ /* 0x002fca00078ec0ff */
[----:B------:R-:W-:-:S04]  /*f450*/  IMAD R2, R10, 0x8, R2 ;  /* 0x000000080a027824 */ /* 0x000fc800078e0202 */
[----:B------:R-:W1:Y:S02]  /*f460*/  SYNCS.PHASECHK.TRANS64.TRYWAIT P0, [R2+URZ+0x32440], R7 ;  /* 0x03244007020075a7 */ /* 0x000e64000800017f */
[----:B-1----:R-:W-:Y:S05]  /*f470*/  @!P0 BRA `(.L_x_4231) ;  /* 0x0000002000f08947 */ /* 0x002fea0003800000 */
.L_x_4284:
[----:B------:R-:W2:Y:S02]  /*f480*/  S2R R6, SR_TID.X ;  /* 0x0000000000067919 */ /* 0x000ea40000002100 */
[----:B--2---:R-:W-:-:S04]  /*f490*/  LOP3.LUT R6, R6, 0x7f, RZ, 0xc0, !PT ;  /* 0x0000007f06067812 */ /* 0x004fc800078ec0ff */
[----:B------:R-:W-:-:S13]  /*f4a0*/  ISETP.NE.AND P0, PT, R6, RZ, PT ;  /* 0x000000ff0600720c */ /* 0x000fda0003f05270 */
[----:B------:R-:W-:Y:S05]  /*f4b0*/  @P0 BRA `(.L_x_4232) ;  /* 0x00000000001c0947 */ /* 0x000fea0003800000 */
[----:B------:R-:W2:Y:S01]  /*f4c0*/  S2R R6, SR_TID.X ;  /* 0x0000000000067919 */ /* 0x000ea20000002100 */
[----:B0-----:R-:W-:-:S04]  /*f4d0*/  IMAD.MOV.U32 R13, RZ, RZ, 0x3000 ;  /* 0x00003000ff0d7424 */ /* 0x001fc800078e00ff */
[----:B------:R3:W-:Y:S01]  /*f4e0*/  SYNCS.ARRIVE.TRANS64 RZ, [R2+URZ+0x32430], R13 ;  /* 0x0324300d02ff79a7 */ /* 0x0007e2000800003f */
[----:B--2---:R-:W-:-:S04]  /*f4f0*/  LOP3.LUT R6, R6, 0x1f, RZ, 0xc0, !PT ;  /* 0x0000001f06067812 */ /* 0x004fc800078ec0ff */
[----:B------:R-:W-:-:S13]  /*f500*/  ISETP.NE.AND P1, PT, R6, RZ, PT ;  /* 0x000000ff0600720c */ /* 0x000fda0003f25270 */
[----:B---3--:R-:W-:Y:S05]  /*f510*/  @!P1 BRA `(.L_x_4232) ;  /* 0x0000000000049947 */ /* 0x008fea0003800000 */
[----:B------:R-:W-:Y:S01]  /*f520*/  BPT.TRAP 0x1 ;  /* 0x000000040000795c */ /* 0x000fe20000300000 */
.L_x_4232:
[----:B0-----:R-:W2:Y:S01]  /*f530*/  LDL R12, [R1+0x8] ;  /* 0x00000800010c7983 */ /* 0x001ea20000100800 */
        /* <DEDUP_REMOVED lines=20> */
.L_x_4285:
        /* <DEDUP_REMOVED lines=8> */
.L_x_4234:
[----:B01----:R-:W0:Y:S01]  /*f700*/  S2R R7, SR_CgaCtaId ;  /* 0x0000000000077919 */ /* 0x003e220000008800 */
[----:B--2---:R-:W-:Y:S01]  /*f710*/  MOV R3, 0x400 ;  /* 0x0000040000037802 */ /* 0x004fe20000000f00 */
        /* <DEDUP_REMOVED lines=11> */
[----:B0-----:R-:W-:-:S05]  /*f7d0*/  LEA R3, R7, R3, 0x18 ;  /* 0x0000000307037211 */ /* 0x001fca00078ec0ff */
        /* <DEDUP_REMOVED lines=19> */
.L_x_4229:
[----:B------:R-:W-:Y:S05]  /*f910*/  BSYNC B1 ;  /* 0x0000000000017941 */ /* 0x000fea0003800000 */
.L_x_4228:
        /* <DEDUP_REMOVED lines=13> */
[----:B------:R-:W1:Y:S01]  /*f9f0*/  LDC R11, c[0x0][0x41c] ;  /* 0x00010700ff0b7b82 */ /* 0x000e620000000800 */
[----:B------:R-:W-:Y:S01]  /*fa00*/  IMAD.MOV.U32 R9, RZ, RZ, R10 ;  /* 0x000000ffff097224 */ /* 0x000fe200078e000a */
        /* <DEDUP_REMOVED lines=16> */
.L_x_4237:
[----:B------:R-:W2:Y:S01]  /*fb10*/  S2R R3, SR_CgaCtaId ;  /* 0x0000000000037919 */ /* 0x000ea20000008800 */
[----:B------:R-:W-:-:S04]  /*fb20*/  MOV R2, 0x400 ;  /* 0x0000040000027802 */ /* 0x000fc80000000f00 */
[----:B--2---:R-:W-:Y:S02]  /*fb30*/  LEA R2, R3, R2, 0x18 ;  /* 0x0000000203027211 */ /* 0x004fe400078ec0ff */
[----:B------:R-:W-:-:S03]  /*fb40*/  SHF.L.U32 R3, R12, 0x1f, RZ ;  /* 0x0000001f0c037819 */ /* 0x000fc600000006ff */
[----:B------:R-:W-:-:S04]  /*fb50*/  IMAD R2, R13, 0x8, R2 ;  /* 0x000000080d027824 */ /* 0x000fc800078e0202 */
[----:B------:R-:W2:Y:S02]  /*fb60*/  SYNCS.PHASECHK.TRANS64.TRYWAIT P0, [R2+URZ+0x32440], R3 ;  /* 0x03244003020075a7 */ /* 0x000ea4000800017f */
[----:B--2---:R-:W-:Y:S05]  /*fb70*/  @!P0 BRA `(.L_x_4238) ;  /* 0x0000001c00588947 */ /* 0x004fea0003800000 */
.L_x_4286:
        /* <DEDUP_REMOVED lines=11> */
.L_x_4239:
[----:B------:R-:W3:Y:S01]  /*fc30*/  LDL R6, [R1] ;  /* 0x0000000001067983 */ /* 0x000ee20000100800 */
        /* <DEDUP_REMOVED lines=21> */
.L_x_4287:
        /* <DEDUP_REMOVED lines=8> */
.L_x_4241:
        /* <DEDUP_REMOVED lines=34> */
.L_x_4236:
[----:B------:R-:W-:Y:S05]  /*10030*/  BSYNC B1 ;  /* 0x0000000000017941 */ /* 0x000fea0003800000 */
.L_x_4235:
[C---:B------:R-:W-:Y:S01]  /*10040*/  ISETP.GT.AND P0, PT, R8.reuse, 0x1, PT ;  /* 0x000000010800780c */ /* 0x040fe20003f04270 */
[----:B------:R-:W-:-:S04]  /*10050*/  VIADD R2, R8, 0xfffffffe ;  /* 0xfffffffe08027836 */ /* 0x000fc80000000000 */
[----:B------:R-:W-:-:S08]  /*10060*/  IMAD.MOV.U32 R8, RZ, RZ, R2 ;  /* 0x000000ffff087224 */ /* 0x000fd000078e0002 */
[----:B------:R-:W-:Y:S05]  /*10070*/  @P0 BRA `(.L_x_4242) ;  /* 0xfffffff000640947 */ /* 0x000fea000383ffff */
.L_x_4218:
[----:B------:R-:W-:Y:S05]  /*10080*/  BSYNC B0 ;  /* 0x0000000000007941 */ /* 0x000fea0003800000 */
.L_x_4217:
        /* <DEDUP_REMOVED lines=14> */
[----:B------:R-:W2:Y:S01]  /*10170*/  FLO.U32 R4, UR4 ;  /* 0x0000000400047d00 */ /* 0x000ea200080e0000 */
[----:B------:R-:W-:-:S07]  /*10180*/  ULDC.64 UR6, c[0x0][0x208] ;  /* 0x0000820000067ab9 */ /* 0x000fce0000000a00 */
        /* <DEDUP_REMOVED lines=8> */
.L_x_4244:
[----:B------:R-:W-:Y:S05]  /*10210*/  BSYNC B0 ;  /* 0x0000000000007941 */ /* 0x000fea0003800000 */
.L_x_4243:
[----:B-1----:R-:W2:Y:S02]  /*10220*/  LDL.LU R2, [R1+0x4] ;  /* 0x0000040001027983 */ /* 0x002ea40000300800 */
[----:B--2---:R-:W-:-:S05]  /*10230*/  LOP3.LUT R2, R2, R0, RZ, 0x3c, !PT ;  /* 0x0000000002027212 */ /* 0x004fca00078e3cff */
[----:B------:R1:W-:Y:S02]  /*10240*/  STL [R1+0x4], R2 ;  /* 0x0000040201007387 */ /* 0x0003e40000100800 */
.L_x_4199:
[----:B------:R-:W-:Y:S05]  /*10250*/  BSYNC B6 ;  /* 0x0000000000067941 */ /* 0x000fea0003800000 */
.L_x_4197:
[----:B------:R-:W-:-:S03]  /*10260*/  UMOV UR4, 0xffffffff ;  /* 0xffffffff00047882 */ /* 0x000fc60000000000 */
[----:B------:R-:W-:Y:S05]  /*10270*/  BRA.DIV UR4, `(.L_x_4245) ;  /* 0x0000001604c07947 */ /* 0x000fea000b800000 */
[----:B------:R2:W3:Y:S04]  /*10280*/  SHFL.IDX PT, R4, R16, RZ, 0x1f ;  /* 0x00001fff10047589 */ /* 0x0004e800000e0000 */
[----:B------:R2:W4:Y:S02]  /*10290*/  SHFL.IDX PT, R7, R16, 0x1, 0x1f ;  /* 0x00201f0010077f89 */ /* 0x00052400000e0000 */
.L_x_4291:
        /* <DEDUP_REMOVED lines=10> */
[----:B-1----:R-:W0:Y:S01]  /*10340*/  LDC.64 R2, c[0x0][0xd58] ;  /* 0x00035600ff027b82 */ /* 0x002e220000000a00 */
[----:B------:R-:W-:Y:S01]  /*10350*/  ULDC.64 UR4, c[0x0][0x208] ;  /* 0x0000820000047ab9 */ /* 0x000fe20000000a00 */
[----:B0-----:R-:W-:-:S05]  /*10360*/  IMAD.WIDE R2, R5, 0x4, R2 ;  /* 0x0000000405027825 */ /* 0x001fca00078e0202 */
[----:B------:R0:W5:Y:S02]  /*10370*/  LDG.E R17, desc[UR4][R2.64] ;  /* 0x0000000402117981 */ /* 0x000164000c1e1900 */
.L_x_4247:
[----:B------:R-:W-:Y:S05]  /*10380*/  BSYNC B0 ;  /* 0x0000000000007941 */ /* 0x000fea0003800000 */
.L_x_4246:
        /* <DEDUP_REMOVED lines=23> */
.L_x_4299:
[----:B------:R-:W-:Y:S02]  /*10500*/  ULDC UR4, c[0x0][0xd10] ;  /* 0x0003440000047ab9 */ /* 0x000fe40000000800 */
[----:B------:R-:W-:-:S04]  /*10510*/  IMAD.U32 R5, RZ, RZ, UR4 ;  /* 0x00000004ff057e24 */ /* 0x000fc8000f8e00ff */
[----:B-1----:R-:W-:-:S04]  /*10520*/  IMAD R14, R14, R5, RZ ;  /* 0x000000050e0e7224 */ /* 0x002fc800078e02ff */
[----:B----4-:R-:W-:-:S05]  /*10530*/  IMAD.IADD R7, R7, 0x1, R14 ;  /* 0x0000000107077824 */ /* 0x010fca00078e020e */
[----:B---3--:R-:W-:-:S13]  /*10540*/  ISETP.GT.AND P0, PT, R7, R4, PT ;  /* 0x000000040700720c */ /* 0x008fda0003f04270 */
[----:B------:R-:W-:Y:S05]  /*10550*/  @P0 BRA `(.L_x_4249) ;  /* 0x0000000000b80947 */ /* 0x000fea0003800000 */
[----:B------:R-:W1:Y:S02]  /*10560*/  LDC R0, c[0x0][0xd14] ;  /* 0x00034500ff007b82 */ /* 0x000e640000000800 */
.L_x_4254:
        /* <DEDUP_REMOVED lines=11> */
[----:B------:R-:W0:Y:S01]  /*10620*/  LDC.64 R2, c[0x0][0xd58] ;  /* 0x00035600ff027b82 */ /* 0x000e220000000a00 */
[----:B------:R-:W-:Y:S01]  /*10630*/  ULDC.64 UR4, c[0x0][0x208] ;  /* 0x0000820000047ab9 */ /* 0x000fe20000000a00 */
[----:B0-----:R-:W-:-:S05]  /*10640*/  IMAD.WIDE R2, R5, 0x4, R2 ;  /* 0x0000000405027825 */ /* 0x001fca00078e0202 */
[----:B------:R0:W5:Y:S02]  /*10650*/  LDG.E R17, desc[UR4][R2.64] ;  /* 0x0000000402117981 */ /* 0x000164000c1e1900 */
.L_x_4252:
[----:B------:R-:W-:Y:S05]  /*10660*/  BSYNC B0 ;  /* 0x0000000000007941 */ /* 0x000fea0003800000 */
.L_x_4251:
        /* <DEDUP_REMOVED lines=23> */
.L_x_4307:
[----:B------:R-:W-:Y:S02]  /*107e0*/  ULDC UR4, c[0x0][0xd10] ;  /* 0x0003440000047ab9 */ /* 0x000fe40000000800 */
[----:B------:R-:W-:-:S04]  /*107f0*/  IMAD.U32 R5, RZ, RZ, UR4 ;  /* 0x00000004ff057e24 */ /* 0x000fc8000f8e00ff */
[----:B-1----:R-:W-:-:S04]  /*10800*/  IMAD R14, R14, R5, RZ ;  /* 0x000000050e0e7224 */ /* 0x002fc800078e02ff */
[----:B------:R-:W-:-:S05]  /*10810*/  IMAD.IADD R7, R14, 0x1, R7 ;  /* 0x000000010e077824 */ /* 0x000fca00078e0207 */
[----:B------:R-:W-:-:S13]  /*10820*/  ISETP.GT.AND P0, PT, R7, R4, PT ;  /* 0x000000040700720c */ /* 0x000fda0003f04270 */
[----:B------:R-:W-:Y:S05]  /*10830*/  @!P0 BRA `(.L_x_4254) ;  /* 0xfffffffc004c8947 */ /* 0x000fea000383ffff */
.L_x_4249:
        /* <DEDUP_REMOVED lines=8> */
.L_x_4311:
[----:B------:R-:W-:Y:S01]  /*108c0*/  ISETP.NE.AND P0, PT, R3, RZ, PT ;  /* 0x000000ff0300720c */ /* 0x000fe20003f05270 */
[----:B------:R-:W-:-:S12]  /*108d0*/  IMAD.MOV.U32 R7, RZ, RZ, RZ ;  /* 0x000000ffff077224 */ /* 0x000fd800078e00ff */
[----:B------:R-:W-:Y:S05]  /*108e0*/  @!P0 BRA `(.L_x_4256) ;  /* 0x0000000000108947 */ /* 0x000fea0003800000 */
[----:B------:R-:W-:Y:S01]  /*108f0*/  UMOV UR4, 0xffffffff ;  /* 0xffffffff00047882 */ /* 0x000fe20000000000 */
[----:B------:R-:W-:Y:S02]  /*10900*/  VIADD R12, R6, 0xffffffff ;  /* 0xffffffff060c7836 */ /* 0x000fe40000000000 */
[----:B------:R-:W-:Y:S05]  /*10910*/  BRA.DIV UR4, `(.L_x_4257) ;  /* 0x0000001a044c7947 */ /* 0x000fea000b800000 */
[----:B------:R3:W4:Y:S02]  /*10920*/  SHFL.IDX PT, R7, R2, R12, 0x1f ;  /* 0x00001f0c02077589 */ /* 0x00072400000e0000 */
.L_x_4256:
[----:B0--3--:R-:W0:Y:S01]  /*10930*/  LDC.64 R2, c[0x0][0xd68] ;  /* 0x00035a00ff027b82 */ /* 0x009e220000000a00 */
[----:B------:R-:W-:Y:S01]  /*10940*/  IMAD.IADD R19, R6, 0x1, R19 ;  /* 0x0000000106137824 */ /* 0x000fe200078e0213 */
[----:B------:R-:W-:-:S03]  /*10950*/  ULDC.64 UR4, c[0x0][0x208] ;  /* 0x0000820000047ab9 */ /* 0x000fc60000000a00 */
[----:B0-----:R-:W-:-:S05]  /*10960*/  IMAD.WIDE R2, R19, 0x4, R2 ;  /* 0x0000000413027825 */ /* 0x001fca00078e0202 */
[----:B------:R0:W1:Y:S01]  /*10970*/  LDG.E R8, desc[UR4][R2.64] ;  /* 0x0000000402087981 */ /* 0x000062000c1e1900 */
[----:B----4-:R-:W-:Y:S02]  /*10980*/  IMAD R16, R7, R5, R16 ;  /* 0x0000000507107224 */ /* 0x010fe400078e0210 */
[----:B0-----:R-:W-:Y:S02]  /*10990*/  IMAD.MOV.U32 R2, RZ, RZ, RZ ;  /* 0x000000ffff027224 */ /* 0x001fe400078e00ff */
[----:B-12---:R-:W-:-:S05]  /*109a0*/  IMAD R6, R17, R8, RZ ;  /* 0x0000000811067224 */ /* 0x006fca00078e02ff */
        /* <DEDUP_REMOVED lines=60> */
.L_x_4250:
[----:B------:R-:W-:Y:S01]  /*10d70*/  UMOV UR4, URZ ;  /* 0x0000003f00047c82 */ /* 0x000fe20008000000 */
[----:B------:R-:W-:Y:S01]  /*10d80*/  UMOV UR5, URZ ;  /* 0x0000003f00057c82 */ /* 0x000fe20008000000 */
[----:B------:R-:W-:Y:S01]  /*10d90*/  ULDC UR6, c[0x0][0xd14] ;  /* 0x0003450000067ab9 */ /* 0x000fe20000000800 */
[----:B--2---:R-:W-:Y:S02]  /*10da0*/  IMAD.MOV.U32 R16, RZ, RZ, R4 ;  /* 0x000000ffff107224 */ /* 0x004fe400078e0004 */
[----:B------:R-:W-:Y:S02]  /*10db0*/  IMAD.U32 R17, RZ, RZ, UR4 ;  /* 0x00000004ff117e24 */ /* 0x000fe4000f8e00ff */
[----:B------:R-:W-:Y:S02]  /*10dc0*/  IMAD.U32 R18, RZ, RZ, UR5 ;  /* 0x00000005ff127e24 */ /* 0x000fe4000f8e00ff */
[----:B------:R-:W-:-:S07]  /*10dd0*/  IMAD.U32 R19, RZ, RZ, UR6 ;  /* 0x00000006ff137e24 */ /* 0x000fce000f8e00ff */
.L_x_4258:
        /* <DEDUP_REMOVED lines=12> */
.L_x_4193:
        /* <DEDUP_REMOVED lines=11> */
.L_x_4314:
[----:B------:R-:W-:-:S03]  /*10f50*/  UMOV UR4, 0xffffffff ;  /* 0xffffffff00047882 */ /* 0x000fc60000000000 */
[----:B------:R-:W-:Y:S05]  /*10f60*/  BRA.DIV UR4, `(.L_x_4261) ;  /* 0x0000001204f47947 */ /* 0x000fea000b800000 */
[----:B--2---:R-:W2:Y:S02]  /*10f70*/  S2R R2, SR_TID.X ;  /* 0x0000000000027919 */ /* 0x004ea40000002100 */
[----:B--2---:R-:W-:-:S04]  /*10f80*/  SHF.R.U32.HI R2, RZ, 0x5, R2 ;  /* 0x00000005ff027819 */ /* 0x004fc80000011602 */
[----:B------:R-:W-:-:S05]  /*10f90*/  LOP3.LUT R2, R2, 0x3, RZ, 0xc0, !PT ;  /* 0x0000000302027812 */ /* 0x000fca00078ec0ff */
[----:B------:R2:W3:Y:S02]  /*10fa0*/  SHFL.IDX PT, R14, R2, RZ, 0x1f ;  /* 0x00001fff020e7589 */ /* 0x0004e400000e0000 */
.L_x_4317:
[----:B---3--:R-:W-:Y:S01]  /*10fb0*/  ISETP.NE.AND P0, PT, R14, RZ, PT ;  /* 0x000000ff0e00720c */ /* 0x008fe20003f05270 */
[----:B------:R-:W-:-:S12]  /*10fc0*/  BSSY B0, `(.L_x_4262) ;  /* 0x0000029000007945 */ /* 0x000fd80003800000 */
[----:B------:R-:W-:Y:S05]  /*10fd0*/  @P0 BRA `(.L_x_4263) ;  /* 0x00000000009c0947 */ /* 0x000fea0003800000 */
[----:B------:R-:W-:-:S03]  /*10fe0*/  UMOV UR4, 0xffffffff ;  /* 0xffffffff00047882 */ /* 0x000fc60000000000 */
[----:B------:R-:W-:Y:S05]  /*10ff0*/  BRA.DIV UR4, `(.L_x_4264) ;  /* 0x0000001604047947 */ /* 0x000fea000b800000 */
[----:B------:R-:W-:-:S13]  /*11000*/  ELECT P6, URZ, PT ;  /* 0x00000000003f782f */ /* 0x000fda00038c0000 */
.L_x_4320:
        /* <DEDUP_REMOVED lines=8> */
.L_x_4265:
        /* <DEDUP_REMOVED lines=14> */
.L_x_4321:
[----:B------:R-:W2:Y:S02]  /*11170*/  SYNCS.PHASECHK.TRANS64.TRYWAIT P0, [R7+URZ], R2 ;  /* 0x00000002070075a7 */ /* 0x000ea4000800017f */
[----:B--2---:R-:W-:Y:S05]  /*11180*/  @!P0 BRA `(.L_x_4267) ;  /* 0x0000001000d48947 */ /* 0x004fea0003800000 */
.L_x_4322:
[----:B------:R-:W-:Y:S05]  /*11190*/  @!P2 BRA `(.L_x_4268) ;  /* 0x000000000004a947 */ /* 0x000fea0003800000 */
[----:B------:R-:W-:Y:S01]  /*111a0*/  BPT.TRAP 0x1 ;  /* 0x000000040000795c */ /* 0x000fe20000300000 */
.L_x_4268:
[----:B------:R-:W3:Y:S01]  /*111b0*/  LDL.LU R4, [R1] ;  /* 0x0000000001047983 */ /* 0x000ee20000300800 */
[----:B------:R-:W-:-:S04]  /*111c0*/  VIADD R0, R0, 0x32460 ;  /* 0x0003246000007836 */ /* 0x000fc80000000000 */
[----:B---3--:R-:W-:-:S04]  /*111d0*/  IMAD R4, R4, 0x8, R0 ;  /* 0x0000000804047824 */ /* 0x008fc800078e0200 */
[----:B------:R-:W3:Y:S02]  /*111e0*/  SYNCS.PHASECHK.TRANS64.TRYWAIT P0, [R4+URZ], R5 ;  /* 0x00000005040075a7 */ /* 0x000ee4000800017f */
[----:B---3--:R-:W-:Y:S05]  /*111f0*/  @!P0 BRA `(.L_x_4269) ;  /* 0x0000001000cc8947 */ /* 0x008fea0003800000 */
.L_x_4323:
[----:B------:R-:W-:-:S07]  /*11200*/  IMAD R3, R3, 0x8, R0 ;  /* 0x0000000803037824 */ /* 0x000fce00078e0200 */
.L_x_4270:
[----:B----4-:R4:W0:Y:S02]  /*11210*/  SYNCS.PHASECHK.TRANS64.TRYWAIT P0, [R3+URZ], R2 ;  /* 0x00000002030075a7 */ /* 0x010824000800017f */
[----:B0-----:R-:W-:Y:S05]  /*11220*/  @!P0 NANOSLEEP.SYNCS 0x989680 ;  /* 0x009896800000895d */ /* 0x001fea0003900000 */
[----:B------:R-:W0:Y:S02]  /*11230*/  @!P0 SYNCS.PHASECHK.TRANS64 P0, [R3+URZ], R2 ;  /* 0x00000002030085a7 */ /* 0x000e24000800007f */
[----:B0-----:R-:W-:Y:S05]  /*11240*/  @!P0 BRA `(.L_x_4270) ;  /* 0xfffffffc00f08947 */ /* 0x001fea000383ffff */
.L_x_4263:
[----:B------:R-:W-:Y:S05]  /*11250*/  BSYNC B0 ;  /* 0x0000000000007941 */ /* 0x000fea0003800000 */
.L_x_4262:
[----:B------:R-:W-:Y:S05]  /*11260*/  EXIT ;  /* 0x000000000000794d */ /* 0x000fea0003800000 */
.L_x_4136:
[----:B0-----:R0:W1:Y:S02]  /*11270*/  SYNCS.PHASECHK.TRANS64.TRYWAIT P0, [R5+URZ+0x32400], R2 ;  /* 0x03240002050075a7 */ /* 0x001064000800017f */
[----:B-1----:R-:W-:Y:S05]  /*11280*/  @!P0 NANOSLEEP.SYNCS 0x989680 ;  /* 0x009896800000895d */ /* 0x002fea0003900000 */
[----:B------:R-:W1:Y:S02]  /*11290*/  @!P0 SYNCS.PHASECHK.TRANS64 P0, [R5+URZ+0x32400], R2 ;  /* 0x03240002050085a7 */ /* 0x000e64000800007f */
[----:B-1----:R-:W-:Y:S05]  /*112a0*/  @!P0 BRA `(.L_x_4136) ;  /* 0xfffffffc00f08947 */ /* 0x002fea000383ffff */
[----:B------:R-:W-:Y:S05]  /*112b0*/  BRA `(.L_x_4271) ;  /* 0xffffff0800007947 */ /* 0x000fea000383ffff */
.L_x_4140:
[----:B--2---:R2:W3:Y:S02]  /*112c0*/  SYNCS.PHASECHK.TRANS64.TRYWAIT P1, [R0+URZ+0x32430], R3 ;  /* 0x03243003000075a7 */ /* 0x0044e4000802017f */
[----:B---3--:R-:W-:Y:S05]  /*112d0*/  @!P1 NANOSLEEP.SYNCS 0x989680 ;  /* 0x009896800000995d */ /* 0x008fea0003900000 */
[----:B------:R-:W3:Y:S02]  /*112e0*/  @!P1 SYNCS.PHASECHK.TRANS64 P1, [R0+URZ+0x32430], R3 ;  /* 0x03243003000095a7 */ /* 0x000ee4000802007f */
[----:B---3--:R-:W-:Y:S05]  /*112f0*/  @!P1 BRA `(.L_x_4140) ;  /* 0xfffffffc00f09947 */ /* 0x008fea000383ffff */
[----:B------:R-:W-:Y:S05]  /*11300*/  BRA `(.L_x_4139) ;  /* 0xffffff0800307947 */ /* 0x000fea000383ffff */
.L_x_4141:
[----:B---3--:R3:W4:Y:S02]  /*11310*/  SYNCS.PHASECHK.TRANS64.TRYWAIT P1, [R5+URZ+0x32410], R2 ;  /* 0x03241002050075a7 */ /* 0x008724000802017f */
[----:B----4-:R-:W-:Y:S05]  /*11320*/  @!P1 NANOSLEEP.SYNCS 0x989680 ;  /* 0x009896800000995d */ /* 0x010fea0003900000 */
[----:B------:R-:W4:Y:S02]  /*11330*/  @!P1 SYNCS.PHASECHK.TRANS64 P1, [R5+URZ+0x32410], R2 ;  /* 0x03241002050095a7 */ /* 0x000f24000802007f */
[----:B----4-:R-:W-:Y:S05]  /*11340*/  @!P1 BRA `(.L_x_4141) ;  /* 0xfffffffc00f09947 */ /* 0x010fea000383ffff */
[----:B------:R-:W-:Y:S05]  /*11350*/  BRA `(.L_x_4272) ;  /* 0xffffff0800dc7947 */ /* 0x000fea000383ffff */
.L_x_4145:
[----:B------:R0:W0:Y:S02]  /*11360*/  SYNCS.PHASECHK.TRANS64.TRYWAIT P1, [R0+URZ+0x32450], R3 ;  /* 0x03245003000075a7 */ /* 0x000024000802017f */
[----:B0-----:R-:W-:Y:S05]  /*11370*/  @!P1 NANOSLEEP.SYNCS 0x989680 ;  /* 0x009896800000995d */ /* 0x001fea0003900000 */
[----:B------:R-:W0:Y:S02]  /*11380*/  @!P1 SYNCS.PHASECHK.TRANS64 P1, [R0+URZ+0x32450], R3 ;  /* 0x03245003000095a7 */ /* 0x000e24000802007f */
[----:B0-----:R-:W-:Y:S05]  /*11390*/  @!P1 BRA `(.L_x_4145) ;  /* 0xfffffffc00f09947 */ /* 0x001fea000383ffff */
[----:B------:R-:W-:Y:S05]  /*113a0*/  BRA `(.L_x_4144) ;  /* 0xffffff0800e87947 */ /* 0x000fea000383ffff */
.L_x_4150:
[----:B-1----:R-:W-:-:S04]  /*113b0*/  IMAD.U32 R20, RZ, RZ, UR5 ;  /* 0x00000005ff147e24 */ /* 0x002fc8000f8e00ff */
[----:B------:R1:W2:Y:S03]  /*113c0*/  SYNCS.PHASECHK.TRANS64.TRYWAIT P2, [R20+URZ+0x32430], R13 ;  /* 0x0324300d140075a7 */ /* 0x0002a6000804017f */
[----:B--2---:R-:W-:Y:S05]  /*113d0*/  @!P2 NANOSLEEP.SYNCS 0x989680 ;  /* 0x009896800000a95d */ /* 0x004fea0003900000 */
[----:B------:R-:W2:Y:S02]  /*113e0*/  @!P2 SYNCS.PHASECHK.TRANS64 P2, [R20+URZ+0x32430], R13 ;  /* 0x0324300d1400a5a7 */ /* 0x000ea4000804007f */
[----:B--2---:R-:W-:Y:S05]  /*113f0*/  @!P2 BRA `(.L_x_4150) ;  /* 0xfffffffc00eca947 */ /* 0x004fea000383ffff */
[----:B------:R-:W-:Y:S05]  /*11400*/  BRA `(.L_x_4149) ;  /* 0xffffff2c00607947 */ /* 0x000fea000383ffff */
.L_x_4154:
[----:B-1----:R-:W-:-:S04]  /*11410*/  IMAD.U32 R20, RZ, RZ, UR5 ;  /* 0x00000005ff147e24 */ /* 0x002fc8000f8e00ff */
[----:B------:R1:W3:Y:S03]  /*11420*/  SYNCS.PHASECHK.TRANS64.TRYWAIT P2, [R20+URZ+0x32450], R13 ;  /* 0x0324500d140075a7 */ /* 0x0002e6000804017f */
[----:B---3--:R-:W-:Y:S05]  /*11430*/  @!P2 NANOSLEEP.SYNCS 0x989680 ;  /* 0x009896800000a95d */ /* 0x008fea0003900000 */
[----:B------:R-:W3:Y:S02]  /*11440*/  @!P2 SYNCS.PHASECHK.TRANS64 P2, [R20+URZ+0x32450], R13 ;  /* 0x0324500d1400a5a7 */ /* 0x000ee4000804007f */
[----:B---3--:R-:W-:Y:S05]  /*11450*/  @!P2 BRA `(.L_x_4154) ;  /* 0xfffffffc00eca947 */ /* 0x008fea000383ffff */
[----:B------:R-:W-:Y:S05]  /*11460*/  BRA `(.L_x_4153) ;  /* 0xffffff2c00dc7947 */ /* 0x000fea000383ffff */
.L_x_4160:
[----:B--2---:R-:W-:-:S04]  /*11470*/  IMAD.U32 R20, RZ, RZ, UR5 ;  /* 0x00000005ff147e24 */ /* 0x004fc8000f8e00ff */
[----:B------:R2:W3:Y:S03]  /*11480*/  SYNCS.PHASECHK.TRANS64.TRYWAIT P2, [R20+URZ+0x32430], R13 ;  /* 0x0324300d140075a7 */ /* 0x0004e6000804017f */
[----:B---3--:R-:W-:Y:S05]  /*11490*/  @!P2 NANOSLEEP.SYNCS 0x989680 ;  /* 0x009896800000a95d */ /* 0x008fea0003900000 */
[----:B------:R-:W3:Y:S02]  /*114a0*/  @!P2 SYNCS.PHASECHK.TRANS64 P2, [R20+URZ+0x32430], R13 ;  /* 0x0324300d1400a5a7 */ /* 0x000ee4000804007f */
[----:B---3--:R-:W-:Y:S05]  /*114b0*/  @!P2 BRA `(.L_x_4160) ;  /* 0xfffffffc00eca947 */ /* 0x008fea000383ffff */
[----:B------:R-:W-:Y:S05]  /*114c0*/  BRA `(.L_x_4159) ;  /* 0xffffff5400b87947 */ /* 0x000fea000383ffff */
.L_x_4164:
[----:B--2---:R-:W-:-:S04]  /*114d0*/  IMAD.U32 R20, RZ, RZ, UR5 ;  /* 0x00000005ff147e24 */ /* 0x004fc8000f8e00ff */
[----:B------:R2:W4:Y:S03]  /*114e0*/  SYNCS.PHASECHK.TRANS64.TRYWAIT P2, [R20+URZ+0x32450], R13 ;  /* 0x0324500d140075a7 */ /* 0x000526000804017f */
[----:B----4-:R-:W-:Y:S05]  /*114f0*/  @!P2 NANOSLEEP.SYNCS 0x989680 ;  /* 0x009896800000a95d */ /* 0x010fea0003900000 */
[----:B------:R-:W4:Y:S02]  /*11500*/  @!P2 SYNCS.PHASECHK.TRANS64 P2, [R20+URZ+0x32450], R13 ;  /* 0x0324500d1400a5a7 */ /* 0x000f24000804007f */
[----:B----4-:R-:W-:Y:S05]  /*11510*/  @!P2 BRA `(.L_x_4164) ;  /* 0xfffffffc00eca947 */ /* 0x010fea000383ffff */
[----:B------:R-:W-:Y:S05]  /*11520*/  BRA `(.L_x_4163) ;  /* 0xffffff5800347947 */ /* 0x000fea000383ffff */
.L_x_4204:
        /* <DEDUP_REMOVED lines=11> */
.L_x_4274:
[----:B------:R-:W-:Y:S05]  /*115e0*/  BSYNC B0 ;  /* 0x0000000000007941 */ /* 0x000fea0003800000 */
.L_x_4273:
[----:B------:R-:W-:Y:S05]  /*115f0*/  BRA `(.L_x_4275) ;  /* 0xffffffc400ec7947 */ /* 0x000fea000383ffff */
.L_x_4205:
[----:B------:R-:W-:Y:S01]  /*11600*/  BSSY B0, `(.L_x_4276) ;  /* 0x0000006000007945 */ /* 0x000fe20003800000 */
[----:B------:R-:W-:-:S07]  /*11610*/  IMAD.MOV.U32 R15, RZ, RZ, -0x1 ;  /* 0xffffffffff0f7424 */ /* 0x000fce00078e00ff */
[----:B------:R-:W-:Y:S05]  /*11620*/  WARPSYNC.COLLECTIVE R15, `(.L_x_4277) ;  /* 0x000000000f0c7348 */ /* 0x000fea0003c00000 */
[----:B------:R-:W-:Y:S02]  /*11630*/  ELECT P6, UR62, PT ;  /* 0x00000000003e782f */ /* 0x000fe400038c0000 */
[----:B------:R-:W-:Y:S01]  /*11640*/  MOV R14, UR62 ;  /* 0x0000003e000e7c02 */ /* 0x000fe20008000f00 */
[----:B------:R-:W-:Y:S10]  /*11650*/  ENDCOLLECTIVE ;  /* 0x000000000000791b */ /* 0x000ff40003800000 */
.L_x_4277:
[----:B------:R-:W-:Y:S05]  /*11660*/  BSYNC B0 ;  /* 0x0000000000007941 */ /* 0x000fea0003800000 */
.L_x_4276:
[----:B------:R-:W-:Y:S05]  /*11670*/  BRA `(.L_x_4278) ;  /* 0xffffffc400dc7947 */ /* 0x000fea000383ffff */
.L_x_4208:
[----:B0-----:R0:W1:Y:S02]  /*11680*/  SYNCS.PHASECHK.TRANS64.TRYWAIT P0, [R8+URZ+0x32440], R10 ;  /* 0x0324400a080075a7 */ /* 0x001064000800017f */
[----:B-1----:R-:W-:Y:S05]  /*11690*/  @!P0 NANOSLEEP.SYNCS 0x989680 ;  /* 0x009896800000895d */ /* 0x002fea0003900000 */
[----:B------:R-:W1:Y:S02]  /*116a0*/  @!P0 SYNCS.PHASECHK.TRANS64 P0, [R8+URZ+0x32440], R10 ;  /* 0x0324400a080085a7 */ /* 0x000e64000800007f */
[----:B-1----:R-:W-:Y:S05]  /*116b0*/  @!P0 BRA `(.L_x_4208) ;  /* 0xfffffffc00f08947 */ /* 0x002fea000383ffff */
[----:B------:R-:W-:Y:S05]  /*116c0*/  BRA `(.L_x_4279) ;  /* 0xffffffc800447947 */ /* 0x000fea000383ffff */
.L_x_4212:
        /* <DEDUP_REMOVED lines=8> */
.L_x_4215:
[----:B0-----:R0:W1:Y:S02]  /*11750*/  SYNCS.PHASECHK.TRANS64.TRYWAIT P0, [R11+URZ+0x32460], R6 ;  /* 0x032460060b0075a7 */ /* 0x001064000800017f */
[----:B-1----:R-:W-:Y:S05]  /*11760*/  @!P0 NANOSLEEP.SYNCS 0x989680 ;  /* 0x009896800000895d */ /* 0x002fea0003900000 */
[----:B------:R-:W1:Y:S02]  /*11770*/  @!P0 SYNCS.PHASECHK.TRANS64 P0, [R11+URZ+0x32460], R6 ;  /* 0x032460060b0085a7 */ /* 0x000e64000800007f */
[----:B-1----:R-:W-:Y:S05]  /*11780*/  @!P0 BRA `(.L_x_4215) ;  /* 0xfffffffc00f08947 */ /* 0x002fea000383ffff */
[----:B------:R-:W-:Y:S05]  /*11790*/  BRA `(.L_x_4281) ;  /* 0xffffffcc00c87947 */ /* 0x000fea000383ffff */
.L_x_4224:
[----:B-1----:R1:W2:Y:S02]  /*117a0*/  SYNCS.PHASECHK.TRANS64.TRYWAIT P0, [R2+URZ+0x32440], R3 ;  /* 0x03244003020075a7 */ /* 0x0022a4000800017f */
[----:B--2---:R-:W-:Y:S05]  /*117b0*/  @!P0 NANOSLEEP.SYNCS 0x989680 ;  /* 0x009896800000895d */ /* 0x004fea0003900000 */
[----:B------:R-:W2:Y:S02]  /*117c0*/  @!P0 SYNCS.PHASECHK.TRANS64 P0, [R2+URZ+0x32440], R3 ;  /* 0x03244003020085a7 */ /* 0x000ea4000800007f */
[----:B--2---:R-:W-:Y:S05]  /*117d0*/  @!P0 BRA `(.L_x_4224) ;  /* 0xfffffffc00f08947 */ /* 0x004fea000383ffff */
[----:B------:R-:W-:Y:S05]  /*117e0*/  BRA `(.L_x_4282) ;  /* 0xffffffd400447947 */ /* 0x000fea000383ffff */
.L_x_4226:
[----:B0-----:R0:W2:Y:S02]  /*117f0*/  SYNCS.PHASECHK.TRANS64.TRYWAIT P0, [R2+URZ+0x32460], R3 ;  /* 0x03246003020075a7 */ /* 0x0010a4000800017f */
[----:B--2---:R-:W-:Y:S05]  /*11800*/  @!P0 NANOSLEEP.SYNCS 0x989680 ;  /* 0x009896800000895d */ /* 0x004fea0003900000 */
[----:B------:R-:W2:Y:S02]  /*11810*/  @!P0 SYNCS.PHASECHK.TRANS64 P0, [R2+URZ+0x32460], R3 ;  /* 0x03246003020085a7 */ /* 0x000ea4000800007f */
[----:B--2---:R-:W-:Y:S05]  /*11820*/  @!P0 BRA `(.L_x_4226) ;  /* 0xfffffffc00f08947 */ /* 0x004fea000383ffff */
[----:B------:R-:W-:Y:S05]  /*11830*/  BRA `(.L_x_4283) ;  /* 0xffffffd400b47947 */ /* 0x000fea000383ffff */
.L_x_4231:
[----:B-1----:R1:W2:Y:S02]  /*11840*/  SYNCS.PHASECHK.TRANS64.TRYWAIT P0, [R2+URZ+0x32440], R7 ;  /* 0x03244007020075a7 */ /* 0x0022a4000800017f */
[----:B--2---:R-:W-:Y:S05]  /*11850*/  @!P0 NANOSLEEP.SYNCS 0x989680 ;  /* 0x009896800000895d */ /* 0x004fea0003900000 */
[----:B------:R-:W2:Y:S02]  /*11860*/  @!P0 SYNCS.PHASECHK.TRANS64 P0, [R2+URZ+0x32440], R7 ;  /* 0x03244007020085a7 */ /* 0x000ea4000800007f */
[----:B--2---:R-:W-:Y:S05]  /*11870*/  @!P0 BRA `(.L_x_4231) ;  /* 0xfffffffc00f08947 */ /* 0x004fea000383ffff */
[----:B------:R-:W-:Y:S05]  /*11880*/  BRA `(.L_x_4284) ;  /* 0xffffffd800fc7947 */ /* 0x000fea000383ffff */
.L_x_4233:
[----:B0-----:R0:W2:Y:S02]  /*11890*/  SYNCS.PHASECHK.TRANS64.TRYWAIT P1, [R2+URZ+0x32460], R7 ;  /* 0x03246007020075a7 */ /* 0x0010a4000802017f */
[----:B--2---:R-:W-:Y:S05]  /*118a0*/  @!P1 NANOSLEEP.SYNCS 0x989680 ;  /* 0x009896800000995d */ /* 0x004fea0003900000 */
[----:B------:R-:W2:Y:S02]  /*118b0*/  @!P1 SYNCS.PHASECHK.TRANS64 P1, [R2+URZ+0x32460], R7 ;  /* 0x03246007020095a7 */ /* 0x000ea4000802007f */
[----:B--2---:R-:W-:Y:S05]  /*118c0*/  @!P1 BRA `(.L_x_4233) ;  /* 0xfffffffc00f09947 */ /* 0x004fea000383ffff */
[----:B------:R-:W-:Y:S05]  /*118d0*/  BRA `(.L_x_4285) ;  /* 0xffffffdc00687947 */ /* 0x000fea000383ffff */
.L_x_4238:
[----:B--2---:R2:W3:Y:S02]  /*118e0*/  SYNCS.PHASECHK.TRANS64.TRYWAIT P0, [R2+URZ+0x32440], R3 ;  /* 0x03244003020075a7 */ /* 0x0044e4000800017f */
[----:B---3--:R-:W-:Y:S05]  /*118f0*/  @!P0 NANOSLEEP.SYNCS 0x989680 ;  /* 0x009896800000895d */ /* 0x008fea0003900000 */
[----:B------:R-:W3:Y:S02]  /*11900*/  @!P0 SYNCS.PHASECHK.TRANS64 P0, [R2+URZ+0x32440], R3 ;  /* 0x03244003020085a7 */ /* 0x000ee4000800007f */
[----:B---3--:R-:W-:Y:S05]  /*11910*/  @!P0 BRA `(.L_x_4238) ;  /* 0xfffffffc00f08947 */ /* 0x008fea000383ffff */
[----:B------:R-:W-:Y:S05]  /*11920*/  BRA `(.L_x_4286) ;  /* 0xffffffe000947947 */ /* 0x000fea000383ffff */
.L_x_4240:
[----:B0-----:R0:W1:Y:S02]  /*11930*/  SYNCS.PHASECHK.TRANS64.TRYWAIT P1, [R2+URZ+0x32460], R3 ;  /* 0x03246003020075a7 */ /* 0x001064000802017f */
[----:B-1----:R-:W-:Y:S05]  /*11940*/  @!P1 NANOSLEEP.SYNCS 0x989680 ;  /* 0x009896800000995d */ /* 0x002fea0003900000 */
[----:B------:R-:W1:Y:S02]  /*11950*/  @!P1 SYNCS.PHASECHK.TRANS64 P1, [R2+URZ+0x32460], R3 ;  /* 0x03246003020095a7 */ /* 0x000e64000802007f */
[----:B-1----:R-:W-:Y:S05]  /*11960*/  @!P1 BRA `(.L_x_4240) ;  /* 0xfffffffc00f09947 */ /* 0x002fea000383ffff */
[----:B------:R-:W-:Y:S05]  /*11970*/  BRA `(.L_x_4287) ;  /* 0xffffffe400047947 */ /* 0x000fea000383ffff */
.L_x_4245:
        /* <DEDUP_REMOVED lines=8> */
.L_x_4289:
[----:B------:R-:W-:Y:S05]  /*11a00*/  BSYNC B0 ;  /* 0x0000000000007941 */ /* 0x000fea0003800000 */
.L_x_4288:
        /* <DEDUP_REMOVED lines=8> */
.L_x_4290:
[----:B------:R-:W-:Y:S01]  /*11a90*/  IMAD.MOV.U32 R7, RZ, RZ, R14 ;  /* 0x000000ffff077224 */ /* 0x000fe200078e000e */
[----:B------:R-:W-:Y:S06]  /*11aa0*/  BRA `(.L_x_4291) ;  /* 0xffffffe400fc7947 */ /* 0x000fec000383ffff */
.L_x_4248:
        /* <DEDUP_REMOVED lines=8> */
.L_x_4293:
[----:B------:R-:W-:Y:S05]  /*11b30*/  BSYNC B0 ;  /* 0x0000000000007941 */ /* 0x000fea0003800000 */
.L_x_4292:
        /* <DEDUP_REMOVED lines=10> */
.L_x_4294:
        /* <DEDUP_REMOVED lines=8> */
.L_x_4295:
        /* <DEDUP_REMOVED lines=8> */
.L_x_4296:
        /* <DEDUP_REMOVED lines=8> */
.L_x_4297:
        /* <DEDUP_REMOVED lines=8> */
.L_x_4298:
[----:B------:R-:W-:Y:S05]  /*11de0*/  BRA `(.L_x_4299) ;  /* 0xffffffe400c47947 */ /* 0x000fea000383ffff */
.L_x_4253:
        /* <DEDUP_REMOVED lines=8> */
.L_x_4301:
[----:B------:R-:W-:Y:S05]  /*11e70*/  BSYNC B0 ;  /* 0x0000000000007941 */ /* 0x000fea0003800000 */
.L_x_4300:
        /* <DEDUP_REMOVED lines=10> */
.L_x_4302:
        /* <DEDUP_REMOVED lines=8> */
.L_x_4303:
        /* <DEDUP_REMOVED lines=8> */
.L_x_4304:
        /* <DEDUP_REMOVED lines=8> */
.L_x_4305:
        /* <DEDUP_REMOVED lines=8> */
.L_x_4306:
[----:B------:R-:W-:Y:S05]  /*12120*/  BRA `(.L_x_4307) ;  /* 0xffffffe400ac7947 */ /* 0x000fea000383ffff */
.L_x_4255:
[----:B------:R-:W-:Y:S01]  /*12130*/  BSSY B0, `(.L_x_4308) ;  /* 0x0000006000007945 */ /* 0x000fe20003800000 */
[----:B------:R-:W-:Y:S01]  /*12140*/  PLOP3.LUT P6, PT, P6, PT, PT, 0x8, 0x0 ;  /* 0x000000000000781c */ /* 0x000fe200037ce170 */
[----:B------:R-:W-:-:S12]  /*12150*/  IMAD.MOV.U32 R15, RZ, RZ, -0x1 ;  /* 0xffffffffff0f7424 */ /* 0x000fd800078e00ff */
[----:B0-----:R-:W-:Y:S05]  /*12160*/  WARPSYNC.COLLECTIVE R15, `(.L_x_4309) ;  /* 0x000000000f087348 */ /* 0x001fea0003c00000 */
[----:B------:R-:W-:Y:S01]  /*12170*/  VOTE.ANY R14, PT, P6 ;  /* 0x00000000000e7806 */ /* 0x000fe200030e0100 */
[----:B0-----:R-:W-:Y:S06]  /*12180*/  ENDCOLLECTIVE ;  /* 0x000000000000791b */ /* 0x001fec0003800000 */
.L_x_4309:
[----:B------:R-:W-:Y:S05]  /*12190*/  BSYNC B0 ;  /* 0x0000000000007941 */ /* 0x000fea0003800000 */
.L_x_4308:
        /* <DEDUP_REMOVED lines=9> */
.L_x_4310:
[----:B------:R-:W-:Y:S01]  /*12230*/  IMAD.MOV.U32 R17, RZ, RZ, R14 ;  /* 0x000000ffff117224 */ /* 0x000fe200078e000e */
[----:B------:R-:W-:Y:S06]  /*12240*/  BRA `(.L_x_4311) ;  /* 0xffffffe4009c7947 */ /* 0x000fec000383ffff */
.L_x_4257:
[----:B------:R-:W-:Y:S01]  /*12250*/  BSSY B0, `(.L_x_4312) ;  /* 0x0000007000007945 */ /* 0x000fe20003800000 */
[----:B------:R-:W-:Y:S02]  /*12260*/  IMAD.MOV.U32 R13, RZ, RZ, R2 ;  /* 0x000000ffff0d7224 */ /* 0x000fe400078e0002 */
[----:B------:R-:W-:Y:S02]  /*12270*/  IMAD.MOV.U32 R11, RZ, RZ, 0x1f ;  /* 0x0000001fff0b7424 */ /* 0x000fe400078e00ff */
[----:B------:R-:W-:-:S07]  /*12280*/  IMAD.MOV.U32 R15, RZ, RZ, -0x1 ;  /* 0xffffffffff0f7424 */ /* 0x000fce00078e00ff */
[----:B012---:R-:W-:Y:S05]  /*12290*/  WARPSYNC.COLLECTIVE R15, `(.L_x_4313) ;  /* 0x000000000f087348 */ /* 0x007fea0003c00000 */
[----:B------:R3:W4:Y:S02]  /*122a0*/  SHFL.IDX P6, R14, R13, R12, R11 ;  /* 0x0000000c0d0e7389 */ /* 0x00072400000c000b */
[----:B01234-:R-:W-:Y:S01]  /*122b0*/  ENDCOLLECTIVE ;  /* 0x000000000000791b */ /* 0x01ffe20003800000 */
.L_x_4313:
[----:B------:R-:W-:Y:S05]  /*122c0*/  BSYNC B0 ;  /* 0x0000000000007941 */ /* 0x000fea0003800000 */
.L_x_4312:
[----:B------:R-:W-:Y:S01]  /*122d0*/  IMAD.MOV.U32 R7, RZ, RZ, R14 ;  /* 0x000000ffff077224 */ /* 0x000fe200078e000e */
[----:B------:R-:W-:Y:S06]  /*122e0*/  BRA `(.L_x_4256) ;  /* 0xffffffe400907947 */ /* 0x000fec000383ffff */
.L_x_4260:
[----:B-1----:R1:W3:Y:S02]  /*122f0*/  SYNCS.PHASECHK.TRANS64.TRYWAIT P0, [R0+URZ+0x32420], R3 ;  /* 0x03242003000075a7 */ /* 0x0022e4000800017f */
[----:B---3--:R-:W-:Y:S05]  /*12300*/  @!P0 NANOSLEEP.SYNCS 0x989680 ;  /* 0x009896800000895d */ /* 0x008fea0003900000 */
[----:B------:R-:W3:Y:S02]  /*12310*/  @!P0 SYNCS.PHASECHK.TRANS64 P0, [R0+URZ+0x32420], R3 ;  /* 0x03242003000085a7 */ /* 0x000ee4000800007f */
[----:B---3--:R-:W-:Y:S05]  /*12320*/  @!P0 BRA `(.L_x_4260) ;  /* 0xfffffffc00f08947 */ /* 0x008fea000383ffff */
[----:B------:R-:W-:Y:S05]  /*12330*/  BRA `(.L_x_4314) ;  /* 0xffffffec00047947 */ /* 0x000fea000383ffff */
.L_x_4261:
[----:B--2---:R-:W2:Y:S01]  /*12340*/  S2R R2, SR_TID.X ;  /* 0x0000000000027919 */ /* 0x004ea20000002100 */
        /* <DEDUP_REMOVED lines=10> */
.L_x_4316:
[----:B------:R-:W-:Y:S05]  /*123f0*/  BSYNC B0 ;  /* 0x0000000000007941 */ /* 0x000fea0003800000 */
.L_x_4315:
[----:B------:R-:W-:Y:S05]  /*12400*/  BRA `(.L_x_4317) ;  /* 0xffffffe800e87947 */ /* 0x000fea000383ffff */
.L_x_4264:
[----:B------:R-:W-:Y:S01]  /*12410*/  BSSY B1, `(.L_x_4318) ;  /* 0x0000006000017945 */ /* 0x000fe20003800000 */
[----:B------:R-:W-:-:S07]  /*12420*/  IMAD.MOV.U32 R15, RZ, RZ, -0x1 ;  /* 0xffffffffff0f7424 */ /* 0x000fce00078e00ff */
[----:B012---:R-:W-:Y:S05]  /*12430*/  WARPSYNC.COLLECTIVE R15, `(.L_x_4319) ;  /* 0x000000000f0c7348 */ /* 0x007fea0003c00000 */
[----:B------:R-:W-:Y:S02]  /*12440*/  ELECT P6, UR62, PT ;  /* 0x00000000003e782f */ /* 0x000fe400038c0000 */
[----:B------:R-:W-:Y:S01]  /*12450*/  MOV R14, UR62 ;  /* 0x0000003e000e7c02 */ /* 0x000fe20008000f00 */
[----:B012---:R-:W-:Y:S10]  /*12460*/  ENDCOLLECTIVE ;  /* 0x000000000000791b */ /* 0x007ff40003800000 */
.L_x_4319:
[----:B------:R-:W-:Y:S05]  /*12470*/  BSYNC B1 ;  /* 0x0000000000017941 */ /* 0x000fea0003800000 */
.L_x_4318:
[----:B------:R-:W-:Y:S05]  /*12480*/  BRA `(.L_x_4320) ;  /* 0xffffffe800e07947 */ /* 0x000fea000383ffff */
.L_x_4266:
[----:B-1----:R1:W2:Y:S02]  /*12490*/  SYNCS.PHASECHK.TRANS64.TRYWAIT P0, [R6+URZ], R5 ;  /* 0x00000005060075a7 */ /* 0x0022a4000800017f */
[----:B--2---:R-:W-:Y:S05]  /*124a0*/  @!P0 NANOSLEEP.SYNCS 0x989680 ;  /* 0x009896800000895d */ /* 0x004fea0003900000 */
[----:B------:R-:W2:Y:S02]  /*124b0*/  @!P0 SYNCS.PHASECHK.TRANS64 P0, [R6+URZ], R5 ;  /* 0x00000005060085a7 */ /* 0x000ea4000800007f */
[----:B--2---:R-:W-:Y:S05]  /*124c0*/  @!P0 BRA `(.L_x_4266) ;  /* 0xfffffffc00f08947 */ /* 0x004fea000383ffff */
[----:B------:R-:W-:Y:S05]  /*124d0*/  BRA `(.L_x_4321) ;  /* 0xffffffec00247947 */ /* 0x000fea000383ffff */
.L_x_4267:
[----:B--2---:R2:W3:Y:S02]  /*124e0*/  SYNCS.PHASECHK.TRANS64.TRYWAIT P0, [R7+URZ], R2 ;  /* 0x00000002070075a7 */ /* 0x0044e4000800017f */
[----:B---3--:R-:W-:Y:S05]  /*124f0*/  @!P0 NANOSLEEP.SYNCS 0x989680 ;  /* 0x009896800000895d */ /* 0x008fea0003900000 */
[----:B------:R-:W3:Y:S02]  /*12500*/  @!P0 SYNCS.PHASECHK.TRANS64 P0, [R7+URZ], R2 ;  /* 0x00000002070085a7 */ /* 0x000ee4000800007f */
[----:B---3--:R-:W-:Y:S05]  /*12510*/  @!P0 BRA `(.L_x_4267) ;  /* 0xfffffffc00f08947 */ /* 0x008fea000383ffff */
[----:B------:R-:W-:Y:S05]  /*12520*/  BRA `(.L_x_4322) ;  /* 0xffffffec00187947 */ /* 0x000fea000383ffff */
.L_x_4269:
[----:B---3--:R3:W4:Y:S02]  /*12530*/  SYNCS.PHASECHK.TRANS64.TRYWAIT P0, [R4+URZ], R5 ;  /* 0x00000005040075a7 */ /* 0x008724000800017f */
[----:B----4-:R-:W-:Y:S05]  /*12540*/  @!P0 NANOSLEEP.SYNCS 0x989680 ;  /* 0x009896800000895d */ /* 0x010fea0003900000 */
[----:B------:R-:W4:Y:S02]  /*12550*/  @!P0 SYNCS.PHASECHK.TRANS64 P0, [R4+URZ], R5 ;  /* 0x00000005040085a7 */ /* 0x000f24000800007f */
[----:B----4-:R-:W-:Y:S05]  /*12560*/  @!P0 BRA `(.L_x_4269) ;  /* 0xfffffffc00f08947 */ /* 0x010fea000383ffff */
[----:B------:R-:W-:Y:S05]  /*12570*/  BRA `(.L_x_4323) ;  /* 0xffffffec00207947 */ /* 0x000fea000383ffff */
.L_x_4324:
        /* <DEDUP_REMOVED lines=16> */
.L_x_4733:


//--------------------- .text._ZN7cutlass13device_kernelIN5flash11enable_sm90INS1_16FlashAttnFwdSm90INS1_25CollectiveMainloopFwdSm90ILi2EN4cute5tupleIJNS5_1CILi1EEES8_S8_EEENS6_IJNS7_ILi128EEENS7_ILi96EEENS7_ILi64EEEEEELi256ENS_10bfloat16_tEfNS_4arch4Sm90ELb1ELb0ELb0ELb1ELb0ELb1ELb1ELb1ELb0ELb0ELb0ELb0EEENS1_21CollectiveEpilogueFwdINS6_IJSA_NS7_ILi256EEESB_EEES9_SE_SG_Li256ELb1ELb0ELb0ELb0EEENS1_36VarlenDynamicPersistentTileSchedulerILi128ELi96ELi256ELi32ELb0ELb0ELb1ELb1ELb1ELb1EEEEEEEEEvNT_6ParamsE --------------------------
	.section	.text._ZN7cutlass13device_kernelIN5flash11enable_sm90INS1_16FlashAttnFwdSm90INS1_25CollectiveMainloopFwdSm90ILi2EN4cute5tupleIJNS5_1CILi1EEES8_S8_EEENS6_IJNS7_ILi128EEENS7_ILi96EEENS7_ILi64EEEEEELi256ENS_10bfloat16_tEfNS_4arch4Sm90ELb1ELb0ELb0ELb1ELb0ELb1ELb1ELb1ELb0ELb0ELb0ELb0EEENS1_21CollectiveEpilogueFwdINS6_IJSA_NS7_ILi256EEESB_EEES9_SE_SG_Li256ELb1ELb0ELb0ELb0EEENS1_36VarlenDynamicPersistentTileSchedulerILi128ELi96ELi256ELi32ELb0ELb0ELb1ELb1ELb1ELb1EEEEEEEEEvNT_6ParamsE,"ax",@progbits
	.align	128
.text._ZN7cutlass13device_kernelIN5flash11enable_sm90INS1_16FlashAttnFwdSm90INS1_25CollectiveMainloopFwdSm90ILi2EN4cute5tupleIJNS5_1CILi1EEES8_S8_EEENS6_IJNS7_ILi128EEENS7_ILi96EEENS7_ILi64EEEEEELi256ENS_10bfloat16_tEfNS_4arch4Sm90ELb1ELb0ELb0ELb1ELb0ELb1ELb1ELb1ELb0ELb0ELb0ELb0EEENS1_21CollectiveEpilogueFwdINS6_IJSA_NS7_ILi256EEESB_EEES9_SE_SG_Li256ELb1ELb0ELb0ELb0EEENS1_36VarlenDynamicPersistentTileSchedulerILi128ELi96ELi256ELi32ELb0ELb0ELb1ELb1ELb1ELb1EEEEEEEEEvNT_6ParamsE:
        .type           _ZN7cutlass13device_kernelIN5flash11enable_sm90INS1_16FlashAttnFwdSm90INS1_25CollectiveMainloopFwdSm90ILi2EN4cute5tupleIJNS5_1CILi1EEES8_S8_EEENS6_IJNS7_ILi128EEENS7_ILi96EEENS7_ILi64EEEEEELi256ENS_10bfloat16_tEfNS_4arch4Sm90ELb1ELb0ELb0ELb1ELb0ELb1ELb1ELb1ELb0ELb0ELb0ELb0EEENS1_21CollectiveEpilogueFwdINS6_IJSA_NS7_ILi256EEESB_EEES9_SE_SG_Li256ELb1ELb0ELb0ELb0EEENS1_36VarlenDynamicPersistentTileSchedulerILi128ELi96ELi256ELi32ELb0ELb0ELb1ELb1ELb1ELb1EEEEEEEEEvNT_6ParamsE,@function
        .size           _ZN7cutlass13device_kernelIN5flash11enable_sm90INS1_16FlashAttnFwdSm90INS1_25CollectiveMainloopFwdSm90ILi2EN4cute5tupleIJNS5_1CILi1EEES8_S8_EEENS6_IJNS7_ILi128EEENS7_ILi96EEENS7_ILi64EEEEEELi256ENS_10bfloat16_tEfNS_4arch4Sm90ELb1ELb0ELb0ELb1ELb0ELb1ELb1ELb1ELb0ELb0ELb0ELb0EEENS1_21CollectiveEpilogueFwdINS6_IJSA_NS7_ILi256EEESB_EEES9_SE_SG_Li256ELb1ELb0ELb0ELb0EEENS1_36VarlenDynamicPersistentTileSchedulerILi128ELi96ELi256ELi32ELb0ELb0ELb1ELb1ELb1ELb1EEEEEEEEEvNT_6ParamsE,(.L_x_4734 - _ZN7cutlass13device_kernelIN5flash11enable_sm90INS1_16FlashAttnFwdSm90INS1_25CollectiveMainloopFwdSm90ILi2EN4cute5tupleIJNS5_1CILi1EEES8_S8_EEENS6_IJNS7_ILi128EEENS7_ILi96EEENS7_ILi64EEEEEELi256ENS_10bfloat16_tEfNS_4arch4Sm90ELb1ELb0ELb0ELb1ELb0ELb1ELb1ELb1ELb0ELb0ELb0ELb0EEENS1_21CollectiveEpilogueFwdINS6_IJSA_NS7_ILi256EEESB_EEES9_SE_SG_Li256ELb1ELb0ELb0ELb0EEENS1_36VarlenDynamicPersistentTileSchedulerILi128ELi96ELi256ELi32ELb0ELb0ELb1ELb1ELb1ELb1EEEEEEEEEvNT_6ParamsE)
        .other          _ZN7cutlass13device_kernelIN5flash11enable_sm90INS1_16FlashAttnFwdSm90INS1_25CollectiveMainloopFwdSm90ILi2EN4cute5tupleIJNS5_1CILi1EEES8_S8_EEENS6_IJNS7_ILi128EEENS7_ILi96EEENS7_ILi64EEEEEELi256ENS_10bfloat16_tEfNS_4arch4Sm90ELb1ELb0ELb0ELb1ELb0ELb1ELb1ELb1ELb0ELb0ELb0ELb0EEENS1_21CollectiveEpilogueFwdINS6_IJSA_NS7_ILi256EEESB_EEES9_SE_SG_Li256ELb1ELb0ELb0ELb0EEENS1_36VarlenDynamicPersistentTileSchedulerILi128ELi96ELi256ELi32ELb0ELb0ELb1ELb1ELb1ELb1EEEEEEEEEvNT_6ParamsE,@"STO_CUDA_ENTRY STV_DEFAULT"
_ZN7cutlass13device_kernelIN5flash11enable_sm90INS1_16FlashAttnFwdSm90INS1_25CollectiveMainloopFwdSm90ILi2EN4cute5tupleIJNS5_1CILi1EEES8_S8_EEENS6_IJNS7_ILi128EEENS7_ILi96EEENS7_ILi64EEEEEELi256ENS_10bfloat16_tEfNS_4arch4Sm90ELb1ELb0ELb0ELb1ELb0ELb1ELb1ELb1ELb0ELb0ELb0ELb0EEENS1_21CollectiveEpilogueFwdINS6_IJSA_NS7_ILi256EEESB_EEES9_SE_SG_Li256ELb1ELb0ELb0ELb0EEENS1_36VarlenDynamicPersistentTileSchedulerILi128ELi96ELi256ELi32ELb0ELb0ELb1ELb1ELb1ELb1EEEEEEEEEvNT_6ParamsE:
        /* <DEDUP_REMOVED lines=29> */
.L_x_4326:
[----:B------:R-:W-:Y:S05]  /*01d0*/  BSYNC B0 ;  /* 0x0000000000007941 */ /* 0x000fea0003800000 */
.L_x_4325:
[----:B------:R-:W-:Y:S01]  /*01e0*/  VOTEU.ANY UP0, P0 ;  /* 0x00000000003f7886 */ /* 0x000fe20000000100 */
[----:B------:R-:W0:Y:S01]  /*01f0*/  SHFL.IDX PT, R2, R0, RZ, 0x1f ;  /* 0x00001fff00027589 */ /* 0x000e2200000e0000 */
[----:B------:R-:W-:Y:S01]  /*0200*/  UMOV UR4, 0x1 ;  /* 0x0000000100047882 */ /* 0x000fe20000000000 */
[----:B------:R-:W-:Y:S01]  /*0210*/  UMOV UR7, 0x100 ;  /* 0x0000010000077882 */ /* 0x000fe20000000000 */
[----:B------:R-:W-:Y:S01]  /*0220*/  VOTEU.ANY UP1, P0 ;  /* 0x00000000003f7886 */ /* 0x000fe20000020100 */
[----:B------:R-:W1:Y:S01]  /*0230*/  @UP0 S2UR UR8, SR_CgaCtaId ;  /* 0x00000000000809c3 */ /* 0x000e620000008800 */
[----:B------:R-:W-:Y:S01]  /*0240*/  @UP0 UMOV UR6, 0x400 ;  /* 0x0000040000060882 */ /* 0x000fe20000000000 */
[----:B------:R-:W-:-:S04]  /*0250*/  @UP0 UIADD3 UR4, -UR4, 0x100000, URZ ;  /* 0x0010000004040890 */ /* 0x000fc8000fffe13f */
[----:B------:R-:W-:Y:S02]  /*0260*/  @UP0 USHF.L.U32 UR5, UR4, 0xb, URZ ;  /* 0x0000000b04050899 */ /* 0x000fe4000800063f */
[----:B------:R-:W-:Y:S01]  /*0270*/  @UP0 USHF.L.U32 UR4, UR4, 0x1, URZ ;  /* 0x0000000104040899 */ /* 0x000fe2000800063f */
[----:B------:R-:W-:Y:S01]  /*0280*/  SHF.R.U32.HI R3, RZ, 0x7, R3 ;  /* 0x00000007ff037819 */ /* 0x000fe20000011603 */
[----:B------:R-:W-:Y:S01]  /*0290*/  VOTEU.ANY UP2, P0 ;  /* 0x00000000003f7886 */ /* 0x000fe20000040100 */
[----:B0-----:R-:W-:-:S03]  /*02a0*/  ISETP.NE.AND P1, PT, R2, RZ, PT ;  /* 0x000000ff0200720c */ /* 0x001fc60003f25270 */
[----:B------:R0:W2:Y:S01]  /*02b0*/  SHFL.IDX PT, R2, R3, RZ, 0x1f ;  /* 0x00001fff03027589 */ /* 0x0000a200000e0000 */
[----:B-1----:R-:W-:Y:S02]  /*02c0*/  @UP0 ULEA UR8, UR8, UR6, 0x18 ;  /* 0x0000000608080291 */ /* 0x002fe4000f8ec03f */
[----:B------:R-:W-:-:S04]  /*02d0*/  @UP0 UIADD3 UR6, -UR7, 0x100000, URZ ;  /* 0x0010000007060890 */ /* 0x000fc8000fffe13f */
[----:B------:R-:W-:Y:S02]  /*02e0*/  @UP0 USHF.L.U32 UR7, UR6, 0xb, URZ ;  /* 0x0000000b06070899 */ /* 0x000fe4000800063f */
[----:B------:R-:W-:Y:S01]  /*02f0*/  @UP0 USHF.L.U32 UR6, UR6, 0x1, URZ ;  /* 0x0000000106060899 */ /* 0x000fe2000800063f */
[----:B------:R-:W-:Y:S01]  /*0300*/  VOTEU.ANY UP0, P0 ;  /* 0x00000000003f7886 */ /* 0x000fe20000000100 */
[----:B------:R-:W1:Y:S04]  /*0310*/  FENCE.VIEW.ASYNC.S ;  /* 0x00000000000073c6 */ /* 0x000e680000000000 */
[----:B-1----:R0:W1:Y:S01]  /*0320*/  @UP0 SYNCS.EXCH.64 URZ, [UR8+0x32400], UR4 ;  /* 0x03240004083f05b2 */ /* 0x0020620008000100 */
[----:B------:R0:W3:Y:S05]  /*0330*/  @UP1 SYNCS.EXCH.64 URZ, [UR8+0x32410], UR4 ;  /* 0x03241004083f15b2 */ /* 0x0000ea0008000100 */
[----:B------:R0:W4:Y:S02]  /*0340*/  @UP2 SYNCS.EXCH.64 URZ, [UR8+0x32420], UR6 ;  /* 0x03242006083f25b2 */ /* 0x0001240008000100 */
        /* <DEDUP_REMOVED lines=19> */
.L_x_4327:
        /* <DEDUP_REMOVED lines=22> */
.L_x_4328:
        /* <DEDUP_REMOVED lines=18> */
.L_x_4329:
        /* <DEDUP_REMOVED lines=22> */
.L_x_4330:
        /* <DEDUP_REMOVED lines=22> */
.L_x_4331:
        /* <DEDUP_REMOVED lines=9> */
.L_x_4334:
[----:B------:R-:W-:-:S08]  /*0a50*/  NOP ;  /* 0x0000000000007918 */ /* 0x000fd00000000000 */
[----:B------:R-:W0:Y:S02]  /*0a60*/  USETMAXREG.TRY_ALLOC.CTAPOOL UP0, 0xf0 ;  /* 0x000000f0000079c8 */ /* 0x000e240008000600 */
[----:B0-----:R-:W-:-:S13]  /*0a70*/  PLOP3.LUT P0, PT, PT, PT, UP0, 0x80, 0x0 ;  /* 0x000000000000781c */ /* 0x001fda0003f0f008 */
[----:B------:R-:W-:Y:S05]  /*0a80*/  @!P0 BRA `(.L_x_4334) ;  /* 0xfffffffc00f08947 */ /* 0x000fea000383ffff */
[----:B------:R-:W3:Y:S01]  /*0a90*/  LDL.LU R0, [R1] ;  /* 0x0000000001007983 */ /* 0x000ee20000300800 */
[----:B--2---:R-:W0:Y:S01]  /*0aa0*/  S2R R2, SR_TID.X ;  /* 0x0000000000027919 */ /* 0x004e220000002100 */
        /* <DEDUP_REMOVED lines=12> */
[----:B---3--:R-:W-:-:S04]  /*0b70*/  LOP3.LUT R0, R0, 0xffffffef, RZ, 0xc0, !PT ;  /* 0xffffffef00007812 */ /* 0x008fc800078ec0ff */
[----:B------:R-:W-:-:S05]  /*0b80*/  @P0 LOP3.LUT R0, R0, 0x10, RZ, 0xfc, !PT ;  /* 0x0000001000000812 */ /* 0x000fca00078efcff */
[----:B------:R1:W-:Y:S01]  /*0b90*/  STL [R1], R0 ;  /* 0x0000000001007387 */ /* 0x0003e20000100800 */
[----:B0-----:R-:W-:-:S13]  /*0ba0*/  ISETP.GE.AND P0, PT, R227, UR4, PT ;  /* 0x00000004e3007c0c */ /* 0x001fda000bf06270 */
[----:B-1----:R-:W-:Y:S05]  /*0bb0*/  @P0 BRA `(.L_x_4335) ;  /* 0x0000019c00540947 */ /* 0x002fea0003800000 */
[----:B------:R-:W2:Y:S01]  /*0bc0*/  LDL.LU R14, [R1+0x34] ;  /* 0x00003400010e7983 */ /* 0x000ea20000300800 */
[----:B------:R-:W0:Y:S02]  /*0bd0*/  S2R R0, SR_TID.X ;  /* 0x0000000000007919 */ /* 0x000e240000002100 */
[----:B0-----:R-:W-:-:S05]  /*0be0*/  VIADD R13, R0, 0xffffff80 ;  /* 0xffffff80000d7836 */ /* 0x001fca0000000000 */
[----:B------:R-:W-:-:S04]  /*0bf0*/  SHF.R.S32.HI R0, RZ, 0x1f, R13 ;  /* 0x0000001fff007819 */ /* 0x000fc8000001140d */
        /* <DEDUP_REMOVED lines=9> */
[----:B------:R-:W-:Y:S02]  /*0c90*/  SHF.R.S32.HI R4, RZ, 0x4, R3 ;  /* 0x00000004ff047819 */ /* 0x000fe40000011403 */
[----:B------:R-:W-:-:S02]  /*0ca0*/  LOP3.LUT R9, R9, 0xfffffff8, RZ, 0xc0, !PT ;  /* 0xfffffff809097812 */ /* 0x000fc400078ec0ff */
[----:B------:R-:W-:Y:S02]  /*0cb0*/  LEA.HI R5, R3, R4, RZ, 0x1 ;  /* 0x0000000403057211 */ /* 0x000fe400078f08ff */
[----:B------:R-:W-:Y:S01]  /*0cc0*/  LEA.HI R6, R6, R11, RZ, 0x5 ;  /* 0x0000000b06067211 */ /* 0x000fe200078f28ff */
[----:B------:R-:W-:Y:S01]  /*0cd0*/  IMAD.IADD R9, R8, 0x1, -R9 ;  /* 0x0000000108097824 */ /* 0x000fe200078e0a09 */
[-C--:B------:R-:W-:Y:S02]  /*0ce0*/  LEA.HI R8, R0, R13.reuse, RZ, 0x2 ;  /* 0x0000000d00087211 */ /* 0x080fe400078f10ff */
[----:B------:R-:W-:Y:S02]  /*0cf0*/  LOP3.LUT R5, R5, 0x1ffffffe, RZ, 0xc0, !PT ;  /* 0x1ffffffe05057812 */ /* 0x000fe400078ec0ff */
[----:B------:R-:W-:Y:S02]  /*0d00*/  SHF.R.S32.HI R6, RZ, 0x5, R6 ;  /* 0x00000005ff067819 */ /* 0x000fe40000011406 */
[----:B------:R-:W-:Y:S01]  /*0d10*/  SHF.R.S32.HI R18, RZ, 0x2, R8 ;  /* 0x00000002ff127819 */ /* 0x000fe20000011408 */
[----:B------:R-:W-:Y:S01]  /*0d20*/  IMAD.IADD R5, R4, 0x1, -R5 ;  /* 0x0000000104057824 */ /* 0x000fe200078e0a05 */
[----:B------:R-:W-:Y:S01]  /*0d30*/  LEA.HI R4, R0, R13, RZ, 0x5 ;  /* 0x0000000d00047211 */ /* 0x000fe200078f28ff */
[----:B------:R-:W-:Y:S01]  /*0d40*/  IMAD R9, R6, 0x10, R9 ;  /* 0x0000001006097824 */ /* 0x000fe200078e0209 */
[----:B------:R-:W-:Y:S01]  /*0d50*/  LOP3.LUT R6, R8, 0xfffffffc, RZ, 0xc0, !PT ;  /* 0xfffffffc08067812 */ /* 0x000fe200078ec0ff */
[----:B------:R-:W-:Y:S01]  /*0d60*/  VIADD R12, R18, 0x40 ;  /* 0x00000040120c7836 */ /* 0x000fe20000000000 */
[----:B------:R-:W-:-:S02]  /*0d70*/  LOP3.LUT R3, R3, 0x3fffff0, RZ, 0xc0, !PT ;  /* 0x03fffff003037812 */ /* 0x000fc400078ec0ff */
[----:B------:R-:W-:Y:S01]  /*0d80*/  SHF.R.S32.HI R19, RZ, 0x5, R4 ;  /* 0x00000005ff137819 */ /* 0x000fe20000011404 */
[C---:B------:R-:W-:Y:S01]  /*0d90*/  IMAD.IADD R16, R13.reuse, 0x1, -R6 ;  /* 0x000000010d107824 */ /* 0x040fe200078e0a06 */
[----:B------:R-:W-:Y:S01]  /*0da0*/  SHF.R.S32.HI R4, RZ, 0x1f, R12 ;  /* 0x0000001fff047819 */ /* 0x000fe2000001140c */
[----:B------:R-:W-:Y:S02]  /*0db0*/  IMAD.SHL.U32 R6, R12, 0x40, RZ ;  /* 0x000000400c067824 */ /* 0x000fe400078e00ff */
[----:B------:R-:W-:Y:S01]  /*0dc0*/  IMAD.IADD R3, R13, 0x1, -R3 ;  /* 0x000000010d037824 */ /* 0x000fe200078e0a03 */
[----:B------:R-:W-:Y:S01]  /*0dd0*/  LEA.HI R10, R4, R12, RZ, 0x3 ;  /* 0x0000000c040a7211 */ /* 0x000fe200078f18ff */
[----:B------:R-:W-:Y:S01]  /*0de0*/  IMAD.SHL.U32 R4, R16, 0x8, RZ ;  /* 0x0000000810047824 */ /* 0x000fe200078e00ff */
[----:B------:R-:W-:Y:S02]  /*0df0*/  SHF.R.S32.HI R15, RZ, 0x7, R2 ;  /* 0x00000007ff0f7819 */ /* 0x000fe40000011402 */
[----:B------:R-:W-:Y:S01]  /*0e00*/  LOP3.LUT R16, R6, 0x1c0, RZ, 0xc0, !PT ;  /* 0x000001c006107812 */ /* 0x000fe200078ec0ff */
[----:B------:R-:W-:Y:S01]  /*0e10*/  IMAD R6, R19, 0x10, R3 ;  /* 0x0000001013067824 */ /* 0x000fe200078e0203 */
[----:B------:R-:W-:Y:S01]  /*0e20*/  LEA.HI R2, R2, R15, RZ, 0x1 ;  /* 0x0000000f02027211 */ /* 0x000fe200078f08ff */
[----:B------:R-:W-:-:S02]  /*0e30*/  IMAD.SHL.U32 R10, R10, 0x40, RZ ;  /* 0x000000400a0a7824 */ /* 0x000fc400078e00ff */
[----:B------:R-:W-:Y:S01]  /*0e40*/  IMAD R6, R6, 0x8, R5 ;  /* 0x0000000806067824 */ /* 0x000fe200078e0205 */
[----:B------:R-:W-:Y:S02]  /*0e50*/  SHF.R.S32.HI R5, RZ, 0x1f, R8 ;  /* 0x0000001fff057819 */ /* 0x000fe40000011408 */
[----:B------:R-:W-:Y:S02]  /*0e60*/  LOP3.LUT R2, R2, 0x3fffffe, RZ, 0xc0, !PT ;  /* 0x03fffffe02027812 */ /* 0x000fe400078ec0ff */
[----:B------:R-:W-:Y:S02]  /*0e70*/  LOP3.LUT R4, R16, 0x38, R4, 0xf8, !PT ;  /* 0x0000003810047812 */ /* 0x000fe400078ef804 */
[----:B------:R-:W-:Y:S02]  /*0e80*/  SHF.R.U32.HI R3, RZ, 0x3, R16 ;  /* 0x00000003ff037819 */ /* 0x000fe40000011610 */
[----:B------:R-:W-:Y:S02]  /*0e90*/  LOP3.LUT R10, R10, 0xfffffe00, RZ, 0xc0, !PT ;  /* 0xfffffe000a0a7812 */ /* 0x000fe400078ec0ff */
[----:B------:R-:W-:Y:S01]  /*0ea0*/  LEA.HI R5, R5, R18, RZ, 0x3 ;  /* 0x0000001205057211 */ /* 0x000fe200078f18ff */
[----:B------:R-:W-:Y:S01]  /*0eb0*/  IMAD.IADD R2, R15, 0x1, -R2 ;  /* 0x000000010f027824 */ /* 0x000fe200078e0a02 */
[----:B------:R-:W-:-:S02]  /*0ec0*/  LEA.HI R0, R0, R13, RZ, 0x3 ;  /* 0x0000000d00007211 */ /* 0x000fc400078f18ff */
[----:B------:R-:W-:Y:S02]  /*0ed0*/  LOP3.LUT R4, R10, R4, R3, 0xf6, !PT ;  /* 0x000000040a047212 */ /* 0x000fe400078ef603 */
[----:B------:R-:W-:Y:S01]  /*0ee0*/  LOP3.LUT R5, R5, 0xfffffff8, RZ, 0xc0, !PT ;  /* 0xfffffff805057812 */ /* 0x000fe200078ec0ff */
[----:B------:R-:W-:Y:S01]  /*0ef0*/  IMAD R2, R2, 0x40, R9 ;  /* 0x0000004002027824 */ /* 0x000fe200078e0209 */
[----:B------:R-:W-:Y:S02]  /*0f00*/  LOP3.LUT R3, R0, 0x1ffffff8, RZ, 0xc0, !PT ;  /* 0x1ffffff800037812 */ /* 0x000fe400078ec0ff */
[----:B------:R-:W-:Y:S01]  /*0f10*/  SHF.R.S32.HI R8, RZ, 0x3, R0 ;  /* 0x00000003ff087819 */ /* 0x000fe20000011400 */
[----:B------:R-:W-:Y:S01]  /*0f20*/  IMAD.IADD R0, R18, 0x1, -R5 ;  /* 0x0000000112007824 */ /* 0x000fe200078e0a05 */
[----:B------:R-:W-:Y:S01]  /*0f30*/  LOP3.LUT R7, R7, 0x7ffffffc, RZ, 0xc0, !PT ;  /* 0x7ffffffc07077812 */ /* 0x000fe200078ec0ff */
[----:B------:R-:W-:Y:S01]  /*0f40*/  STL [R1+0x28], R10 ;  /* 0x0000280a01007387 */ /* 0x000fe20000100800 */
[----:B------:R-:W-:-:S03]  /*0f50*/  IMAD.IADD R3, R13, 0x1, -R3 ;  /* 0x000000010d037824 */ /* 0x000fc600078e0a03 */
[----:B------:R-:W-:Y:S01]  /*0f60*/  STL [R1+0x30], R2 ;  /* 0x0000300201007387 */ /* 0x000fe20000100800 */
[----:B------:R-:W-:-:S03]  /*0f70*/  IMAD.SHL.U32 R219, R3, 0x8, RZ ;  /* 0x0000000803db7824 */ /* 0x000fc600078e00ff */
[----:B------:R-:W-:Y:S01]  /*0f80*/  STL [R1+0x44], RZ ;  /* 0x000044ff01007387 */ /* 0x000fe20000100800 */
[----:B------:R-:W-:Y:S01]  /*0f90*/  IMAD.IADD R5, R11, 0x1, -R7 ;  /* 0x000000010b057824 */ /* 0x000fe200078e0a07 */
[----:B------:R-:W-:Y:S02]  /*0fa0*/  SHF.R.S32.HI R3, RZ, 0x1f, R12 ;  /* 0x0000001fff037819 */ /* 0x000fe4000001140c */
[----:B------:R-:W-:Y:S01]  /*0fb0*/  STL [R1+0x20], R8 ;  /* 0x0000200801007387 */ /* 0x000fe20000100800 */
[----:B------:R-:W-:-:S03]  /*0fc0*/  IMAD.SHL.U32 R3, R6, 0x8, RZ ;  /* 0x0000000806037824 */ /* 0x000fc600078e00ff */
[----:B------:R0:W-:Y:S04]  /*0fd0*/  STL [R1+0x4c], R0 ;  /* 0x00004c0001007387 */ /* 0x0001e80000100800 */
[----:B------:R1:W-:Y:S01]  /*0fe0*/  STL [R1+0x2c], R5 ;  /* 0x00002c0501007387 */ /* 0x0003e20000100800 */
[----:B0-----:R-:W-:-:S05]  /*0ff0*/  IMAD R0, R4, 0x2, R17 ;  /* 0x0000000204007824 */ /* 0x001fca00078e0211 */
[----:B------:R1:W-:Y:S04]  /*1000*/  STL [R1+0x54], R0 ;  /* 0x0000540001007387 */ /* 0x0003e80000100800 */
[----:B------:R1:W-:Y:S01]  /*1010*/  STL [R1+0x58], R3 ;  /* 0x0000580301007387 */ /* 0x0003e20000100800 */
[----:B------:R-:W-:Y:S02]  /*1020*/  IMAD.MOV.U32 R16, RZ, RZ, RZ ;  /* 0x000000ffff107224 */ /* 0x000fe400078e00ff */
[----:B------:R-:W-:Y:S02]  /*1030*/  IMAD.MOV.U32 R22, RZ, RZ, RZ ;  /* 0x000000ffff167224 */ /* 0x000fe400078e00ff */
[----:B------:R-:W-:Y:S02]  /*1040*/  IMAD.MOV.U32 R19, RZ, RZ, RZ ;  /* 0x000000ffff137224 */ /* 0x000fe400078e00ff */
[----:B------:R-:W-:Y:S01]  /*1050*/  IMAD.MOV.U32 R2, RZ, RZ, RZ ;  /* 0x000000ffff027224 */ /* 0x000fe200078e00ff */
[----:B-12---:R-:W-:-:S07]  /*1060*/  LOP3.LUT R218, R14, 0x1, RZ, 0xfc, !PT ;  /* 0x000000010eda7812 */ /* 0x006fce00078efcff */
.L_x_4491:
[----:B0-2--5:R-:W0:Y:S02]  /*1070*/  LDC.64 R4, c[0x0][0xd60] ;  /* 0x00035800ff047b82 */ /* 0x025e240000000a00 */
[----:B0-----:R-:W-:-:S05]  /*1080*/  IMAD.WIDE R4, R227, 0x4, R4 ;  /* 0x00000004e3047825 */ /* 0x001fca00078e0204 */
[----:B------:R-:W2:Y:S01]  /*1090*/  LDG.E R0, desc[UR52][R4.64] ;  /* 0x0000003404007981 */ /* 0x000ea2000c1e1900 */
[----:B------:R-:W-:Y:S05]  /*10a0*/  YIELD ;  /* 0x0000000000007946 */ /* 0x000fea0003800000 */
[----:B------:R-:W-:Y:S01]  /*10b0*/  ULDC.64 UR4, c[0x0][0xb20] ;  /* 0x0002c80000047ab9 */ /* 0x000fe20000000a00 */
[----:B------:R-:W-:Y:S01]  /*10c0*/  ULDC.64 UR8, c[0x0][0xb10] ;  /* 0x0002c40000087ab9 */ /* 0x000fe20000000a00 */
[----:B------:R-:W-:Y:S01]  /*10d0*/  ISETP.NE.U32.AND P1, PT, RZ, UR4, PT ;  /* 0x00000004ff007c0c */ /* 0x000fe2000bf25070 */
[----:B------:R-:W-:Y:S01]  /*10e0*/  ULDC.64 UR6, c[0x0][0xb00] ;  /* 0x0002c00000067ab9 */ /* 0x000fe20000000a00 */
[----:B---3--:R-:W-:Y:S01]  /*10f0*/  IMAD.MOV.U32 R27, RZ, RZ, RZ ;  /* 0x000000ffff1b7224 */ /* 0x008fe200078e00ff */
[----:B------:R-:W-:-:S02]  /*1100*/  ISETP.NE.U32.AND P0, PT, RZ, UR6, PT ;  /* 0x00000006ff007c0c */ /* 0x000fc4000bf05070 */
[----:B------:R-:W-:Y:S02]  /*1110*/  ISETP.NE.AND.EX P1, PT, RZ, UR5, PT, P1 ;  /* 0x00000005ff007c0c */ /* 0x000fe4000bf25310 */
[----:B------:R-:W-:Y:S02]  /*1120*/  ISETP.NE.AND.EX P0, PT, RZ, UR7, PT, P0 ;  /* 0x00000007ff007c0c */ /* 0x000fe4000bf05300 */
[----:B--2---:R-:W-:Y:S01]  /*1130*/  SHF.R.S32.HI R3, RZ, 0x1f, R0 ;  /* 0x0000001fff037819 */ /* 0x004fe20000011400 */
[----:B------:R-:W-:Y:S08]  /*1140*/  STL [R1+0x40], R0 ;  /* 0x0000400001007387 */ /* 0x000ff00000100800 */
[C---:B----4-:R-:W-:Y:S01]  /*1150*/  @P1 LEA R6, P2, R0.reuse, UR4, 0x2 ;  /* 0x0000000400061c11 */ /* 0x050fe2000f8410ff */
[C---:B------:R-:W-:Y:S01]  /*1160*/  IMAD.SHL.U32 R28, R0.reuse, 0x4, RZ ;  /* 0x00000004001c7824 */ /* 0x040fe200078e00ff */
[C-C-:B------:R-:W-:Y:S01]  /*1170*/  SHF.L.U64.HI R26, R0.reuse, 0x2, R3.reuse ;  /* 0x00000002001a7819 */ /* 0x140fe20000010203 */
[----:B------:R0:W-:Y:S01]  /*1180*/  STL [R1+0x50], R3 ;  /* 0x0000500301007387 */ /* 0x0001e20000100800 */
[----:B------:R-:W-:-:S02]  /*1190*/  @P1 LEA.HI.X R7, R0, UR5, R3, 0x2, P2 ;  /* 0x0000000500071c11 */ /* 0x000fc400090f1403 */
[----:B------:R-:W-:Y:S01]  /*11a0*/  ISETP.NE.U32.AND P2, PT, RZ, UR8, PT ;  /* 0x00000008ff007c0c */ /* 0x000fe2000bf45070 */
[----:B------:R-:W-:Y:S01]  /*11b0*/  ULDC UR4, c[0x0][0x288] ;  /* 0x0000a20000047ab9 */ /* 0x000fe20000000800 */
[----:B------:R-:W-:Y:S01]  /*11c0*/  IADD3 R8, P3, R28, UR6, RZ ;  /* 0x000000061c087c10 */ /* 0x000fe2000ff7e0ff */
[----:B-1----:R1:W-:Y:S01]  /*11d0*/  STL [R1+0x38], R28 ;  /* 0x0000381c01007387 */ /* 0x0023e20000100800 */
[----:B------:R-:W-:Y:S01]  /*11e0*/  ISETP.NE.AND.EX P2, PT, RZ, UR9, PT, P2 ;  /* 0x00000009ff007c0c */ /* 0x000fe2000bf45320 */
[----:B0-----:R-:W-:Y:S01]  /*11f0*/  IMAD.MOV.U32 R3, RZ, RZ, RZ ;  /* 0x000000ffff037224 */ /* 0x001fe200078e00ff */
[----:B------:R-:W-:Y:S01]  /*1200*/  IADD3.X R9, R26, UR7, RZ, P3, !PT ;  /* 0x000000071a097c10 */ /* 0x000fe20009ffe4ff */
[----:B------:R-:W-:Y:S01]  /*1210*/  IMAD.U32 R224, RZ, RZ, UR4 ;  /* 0x00000004ffe07e24 */ /* 0x000fe2000f8e00ff */
[----:B------:R-:W-:Y:S01]  /*1220*/  ULDC.64 UR4, c[0x0][0x3f8] ;  /* 0x0000fe0000047ab9 */ /* 0x000fe20000000a00 */
[----:B------:R1:W-:Y:S04]  /*1230*/  STL [R1+0x3c], R26 ;  /* 0x00003c1a01007387 */ /* 0x0003e80000100800 */
[----:B------:R1:W5:Y:S04]  /*1240*/  @P1 LDG.E R3, desc[UR52][R6.64] ;  /* 0x0000003406031981 */ /* 0x000368000c1e1900 */
[----:B------:R-:W-:Y:S01]  /*1250*/  @P2 IADD3 R4, P1, R28, UR8, RZ ;  /* 0x000000081c042c10 */ /* 0x000fe2000ff3e0ff */
[----:B------:R1:W5:Y:S03]  /*1260*/  @P0 LDG.E R27, desc[UR52][R8.64] ;  /* 0x00000034081b0981 */ /* 0x000366000c1e1900 */
[----:B------:R-:W-:-:S05]  /*1270*/  @P2 IADD3.X R5, R26, UR9, RZ, P1, !PT ;  /* 0x000000091a052c10 */ /* 0x000fca0008ffe4ff */
[----:B------:R1:W5:Y:S01]  /*1280*/  @P2 LDG.E R224, desc[UR52][R4.64] ;  /* 0x0000003404e02981 */ /* 0x000362000c1e1900 */
[----:B------:R-:W-:Y:S01]  /*1290*/  UISETP.NE.U32.AND UP0, UPT, UR4, URZ, UPT ;  /* 0x0000003f0400728c */ /* 0x000fe2000bf05070 */
[----:B------:R-:W-:Y:S02]  /*12a0*/  IMAD.MOV.U32 R25, RZ, RZ, R0 ;  /* 0x000000ffff197224 */ /* 0x000fe400078e0000 */
        /* <DEDUP_REMOVED lines=8> */
[----:B-1----:R-:W-:Y:S06]  /*1330*/  @P2 BRA `(.L_x_4336) ;  /* 0x0000000000242947 */ /* 0x002fec0003800000 */
        /* <DEDUP_REMOVED lines=9> */
.L_x_4336:
[----:B------:R-:W-:Y:S01]  /*13d0*/  ULDC.64 UR4, c[0x0][0xb18] ;  /* 0x0002c60000047ab9 */ /* 0x000fe20000000a00 */
[----:B------:R0:W-:Y:S01]  /*13e0*/  STL [R1+0x48], R225 ;  /* 0x000048e101007387 */ /* 0x0001e20000100800 */
[----:B------:R-:W-:-:S03]  /*13f0*/  ISETP.NE.U32.AND P1, PT, RZ, UR4, PT ;  /* 0x00000004ff007c0c */ /* 0x000fc6000bf25070 */
[----:B------:R0:W-:Y:S01]  /*1400*/  STL [R1+0x34], R226 ;  /* 0x000034e201007387 */ /* 0x0001e20000100800 */
[----:B------:R-:W-:-:S13]  /*1410*/  ISETP.NE.AND.EX P1, PT, RZ, UR5, PT, P1 ;  /* 0x00000005ff007c0c */ /* 0x000fda000bf25310 */
[----:B0-----:R-:W-:Y:S05]  /*1420*/  @!P1 BRA `(.L_x_4337) ;  /* 0x0000000000109947 */ /* 0x001fea0003800000 */
[----:B------:R-:W-:-:S04]  /*1430*/  IADD3 R4, P0, R28, UR4, RZ ;  /* 0x000000041c047c10 */ /* 0x000fc8000ff1e0ff */
[----:B------:R-:W-:-:S05]  /*1440*/  IADD3.X R5, R26, UR5, RZ, P0, !PT ;  /* 0x000000051a057c10 */ /* 0x000fca00087fe4ff */
[----:B------:R0:W5:Y:S01]  /*1450*/  LDG.E R24, desc[UR52][R4.64] ;  /* 0x0000003404187981 */ /* 0x000162000c1e1900 */
[----:B------:R-:W-:Y:S05]  /*1460*/  BRA `(.L_x_4338) ;  /* 0x0000000000107947 */ /* 0x000fea0003800000 */
.L_x_4337:
[----:B------:R-:W-:Y:S05]  /*1470*/  @!P0 BRA `(.L_x_4338) ;  /* 0x00000000000c8947 */ /* 0x000fea0003800000 */
[----:B------:R-:W2:Y:S04]  /*1480*/  LDG.E R5, desc[UR52][R8.64] ;  /* 0x0000003408057981 */ /* 0x000ea8000c1e1900 */
[----:B------:R-:W2:Y:S02]  /*1490*/  LDG.E R24, desc[UR52][R8.64+0x4] ;  /* 0x0000043408187981 */ /* 0x000ea4000c1e1900 */
[----:B--2---:R-:W-:-:S07]  /*14a0*/  IMAD.IADD R24, R24, 0x1, -R5 ;  /* 0x0000000118187824 */ /* 0x004fce00078e0a05 */
.L_x_4338:
        /* <DEDUP_REMOVED lines=21> */
[----:B------:R-:W-:Y:S01]  /*1600*/  IADD3 R3, R8, R3, -R224 ;  /* 0x0000000308037210 */ /* 0x000fe20007ffe8e0 */
[----:B------:R0:W-:Y:S02]  /*1610*/  STL [R1+0x10], R8 ;  /* 0x0000100801007387 */ /* 0x0001e40000100800 */
        /* <DEDUP_REMOVED lines=40> */
.L_x_4341:
[----:B------:R-:W-:Y:S05]  /*18a0*/  BSYNC B6 ;  /* 0x0000000000067941 */ /* 0x000fea0003800000 */
.L_x_4340:
        /* <DEDUP_REMOVED lines=20> */
.L_x_4343:
[----:B------:R-:W-:Y:S05]  /*19f0*/  BSYNC B6 ;  /* 0x0000000000067941 */ /* 0x000fea0003800000 */
.L_x_4342:
        /* <DEDUP_REMOVED lines=8> */
[----:B------:R-:W-:-:S03]  /*1a80*/  SHF.R.S32.HI R97, RZ, 0x1f, R18 ;  /* 0x0000001fff617819 */ /* 0x000fc60000011412 */
[----:B------:R-:W3:Y:S06]  /*1a90*/  LDC.64 R48, c[0x0][0x3e8] ;  /* 0x0000fa00ff307b82 */ /* 0x000eec0000000a00 */
[----:B------:R-:W-:Y:S02]  /*1aa0*/  @P0 IADD3 R4, P1, R28, UR4, RZ ;  /* 0x000000041c040c10 */ /* 0x000fe4000ff3e0ff */
[----:B------:R-:W4:Y:S02]  /*1ab0*/  LDC.64 R54, c[0x0][0x3d8] ;  /* 0x0000f600ff367b82 */ /* 0x000f240000000a00 */
[----:B------:R-:W-:Y:S01]  /*1ac0*/  @P0 IADD3.X R5, R26, UR5, RZ, P1, !PT ;  /* 0x000000051a050c10 */ /* 0x000fe20008ffe4ff */
[----:B------:R-:W-:-:S04]  /*1ad0*/  ULDC.64 UR4, c[0x0][0x2f8] ;  /* 0x0000be0000047ab9 */ /* 0x000fc80000000a00 */
[----:B------:R2:W3:Y:S01]  /*1ae0*/  @P0 LDG.E R25, desc[UR52][R4.64] ;  /* 0x0000003404190981 */ /* 0x0004e2000c1e1900 */
[----:B0-----:R-:W-:Y:S02]  /*1af0*/  ISETP.NE.AND P0, PT, R0, 0x1, PT ;  /* 0x000000010000780c */ /* 0x001fe40003f05270 */
[----:B------:R-:W-:Y:S01]  /*1b00*/  SHF.R.S32.HI R24, RZ, 0x1f, R27 ;  /* 0x0000001fff187819 */ /* 0x000fe2000001141b */
[----:B------:R-:W0:Y:S04]  /*1b10*/  S2R R26, SR_TID.X ;  /* 0x00000000001a7919 */ /* 0x000e280000002100 */
[-C--:B-1----:R-:W-:Y:S02]  /*1b20*/  IMAD R6, R24, R42.reuse, RZ ;  /* 0x0000002a18067224 */ /* 0x082fe400078e02ff */
[----:B--2---:R-:W-:-:S04]  /*1b30*/  IMAD.WIDE.U32 R4, R27, R42, RZ ;  /* 0x0000002a1b047225 */ /* 0x004fc800078e00ff */
[----:B------:R-:W1:Y:S01]  /*1b40*/  @P0 LDC R3, c[0x0][0x42c] ;  /* 0x00010b00ff030b82 */ /* 0x000e620000000800 */
[----:B------:R-:W-:-:S05]  /*1b50*/  VIADD R20, R20, 0xffffff80 ;  /* 0xffffff8014147836 */ /* 0x000fca0000000000 */
[----:B------:R-:W-:Y:S02]  /*1b60*/  SHF.R.S32.HI R28, RZ, 0x1f, R20 ;  /* 0x0000001fff1c7819 */ /* 0x000fe40000011414 */
[----:B------:R-:W2:Y:S02]  /*1b70*/  @P0 LDC R7, c[0x0][0x430] ;  /* 0x00010c00ff070b82 */ /* 0x000ea40000000800 */
[----:B------:R-:W-:-:S04]  /*1b80*/  LEA.HI R28, R28, R20, RZ, 0x2 ;  /* 0x000000141c1c7211 */ /* 0x000fc800078f10ff */
[----:B------:R-:W-:-:S05]  /*1b90*/  LOP3.LUT R28, R28, 0xfffffffc, RZ, 0xc0, !PT ;  /* 0xfffffffc1c1c7812 */ /* 0x000fca00078ec0ff */
[----:B------:R-:W-:Y:S01]  /*1ba0*/  IMAD.IADD R28, R20, 0x1, -R28 ;  /* 0x00000001141c7824 */ /* 0x000fe200078e0a1c */
[----:B0-----:R-:W-:-:S03]  /*1bb0*/  SHF.R.U32.HI R26, RZ, 0x7, R26 ;  /* 0x00000007ff1a7819 */ /* 0x001fc6000001161a */
[----:B------:R-:W-:Y:S02]  /*1bc0*/  IMAD.SHL.U32 R20, R28, 0x8, RZ ;  /* 0x000000081c147824 */ /* 0x000fe400078e00ff */
[----:B-1----:R-:W-:Y:S01]  /*1bd0*/  @P0 IMAD.HI.U32 R0, R226, R3, RZ ;  /* 0x00000003e2000227 */ /* 0x002fe200078e00ff */
[----:B------:R-:W-:Y:S02]  /*1be0*/  ISETP.NE.AND P6, PT, R26, 0x1, PT ;  /* 0x000000011a00780c */ /* 0x000fe40003fc5270 */
[----:B------:R-:W-:Y:S01]  /*1bf0*/  SHF.R.S32.HI R21, RZ, 0x1f, R20 ;  /* 0x0000001fff157819 */ /* 0x000fe20000011414 */
[----:B------:R-:W-:Y:S02]  /*1c00*/  IMAD R3, R27, R43, R6 ;  /* 0x0000002b1b037224 */ /* 0x000fe400078e0206 */
[C---:B------:R-:W-:Y:S01]  /*1c10*/  VIADD R99, R20.reuse, 0x20 ;  /* 0x0000002014637836 */ /* 0x040fe20000000000 */
[----:B--2---:R-:W-:Y:S01]  /*1c20*/  @P0 SHF.R.U32.HI R226, RZ, R7, R0 ;  /* 0x00000007ffe20219 */ /* 0x004fe20000011600 */
[----:B------:R-:W-:Y:S01]  /*1c30*/  IMAD.IADD R5, R5, 0x1, R3 ;  /* 0x0000000105057824 */ /* 0x000fe200078e0203 */
[----:B------:R-:W-:Y:S01]  /*1c40*/  ISETP.NE.U32.AND P0, PT, RZ, UR6, PT ;  /* 0x00000006ff007c0c */ /* 0x000fe2000bf05070 */
[----:B------:R-:W-:Y:S01]  /*1c50*/  VIADD R98, R20, 0x40 ;  /* 0x0000004014627836 */ /* 0x000fe20000000000 */
[----:B------:R-:W-:Y:S01]  /*1c60*/  SHF.R.S32.HI R6, RZ, 0x1f, R226 ;  /* 0x0000001fff067819 */ /* 0x000fe200000114e2 */
[----:B------:R-:W-:Y:S01]  /*1c70*/  IMAD.WIDE.U32 R4, R226, UR4, R4 ;  /* 0x00000004e2047c25 */ /* 0x000fe2000f8e0004 */
[----:B------:R-:W-:-:S03]  /*1c80*/  ISETP.NE.AND.EX P0, PT, RZ, UR7, PT, P0 ;  /* 0x00000007ff007c0c */ /* 0x000fc6000bf05300 */
[----:B------:R-:W-:Y:S02]  /*1c90*/  IMAD R3, R6, UR4, RZ ;  /* 0x0000000406037c24 */ /* 0x000fe4000f8e02ff */
[----:B------:R-:W-:Y:S02]  /*1ca0*/  VIADD R96, R20, 0x60 ;  /* 0x0000006014607836 */ /* 0x000fe40000000000 */
[----:B------:R-:W-:Y:S01]  /*1cb0*/  IMAD R3, R226, UR5, R3 ;  /* 0x00000005e2037c24 */ /* 0x000fe2000f8e0203 */
[----:B------:R-:W-:Y:S01]  /*1cc0*/  ULDC.64 UR4, c[0x0][0x300] ;  /* 0x0000c00000047ab9 */ /* 0x000fe20000000a00 */
[----:B------:R-:W-:Y:S02]  /*1cd0*/  VIADD R7, R20, 0xe0 ;  /* 0x000000e014077836 */ /* 0x000fe40000000000 */
[----:B------:R-:W-:Y:S02]  /*1ce0*/  IMAD.IADD R5, R5, 0x1, R3 ;  /* 0x0000000105057824 */ /* 0x000fe400078e0203 */
[----:B------:R-:W-:-:S02]  /*1cf0*/  IMAD R3, R97, R42, RZ ;  /* 0x0000002a61037224 */ /* 0x000fc400078e02ff */
[----:B------:R-:W-:Y:S02]  /*1d00*/  VIADD R94, R20, 0x80 ;  /* 0x00000080145e7836 */ /* 0x000fe40000000000 */
[----:B------:R-:W-:Y:S02]  /*1d10*/  IMAD R3, R18, R43, R3 ;  /* 0x0000002b12037224 */ /* 0x000fe400078e0203 */
[----:B------:R-:W-:Y:S02]  /*1d20*/  VIADD R92, R20, 0xa0 ;  /* 0x000000a0145c7836 */ /* 0x000fe40000000000 */
[----:B------:R-:W-:Y:S02]  /*1d30*/  IMAD.SHL.U32 R38, R28, 0x4, RZ ;  /* 0x000000041c267824 */ /* 0x000fe400078e00ff */
[----:B------:R-:W2:Y:S03]  /*1d40*/  LDL R28, [R1+0x4c] ;  /* 0x00004c00011c7983 */ /* 0x000ea60000100800 */
[----:B------:R-:W-:-:S02]  /*1d50*/  SHF.R.S32.HI R39, RZ, 0x1f, R38 ;  /* 0x0000001fff277819 */ /* 0x000fc40000011426 */
[----:B---3--:R-:W-:Y:S02]  /*1d60*/  SHF.R.S32.HI R0, RZ, 0x1f, R25 ;  /* 0x0000001fff007819 */ /* 0x008fe40000011419 */
[----:B------:R-:W-:Y:S02]  /*1d70*/  SEL R41, R25, RZ, !P0 ;  /* 0x000000ff19297207 */ /* 0x000fe40004000000 */
[----:B------:R-:W-:Y:S01]  /*1d80*/  SEL R8, R0, RZ, !P0 ;  /* 0x000000ff00087207 */ /* 0x000fe20004000000 */
[----:B------:R-:W0:Y:S02]  /*1d90*/  LDC R25, c[0x0][0x3d4] ;  /* 0x0000f500ff197b82 */ /* 0x000e240000000800 */
[----:B------:R-:W-:-:S04]  /*1da0*/  IMAD.WIDE.U32 R36, R41, UR4, R4 ;  /* 0x0000000429247c25 */ /* 0x000fc8000f8e0004 */
[----:B------:R-:W-:Y:S02]  /*1db0*/  IMAD R0, R8, UR4, RZ ;  /* 0x0000000408007c24 */ /* 0x000fe4000f8e02ff */
[----:B------:R-:W-:-:S04]  /*1dc0*/  IMAD.WIDE.U32 R4, R18, R42, R20 ;  /* 0x0000002a12047225 */ /* 0x000fc800078e0014 */
[----:B------:R-:W-:Y:S01]  /*1dd0*/  IMAD R95, R41, UR5, R0 ;  /* 0x00000005295f7c24 */ /* 0x000fe2000f8e0200 */
[----:B------:R-:W-:Y:S05]  /*1de0*/  @!P6 WARPSYNC.ALL ;  /* 0x000000000000e948 */ /* 0x000fea0003800000 */
[----:B------:R-:W-:Y:S01]  /*1df0*/  IMAD.IADD R95, R37, 0x1, R95 ;  /* 0x00000001255f7824 */ /* 0x000fe200078e025f */
[----:B------:R-:W-:Y:S01]  /*1e00*/  ULDC UR4, c[0x0][0x310] ;  /* 0x0000c40000047ab9 */ /* 0x000fe20000000800 */
[----:B------:R-:W-:Y:S01]  /*1e10*/  IADD3 R93, P0, R36, R4, RZ ;  /* 0x00000004245d7210 */ /* 0x000fe20007f1e0ff */
[----:B------:R-:W-:Y:S01]  /*1e20*/  ULDC.64 UR6, c[0x0][0x320] ;  /* 0x0000c80000067ab9 */ /* 0x000fe20000000a00 */
[----:B------:R-:W-:Y:S01]  /*1e30*/  ISETP.GE.AND P1, PT, R99, UR4, PT ;  /* 0x0000000463007c0c */ /* 0x000fe2000bf26270 */
[----:B------:R-:W-:Y:S01]  /*1e40*/  VIADD R4, R20, 0xc0 ;  /* 0x000000c014047836 */ /* 0x000fe20000000000 */
[----:B------:R-:W-:-:S02]  /*1e50*/  IADD3.X R91, R95, R5, R3, P0, !PT ;  /* 0x000000055f5b7210 */ /* 0x000fc400007fe403 */
[----:B------:R-:W-:Y:S02]  /*1e60*/  SEL R3, RZ, 0xffffffff, P1 ;  /* 0xffffffffff037807 */ /* 0x000fe40000800000 */
[----:B------:R-:W-:Y:S02]  /*1e70*/  ISETP.GE.AND P0, PT, R20, UR4, PT ;  /* 0x0000000414007c0c */ /* 0x000fe4000bf06270 */
[----:B------:R-:W-:Y:S01]  /*1e80*/  ISETP.GE.AND P1, PT, R96, UR4, PT ;  /* 0x0000000460007c0c */ /* 0x000fe2000bf26270 */
[----:B------:R-:W-:Y:S01]  /*1e90*/  IMAD.SHL.U32 R5, R3, 0x2, RZ ;  /* 0x0000000203057824 */ /* 0x000fe200078e00ff */
[----:B------:R-:W-:Y:S01]  /*1ea0*/  SEL R0, RZ, 0x1, P0 ;  /* 0x00000001ff007807 */ /* 0x000fe20000000000 */
[----:B------:R-:W-:Y:S01]  /*1eb0*/  IMAD R3, R6, UR6, RZ ;  /* 0x0000000606037c24 */ /* 0x000fe2000f8e02ff */
[----:B------:R-:W-:Y:S02]  /*1ec0*/  ISETP.GE.AND P0, PT, R98, UR4, PT ;  /* 0x0000000462007c0c */ /* 0x000fe4000bf06270 */
[----:B------:R-:W-:Y:S01]  /*1ed0*/  ISETP.GE.AND P3, PT, R7, UR4, PT ;  /* 0x0000000407007c0c */ /* 0x000fe2000bf66270 */
[----:B------:R-:W-:Y:S01]  /*1ee0*/  IMAD R7, R226, UR7, R3 ;  /* 0x00000007e2077c24 */ /* 0x000fe2000f8e0203 */
[----:B------:R-:W-:-:S02]  /*1ef0*/  LOP3.LUT R0, R5, 0x2, R0, 0xe2, !PT ;  /* 0x0000000205007812 */ /* 0x000fc400078ee200 */
[----:B------:R-:W-:Y:S02]  /*1f00*/  SEL R3, RZ, 0x4, P0 ;  /* 0x00000004ff037807 */ /* 0x000fe40000000000 */
[----:B------:R-:W-:Y:S02]  /*1f10*/  SEL R6, RZ, 0x8, P1 ;  /* 0x00000008ff067807 */ /* 0x000fe40000800000 */
[----:B------:R-:W-:Y:S02]  /*1f20*/  ISETP.GE.AND P0, PT, R94, UR4, PT ;  /* 0x000000045e007c0c */ /* 0x000fe4000bf06270 */
[----:B------:R-:W-:Y:S02]  /*1f30*/  ISETP.GE.AND P1, PT, R92, UR4, PT ;  /* 0x000000045c007c0c */ /* 0x000fe4000bf26270 */
[----:B------:R-:W-:Y:S01]  /*1f40*/  ISETP.GE.AND P2, PT, R4, UR4, PT ;  /* 0x0000000404007c0c */ /* 0x000fe2000bf46270 */
[----:B------:R-:W-:Y:S01]  /*1f50*/  IMAD.WIDE.U32 R4, R226, UR6, R20 ;  /* 0x00000006e2047c25 */ /* 0x000fe2000f8e0014 */
[----:B------:R-:W-:Y:S01]  /*1f60*/  LOP3.LUT R0, R6, R0, R3, 0xfe, !PT ;  /* 0x0000000006007212 */ /* 0x000fe200078efe03 */
[----:B------:R-:W-:Y:S01]  /*1f70*/  ULDC.64 UR4, c[0x0][0x328] ;  /* 0x0000ca0000047ab9 */ /* 0x000fe20000000a00 */
[----:B------:R-:W-:Y:S01]  /*1f80*/  SEL R3, RZ, 0x10, P0 ;  /* 0x00000010ff037807 */ /* 0x000fe20000000000 */
[----:B------:R-:W-:Y:S01]  /*1f90*/  IMAD.IADD R5, R5, 0x1, R7 ;  /* 0x0000000105057824 */ /* 0x000fe200078e0207 */
[----:B------:R-:W-:Y:S01]  /*1fa0*/  SEL R6, RZ, 0x20, P1 ;  /* 0x00000020ff067807 */ /* 0x000fe20000800000 */
[----:B------:R-:W-:-:S03]  /*1fb0*/  IMAD R7, R8, UR4, RZ ;  /* 0x0000000408077c24 */ /* 0x000fc6000f8e02ff */
[----:B------:R-:W-:Y:S02]  /*1fc0*/  LOP3.LUT R3, R6, R0, R3, 0xfe, !PT ;  /* 0x0000000006037212 */ /* 0x000fe400078efe03 */
[----:B------:R-:W-:Y:S01]  /*1fd0*/  SEL R0, RZ, 0x40, P2 ;  /* 0x00000040ff007807 */ /* 0x000fe20001000000 */
[C---:B------:R-:W-:Y:S02]  /*1fe0*/  IMAD R63, R41.reuse, UR5, R7 ;  /* 0x00000005293f7c24 */ /* 0x040fe4000f8e0207 */
[----:B------:R-:W-:Y:S01]  /*1ff0*/  IMAD.WIDE.U32 R40, R41, UR4, R4 ;  /* 0x0000000429287c25 */ /* 0x000fe2000f8e0004 */
[----:B------:R-:W-:Y:S01]  /*2000*/  LOP3.LUT R0, R3, R0, RZ, 0xfc, !PT ;  /* 0x0000000003007212 */ /* 0x000fe200078efcff */
[----:B------:R-:W1:Y:S01]  /*2010*/  S2R R29, SR_TID.X ;  /* 0x00000000001d7919 */ /* 0x000e620000002100 */
[----:B0-----:R-:W-:Y:S01]  /*2020*/  ISETP.GE.AND P0, PT, R20, R25, PT ;  /* 0x000000191400720c */ /* 0x001fe20003f06270 */
[----:B------:R-:W-:Y:S02]  /*2030*/  IMAD R4, R97, R48, RZ ;  /* 0x0000003061047224 */ /* 0x000fe400078e02ff */
[----:B--2---:R-:W-:-:S02]  /*2040*/  IMAD.SHL.U32 R87, R28, 0x40, RZ ;  /* 0x000000401c577824 */ /* 0x004fc400078e00ff */
[----:B------:R-:W-:Y:S01]  /*2050*/  VIADD R79, R26, 0x8 ;  /* 0x000000081a4f7836 */ /* 0x000fe20000000000 */
[----:B------:R-:W-:Y:S01]  /*2060*/  LOP3.LUT P1, RZ, R28, 0x4, RZ, 0xc0, !PT ;  /* 0x000000041cff7812 */ /* 0x000fe2000782c0ff */
[-C--:B----4-:R-:W-:Y:S02]  /*2070*/  IMAD R3, R97, R54.reuse, RZ ;  /* 0x0000003661037224 */ /* 0x090fe400078e02ff */
[----:B------:R-:W-:-:S04]  /*2080*/  IMAD.WIDE.U32 R8, R18, R54, R20 ;  /* 0x0000003612087225 */ /* 0x000fc800078e0014 */
[----:B------:R-:W-:-:S04]  /*2090*/  IMAD.WIDE.U32 R10, R18, R48, R20 ;  /* 0x00000030120a7225 */ /* 0x000fc800078e0014 */
[----:B------:R-:W-:Y:S01]  /*20a0*/  IMAD.MOV.U32 R80, RZ, RZ, 0x20 ;  /* 0x00000020ff507424 */ /* 0x000fe200078e00ff */
[C---:B------:R-:W-:Y:S01]  /*20b0*/  IADD3 R56, P2, R18.reuse, R27, RZ ;  /* 0x0000001b12387210 */ /* 0x040fe20007f5e0ff */
[----:B------:R-:W-:Y:S01]  /*20c0*/  IMAD R15, R18, R49, R4 ;  /* 0x00000031120f7224 */ /* 0x000fe200078e0204 */
[----:B------:R-:W-:Y:S01]  /*20d0*/  SHF.L.U64.HI R88, R42, 0x6, R43 ;  /* 0x000000062a587819 */ /* 0x000fe2000001022b */
[----:B------:R-:W-:Y:S01]  /*20e0*/  IMAD R13, R18, R55, R3 ;  /* 0x00000037120d7224 */ /* 0x000fe200078e0203 */
[----:B------:R-:W-:Y:S01]  /*20f0*/  SHF.L.U64.HI R84, R48, 0x6, R49 ;  /* 0x0000000630547819 */ /* 0x000fe20000010231 */
[----:B------:R-:W-:Y:S01]  /*2100*/  IMAD.WIDE.U32 R4, R18, R54, R38 ;  /* 0x0000003612047225 */ /* 0x000fe200078e0026 */
[----:B------:R-:W-:Y:S01]  /*2110*/  SHF.L.U64.HI R85, R54, 0x6, R55 ;  /* 0x0000000636557819 */ /* 0x000fe20000010237 */
[----:B------:R-:W-:Y:S02]  /*2120*/  ULDC UR4, c[0x0][0x2e4] ;  /* 0x0000b90000047ab9 */ /* 0x000fe40000000800 */
[----:B------:R-:W-:-:S02]  /*2130*/  IMAD.IADD R5, R5, 0x1, R13 ;  /* 0x0000000105057824 */ /* 0x000fc400078e020d */
[----:B-----5:R-:W-:Y:S02]  /*2140*/  IMAD.WIDE.U32 R50, R23, R54, R4 ;  /* 0x0000003617327225 */ /* 0x020fe400078e0004 */
[----:B------:R-:W2:Y:S01]  /*2150*/  LDL R4, [R1+0x28] ;  /* 0x0000280001047983 */ /* 0x000ea20000100800 */
[----:B------:R-:W-:Y:S01]  /*2160*/  SEL R3, R25, RZ, P0 ;  /* 0x000000ff19037207 */ /* 0x000fe20000000000 */
[----:B-1----:R-:W-:-:S04]  /*2170*/  VIADD R29, R29, 0xffffff80 ;  /* 0xffffff801d1d7836 */ /* 0x002fc80000000000 */
[----:B------:R-:W-:Y:S01]  /*2180*/  IMAD.IADD R3, R20, 0x1, R3 ;  /* 0x0000000114037824 */ /* 0x000fe200078e0203 */
[----:B------:R-:W-:Y:S02]  /*2190*/  LOP3.LUT R87, R87, 0x1c0, RZ, 0xc0, !PT ;  /* 0x000001c057577812 */ /* 0x000fe400078ec0ff */
[----:B------:R-:W-:Y:S02]  /*21a0*/  SHF.R.S32.HI R26, RZ, 0x1f, R29 ;  /* 0x0000001fff1a7819 */ /* 0x000fe4000001141d */
[----:B------:R-:W-:Y:S01]  /*21b0*/  SHF.R.S32.HI R12, RZ, 0x1f, R3 ;  /* 0x0000001fff0c7819 */ /* 0x000fe20000011403 */
[----:B------:R-:W-:Y:S01]  /*21c0*/  VIADD R28, R18, 0x40 ;  /* 0x00000040121c7836 */ /* 0x000fe20000000000 */
[----:B------:R-:W-:Y:S01]  /*21d0*/  SHF.R.U32.HI R82, RZ, 0x3, R87 ;  /* 0x00000003ff527819 */ /* 0x000fe20000011657 */
[----:B------:R-:W-:Y:S01]  /*21e0*/  IMAD.IADD R9, R13, 0x1, R9 ;  /* 0x000000010d097824 */ /* 0x000fe200078e0209 */
[----:B------:R-:W-:Y:S02]  /*21f0*/  LEA.HI R12, R12, R3, RZ, 0x3 ;  /* 0x000000030c0c7211 */ /* 0x000fe400078f18ff */
[----:B------:R-:W-:-:S02]  /*2200*/  LOP3.LUT R3, R87, 0x18, R20, 0xf8, !PT ;  /* 0x0000001857037812 */ /* 0x000fc400078ef814 */
[----:B------:R-:W-:Y:S01]  /*2210*/  LEA.HI R26, R26, R29, RZ, 0x5 ;  /* 0x0000001d1a1a7211 */ /* 0x000fe200078f28ff */
[----:B------:R-:W-:Y:S01]  /*2220*/  IMAD.SHL.U32 R28, R28, 0x40, RZ ;  /* 0x000000401c1c7824 */ /* 0x000fe200078e00ff */
[----:B------:R-:W-:Y:S02]  /*2230*/  SHF.R.S32.HI R13, RZ, 0x1f, R23 ;  /* 0x0000001fff0d7819 */ /* 0x000fe40000011417 */
[----:B------:R-:W-:Y:S02]  /*2240*/  LOP3.LUT R3, R3, R82, RZ, 0x3c, !PT ;  /* 0x0000005203037212 */ /* 0x000fe400078e3cff */
[----:B------:R-:W-:Y:S01]  /*2250*/  SHF.R.S32.HI R26, RZ, 0x5, R26 ;  /* 0x00000005ff1a7819 */ /* 0x000fe2000001141a */
[----:B------:R-:W-:Y:S01]  /*2260*/  IMAD.WIDE.U32 R6, R18, R48, R38 ;  /* 0x0000003012067225 */ /* 0x000fe200078e0026 */
[----:B------:R-:W-:-:S03]  /*2270*/  LOP3.LUT R28, R28, 0x1c0, RZ, 0xc0, !PT ;  /* 0x000001c01c1c7812 */ /* 0x000fc600078ec0ff */
[----:B------:R-:W-:Y:S01]  /*2280*/  IMAD R14, R13, R48, RZ ;  /* 0x000000300d0e7224 */ /* 0x000fe200078e02ff */
[--C-:B------:R-:W-:Y:S01]  /*2290*/  SHF.R.S32.HI R72, RZ, 0x3, R12.reuse ;  /* 0x00000003ff487819 */ /* 0x100fe2000001140c */
[----:B------:R-:W-:Y:S01]  /*22a0*/  IMAD R77, R26, 0x200, R3 ;  /* 0x000002001a4d7824 */ /* 0x000fe200078e0203 */
[----:B------:R-:W-:Y:S01]  /*22b0*/  LOP3.LUT R3, R87, 0x38, R12, 0xf8, !PT ;  /* 0x0000003857037812 */ /* 0x000fe200078ef80c */
[----:B------:R-:W-:Y:S01]  /*22c0*/  IMAD.IADD R7, R7, 0x1, R15 ;  /* 0x0000000107077824 */ /* 0x000fe200078e020f */
[----:B------:R-:W-:Y:S01]  /*22d0*/  LOP3.LUT R71, R12, 0xfffffff8, RZ, 0xc0, !PT ;  /* 0xfffffff80c477812 */ /* 0x000fe200078ec0ff */
[----:B------:R-:W-:Y:S01]  /*22e0*/  IMAD.IADD R11, R15, 0x1, R11 ;  /* 0x000000010f0b7824 */ /* 0x000fe200078e020b */
[----:B------:R-:W-:Y:S01]  /*22f0*/  SHF.R.U32.HI R81, RZ, 0x3, R28 ;  /* 0x00000003ff517819 */ /* 0x000fe2000001161c */
[----:B------:R-:W-:Y:S01]  /*2300*/  IMAD R69, R23, R49, R14 ;  /* 0x0000003117457224 */ /* 0x000fe200078e020e */
[----:B------:R-:W-:Y:S01]  /*2310*/  LOP3.LUT R12, R28, 0x38, R12, 0xf8, !PT ;  /* 0x000000381c0c7812 */ /* 0x000fe200078ef80c */
[----:B------:R-:W-:Y:S01]  /*2320*/  IMAD R14, R13, R54, RZ ;  /* 0x000000360d0e7224 */ /* 0x000fe200078e02ff */
[----:B------:R-:W-:Y:S01]  /*2330*/  LOP3.LUT R67, R3, R82, RZ, 0x3c, !PT ;  /* 0x0000005203437212 */ /* 0x000fe200078e3cff */
[----:B------:R-:W-:Y:S01]  /*2340*/  IMAD.WIDE.U32 R44, R23, R48, R6 ;  /* 0x00000030172c7225 */ /* 0x000fe200078e0006 */
[----:B------:R-:W-:-:S02]  /*2350*/  SEL R80, R80, 0xffffffe0, !P1 ;  /* 0xffffffe050507807 */ /* 0x000fc40004800000 */
[----:B------:R-:W-:Y:S01]  /*2360*/  LOP3.LUT R12, R12, R81, RZ, 0x3c, !PT ;  /* 0x000000510c0c7212 */ /* 0x000fe200078e3cff */
[----:B------:R-:W-:Y:S01]  /*2370*/  IMAD.WIDE.U32 R46, R23, R48, R10 ;  /* 0x00000030172e7225 */ /* 0x000fe200078e000a */
[----:B------:R-:W-:-:S03]  /*2380*/  SEL R3, RZ, 0xffffff80, P3 ;  /* 0xffffff80ff037807 */ /* 0x000fc60001800000 */
[----:B------:R-:W-:Y:S02]  /*2390*/  IMAD R15, R43, 0x60, RZ ;  /* 0x000000602b0f7824 */ /* 0x000fe400078e02ff */
[----:B------:R-:W-:Y:S02]  /*23a0*/  IMAD.SHL.U32 R86, R42, 0x40, RZ ;  /* 0x000000402a567824 */ /* 0x000fe400078e00ff */
[----:B------:R-:W-:Y:S02]  /*23b0*/  IMAD R75, R49, 0x60, RZ ;  /* 0x00000060314b7824 */ /* 0x000fe400078e02ff */
[----:B------:R-:W-:Y:S02]  /*23c0*/  IMAD.SHL.U32 R89, R48, 0x40, RZ ;  /* 0x0000004030597824 */ /* 0x000fe400078e00ff */
[----:B------:R-:W-:Y:S02]  /*23d0*/  IMAD R7, R23, R55, R14 ;  /* 0x0000003717077224 */ /* 0x000fe400078e020e */
[----:B------:R-:W-:-:S02]  /*23e0*/  IMAD R11, R55, 0x60, RZ ;  /* 0x00000060370b7824 */ /* 0x000fc400078e02ff */
[----:B------:R-:W-:Y:S02]  /*23f0*/  IMAD.SHL.U32 R83, R54, 0x40, RZ ;  /* 0x0000004036537824 */ /* 0x000fe400078e00ff */
[----:B------:R-:W-:Y:S01]  /*2400*/  IMAD.WIDE.U32 R52, R23, R54, R8 ;  /* 0x0000003617347225 */ /* 0x000fe200078e0008 */
[----:B------:R-:W-:-:S03]  /*2410*/  LOP3.LUT R3, R0, 0x80, R3, 0xc8, !PT ;  /* 0x0000008000037812 */ /* 0x000fc600078ec803 */
[----:B------:R-:W-:-:S04]  /*2420*/  IMAD.WIDE.U32 R42, R42, 0x60, RZ ;  /* 0x000000602a2a7825 */ /* 0x000fc800078e00ff */
[----:B------:R-:W-:-:S04]  /*2430*/  IMAD.WIDE.U32 R48, R48, 0x60, RZ ;  /* 0x0000006030307825 */ /* 0x000fc800078e00ff */
[----:B------:R-:W-:Y:S01]  /*2440*/  IMAD.WIDE.U32 R54, R54, 0x60, RZ ;  /* 0x0000006036367825 */ /* 0x000fe200078e00ff */
[----:B------:R-:W-:Y:S02]  /*2450*/  SHF.R.S32.HI R64, RZ, 0x1f, R71 ;  /* 0x0000001fff407819 */ /* 0x000fe40000011447 */
[----:B------:R-:W-:Y:S01]  /*2460*/  ISETP.GE.AND P1, PT, R20, UR4, PT ;  /* 0x0000000414007c0c */ /* 0x000fe2000bf26270 */
[----:B------:R-:W-:Y:S01]  /*2470*/  IMAD.X R57, R97, 0x1, R24, P2 ;  /* 0x0000000161397824 */ /* 0x000fe200010e0618 */
[----:B------:R-:W-:Y:S01]  /*2480*/  ISETP.GE.AND P2, PT, R99, UR4, PT ;  /* 0x0000000463007c0c */ /* 0x000fe2000bf46270 */
[----:B------:R-:W-:Y:S01]  /*2490*/  IMAD.IADD R70, R45, 0x1, R69 ;  /* 0x000000012d467824 */ /* 0x000fe200078e0245 */
[----:B------:R-:W-:Y:S01]  /*24a0*/  LOP3.LUT R0, R0, 0x40, RZ, 0xc0, !PT ;  /* 0x0000004000007812 */ /* 0x000fe200078ec0ff */
[----:B------:R-:W-:Y:S02]  /*24b0*/  IMAD.SHL.U32 R78, R25, 0x2, RZ ;  /* 0x00000002194e7824 */ /* 0x000fe400078e00ff */
[----:B------:R-:W-:-:S02]  /*24c0*/  IMAD.IADD R76, R43, 0x1, R15 ;  /* 0x000000012b4c7824 */ /* 0x000fc400078e020f */
[----:B------:R-:W-:Y:S02]  /*24d0*/  IMAD.IADD R75, R49, 0x1, R75 ;  /* 0x00000001314b7824 */ /* 0x000fe400078e024b */
[----:B------:R-:W-:Y:S02]  /*24e0*/  IMAD.IADD R74, R55, 0x1, R11 ;  /* 0x00000001374a7824 */ /* 0x000fe400078e020b */
[----:B------:R-:W-:Y:S02]  /*24f0*/  IMAD.IADD R73, R80, 0x1, R77 ;  /* 0x0000000150497824 */ /* 0x000fe400078e024d */
[----:B------:R-:W-:Y:S02]  /*2500*/  IMAD.IADD R69, R69, 0x1, R47 ;  /* 0x0000000145457824 */ /* 0x000fe400078e022f */
[----:B------:R-:W-:Y:S02]  /*2510*/  IMAD.IADD R68, R51, 0x1, R7 ;  /* 0x0000000133447824 */ /* 0x000fe400078e0207 */
[----:B------:R-:W-:-:S02]  /*2520*/  IMAD.IADD R66, R7, 0x1, R53 ;  /* 0x0000000107427824 */ /* 0x000fc400078e0235 */
[----:B------:R-:W-:Y:S02]  /*2530*/  IMAD R67, R26, 0x200, R67 ;  /* 0x000002001a437824 */ /* 0x000fe400078e0243 */
[----:B------:R-:W-:Y:S01]  /*2540*/  IMAD.IADD R63, R41, 0x1, R63 ;  /* 0x00000001293f7824 */ /* 0x000fe200078e023f */
[----:B------:R-:W-:Y:S01]  /*2550*/  @!P6 BAR.SYNC.DEFER_BLOCKING 0x9, 0x100 ;  /* 0x024400000000eb1d */ /* 0x000fe20000010000 */
[----:B--2---:R-:W-:-:S07]  /*2560*/  IMAD.IADD R65, R4, 0x1, R12 ;  /* 0x0000000104417824 */ /* 0x004fce00078e020c */
.L_x_4391:
        /* <DEDUP_REMOVED lines=68> */
.L_x_4348:
[----:B------:R-:W-:Y:S05]  /*29b0*/  BSYNC B1 ;  /* 0x0000000000017941 */ /* 0x000fea0003800000 */
.L_x_4347:
[----:B0-----:R-:W-:Y:S01]  /*29c0*/  VIADD R10, R18, 0x40 ;  /* 0x00000040120a7836 */ /* 0x001fe20000000000 */
[----:B------:R-:W-:Y:S01]  /*29d0*/  BSSY B1, `(.L_x_4349) ;  /* 0x000001d000017945 */ /* 0x000fe20003800000 */
[----:B------:R-:W-:Y:S01]  /*29e0*/  CS2R R26, SRZ ;  /* 0x00000000001a7805 */ /* 0x000fe2000001ff00 */
[----:B-----5:R-:W-:Y:S01]  /*29f0*/  IMAD.MOV.U32 R102, RZ, RZ, R30 ;  /* 0x000000ffff667224 */ /* 0x020fe200078e001e */
[----:B------:R-:W-:Y:S02]  /*2a00*/  CS2R R24, SRZ ;  /* 0x0000000000187805 */ /* 0x000fe4000001ff00 */
[----:B------:R-:W-:Y:S02]  /*2a10*/  ISETP.GE.AND P5, PT, R10, R101, PT ;  /* 0x000000650a00720c */ /* 0x000fe40003fa6270 */
[----:B------:R-:W-:Y:S01]  /*2a20*/  CS2R R10, SRZ ;  /* 0x00000000000a7805 */ /* 0x000fe2000001ff00 */
[----:B------:R-:W-:-:S10]  /*2a30*/  IMAD.MOV.U32 R103, RZ, RZ, R31 ;  /* 0x000000ffff677224 */ /* 0x000fd400078e001f */
        /* <DEDUP_REMOVED lines=22> */
.L_x_4350:
[----:B------:R-:W-:Y:S05]  /*2ba0*/  BSYNC B1 ;  /* 0x0000000000017941 */ /* 0x000fea0003800000 */
.L_x_4349:
        /* <DEDUP_REMOVED lines=33> */
.L_x_4351:
[----:B------:R-:W-:Y:S01]  /*2dc0*/  IMAD R90, R16, 0x8, R17 ;  /* 0x00000008105a7824 */ /* 0x000fe200078e0211 */
[----:B------:R-:W-:Y:S01]  /*2dd0*/  SHF.L.U32 R111, R22, 0x1f, RZ ;  /* 0x0000001f166f7819 */ /* 0x000fe200000006ff */
[----:B------:R-:W-:Y:S03]  /*2de0*/  BSSY B1, `(.L_x_4352) ;  /* 0x0000003000017945 */ /* 0x000fe60003800000 */
[----:B------:R-:W0:Y:S02]  /*2df0*/  SYNCS.PHASECHK.TRANS64.TRYWAIT P6, [R90+URZ+0x32490], R111 ;  /* 0x0324906f5a0075a7 */ /* 0x000e2400080c017f */
[----:B0-----:R-:W-:Y:S05]  /*2e00*/  @!P6 BRA `(.L_x_4353) ;  /* 0x0000017800c8e947 */ /* 0x001fea0003800000 */
.L_x_4593:
[----:B------:R-:W-:Y:S05]  /*2e10*/  BSYNC B1 ;  /* 0x0000000000017941 */ /* 0x000fea0003800000 */
.L_x_4352:
        /* <DEDUP_REMOVED lines=14> */
[C---:B------:R-:W-:Y:S02]  /*2f00*/  PRMT R109, R110.reuse, 0x5410, R109 ;  /* 0x000054106e6d7816 */ /* 0x040fe4000000006d */
        /* <DEDUP_REMOVED lines=24> */
[----:B------:R-:W-:Y:S01]  /*3090*/  FMUL.FTZ R35, R35, R112 ;  /* 0x0000007023237220 */ /* 0x000fe20000410000 */
        /* <DEDUP_REMOVED lines=14> */
.L_x_4359:
[----:B------:R-:W-:Y:S05]  /*3180*/  BSYNC B3 ;  /* 0x0000000000037941 */ /* 0x000fea0003800000 */
.L_x_4358:
[----:B--2---:R1:W-:Y:S02]  /*3190*/  STG.E.128 desc[UR52][R14.64], R4 ;  /* 0x000000040e007986 */ /* 0x0043e4000c101d34 */
.L_x_4357:
[----:B------:R-:W-:Y:S05]  /*31a0*/  BSYNC B2 ;  /* 0x0000000000027941 */ /* 0x000fea0003800000 */
.L_x_4356:
        /* <DEDUP_REMOVED lines=25> */
[CC--:B------:R-:W-:Y:S01]  /*3340*/  FMUL.FTZ R115, R7.reuse, R110.reuse ;  /* 0x0000006e07737220 */ /* 0x0c0fe20000410000 */
[C---:B------:R-:W-:Y:S02]  /*3350*/  IMAD.U32 R5, R4.reuse, 0x10000, RZ ;  /* 0x0001000004057824 */ /* 0x040fe400078e00ff */
[----:B------:R-:W-:Y:S01]  /*3360*/  FMUL.FTZ R7, R7, R33 ;  /* 0x0000002107077220 */ /* 0x000fe20000410000 */
[----:B------:R-:W-:Y:S01]  /*3370*/  LOP3.LUT R4, R4, 0xffff0000, RZ, 0xc0, !PT ;  /* 0xffff000004047812 */ /* 0x000fe200078ec0ff */
[C---:B------:R-:W-:Y:S01]  /*3380*/  FMUL.FTZ R117, R29.reuse, R113 ;  /* 0x000000711d757220 */ /* 0x040fe20000410000 */
[----:B------:R-:W-:Y:S01]  /*3390*/  LOP3.LUT R112, R112, 0xffff0000, RZ, 0xc0, !PT ;  /* 0xffff000070707812 */ /* 0x000fe200078ec0ff */
[----:B------:R-:W-:Y:S01]  /*33a0*/  FMUL.FTZ R29, R29, R35 ;  /* 0x000000231d1d7220 */ /* 0x000fe20000410000 */
        /* <DEDUP_REMOVED lines=8> */
[----:B------:R-:W-:Y:S01]  /*3430*/  FMUL.FTZ R4, R4, R32 ;  /* 0x0000002004047220 */ /* 0x000fe20000410000 */
[----:B------:R-:W-:Y:S01]  /*3440*/  FMUL.FTZ R31, R31, R34 ;  /* 0x000000221f1f7220 */ /* 0x000fe20000410000 */
        /* <DEDUP_REMOVED lines=10> */
.L_x_4361:
[----:B------:R-:W-:Y:S05]  /*34f0*/  BSYNC B2 ;  /* 0x0000000000027941 */ /* 0x000fea0003800000 */
.L_x_4360:
[----:B--2---:R2:W-:Y:S02]  /*3500*/  STG.E.128 desc[UR52][R14.64+0x40], R4 ;  /* 0x000040040e007986 */ /* 0x0045e4000c101d34 */
.L_x_4355:
[----:B------:R-:W-:Y:S05]  /*3510*/  BSYNC B1 ;  /* 0x0000000000017941 */ /* 0x000fea0003800000 */
.L_x_4354:
        /* <DEDUP_REMOVED lines=53> */
.L_x_4366:
[----:B------:R-:W-:Y:S05]  /*3870*/  BSYNC B2 ;  /* 0x0000000000027941 */ /* 0x000fea0003800000 */
.L_x_4365:
[----:B--2---:R3:W-:Y:S02]  /*3880*/  STG.E.128 desc[UR52][R12.64], R4 ;  /* 0x000000040c007986 */ /* 0x0047e4000c101d34 */
.L_x_4364:
[----:B------:R-:W-:Y:S05]  /*3890*/  BSYNC B1 ;  /* 0x0000000000017941 */ /* 0x000fea0003800000 */
.L_x_4363:
        /* <DEDUP_REMOVED lines=52> */
.L_x_4368:
[----:B------:R-:W-:Y:S05]  /*3be0*/  BSYNC B1 ;  /* 0x0000000000017941 */ /* 0x000fea0003800000 */
.L_x_4367:
[----:B--2---:R1:W-:Y:S01]  /*3bf0*/  STG.E.128 desc[UR52][R12.64+0x40], R4 ;  /* 0x000040040c007986 */ /* 0x0043e2000c101d34 */
[----:B------:R-:W-:Y:S05]  /*3c00*/  BRA `(.L_x_4362) ;  /* 0x0000001400ec7947 */ /* 0x000fea0003800000 */
.L_x_4346:
[----:B------:R-:W-:Y:S01]  /*3c10*/  VIADD R8, R18, 0x40 ;  /* 0x0000004012087836 */ /* 0x000fe20000000000 */
[----:B------:R-:W-:Y:S02]  /*3c20*/  CS2R R14, SRZ ;  /* 0x00000000000e7805 */ /* 0x000fe4000001ff00 */
[----:B------:R-:W-:Y:S02]  /*3c30*/  CS2R R12, SRZ ;  /* 0x00000000000c7805 */ /* 0x000fe4000001ff00 */
[----:B------:R-:W-:Y:S02]  /*3c40*/  CS2R R26, SRZ ;  /* 0x00000000001a7805 */ /* 0x000fe4000001ff00 */
[----:B------:R-:W-:Y:S02]  /*3c50*/  CS2R R24, SRZ ;  /* 0x0000000000187805 */ /* 0x000fe4000001ff00 */
        /* <DEDUP_REMOVED lines=68> */
.L_x_4369:
        /* <DEDUP_REMOVED lines=9> */
.L_x_4594:
[----:B------:R-:W-:Y:S05]  /*4130*/  BSYNC B1 ;  /* 0x0000000000017941 */ /* 0x000fea0003800000 */
.L_x_4370:
[----:B------:R-:W-:Y:S01]  /*4140*/  ISETP.GE.OR P5, PT, R18, R101, P1 ;  /* 0x000000651200720c */ /* 0x000fe20000fa6670 */
[----:B------:R-:W-:-:S12]  /*4150*/  BSSY B1, `(.L_x_4372) ;  /* 0x0000085000017945 */ /* 0x000fd80003800000 */
[----:B------:R-:W-:Y:S05]  /*4160*/  @P5 BRA `(.L_x_4373) ;  /* 0x00000008000c5947 */ /* 0x000fea0003800000 */
[----:B------:R-:W1:Y:S01]  /*4170*/  S2R R30, SR_TID.X ;  /* 0x00000000001e7919 */ /* 0x000e620000002100 */
        /* <DEDUP_REMOVED lines=8> */
[----:B------:R-:W-:Y:S01]  /*4200*/  LEA.HI R29, R29, R28, RZ, 0x4 ;  /* 0x0000001c1d1d7211 */ /* 0x000fe200078f20ff */
[----:B------:R-:W-:Y:S01]  /*4210*/  IMAD R28, R16, 0x1800, R67 ;  /* 0x00001800101c7824 */ /* 0x000fe200078e0243 */
[----:B------:R-:W-:Y:S02]  /*4220*/  IADD3.X R112, R95, R114, R64, P5, P6 ;  /* 0x000000725f707210 */ /* 0x000fe40002fec440 */
[----:B------:R-:W-:Y:S01]  /*4230*/  LEA.HI.SX32 R29, R29, R72, 0x1c ;  /* 0x000000481d1d7211 */ /* 0x000fe200078fe2ff */
[----:B------:R-:W-:-:S04]  /*4240*/  IMAD R28, R28, 0x2, R17 ;  /* 0x000000021c1c7824 */ /* 0x000fc800078e0211 */
[----:B------:R-:W-:-:S05]  /*4250*/  IMAD.SHL.U32 R116, R29, 0x8, RZ ;  /* 0x000000081d747824 */ /* 0x000fca00078e00ff */
[----:B------:R-:W-:Y:S01]  /*4260*/  LOP3.LUT R29, R87, 0x38, R116, 0xf8, !PT ;  /* 0x00000038571d7812 */ /* 0x000fe200078ef874 */
[----:B-1----:R-:W-:-:S03]  /*4270*/  VIADD R31, R30, 0xffffff80 ;  /* 0xffffff801e1f7836 */ /* 0x002fc60000000000 */
[----:B------:R-:W-:Y:S02]  /*4280*/  LOP3.LUT R29, R29, R82, RZ, 0x3c, !PT ;  /* 0x000000521d1d7212 */ /* 0x000fe400078e3cff */
[----:B------:R-:W-:-:S04]  /*4290*/  SHF.R.S32.HI R30, RZ, 0x1f, R31 ;  /* 0x0000001fff1e7819 */ /* 0x000fc8000001141f */
[----:B------:R-:W-:-:S04]  /*42a0*/  LEA.HI R30, R30, R31, RZ, 0x5 ;  /* 0x0000001f1e1e7211 */ /* 0x000fc800078f28ff */
[----:B------:R-:W-:-:S05]  /*42b0*/  SHF.R.S32.HI R30, RZ, 0x5, R30 ;  /* 0x00000005ff1e7819 */ /* 0x000fca000001141e */
[----:B------:R-:W-:-:S04]  /*42c0*/  IMAD R29, R30, 0x200, R29 ;  /* 0x000002001e1d7824 */ /* 0x000fc800078e021d */
        /* <DEDUP_REMOVED lines=96> */
.L_x_4375:
[----:B------:R-:W-:Y:S05]  /*48d0*/  BSYNC B2 ;  /* 0x0000000000027941 */ /* 0x000fea0003800000 */
.L_x_4374:
        /* <DEDUP_REMOVED lines=12> */
.L_x_4373:
[----:B------:R-:W-:Y:S05]  /*49a0*/  BSYNC B1 ;  /* 0x0000000000017941 */ /* 0x000fea0003800000 */
.L_x_4372:
[C---:B-1----:R-:W-:Y:S02]  /*49b0*/  VIADD R13, R18.reuse, 0x40 ;  /* 0x00000040120d7836 */ /* 0x042fe40000000000 */
[----:B------:R-:W-:Y:S02]  /*49c0*/  VIADD R12, R18, 0x40 ;  /* 0x00000040120c7836 */ /* 0x000fe40000000000 */
[C---:B--2---:R-:W-:Y:S01]  /*49d0*/  IMAD.WIDE.U32 R106, R13.reuse, R104, R106 ;  /* 0x000000680d6a7225 */ /* 0x044fe200078e006a */
[----:B------:R-:W-:Y:S02]  /*49e0*/  ISETP.GE.OR P5, PT, R13, R101, P1 ;  /* 0x000000650d00720c */ /* 0x000fe40000fa6670 */
[----:B------:R-:W-:-:S05]  /*49f0*/  SHF.R.S32.HI R12, RZ, 0x1f, R12 ;  /* 0x0000001fff0c7819 */ /* 0x000fca000001140c */
[----:B------:R-:W-:-:S04]  /*4a00*/  IMAD R12, R12, R104, RZ ;  /* 0x000000680c0c7224 */ /* 0x000fc800078e02ff */
[----:B------:R-:W-:Y:S02]  /*4a10*/  IMAD R105, R13, R105, R12 ;  /* 0x000000690d697224 */ /* 0x000fe400078e020c */
[----:B------:R-:W-:Y:S05]  /*4a20*/  @P5 BRA `(.L_x_4362) ;  /* 0x0000000800645947 */ /* 0x000fea0003800000 */
[----:B------:R-:W2:Y:S01]  /*4a30*/  LDL R14, [R1+0x28] ;  /* 0x00002800010e7983 */ /* 0x000ea20000100800 */
[----:B------:R-:W-:Y:S01]  /*4a40*/  IMAD.IADD R30, R107, 0x1, R105 ;  /* 0x000000016b1e7824 */ /* 0x000fe200078e0269 */
[----:B------:R-:W-:Y:S01]  /*4a50*/  IADD3 R12, P5, P6, R36, R106, R71 ;  /* 0x0000006a240c7210 */ /* 0x000fe20007ebe047 */
[----:B------:R-:W-:Y:S01]  /*4a60*/  VIADD R15, R18, 0x40 ;  /* 0x00000040120f7836 */ /* 0x000fe20000000000 */
[----:B------:R-:W-:Y:S01]  /*4a70*/  SEL R115, R78, R115, !P0 ;  /* 0x000000734e737207 */ /* 0x000fe20004000000 */
[----:B------:R-:W-:Y:S01]  /*4a80*/  BSSY B1, `(.L_x_4376) ;  /* 0x000006f000017945 */ /* 0x000fe20003800000 */
[----:B------:R-:W-:Y:S01]  /*4a90*/  IADD3.X R13, R95, R30, R64, P5, P6 ;  /* 0x0000001e5f0d7210 */ /* 0x000fe20002fec440 */
[----:B------:R-:W-:Y:S01]  /*4aa0*/  IMAD.SHL.U32 R15, R15, 0x40, RZ ;  /* 0x000000400f0f7824 */ /* 0x000fe200078e00ff */
[----:B------:R-:W-:-:S04]  /*4ab0*/  LEA R28, P5, R12, R102, 0x1 ;  /* 0x000000660c1c7211 */ /* 0x000fc800078a08ff */
[----:B------:R-:W-:Y:S02]  /*4ac0*/  LEA.HI.X R29, R12, R103, R13, 0x1, P5 ;  /* 0x000000670c1d7211 */ /* 0x000fe400028f0c0d */
[----:B------:R-:W-:Y:S02]  /*4ad0*/  SHF.R.S32.HI R12, RZ, 0x1f, R115 ;  /* 0x0000001fff0c7819 */ /* 0x000fe40000011473 */
[----:B------:R-:W-:Y:S02]  /*4ae0*/  LOP3.LUT R15, R15, 0x1c0, RZ, 0xc0, !PT ;  /* 0x000001c00f0f7812 */ /* 0x000fe400078ec0ff */
[----:B------:R-:W-:-:S04]  /*4af0*/  LEA.HI R115, R12, R115, RZ, 0x4 ;  /* 0x000000730c737211 */ /* 0x000fc800078f20ff */
[----:B------:R-:W-:-:S05]  /*4b00*/  LEA.HI.SX32 R31, R115, R72, 0x1c ;  /* 0x00000048731f7211 */ /* 0x000fca00078fe2ff */
[----:B------:R-:W-:-:S05]  /*4b10*/  IMAD.SHL.U32 R31, R31, 0x8, RZ ;  /* 0x000000081f1f7824 */ /* 0x000fca00078e00ff */
[----:B------:R-:W-:-:S04]  /*4b20*/  LOP3.LUT R12, R15, 0x38, R31, 0xf8, !PT ;  /* 0x000000380f0c7812 */ /* 0x000fc800078ef81f */
[----:B------:R-:W-:-:S05]  /*4b30*/  LOP3.LUT R12, R12, R81, RZ, 0x3c, !PT ;  /* 0x000000510c0c7212 */ /* 0x000fca00078e3cff */
[----:B--2---:R-:W-:Y:S02]  /*4b40*/  IMAD.IADD R13, R14, 0x1, R12 ;  /* 0x000000010e0d7824 */ /* 0x004fe400078e020c */
        /* <DEDUP_REMOVED lines=10> */
[----:B--2---:R-:W-:Y:S01]  /*4bf0*/  IMAD.U32 R10, R24, 0x10000, RZ ;  /* 0x00010000180a7824 */ /* 0x004fe200078e00ff */
[----:B------:R-:W-:Y:S01]  /*4c00*/  SHF.R.U64 R32, R4, 0x10, R5 ;  /* 0x0000001004207819 */ /* 0x000fe20000001205 */
[----:B-1----:R-:W-:Y:S01]  /*4c10*/  IMAD.U32 R5, R13, 0x10000, RZ ;  /* 0x000100000d057824 */ /* 0x002fe200078e00ff */
[----:B------:R-:W-:Y:S01]  /*4c20*/  PRMT R120, R120, 0x5410, R109 ;  /* 0x0000541078787816 */ /* 0x000fe2000000006d */
[----:B------:R-:W-:Y:S01]  /*4c30*/  IMAD.U32 R4, R12, 0x10000, RZ ;  /* 0x000100000c047824 */ /* 0x000fe200078e00ff */
[----:B------:R-:W-:-:S02]  /*4c40*/  PRMT R124, R124, 0x5410, R35 ;  /* 0x000054107c7c7816 */ /* 0x000fc40000000023 */
[----:B------:R-:W-:Y:S01]  /*4c50*/  SHF.R.U64 R108, R8, 0x10, R9 ;  /* 0x00000010086c7819 */ /* 0x000fe20000001209 */
[----:B------:R-:W-:Y:S01]  /*4c60*/  IMAD.U32 R8, R15, 0x10000, RZ ;  /* 0x000100000f087824 */ /* 0x000fe200078e00ff */
[----:B------:R-:W-:Y:S01]  /*4c70*/  SHF.R.U32.HI R105, RZ, 0x10, R11 ;  /* 0x00000010ff697819 */ /* 0x000fe2000001160b */
[----:B------:R-:W-:Y:S01]  /*4c80*/  IMAD.U32 R11, R25, 0x10000, RZ ;  /* 0x00010000190b7824 */ /* 0x000fe200078e00ff */
[--C-:B------:R-:W-:Y:S02]  /*4c90*/  SHF.R.U64 R104, R6, 0x10, R7.reuse ;  /* 0x0000001006687819 */ /* 0x100fe40000001207 */
[----:B------:R-:W-:Y:S01]  /*4ca0*/  PRMT R117, R117, 0x5410, R34 ;  /* 0x0000541075757816 */ /* 0x000fe20000000022 */
[----:B------:R-:W-:Y:S01]  /*4cb0*/  IMAD.U32 R34, R124, 0x10000, RZ ;  /* 0x000100007c227824 */ /* 0x000fe200078e00ff */
[----:B------:R-:W-:Y:S01]  /*4cc0*/  PRMT R123, R123, 0x5410, R32 ;  /* 0x000054107b7b7816 */ /* 0x000fe20000000020 */
[----:B------:R-:W-:Y:S01]  /*4cd0*/  IMAD.U32 R32, R120, 0x10000, RZ ;  /* 0x0001000078207824 */ /* 0x000fe200078e00ff */
[----:B------:R-:W-:Y:S01]  /*4ce0*/  SHF.R.U32.HI R33, RZ, 0x10, R7 ;  /* 0x00000010ff217819 */ /* 0x000fe20000011607 */
[----:B------:R-:W-:Y:S01]  /*4cf0*/  IMAD.U32 R7, R14, 0x10000, RZ ;  /* 0x000100000e077824 */ /* 0x000fe200078e00ff */
[----:B------:R-:W-:Y:S01]  /*4d00*/  PRMT R119, R119, 0x5410, R108 ;  /* 0x0000541077777816 */ /* 0x000fe2000000006c */
[----:B------:R-:W-:Y:S01]  /*4d10*/  FMUL.FTZ R108, R11, R32 ;  /* 0x000000200b6c7220 */ /* 0x000fe20000410000 */
[----:B------:R-:W-:Y:S01]  /*4d20*/  PRMT R121, R121, 0x5410, R104 ;  /* 0x0000541079797816 */ /* 0x000fe20000000068 */
[-C--:B------:R-:W-:Y:S01]  /*4d30*/  FMUL.FTZ R104, R11, R34.reuse ;  /* 0x000000220b687220 */ /* 0x080fe20000410000 */
[----:B------:R-:W-:Y:S01]  /*4d40*/  PRMT R118, R118, 0x5410, R105 ;  /* 0x0000541076767816 */ /* 0x000fe20000000069 */
[C---:B------:R-:W-:Y:S01]  /*4d50*/  FFMA.FTZ R108, R5.reuse, R34, R108 ;  /* 0x00000022056c7223 */ /* 0x040fe2000001006c */
[----:B------:R-:W-:Y:S01]  /*4d60*/  PRMT R122, R122, 0x5410, R33 ;  /* 0x000054107a7a7816 */ /* 0x000fe20000000021 */
[----:B------:R-:W-:Y:S01]  /*4d70*/  FFMA.FTZ R104, R5, R32, -R104 ;  /* 0x0000002005687223 */ /* 0x000fe20000010868 */
        /* <DEDUP_REMOVED lines=63> */
.L_x_4377:
[----:B------:R-:W-:Y:S05]  /*5170*/  BSYNC B1 ;  /* 0x0000000000017941 */ /* 0x000fea0003800000 */
.L_x_4376:
        /* <DEDUP_REMOVED lines=10> */
.L_x_4345:
[----:B------:R-:W-:-:S13]  /*5220*/  ISETP.NE.AND P3, PT, R218, 0x3, PT ;  /* 0x00000003da00780c */ /* 0x000fda0003f65270 */
[----:B------:R-:W-:Y:S05]  /*5230*/  @!P3 BRA `(.L_x_4378) ;  /* 0x000000000004b947 */ /* 0x000fea0003800000 */
[----:B------:R-:W-:Y:S01]  /*5240*/  BPT.TRAP 0x1 ;  /* 0x000000040000795c */ /* 0x000fe20000300000 */
.L_x_4378:
[----:B------:R-:W-:Y:S01]  /*5250*/  IMAD R90, R16, 0x8, R17 ;  /* 0x00000008105a7824 */ /* 0x000fe200078e0211 */
[----:B------:R-:W-:Y:S01]  /*5260*/  SHF.L.U32 R111, R22, 0x1f, RZ ;  /* 0x0000001f166f7819 */ /* 0x000fe200000006ff */
[----:B------:R-:W-:Y:S01]  /*5270*/  IMAD R101, R59, -0x60, R62 ;  /* 0xffffffa03b657824 */ /* 0x000fe200078e023e */
[----:B------:R-:W-:Y:S02]  /*5280*/  BSSY B1, `(.L_x_4379) ;  /* 0x0000004000017945 */ /* 0x000fe40003800000 */
[----:B------:R-:W0:Y:S02]  /*5290*/  SYNCS.PHASECHK.TRANS64.TRYWAIT P4, [R90+URZ+0x32490], R111 ;  /* 0x0324906f5a0075a7 */ /* 0x000e24000808017f */
[----:B------:R-:W-:Y:S01]  /*52a0*/  VIMNMX R101, R101, 0x60, PT ;  /* 0x0000006065657848 */ /* 0x000fe20003fe0100 */
[----:B0-----:R-:W-:Y:S06]  /*52b0*/  @!P4 BRA `(.L_x_4380) ;  /* 0x0000015400c4c947 */ /* 0x001fec0003800000 */
.L_x_4595:
[----:B------:R-:W-:Y:S05]  /*52c0*/  BSYNC B1 ;  /* 0x0000000000017941 */ /* 0x000fea0003800000 */
.L_x_4379:
[CC--:B------:R-:W-:Y:S01]  /*52d0*/  ISETP.GE.AND P5, PT, R18.reuse, R101.reuse, PT ;  /* 0x000000651200720c */ /* 0x0c0fe20003fa6270 */
[----:B------:R-:W-:Y:S01]  /*52e0*/  VIADD R4, R18, 0x40 ;  /* 0x0000004012047836 */ /* 0x000fe20000000000 */
[----:B------:R-:W-:Y:S04]  /*52f0*/  BSSY B1, `(.L_x_4381) ;  /* 0x0000007000017945 */ /* 0x000fe80003800000 */
[----:B------:R-:W-:-:S07]  /*5300*/  ISETP.GE.AND P4, PT, R4, R101, PT ;  /* 0x000000650400720c */ /* 0x000fce0003f86270 */
[----:B------:R-:W-:Y:S06]  /*5310*/  @P5 BRA `(.L_x_4382) ;  /* 0x0000000000105947 */ /* 0x000fec0003800000 */
[----:B------:R-:W1:Y:S04]  /*5320*/  @!P1 LDS.128 R4, [R108] ;  /* 0x000000006c049984 */ /* 0x000e680000000c00 */
[----:B------:R-:W2:Y:S04]  /*5330*/  @!P2 LDS.128 R8, [R104] ;  /* 0x000000006808a984 */ /* 0x000ea80000000c00 */
[----:B-1----:R1:W-:Y:S04]  /*5340*/  @!P1 STG.E.128 desc[UR52][R14.64], R4 ;  /* 0x000000040e009986 */ /* 0x0023e8000c101d34 */
[----:B--2---:R1:W-:Y:S02]  /*5350*/  @!P2 STG.E.128 desc[UR52][R14.64+0x40], R8 ;  /* 0x000040080e00a986 */ /* 0x0043e4000c101d34 */
.L_x_4382:
[----:B------:R-:W-:Y:S05]  /*5360*/  BSYNC B1 ;  /* 0x0000000000017941 */ /* 0x000fea0003800000 */
.L_x_4381:
[----:B------:R-:W-:Y:S05]  /*5370*/  @P4 BRA `(.L_x_4362) ;  /* 0x0000000000104947 */ /* 0x000fea0003800000 */
[----:B-1----:R-:W1:Y:S04]  /*5380*/  @!P1 LDS.128 R4, [R108+0x2000] ;  /* 0x002000006c049984 */ /* 0x002e680000000c00 */
[----:B------:R-:W2:Y:S04]  /*5390*/  @!P2 LDS.128 R8, [R104+0x2000] ;  /* 0x002000006808a984 */ /* 0x000ea80000000c00 */
[----:B-1----:R3:W-:Y:S04]  /*53a0*/  @!P1 STG.E.128 desc[UR52][R12.64], R4 ;  /* 0x000000040c009986 */ /* 0x0027e8000c101d34 */
[----:B--2---:R3:W-:Y:S02]  /*53b0*/  @!P2 STG.E.128 desc[UR52][R12.64+0x40], R8 ;  /* 0x000040080c00a986 */ /* 0x0047e4000c101d34 */
.L_x_4362:
[----:B------:R-:W-:Y:S05]  /*53c0*/  BSYNC B0 ;  /* 0x0000000000007941 */ /* 0x000fea0003800000 */
.L_x_4344:
        /* <DEDUP_REMOVED lines=17> */
.L_x_4384:
[----:B------:R-:W-:Y:S05]  /*54e0*/  BSYNC B0 ;  /* 0x0000000000007941 */ /* 0x000fea0003800000 */
.L_x_4383:
[----:B------:R-:W2:Y:S01]  /*54f0*/  SYNCS.PHASECHK.TRANS64.TRYWAIT P3, [R90+URZ+0x324b0], R111 ;  /* 0x0324b06f5a0075a7 */ /* 0x000ea2000806017f */
[----:B------:R-:W-:Y:S01]  /*5500*/  ULDC UR40, c[0x0][0x310] ;  /* 0x0000c40000287ab9 */ /* 0x000fe20000000800 */
[----:B------:R-:W-:Y:S01]  /*5510*/  ULDC.64 UR38, c[0x0][0x318] ;  /* 0x0000c60000267ab9 */ /* 0x000fe20000000a00 */
[----:B------:R-:W-:Y:S01]  /*5520*/  ULDC.64 UR36, c[0x0][0x308] ;  /* 0x0000c20000247ab9 */ /* 0x000fe20000000a00 */
[----:B------:R-:W-:Y:S01]  /*5530*/  BSSY B0, `(.L_x_4385) ;  /* 0x0000003000007945 */ /* 0x000fe20003800000 */
[----:B-1----:R-:W-:-:S03]  /*5540*/  IMAD R4, R16, 0x6000, R77 ;  /* 0x0000600010047824 */ /* 0x002fc600078e024d */
[----:B--2---:R-:W-:Y:S05]  /*5550*/  @!P3 BRA `(.L_x_4386) ;  /* 0x000001540030b947 */ /* 0x004fea0003800000 */
.L_x_4596:
[----:B------:R-:W-:Y:S05]  /*5560*/  BSYNC B0 ;  /* 0x0000000000007941 */ /* 0x000fea0003800000 */
.L_x_4385:
        /* <DEDUP_REMOVED lines=39> */
.L_x_4388:
[----:B------:R-:W-:Y:S05]  /*57e0*/  BSYNC B0 ;  /* 0x0000000000007941 */ /* 0x000fea0003800000 */
.L_x_4387:
[----:B------:R-:W-:Y:S01]  /*57f0*/  VIADD R4, R18, 0x40 ;  /* 0x0000004012047836 */ /* 0x000fe20000000000 */
[----:B------:R-:W-:Y:S04]  /*5800*/  BSSY B0, `(.L_x_4389) ;  /* 0x0000025000007945 */ /* 0x000fe80003800000 */
[----:B------:R-:W-:-:S13]  /*5810*/  ISETP.GE.AND P3, PT, R4, R101, PT ;  /* 0x000000650400720c */ /* 0x000fda0003f66270 */
        /* <DEDUP_REMOVED lines=35> */
.L_x_4390:
[----:B------:R-:W-:Y:S05]  /*5a50*/  BSYNC B0 ;  /* 0x0000000000007941 */ /* 0x000fea0003800000 */
.L_x_4389:
        /* <DEDUP_REMOVED lines=22> */
.L_x_4339:
        /* <DEDUP_REMOVED lines=37> */
[----:B----4-:R-:W-:Y:S02]  /*5e10*/  CS2R R78, SRZ ;  /* 0x00000000004e7805 */ /* 0x010fe4000001ff00 */
        /* <DEDUP_REMOVED lines=28> */
[----:B--23--:R-:W-:Y:S02]  /*5fe0*/  CS2R R26, SRZ ;  /* 0x00000000001a7805 */ /* 0x00cfe4000001ff00 */
[----:B------:R-:W-:Y:S01]  /*5ff0*/  CS2R R28, SRZ ;  /* 0x00000000001c7805 */ /* 0x000fe2000001ff00 */
[----:B------:R-:W-:Y:S06]  /*6000*/  @P0 BRA `(.L_x_4392) ;  /* 0x00000000000c0947 */ /* 0x000fec0003800000 */
[----:B------:R-:W0:Y:S01]  /*6010*/  FENCE.VIEW.ASYNC.G ;  /* 0x00000000000073c6 */ /* 0x000e220000000100 */
[----:B------:R-:W-:Y:S05]  /*6020*/  WARPSYNC.ALL ;  /* 0x0000000000007948 */ /* 0x000fea0003800000 */
[----:B0-----:R-:W-:Y:S06]  /*6030*/  BAR.ARV 0xc, 0x120 ;  /* 0x0304800000007b1d */ /* 0x001fec0000002000 */
.L_x_4392:
        /* <DEDUP_REMOVED lines=10> */
.L_x_4599:
[----:B01----:R-:W-:Y:S01]  /*60e0*/  LEA.HI R0, R14, R14, RZ, 0x1 ;  /* 0x0000000e0e007211 */ /* 0x003fe200078f08ff */
[----:B------:R-:W-:Y:S01]  /*60f0*/  VIADD R26, R17, 0x18400 ;  /* 0x00018400111a7836 */ /* 0x000fe20000000000 */
[----:B------:R-:W-:Y:S01]  /*6100*/  BSSY B6, `(.L_x_4395) ;  /* 0x000001d000067945 */ /* 0x000fe20003800000 */
[----:B------:R-:W-:Y:S01]  /*6110*/  IMAD.MOV.U32 R217, RZ, RZ, 0x40000040 ;  /* 0x40000040ffd97424 */ /* 0x000fe200078e00ff */
[----:B------:R-:W-:Y:S02]  /*6120*/  LOP3.LUT R3, R0, 0x7fffe, RZ, 0xc0, !PT ;  /* 0x0007fffe00037812 */ /* 0x000fe400078ec0ff */
[----:B------:R-:W-:-:S03]  /*6130*/  LOP3.LUT P0, RZ, R26, 0x1bf, RZ, 0xc0, !PT ;  /* 0x000001bf1aff7812 */ /* 0x000fc6000780c0ff */
[----:B------:R-:W-:-:S04]  /*6140*/  IMAD.IADD R3, R14, 0x1, -R3 ;  /* 0x000000010e037824 */ /* 0x000fc800078e0a03 */
[----:B------:R-:W-:-:S05]  /*6150*/  IMAD R3, R3, 0x2000, R26 ;  /* 0x0000200003037824 */ /* 0x000fca00078e021a */
[----:B------:R-:W-:Y:S01]  /*6160*/  SHF.R.U32.HI R0, RZ, 0x4, R3 ;  /* 0x00000004ff007819 */ /* 0x000fe20000011603 */
[----:B------:R-:W-:-:S03]  /*6170*/  VIADD R3, R3, 0xa000 ;  /* 0x0000a00003037836 */ /* 0x000fc60000000000 */
[----:B------:R-:W-:Y:S02]  /*6180*/  LOP3.LUT R0, R0, 0x3fff, RZ, 0xc0, !PT ;  /* 0x00003fff00007812 */ /* 0x000fe400078ec0ff */
[----:B------:R-:W-:Y:S02]  /*6190*/  SHF.R.U32.HI R3, RZ, 0x4, R3 ;  /* 0x00000004ff037819 */ /* 0x000fe40000011603 */
[----:B------:R-:W-:Y:S02]  /*61a0*/  LOP3.LUT R216, R0, 0x10000, RZ, 0xfc, !PT ;  /* 0x0001000000d87812 */ /* 0x000fe400078efcff */
        /* <DEDUP_REMOVED lines=18> */
.L_x_4396:
[----:B------:R-:W-:Y:S05]  /*62d0*/  BSYNC B6 ;  /* 0x0000000000067941 */ /* 0x000fea0003800000 */
.L_x_4395:
[----:B------:R-:W-:Y:S02]  /*62e0*/  ULDC UR4, c[0x0][0x3d4] ;  /* 0x0000f50000047ab9 */ /* 0x000fe40000000800 */
[----:B------:R-:W-:-:S13]  /*62f0*/  ISETP.LT.AND P0, PT, RZ, UR4, PT ;  /* 0x00000004ff007c0c */ /* 0x000fda000bf01270 */
[----:B------:R-:W-:Y:S05]  /*6300*/  @P0 BRA `(.L_x_4397) ;  /* 0x0000000000400947 */ /* 0x000fea0003800000 */
[----:B------:R-:W2:Y:S02]  /*6310*/  LDL R20, [R1+0x44] ;  /* 0x0000440001147983 */ /* 0x000ea40000100800 */
[----:B--2---:R-:W-:-:S04]  /*6320*/  LEA.HI R0, R20, R20, RZ, 0x1 ;  /* 0x0000001414007211 */ /* 0x004fc800078f08ff */
        /* <DEDUP_REMOVED lines=8> */
.L_x_4400:
[----:B-1----:R1:W2:Y:S02]  /*63b0*/  SYNCS.PHASECHK.TRANS64.TRYWAIT P0, [R17+URZ+0x32400], R0 ;  /* 0x03240000110075a7 */ /* 0x0022a4000800017f */
[----:B--2---:R-:W-:Y:S05]  /*63c0*/  @!P0 NANOSLEEP.SYNCS 0x989680 ;  /* 0x009896800000895d */ /* 0x004fea0003900000 */
[----:B------:R-:W2:Y:S02]  /*63d0*/  @!P0 SYNCS.PHASECHK.TRANS64 P0, [R17+URZ+0x32400], R0 ;  /* 0x03240000110085a7 */ /* 0x000ea4000800007f */
[----:B--2---:R-:W-:Y:S05]  /*63e0*/  @!P0 BRA `(.L_x_4400) ;  /* 0xfffffffc00f08947 */ /* 0x004fea000383ffff */
.L_x_4399:
[----:B------:R-:W-:Y:S05]  /*63f0*/  BSYNC B0 ;  /* 0x0000000000007941 */ /* 0x000fea0003800000 */
.L_x_4398:
[----:B------:R-:W-:Y:S05]  /*6400*/  BRA `(.L_x_4401) ;  /* 0x00000030006c7947 */ /* 0x000fea0003800000 */
.L_x_4397:
[----:B------:R-:W0:Y:S01]  /*6410*/  S2R R0, SR_TID.X ;  /* 0x0000000000007919 */ /* 0x000e220000002100 */
[----:B------:R-:W1:Y:S01]  /*6420*/  LDC.64 R12, c[0x0][0x3d8] ;  /* 0x0000f600ff0c7b82 */ /* 0x000e620000000a00 */
[----:B-----5:R-:W-:Y:S01]  /*6430*/  SHF.R.S32.HI R3, RZ, 0x1f, R23 ;  /* 0x0000001fff037819 */ /* 0x020fe20000011417 */
[----:B------:R-:W-:Y:S01]  /*6440*/  BSSY B6, `(.L_x_4402) ;  /* 0x000003a000067945 */ /* 0x000fe20003800000 */
[----:B------:R-:W-:Y:S02]  /*6450*/  SHF.R.S32.HI R7, RZ, 0x1f, R18 ;  /* 0x0000001fff077819 */ /* 0x000fe40000011412 */
[----:B------:R-:W-:-:S03]  /*6460*/  LOP3.LUT P0, RZ, R26, 0x3ff, RZ, 0xc0, !PT ;  /* 0x000003ff1aff7812 */ /* 0x000fc6000780c0ff */
[----:B------:R-:W2:Y:S01]  /*6470*/  LDC.64 R14, c[0x0][0x3e8] ;  /* 0x0000fa00ff0e7b82 */ /* 0x000ea20000000a00 */
[-C--:B-1----:R-:W-:Y:S01]  /*6480*/  IMAD R5, R7, R12.reuse, RZ ;  /* 0x0000000c07057224 */ /* 0x082fe200078e02ff */
[----:B------:R-:W-:Y:S01]  /*6490*/  SHF.L.U64.HI R56, R12, 0x6, R13 ;  /* 0x000000060c387819 */ /* 0x000fe2000001020d */
[----:B------:R-:W-:-:S04]  /*64a0*/  IMAD.WIDE.U32 R44, R23, R12, RZ ;  /* 0x0000000c172c7225 */ /* 0x000fc800078e00ff */
[----:B------:R-:W-:Y:S02]  /*64b0*/  IMAD R26, R18, R13, R5 ;  /* 0x0000000d121a7224 */ /* 0x000fe400078e0205 */
[----:B0-----:R-:W-:Y:S01]  /*64c0*/  VIADD R0, R0, 0xffffff80 ;  /* 0xffffff8000007836 */ /* 0x001fe20000000000 */
[----:B--2---:R-:W-:Y:S01]  /*64d0*/  SHF.L.U64.HI R61, R14, 0x6, R15 ;  /* 0x000000060e3d7819 */ /* 0x004fe2000001020f */
[-C--:B------:R-:W-:Y:S02]  /*64e0*/  IMAD R4, R3, R14.reuse, RZ ;  /* 0x0000000e03047224 */ /* 0x080fe400078e02ff */
[----:B------:R-:W-:Y:S01]  /*64f0*/  IMAD.WIDE.U32 R42, R23, R14, RZ ;  /* 0x0000000e172a7225 */ /* 0x000fe200078e00ff */
[----:B------:R-:W-:-:S03]  /*6500*/  SHF.R.S32.HI R29, RZ, 0x1f, R0 ;  /* 0x0000001fff1d7819 */ /* 0x000fc60000011400 */
[----:B------:R-:W-:Y:S01]  /*6510*/  IMAD R49, R23, R15, R4 ;  /* 0x0000000f17317224 */ /* 0x000fe200078e0204 */
[----:B------:R-:W-:Y:S01]  /*6520*/  LEA.HI R29, R29, R0, RZ, 0x2 ;  /* 0x000000001d1d7211 */ /* 0x000fe200078f10ff */
[----:B------:R-:W-:Y:S02]  /*6530*/  IMAD.SHL.U32 R59, R12, 0x40, RZ ;  /* 0x000000400c3b7824 */ /* 0x000fe400078e00ff */
[----:B------:R-:W-:Y:S01]  /*6540*/  IMAD.IADD R49, R49, 0x1, R43 ;  /* 0x0000000131317824 */ /* 0x000fe200078e022b */
[----:B------:R-:W-:Y:S01]  /*6550*/  LOP3.LUT R29, R29, 0xfffffffc, RZ, 0xc0, !PT ;  /* 0xfffffffc1d1d7812 */ /* 0x000fe200078ec0ff */
[----:B------:R-:W-:-:S04]  /*6560*/  IMAD.SHL.U32 R58, R14, 0x40, RZ ;  /* 0x000000400e3a7824 */ /* 0x000fc800078e00ff */
[----:B------:R-:W-:Y:S02]  /*6570*/  IMAD.IADD R29, R0, 0x1, -R29 ;  /* 0x00000001001d7824 */ /* 0x000fe400078e0a1d */
[----:B------:R-:W-:Y:S02]  /*6580*/  IMAD R0, R3, R12, RZ ;  /* 0x0000000c03007224 */ /* 0x000fe400078e02ff */
[C---:B------:R-:W-:Y:S02]  /*6590*/  IMAD.SHL.U32 R24, R29.reuse, 0x4, RZ ;  /* 0x000000041d187824 */ /* 0x040fe400078e00ff */
[----:B------:R-:W-:Y:S02]  /*65a0*/  IMAD.SHL.U32 R40, R29, 0x8, RZ ;  /* 0x000000081d287824 */ /* 0x000fe400078e00ff */
[----:B------:R-:W-:Y:S01]  /*65b0*/  IMAD R3, R7, R14, RZ ;  /* 0x0000000e07037224 */ /* 0x000fe200078e02ff */
[----:B------:R-:W-:Y:S01]  /*65c0*/  SHF.R.S32.HI R25, RZ, 0x1f, R24 ;  /* 0x0000001fff197819 */ /* 0x000fe20000011418 */
[----:B------:R-:W-:Y:S01]  /*65d0*/  IMAD R47, R23, R13, R0 ;  /* 0x0000000d172f7224 */ /* 0x000fe200078e0200 */
[----:B------:R-:W-:Y:S01]  /*65e0*/  SHF.R.S32.HI R41, RZ, 0x1f, R40 ;  /* 0x0000001fff297819 */ /* 0x000fe20000011428 */
[----:B------:R-:W-:-:S02]  /*65f0*/  IMAD R3, R18, R15, R3 ;  /* 0x0000000f12037224 */ /* 0x000fc400078e0203 */
        /* <DEDUP_REMOVED lines=8> */
[----:B------:R-:W-:Y:S02]  /*6680*/  IADD3 R27, P4, R10, R42, RZ ;  /* 0x0000002a0a1b7210 */ /* 0x000fe40007f9e0ff */
[----:B------:R-:W-:Y:S02]  /*6690*/  IADD3.X R51, R49, R7, R3, P2, !PT ;  /* 0x0000000731337210 */ /* 0x000fe400017fe403 */
[C---:B------:R-:W-:Y:S02]  /*66a0*/  IADD3.X R48, R47.reuse, R5, R26, P1, !PT ;  /* 0x000000052f307210 */ /* 0x040fe40000ffe41a */
        /* <DEDUP_REMOVED lines=19> */
.L_x_4403:
[----:B------:R-:W-:Y:S05]  /*67e0*/  BSYNC B6 ;  /* 0x0000000000067941 */ /* 0x000fea0003800000 */
.L_x_4402:
        /* <DEDUP_REMOVED lines=22> */
[CC--:B------:R-:W-:Y:S01]  /*6950*/  ISETP.GE.AND P0, PT, R18.reuse, R57.reuse, PT ;  /* 0x000000391200720c */ /* 0x0c0fe20003f06270 */
[----:B------:R-:W-:Y:S01]  /*6960*/  VIADD R20, R18, 0x40 ;  /* 0x0000004012147836 */ /* 0x000fe20000000000 */
[----:B------:R-:W-:Y:S01]  /*6970*/  BSSY B1, `(.L_x_4406) ;  /* 0x000002d000017945 */ /* 0x000fe20003800000 */
[----:B------:R-:W-:Y:S01]  /*6980*/  IMAD.MOV.U32 R10, RZ, RZ, R44 ;  /* 0x000000ffff0a7224 */ /* 0x000fe200078e002c */
[----:B------:R-:W-:Y:S01]  /*6990*/  CS2R R36, SRZ ;  /* 0x0000000000247805 */ /* 0x000fe2000001ff00 */
[----:B------:R-:W-:Y:S01]  /*69a0*/  IMAD.MOV.U32 R11, RZ, RZ, R47 ;  /* 0x000000ffff0b7224 */ /* 0x000fe200078e002f */
[----:B------:R-:W-:Y:S01]  /*69b0*/  ISETP.GE.AND P1, PT, R20, R57, PT ;  /* 0x000000391400720c */ /* 0x000fe20003f26270 */
[----:B------:R-:W-:Y:S01]  /*69c0*/  IMAD.MOV.U32 R12, RZ, RZ, R42 ;  /* 0x000000ffff0c7224 */ /* 0x000fe200078e002a */
[----:B------:R-:W-:Y:S01]  /*69d0*/  CS2R R32, SRZ ;  /* 0x0000000000207805 */ /* 0x000fe2000001ff00 */
[----:B------:R-:W-:Y:S01]  /*69e0*/  IMAD.MOV.U32 R13, RZ, RZ, R49 ;  /* 0x000000ffff0d7224 */ /* 0x000fe200078e0031 */
[----:B------:R-:W-:-:S02]  /*69f0*/  CS2R R38, SRZ ;  /* 0x0000000000267805 */ /* 0x000fc4000001ff00 */
[----:B------:R-:W-:Y:S02]  /*6a00*/  CS2R R20, SRZ ;  /* 0x0000000000147805 */ /* 0x000fe4000001ff00 */
[----:B------:R-:W-:Y:S02]  /*6a10*/  CS2R R30, SRZ ;  /* 0x00000000001e7805 */ /* 0x000fe4000001ff00 */
[----:B------:R-:W-:Y:S02]  /*6a20*/  CS2R R26, SRZ ;  /* 0x00000000001a7805 */ /* 0x000fe4000001ff00 */
[----:B------:R-:W-:Y:S02]  /*6a30*/  CS2R R34, SRZ ;  /* 0x0000000000227805 */ /* 0x000fe4000001ff00 */
[----:B0-----:R-:W-:Y:S01]  /*6a40*/  ISETP.NE.AND P2, PT, R0, 0x1, PT ;  /* 0x000000010000780c */ /* 0x001fe20003f45270 */
[----:B------:R-:W-:-:S04]  /*6a50*/  IMAD R0, R225, 0x80, R18 ;  /* 0x00000080e1007824 */ /* 0x000fc800078e0212 */
[----:B------:R-:W-:Y:S01]  /*6a60*/  IMAD R3, R29, 0x40, R0 ;  /* 0x000000401d037824 */ /* 0x000fe200078e0200 */
[----:B------:R-:W-:-:S07]  /*6a70*/  CS2R R28, SRZ ;  /* 0x00000000001c7805 */ /* 0x000fce000001ff00 */
[----:B------:R-:W0:Y:S08]  /*6a80*/  @P2 LDC R8, c[0x0][0x42c] ;  /* 0x00010b00ff082b82 */ /* 0x000e300000000800 */
[----:B------:R-:W1:Y:S01]  /*6a90*/  @P2 LDC R9, c[0x0][0x430] ;  /* 0x00010c00ff092b82 */ /* 0x000e620000000800 */
[----:B0-----:R-:W-:-:S05]  /*6aa0*/  @P2 IMAD.HI.U32 R0, R3, R8, RZ ;  /* 0x0000000803002227 */ /* 0x001fca00078e00ff */
[----:B-1----:R-:W-:-:S04]  /*6ab0*/  @P2 SHF.R.U32.HI R3, RZ, R9, R0 ;  /* 0x00000009ff032219 */ /* 0x002fc80000011600 */
        /* <DEDUP_REMOVED lines=17> */
[----:B------:R-:W-:Y:S02]  /*6bd0*/  CS2R R32, SRZ ;  /* 0x0000000000207805 */ /* 0x000fe4000001ff00 */
[C---:B------:R-:W-:Y:S01]  /*6be0*/  LEA R14, P3, R0.reuse, UR4, 0x1 ;  /* 0x00000004000e7c11 */ /* 0x040fe2000f8608ff */
[----:B------:R0:W5:Y:S03]  /*6bf0*/  @!P5 LDG.E.64 R38, desc[UR52][R8.64] ;  /* 0x000000340826d981 */ /* 0x000166000c1e1b00 */
[----:B------:R-:W-:Y:S01]  /*6c00*/  LEA.HI.X R15, R0, UR5, R15, 0x1, P3 ;  /* 0x00000005000f7c11 */ /* 0x000fe200098f0c0f */
[----:B------:R0:W5:Y:S04]  /*6c10*/  @!P2 LDG.E.64 R34, desc[UR52][R8.64+0x20] ;  /* 0x000020340822a981 */ /* 0x000168000c1e1b00 */
[----:B------:R0:W5:Y:S04]  /*6c20*/  @!P5 LDG.E.64 R36, desc[UR52][R14.64] ;  /* 0x000000340e24d981 */ /* 0x000168000c1e1b00 */
[----:B------:R0:W5:Y:S02]  /*6c30*/  @!P2 LDG.E.64 R32, desc[UR52][R14.64+0x20] ;  /* 0x000020340e20a981 */ /* 0x000164000c1e1b00 */
.L_x_4407:
[----:B------:R-:W-:Y:S05]  /*6c40*/  BSYNC B1 ;  /* 0x0000000000017941 */ /* 0x000fea0003800000 */
.L_x_4406:
        /* <DEDUP_REMOVED lines=14> */
[C---:B------:R-:W-:Y:S02]  /*6d30*/  LEA R8, P2, R9.reuse, UR6, 0x1 ;  /* 0x0000000609087c11 */ /* 0x040fe4000f8408ff */
[----:B------:R-:W-:Y:S02]  /*6d40*/  CS2R R28, SRZ ;  /* 0x00000000001c7805 */ /* 0x000fe4000001ff00 */
[----:B------:R-:W-:Y:S02]  /*6d50*/  LEA R14, P3, R0, UR4, 0x1 ;  /* 0x00000004000e7c11 */ /* 0x000fe4000f8608ff */
[----:B------:R-:W-:Y:S02]  /*6d60*/  LEA.HI.X R9, R9, UR7, R20, 0x1, P2 ;  /* 0x0000000709097c11 */ /* 0x000fe400090f0c14 */
[----:B------:R-:W-:-:S02]  /*6d70*/  CS2R R20, SRZ ;  /* 0x0000000000147805 */ /* 0x000fc4000001ff00 */
[----:B------:R-:W-:Y:S01]  /*6d80*/  LEA.HI.X R15, R0, UR5, R15, 0x1, P3 ;  /* 0x00000005000f7c11 */ /* 0x000fe200098f0c0f */
[----:B------:R1:W5:Y:S04]  /*6d90*/  @!P4 LDG.E.64 R30, desc[UR52][R8.64] ;  /* 0x00000034081ec981 */ /* 0x000368000c1e1b00 */
[----:B------:R1:W5:Y:S04]  /*6da0*/  @!P5 LDG.E.64 R26, desc[UR52][R8.64+0x20] ;  /* 0x00002034081ad981 */ /* 0x000368000c1e1b00 */
[----:B------:R1:W5:Y:S04]  /*6db0*/  @!P4 LDG.E.64 R28, desc[UR52][R14.64] ;  /* 0x000000340e1cc981 */ /* 0x000368000c1e1b00 */
[----:B------:R1:W5:Y:S02]  /*6dc0*/  @!P5 LDG.E.64 R20, desc[UR52][R14.64+0x20] ;  /* 0x000020340e14d981 */ /* 0x000364000c1e1b00 */
.L_x_4409:
[----:B------:R-:W-:Y:S05]  /*6dd0*/  BSYNC B1 ;  /* 0x0000000000017941 */ /* 0x000fea0003800000 */
.L_x_4408:
[----:B------:R-:W2:Y:S04]  /*6de0*/  LDL R42, [R1+0x4c] ;  /* 0x00004c00012a7983 */ /* 0x000ea80000100800 */
[----:B01----:R-:W3:Y:S01]  /*6df0*/  LDL R14, [R1+0x44] ;  /* 0x00004400010e7983 */ /* 0x003ee20000100800 */
[C---:B------:R-:W-:Y:S01]  /*6e00*/  IMAD.WIDE.U32 R10, R3.reuse, R6, R10 ;  /* 0x00000006030a7225 */ /* 0x040fe200078e000a */
[----:B------:R-:W-:Y:S01]  /*6e10*/  ULDC.64 UR4, c[0x0][0x3c8] ;  /* 0x0000f20000047ab9 */ /* 0x000fe20000000a00 */
[----:B------:R-:W-:Y:S02]  /*6e20*/  ULDC.64 UR6, c[0x0][0x3e0] ;  /* 0x0000f80000067ab9 */ /* 0x000fe40000000a00 */
[----:B------:R-:W-:-:S04]  /*6e30*/  IMAD.WIDE.U32 R12, R3, R4, R12 ;  /* 0x00000004030c7225 */ /* 0x000fc800078e000c */
[C---:B------:R-:W-:Y:S02]  /*6e40*/  IMAD R6, R23.reuse, R6, RZ ;  /* 0x0000000617067224 */ /* 0x040fe400078e02ff */
[----:B------:R-:W-:Y:S02]  /*6e50*/  IMAD R4, R23, R4, RZ ;  /* 0x0000000417047224 */ /* 0x000fe400078e02ff */
[C---:B------:R-:W-:Y:S02]  /*6e60*/  IMAD R7, R3.reuse, R7, R6 ;  /* 0x0000000703077224 */ /* 0x040fe400078e0206 */
[----:B------:R-:W-:Y:S01]  /*6e70*/  IMAD R3, R3, R5, R4 ;  /* 0x0000000503037224 */ /* 0x000fe200078e0204 */
[----:B------:R-:W-:Y:S01]  /*6e80*/  LEA R4, P2, R10, UR4, 0x1 ;  /* 0x000000040a047c11 */ /* 0x000fe2000f8408ff */
[----:B------:R-:W-:Y:S02]  /*6e90*/  IMAD.IADD R5, R11, 0x1, R7 ;  /* 0x000000010b057824 */ /* 0x000fe400078e0207 */
[----:B------:R-:W-:Y:S01]  /*6ea0*/  IMAD.IADD R3, R13, 0x1, R3 ;  /* 0x000000010d037824 */ /* 0x000fe200078e0203 */
[----:B------:R-:W-:-:S02]  /*6eb0*/  UMOV UR4, 0xffffffff ;  /* 0xffffffff00047882 */ /* 0x000fc40000000000 */
[----:B------:R-:W-:Y:S01]  /*6ec0*/  LEA.HI.X R5, R10, UR5, R5, 0x1, P2 ;  /* 0x000000050a057c11 */ /* 0x000fe200090f0c05 */
[----:B--2---:R-:W-:Y:S01]  /*6ed0*/  IMAD.SHL.U32 R8, R42, 0x40, RZ ;  /* 0x000000402a087824 */ /* 0x004fe200078e00ff */
[----:B---3--:R-:W-:-:S04]  /*6ee0*/  LEA.HI R0, R14, R14, RZ, 0x1 ;  /* 0x0000000e0e007211 */ /* 0x008fc800078f08ff */
[----:B------:R-:W-:Y:S02]  /*6ef0*/  LOP3.LUT R9, R8, 0x1c0, RZ, 0xc0, !PT ;  /* 0x000001c008097812 */ /* 0x000fe400078ec0ff */
[----:B------:R-:W-:Y:S02]  /*6f00*/  LOP3.LUT R8, R0, 0xfffffffe, RZ, 0xc0, !PT ;  /* 0xfffffffe00087812 */ /* 0x000fe400078ec0ff */
[----:B------:R-:W-:Y:S02]  /*6f10*/  LEA R0, P3, R12, UR6, 0x1 ;  /* 0x000000060c007c11 */ /* 0x000fe4000f8608ff */
[----:B------:R-:W-:Y:S01]  /*6f20*/  LOP3.LUT R40, R9, 0x18, R40, 0xf8, !PT ;  /* 0x0000001809287812 */ /* 0x000fe200078ef828 */
[----:B------:R-:W-:Y:S01]  /*6f30*/  IMAD.IADD R8, R14, 0x1, -R8 ;  /* 0x000000010e087824 */ /* 0x000fe200078e0a08 */
[----:B------:R-:W-:Y:S02]  /*6f40*/  SHF.R.U32.HI R9, RZ, 0x3, R9 ;  /* 0x00000003ff097819 */ /* 0x000fe40000011609 */
[----:B------:R-:W-:-:S02]  /*6f50*/  LEA.HI.X R3, R12, UR7, R3, 0x1, P3 ;  /* 0x000000070c037c11 */ /* 0x000fc400098f0c03 */
[----:B------:R-:W-:Y:S02]  /*6f60*/  LOP3.LUT R9, R40, R9, RZ, 0x3c, !PT ;  /* 0x0000000928097212 */ /* 0x000fe400078e3cff */
[----:B------:R-:W-:Y:S01]  /*6f70*/  SHF.L.U32 R6, R8, 0x1f, RZ ;  /* 0x0000001f08067819 */ /* 0x000fe200000006ff */
[----:B------:R-:W-:Y:S06]  /*6f80*/  BRA.DIV UR4, `(.L_x_4410) ;  /* 0x0000013a04f47947 */ /* 0x000fec000b800000 */
.L_x_4602:
[----:B------:R-:W-:-:S03]  /*6f90*/  UMOV UR4, 0xffffffff ;  /* 0xffffffff00047882 */ /* 0x000fc60000000000 */
[----:B------:R-:W-:Y:S05]  /*6fa0*/  BRA.DIV UR4, `(.L_x_4411) ;  /* 0x0000013e04147947 */ /* 0x000fea000b800000 */
.L_x_4605:
[----:B------:R-:W-:-:S03]  /*6fb0*/  UMOV UR4, 0xffffffff ;  /* 0xffffffff00047882 */ /* 0x000fc60000000000 */
[----:B------:R-:W-:Y:S05]  /*6fc0*/  BRA.DIV UR4, `(.L_x_4412) ;  /* 0x0000013e04347947 */ /* 0x000fea000b800000 */
.L_x_4608:
[----:B------:R-:W-:-:S03]  /*6fd0*/  UMOV UR4, 0xffffffff ;  /* 0xffffffff00047882 */ /* 0x000fc60000000000 */
[----:B------:R-:W-:Y:S05]  /*6fe0*/  BRA.DIV UR4, `(.L_x_4413) ;  /* 0x0000013e04547947 */ /* 0x000fea000b800000 */
.L_x_4611:
[----:B------:R-:W-:-:S03]  /*6ff0*/  UMOV UR4, 0xffffffff ;  /* 0xffffffff00047882 */ /* 0x000fc60000000000 */
[----:B------:R-:W-:Y:S05]  /*7000*/  BRA.DIV UR4, `(.L_x_4414) ;  /* 0x0000013e04747947 */ /* 0x000fea000b800000 */
.L_x_4614:
[----:B------:R-:W-:-:S03]  /*7010*/  UMOV UR4, 0xffffffff ;  /* 0xffffffff00047882 */ /* 0x000fc60000000000 */
[----:B------:R-:W-:Y:S05]  /*7020*/  BRA.DIV UR4, `(.L_x_4415) ;  /* 0x0000013e04947947 */ /* 0x000fea000b800000 */
.L_x_4617:
[----:B------:R-:W-:-:S03]  /*7030*/  UMOV UR4, 0xffffffff ;  /* 0xffffffff00047882 */ /* 0x000fc60000000000 */
[----:B------:R-:W-:Y:S05]  /*7040*/  BRA.DIV UR4, `(.L_x_4416) ;  /* 0x0000013e04b47947 */ /* 0x000fea000b800000 */
.L_x_4620:
[----:B------:R-:W-:-:S03]  /*7050*/  UMOV UR4, 0xffffffff ;  /* 0xffffffff00047882 */ /* 0x000fc60000000000 */
[----:B------:R-:W-:Y:S05]  /*7060*/  BRA.DIV UR4, `(.L_x_4417) ;  /* 0x0000013e04d47947 */ /* 0x000fea000b800000 */
.L_x_4623:
[----:B------:R-:W0:Y:S01]  /*7070*/  S2R R7, SR_TID.X ;  /* 0x0000000000077919 */ /* 0x000e220000002100 */
[----:B------:R-:W1:Y:S01]  /*7080*/  SYNCS.PHASECHK.TRANS64.TRYWAIT P2, [R17+URZ+0x32400], R6 ;  /* 0x03240006110075a7 */ /* 0x000e62000804017f */
[----:B-----5:R-:W-:Y:S01]  /*7090*/  IMAD.MOV.U32 R0, RZ, RZ, R36 ;  /* 0x000000ffff007224 */ /* 0x020fe200078e0024 */
[----:B------:R-:W-:Y:S01]  /*70a0*/  LOP3.LUT P3, RZ, R42, 0x4, RZ, 0xc0, !PT ;  /* 0x000000042aff7812 */ /* 0x000fe2000786c0ff */
[----:B------:R-:W-:Y:S01]  /*70b0*/  IMAD.MOV.U32 R3, RZ, RZ, R37 ;  /* 0x000000ffff037224 */ /* 0x000fe200078e0025 */
[----:B------:R-:W-:Y:S01]  /*70c0*/  BSSY B1, `(.L_x_4418) ;  /* 0x0000021000017945 */ /* 0x000fe20003800000 */
[----:B------:R-:W-:Y:S02]  /*70d0*/  IMAD.MOV.U32 R4, RZ, RZ, R32 ;  /* 0x000000ffff047224 */ /* 0x000fe400078e0020 */
[----:B------:R-:W-:Y:S01]  /*70e0*/  IMAD.MOV.U32 R5, RZ, RZ, R33 ;  /* 0x000000ffff057224 */ /* 0x000fe200078e0021 */
[----:B------:R-:W-:Y:S01]  /*70f0*/  PRMT R10, R0, 0x5410, R3 ;  /* 0x00005410000a7816 */ /* 0x000fe20000000003 */
[----:B------:R-:W-:-:S03]  /*7100*/  IMAD.MOV.U32 R3, RZ, RZ, R38 ;  /* 0x000000ffff037224 */ /* 0x000fc600078e0026 */
[----:B------:R-:W-:Y:S01]  /*7110*/  PRMT R41, R4, 0x5410, R5 ;  /* 0x0000541004297816 */ /* 0x000fe20000000005 */
[----:B------:R-:W-:Y:S02]  /*7120*/  IMAD.MOV.U32 R4, RZ, RZ, R39 ;  /* 0x000000ffff047224 */ /* 0x000fe400078e0027 */
[----:B------:R-:W-:-:S05]  /*7130*/  IMAD.MOV.U32 R5, RZ, RZ, R34 ;  /* 0x000000ffff057224 */ /* 0x000fca00078e0022 */
[----:B------:R-:W-:Y:S01]  /*7140*/  PRMT R43, R5, 0x7610, R43 ;  /* 0x00007610052b7816 */ /* 0x000fe2000000002b */
[----:B------:R-:W-:-:S05]  /*7150*/  IMAD.MOV.U32 R5, RZ, RZ, R35 ;  /* 0x000000ffff057224 */ /* 0x000fca00078e0023 */
[----:B------:R-:W-:Y:S01]  /*7160*/  PRMT R43, R43, 0x5410, R5 ;  /* 0x000054102b2b7816 */ /* 0x000fe20000000005 */
[----:B------:R-:W-:Y:S02]  /*7170*/  IMAD.MOV.U32 R5, RZ, RZ, R21 ;  /* 0x000000ffff057224 */ /* 0x000fe400078e0015 */
[----:B0-----:R-:W-:-:S05]  /*7180*/  VIADD R11, R7, 0xffffff80 ;  /* 0xffffff80070b7836 */ /* 0x001fca0000000000 */
[----:B------:R-:W-:-:S04]  /*7190*/  SHF.R.S32.HI R7, RZ, 0x1f, R11 ;  /* 0x0000001fff077819 */ /* 0x000fc8000001140b */
[----:B------:R-:W-:Y:S01]  /*71a0*/  LEA.HI R7, R7, R11, RZ, 0x5 ;  /* 0x0000000b07077211 */ /* 0x000fe200078f28ff */
[----:B------:R-:W-:-:S03]  /*71b0*/  IMAD.MOV.U32 R11, RZ, RZ, R29 ;  /* 0x000000ffff0b7224 */ /* 0x000fc600078e001d */
[----:B------:R-:W-:-:S05]  /*71c0*/  SHF.R.S32.HI R7, RZ, 0x5, R7 ;  /* 0x00000005ff077819 */ /* 0x000fca0000011407 */
[----:B------:R-:W-:Y:S01]  /*71d0*/  IMAD R0, R7, 0x200, R9 ;  /* 0x0000020007007824 */ /* 0x000fe200078e0209 */
[----:B------:R-:W-:Y:S01]  /*71e0*/  PRMT R9, R3, 0x5410, R4 ;  /* 0x0000541003097816 */ /* 0x000fe20000000004 */
[----:B------:R-:W-:Y:S02]  /*71f0*/  IMAD.MOV.U32 R7, RZ, RZ, R28 ;  /* 0x000000ffff077224 */ /* 0x000fe400078e001c */
[----:B------:R-:W-:-:S03]  /*7200*/  IMAD R3, R0, 0x2, R17 ;  /* 0x0000000200037824 */ /* 0x000fc600078e0211 */
[----:B------:R-:W-:Y:S01]  /*7210*/  PRMT R44, R7, 0x5410, R11 ;  /* 0x00005410072c7816 */ /* 0x000fe2000000000b */
[C---:B------:R-:W-:Y:S02]  /*7220*/  VIADD R4, R3.reuse, 0x18400 ;  /* 0x0001840003047836 */ /* 0x040fe40000000000 */
[----:B------:R-:W-:Y:S02]  /*7230*/  VIADD R0, R3, 0x18440 ;  /* 0x0001844003007836 */ /* 0x000fe40000000000 */
[----:B------:R-:W-:Y:S02]  /*7240*/  @P3 VIADD R0, R4, 0xffffffc0 ;  /* 0xffffffc004003836 */ /* 0x000fe40000000000 */
[----:B------:R-:W-:Y:S02]  /*7250*/  IMAD.MOV.U32 R4, RZ, RZ, R20 ;  /* 0x000000ffff047224 */ /* 0x000fe400078e0014 */
[----:B------:R-:W-:Y:S02]  /*7260*/  IMAD.MOV.U32 R7, RZ, RZ, R30 ;  /* 0x000000ffff077224 */ /* 0x000fe400078e001e */
[----:B------:R-:W-:Y:S01]  /*7270*/  IMAD.MOV.U32 R11, RZ, RZ, R31 ;  /* 0x000000ffff0b7224 */ /* 0x000fe200078e001f */
[----:B------:R-:W-:Y:S01]  /*7280*/  PRMT R45, R4, 0x5410, R5 ;  /* 0x00005410042d7816 */ /* 0x000fe20000000005 */
[----:B------:R-:W-:-:S02]  /*7290*/  IMAD.MOV.U32 R4, RZ, RZ, R26 ;  /* 0x000000ffff047224 */ /* 0x000fc400078e001a */
[----:B------:R-:W-:Y:S01]  /*72a0*/  IMAD.MOV.U32 R5, RZ, RZ, R27 ;  /* 0x000000ffff057224 */ /* 0x000fe200078e001b */
[----:B------:R-:W-:Y:S01]  /*72b0*/  PRMT R46, R7, 0x5410, R11 ;  /* 0x00005410072e7816 */ /* 0x000fe2000000000b */
[----:B-1----:R-:W-:Y:S06]  /*72c0*/  @!P2 BRA `(.L_x_4419) ;  /* 0x0000013c0064a947 */ /* 0x002fec0003800000 */
.L_x_4624:
[----:B------:R-:W-:Y:S05]  /*72d0*/  BSYNC B1 ;  /* 0x0000000000017941 */ /* 0x000fea0003800000 */
.L_x_4418:
[----:B------:R-:W-:Y:S01]  /*72e0*/  BSSY B1, `(.L_x_4420) ;  /* 0x0000067000017945 */ /* 0x000fe20003800000 */
[----:B------:R-:W-:-:S03]  /*72f0*/  PRMT R47, R5, 0x5410, R4 ;  /* 0x00005410052f7816 */ /* 0x000fc60000000004 */
[----:B------:R-:W-:Y:S05]  /*7300*/  @P0 BRA `(.L_x_4421) ;  /* 0x0000000400900947 */ /* 0x000fea0003800000 */
[----:B------:R-:W1:Y:S01]  /*7310*/  LDC R5, c[0x0][0x3d4] ;  /* 0x0000f500ff057b82 */ /* 0x000e620000000800 */
        /* <DEDUP_REMOVED lines=11> */
[----:B------:R-:W-:Y:S01]  /*73d0*/  PRMT R23, R10, 0x5410, R23 ;  /* 0x000054100a177816 */ /* 0x000fe20000000017 */
[----:B------:R-:W-:Y:S01]  /*73e0*/  IMAD.U32 R37, R36, 0x10000, RZ ;  /* 0x0001000024257824 */ /* 0x000fe200078e00ff */
[----:B------:R-:W-:Y:S01]  /*73f0*/  SHF.R.U64 R13, R38, 0x10, R39 ;  /* 0x00000010260d7819 */ /* 0x000fe20000001227 */
[----:B------:R-:W-:Y:S01]  /*7400*/  IMAD.U32 R15, R14, 0x10000, RZ ;  /* 0x000100000e0f7824 */ /* 0x000fe200078e00ff */
[----:B------:R-:W-:-:S02]  /*7410*/  LOP3.LUT R36, R36, 0xffff0000, RZ, 0xc0, !PT ;  /* 0xffff000024247812 */ /* 0x000fc400078ec0ff */
[----:B------:R-:W-:Y:S02]  /*7420*/  PRMT R13, R9, 0x5410, R13 ;  /* 0x00005410090d7816 */ /* 0x000fe4000000000d */
[----:B------:R-:W-:Y:S02]  /*7430*/  LOP3.LUT R14, R14, 0xffff0000, RZ, 0xc0, !PT ;  /* 0xffff00000e0e7812 */ /* 0x000fe400078ec0ff */
[C---:B0-----:R-:W-:Y:S01]  /*7440*/  LOP3.LUT R10, R6.reuse, 0xffff0000, RZ, 0xc0, !PT ;  /* 0xffff0000060a7812 */ /* 0x041fe200078ec0ff */
[----:B------:R-:W-:Y:S01]  /*7450*/  IMAD.U32 R9, R6, 0x10000, RZ ;  /* 0x0001000006097824 */ /* 0x000fe200078e00ff */
[C---:B------:R-:W-:Y:S01]  /*7460*/  LOP3.LUT R12, R7.reuse, 0xffff0000, RZ, 0xc0, !PT ;  /* 0xffff0000070c7812 */ /* 0x040fe200078ec0ff */
[----:B------:R-:W-:Y:S02]  /*7470*/  IMAD.U32 R11, R7, 0x10000, RZ ;  /* 0x00010000070b7824 */ /* 0x000fe400078e00ff */
[C---:B------:R-:W-:Y:S01]  /*7480*/  FMUL.FTZ R38, R10.reuse, R37 ;  /* 0x000000250a267220 */ /* 0x040fe20000410000 */
[----:B------:R-:W-:Y:S01]  /*7490*/  FMUL.FTZ R10, R10, R15 ;  /* 0x0000000f0a0a7220 */ /* 0x000fe20000410000 */
[----:B------:R-:W-:-:S02]  /*74a0*/  IMAD.U32 R6, R4, 0x10000, RZ ;  /* 0x0001000004067824 */ /* 0x000fc400078e00ff */
[C---:B------:R-:W-:Y:S01]  /*74b0*/  FMUL.FTZ R40, R12.reuse, R36 ;  /* 0x000000240c287220 */ /* 0x040fe20000410000 */
[----:B------:R-:W-:Y:S02]  /*74c0*/  IMAD.U32 R7, R5, 0x10000, RZ ;  /* 0x0001000005077824 */ /* 0x000fe400078e00ff */
[C---:B------:R-:W-:Y:S01]  /*74d0*/  FFMA.FTZ R37, R9.reuse, R37, R10 ;  /* 0x0000002509257223 */ /* 0x040fe2000001000a */
[-C--:B------:R-:W-:Y:S01]  /*74e0*/  FMUL.FTZ R42, R12, R14.reuse ;  /* 0x0000000e0c2a7220 */ /* 0x080fe20000410000 */
[----:B------:R-:W-:Y:S01]  /*74f0*/  LOP3.LUT R4, R4, 0xffff0000, RZ, 0xc0, !PT ;  /* 0xffff000004047812 */ /* 0x000fe200078ec0ff */
[----:B------:R-:W-:Y:S01]  /*7500*/  FFMA.FTZ R38, R9, R15, -R38 ;  /* 0x0000000f09267223 */ /* 0x000fe20000010826 */
[----:B------:R-:W-:Y:S01]  /*7510*/  LOP3.LUT R5, R5, 0xffff0000, RZ, 0xc0, !PT ;  /* 0xffff000005057812 */ /* 0x000fe200078ec0ff */
[C---:B------:R-:W-:Y:S01]  /*7520*/  IMAD.U32 R15, R23.reuse, 0x10000, RZ ;  /* 0x00010000170f7824 */ /* 0x040fe200078e00ff */
[----:B------:R-:W-:Y:S01]  /*7530*/  LOP3.LUT R12, R23, 0xffff0000, RZ, 0xc0, !PT ;  /* 0xffff0000170c7812 */ /* 0x000fe200078ec0ff */
[C---:B------:R-:W-:Y:S01]  /*7540*/  IMAD.U32 R9, R13.reuse, 0x10000, RZ ;  /* 0x000100000d097824 */ /* 0x040fe200078e00ff */
[----:B------:R-:W-:Y:S01]  /*7550*/  LOP3.LUT R10, R13, 0xffff0000, RZ, 0xc0, !PT ;  /* 0xffff00000d0a7812 */ /* 0x000fe200078ec0ff */
        /* <DEDUP_REMOVED lines=15> */
.L_x_4423:
[----:B------:R-:W-:Y:S05]  /*7650*/  BSYNC B2 ;  /* 0x0000000000027941 */ /* 0x000fea0003800000 */
.L_x_4422:
[----:B------:R-:W-:Y:S05]  /*7660*/  @P2 BRA `(.L_x_4421) ;  /* 0x0000000000b82947 */ /* 0x000fea0003800000 */
[----:B01----:R-:W0:Y:S01]  /*7670*/  LDS.128 R4, [R0] ;  /* 0x0000000000047984 */ /* 0x003e220000000c00 */
[--C-:B------:R-:W-:Y:S02]  /*7680*/  SHF.R.U64 R23, R32, 0x10, R33.reuse ;  /* 0x0000001020177819 */ /* 0x100fe40000001221 */
[----:B------:R-:W-:Y:S02]  /*7690*/  SHF.R.U32.HI R32, RZ, 0x10, R33 ;  /* 0x00000010ff207819 */ /* 0x000fe40000011621 */
[--C-:B------:R-:W-:Y:S02]  /*76a0*/  SHF.R.U32.HI R14, RZ, 0x10, R35.reuse ;  /* 0x00000010ff0e7819 */ /* 0x100fe40000011623 */
[----:B------:R-:W-:Y:S02]  /*76b0*/  PRMT R32, R41, 0x5432, R32 ;  /* 0x0000543229207816 */ /* 0x000fe40000000020 */
        /* <DEDUP_REMOVED lines=41> */
.L_x_4421:
[----:B------:R-:W-:Y:S05]  /*7950*/  BSYNC B1 ;  /* 0x0000000000017941 */ /* 0x000fea0003800000 */
.L_x_4420:
        /* <DEDUP_REMOVED lines=8> */
[----:B------:R-:W-:Y:S02]  /*79e0*/  SHF.R.U32.HI R24, RZ, 0x10, R29 ;  /* 0x00000010ff187819 */ /* 0x000fe4000001161d */
[----:B------:R-:W-:Y:S02]  /*79f0*/  SHF.R.U32.HI R14, RZ, 0x10, R31 ;  /* 0x00000010ff0e7819 */ /* 0x000fe4000001161f */
[----:B------:R-:W-:Y:S02]  /*7a00*/  PRMT R24, R44, 0x5432, R24 ;  /* 0x000054322c187816 */ /* 0x000fe40000000018 */
[----:B------:R-:W-:Y:S02]  /*7a10*/  PRMT R14, R46, 0x5432, R14 ;  /* 0x000054322e0e7816 */ /* 0x000fe4000000000e */
[----:B------:R-:W-:Y:S01]  /*7a20*/  SHF.R.U64 R23, R28, 0x10, R29 ;  /* 0x000000101c177819 */ /* 0x000fe2000000121d */
[----:B------:R-:W-:Y:S01]  /*7a30*/  IMAD.U32 R25, R24, 0x10000, RZ ;  /* 0x0001000018197824 */ /* 0x000fe200078e00ff */
[----:B------:R-:W-:Y:S01]  /*7a40*/  SHF.R.U64 R13, R30, 0x10, R31 ;  /* 0x000000101e0d7819 */ /* 0x000fe2000000121f */
[----:B------:R-:W-:Y:S01]  /*7a50*/  IMAD.U32 R15, R14, 0x10000, RZ ;  /* 0x000100000e0f7824 */ /* 0x000fe200078e00ff */
[----:B------:R-:W-:-:S02]  /*7a60*/  LOP3.LUT R24, R24, 0xffff0000, RZ, 0xc0, !PT ;  /* 0xffff000018187812 */ /* 0x000fc400078ec0ff */
[----:B------:R-:W-:Y:S02]  /*7a70*/  LOP3.LUT R14, R14, 0xffff0000, RZ, 0xc0, !PT ;  /* 0xffff00000e0e7812 */ /* 0x000fe400078ec0ff */
        /* <DEDUP_REMOVED lines=11> */
[----:B------:R-:W-:Y:S01]  /*7b30*/  FMUL.FTZ R32, R12, R14 ;  /* 0x0000000e0c207220 */ /* 0x000fe20000410000 */
[----:B------:R-:W-:Y:S01]  /*7b40*/  LOP3.LUT R4, R4, 0xffff0000, RZ, 0xc0, !PT ;  /* 0xffff000004047812 */ /* 0x000fe200078ec0ff */
[----:B------:R-:W-:Y:S01]  /*7b50*/  FFMA.FTZ R28, R9, R15, -R28 ;  /* 0x0000000f091c7223 */ /* 0x000fe2000001081c */
[----:B------:R-:W-:Y:S01]  /*7b60*/  LOP3.LUT R5, R5, 0xffff0000, RZ, 0xc0, !PT ;  /* 0xffff000005057812 */ /* 0x000fe200078ec0ff */
[----:B------:R-:W-:Y:S01]  /*7b70*/  FFMA.FTZ R25, R9, R25, R10 ;  /* 0x0000001909197223 */ /* 0x000fe2000001000a */
[C---:B------:R-:W-:Y:S01]  /*7b80*/  LOP3.LUT R12, R23.reuse, 0xffff0000, RZ, 0xc0, !PT ;  /* 0xffff0000170c7812 */ /* 0x040fe200078ec0ff */
[----:B------:R-:W-:Y:S01]  /*7b90*/  IMAD.U32 R15, R23, 0x10000, RZ ;  /* 0x00010000170f7824 */ /* 0x000fe200078e00ff */
[C---:B------:R-:W-:Y:S01]  /*7ba0*/  LOP3.LUT R10, R13.reuse, 0xffff0000, RZ, 0xc0, !PT ;  /* 0xffff00000d0a7812 */ /* 0x040fe200078ec0ff */
[----:B------:R-:W-:-:S02]  /*7bb0*/  IMAD.U32 R9, R13, 0x10000, RZ ;  /* 0x000100000d097824 */ /* 0x000fc400078e00ff */
[C---:B------:R-:W-:Y:S01]  /*7bc0*/  FFMA.FTZ R30, R11.reuse, R14, -R30 ;  /* 0x0000000e0b1e7223 */ /* 0x040fe2000001081e */
[----:B------:R-:W-:Y:S01]  /*7bd0*/  FFMA.FTZ R13, R11, R24, R32 ;  /* 0x000000180b0d7223 */ /* 0x000fe20000010020 */
        /* <DEDUP_REMOVED lines=12> */
[----:B------:R1:W-:Y:S02]  /*7ca0*/  STS.128 [R3+0x1a400], R4 ;  /* 0x01a4000403007388 */ /* 0x0003e40000000c00 */
.L_x_4426:
[----:B------:R-:W-:Y:S05]  /*7cb0*/  BSYNC B1 ;  /* 0x0000000000017941 */ /* 0x000fea0003800000 */
.L_x_4425:
[----:B------:R-:W-:Y:S05]  /*7cc0*/  @P1 BRA `(.L_x_4424) ;  /* 0x0000001800181947 */ /* 0x000fea0003800000 */
[----:B01----:R-:W0:Y:S01]  /*7cd0*/  LDS.128 R4, [R0+0x2000] ;  /* 0x0020000000047984 */ /* 0x003e220000000c00 */
[--C-:B------:R-:W-:Y:S02]  /*7ce0*/  SHF.R.U64 R15, R20, 0x10, R21.reuse ;  /* 0x00000010140f7819 */ /* 0x100fe40000001215 */
[----:B------:R-:W-:Y:S02]  /*7cf0*/  SHF.R.U32.HI R20, RZ, 0x10, R21 ;  /* 0x00000010ff147819 */ /* 0x000fe40000011615 */
[----:B------:R-:W-:Y:S02]  /*7d00*/  SHF.R.U32.HI R13, RZ, 0x10, R27 ;  /* 0x00000010ff0d7819 */ /* 0x000fe4000001161b */
        /* <DEDUP_REMOVED lines=16> */
[----:B------:R-:W-:Y:S01]  /*7e10*/  FMUL.FTZ R28, R7, R24 ;  /* 0x00000018071c7220 */ /* 0x000fe20000410000 */
[C---:B------:R-:W-:Y:S01]  /*7e20*/  FFMA.FTZ R26, R9.reuse, R14, -R26 ;  /* 0x0000000e091a7223 */ /* 0x040fe2000001081a */
[----:B------:R-:W-:Y:S01]  /*7e30*/  FFMA.FTZ R21, R9, R21, R10 ;  /* 0x0000001509157223 */ /* 0x000fe2000001000a */
[----:B------:R-:W-:Y:S01]  /*7e40*/  FMUL.FTZ R10, R7, R20 ;  /* 0x00000014070a7220 */ /* 0x000fe20000410000 */
[----:B------:R-:W-:Y:S01]  /*7e50*/  LOP3.LUT R4, R4, 0xffff0000, RZ, 0xc0, !PT ;  /* 0xffff000004047812 */ /* 0x000fe200078ec0ff */
[C---:B------:R-:W-:Y:S01]  /*7e60*/  IMAD.U32 R6, R5.reuse, 0x10000, RZ ;  /* 0x0001000005067824 */ /* 0x040fe200078e00ff */
[----:B------:R-:W-:Y:S01]  /*7e70*/  LOP3.LUT R5, R5, 0xffff0000, RZ, 0xc0, !PT ;  /* 0xffff000005057812 */ /* 0x000fe200078ec0ff */
[C---:B------:R-:W-:Y:S01]  /*7e80*/  IMAD.U32 R9, R15.reuse, 0x10000, RZ ;  /* 0x000100000f097824 */ /* 0x040fe200078e00ff */
[----:B------:R-:W-:Y:S01]  /*7e90*/  LOP3.LUT R15, R15, 0xffff0000, RZ, 0xc0, !PT ;  /* 0xffff00000f0f7812 */ /* 0x000fe200078ec0ff */
[C---:B------:R-:W-:Y:S01]  /*7ea0*/  IMAD.U32 R7, R12.reuse, 0x10000, RZ ;  /* 0x000100000c077824 */ /* 0x040fe200078e00ff */
[----:B------:R-:W-:Y:S01]  /*7eb0*/  LOP3.LUT R12, R12, 0xffff0000, RZ, 0xc0, !PT ;  /* 0xffff00000c0c7812 */ /* 0x000fe200078ec0ff */
[C---:B------:R-:W-:Y:S01]  /*7ec0*/  FFMA.FTZ R13, R11.reuse, R24, R10 ;  /* 0x000000180b0d7223 */ /* 0x040fe2000001000a */
[----:B------:R-:W-:Y:S01]  /*7ed0*/  FFMA.FTZ R28, R11, R20, -R28 ;  /* 0x000000140b1c7223 */ /* 0x000fe2000001081c */
[C---:B------:R-:W-:Y:S01]  /*7ee0*/  FMUL.FTZ R10, R4.reuse, R9 ;  /* 0x00000009040a7220 */ /* 0x040fe20000410000 */
[----:B------:R-:W-:Y:S01]  /*7ef0*/  FMUL.FTZ R4, R4, R7 ;  /* 0x0000000704047220 */ /* 0x000fe20000410000 */
        /* <DEDUP_REMOVED lines=12> */
.L_x_4405:
[----:B------:R-:W2:Y:S01]  /*7fc0*/  LDL R46, [R1+0x44] ;  /* 0x00004400012e7983 */ /* 0x000ea20000100800 */
[----:B------:R-:W0:Y:S01]  /*7fd0*/  LDC R9, c[0x0][0x3d4] ;  /* 0x0000f500ff097b82 */ /* 0x000e220000000800 */
[C---:B------:R-:W-:Y:S01]  /*7fe0*/  VIADD R48, R18.reuse, 0x40 ;  /* 0x0000004012307836 */ /* 0x040fe20000000000 */
[-C--:B------:R-:W-:Y:S01]  /*7ff0*/  ISETP.GE.AND P1, PT, R18, R57.reuse, PT ;  /* 0x000000391200720c */ /* 0x080fe20003f26270 */
[----:B------:R-:W-:Y:S01]  /*8000*/  ULDC.64 UR4, c[0x0][0x3c8] ;  /* 0x0000f20000047ab9 */ /* 0x000fe20000000a00 */
[----:B------:R-:W-:Y:S01]  /*8010*/  ULDC.64 UR6, c[0x0][0x3e0] ;  /* 0x0000f80000067ab9 */ /* 0x000fe20000000a00 */
[----:B------:R-:W-:Y:S02]  /*8020*/  CS2R R32, SRZ ;  /* 0x0000000000207805 */ /* 0x000fe4000001ff00 */
[----:B------:R-:W-:Y:S02]  /*8030*/  ISETP.GE.AND P0, PT, R48, R57, PT ;  /* 0x000000393000720c */ /* 0x000fe40003f06270 */
[----:B------:R-:W-:-:S02]  /*8040*/  CS2R R34, SRZ ;  /* 0x0000000000227805 */ /* 0x000fc4000001ff00 */
        /* <DEDUP_REMOVED lines=8> */
[----:B------:R-:W3:Y:S01]  /*80d0*/  S2R R50, SR_TID.X ;  /* 0x0000000000327919 */ /* 0x000ee20000002100 */
[----:B------:R-:W-:Y:S01]  /*80e0*/  @!P1 IADD3 R13, P2, R55, R27, RZ ;  /* 0x0000001b370d9210 */ /* 0x000fe20007f5e0ff */
[----:B------:R-:W-:Y:S01]  /*80f0*/  @!P1 IMAD.X R12, R53, 0x1, R26, P5 ;  /* 0x00000001350c9824 */ /* 0x000fe200028e061a */
[----:B------:R-:W-:-:S02]  /*8100*/  @!P0 IADD3.X R3, R28, R61, R54, P3, P4 ;  /* 0x0000003d1c038210 */ /* 0x000fc40001fe8436 */
[----:B------:R-:W-:Y:S01]  /*8110*/  @!P1 LEA R10, P5, R11, UR4, 0x1 ;  /* 0x000000040b0a9c11 */ /* 0x000fe2000f8a08ff */
[----:B------:R-:W-:-:S03]  /*8120*/  @!P1 IMAD.X R24, R54, 0x1, R28, P2 ;  /* 0x0000000136189824 */ /* 0x000fc600010e061c */
[----:B------:R-:W-:Y:S02]  /*8130*/  @!P1 LEA.HI.X R11, R11, UR5, R12, 0x1, P5 ;  /* 0x000000050b0b9c11 */ /* 0x000fe4000a8f0c0c */
[C---:B------:R-:W-:Y:S02]  /*8140*/  @!P1 LEA R12, P2, R13.reuse, UR6, 0x1 ;  /* 0x000000060d0c9c11 */ /* 0x040fe4000f8408ff */
        /* <DEDUP_REMOVED lines=13> */
[----:B---3--:R-:W-:Y:S01]  /*8220*/  VIADD R51, R50, 0xffffff80 ;  /* 0xffffff8032337836 */ /* 0x008fe20000000000 */
[----:B-1----:R-:W-:-:S04]  /*8230*/  ISETP.NE.AND P0, PT, R0, 0x1, PT ;  /* 0x000000010000780c */ /* 0x002fc80003f05270 */
[----:B------:R-:W-:-:S04]  /*8240*/  SHF.R.S32.HI R50, RZ, 0x1f, R51 ;  /* 0x0000001fff327819 */ /* 0x000fc80000011433 */
[----:B------:R-:W-:-:S05]  /*8250*/  LEA.HI R50, R50, R51, RZ, 0x2 ;  /* 0x0000003332327211 */ /* 0x000fca00078f10ff */
[----:B------:R-:W1:Y:S01]  /*8260*/  @P0 LDC R0, c[0x0][0x42c] ;  /* 0x00010b00ff000b82 */ /* 0x000e620000000800 */
[----:B------:R-:W-:-:S07]  /*8270*/  LOP3.LUT R50, R50, 0xfffffffc, RZ, 0xc0, !PT ;  /* 0xfffffffc32327812 */ /* 0x000fce00078ec0ff */
[----:B0-----:R-:W0:Y:S01]  /*8280*/  @P0 LDC R11, c[0x0][0x430] ;  /* 0x00010c00ff0b0b82 */ /* 0x001e220000000800 */
[----:B------:R-:W-:Y:S02]  /*8290*/  IMAD.IADD R50, R51, 0x1, -R50 ;  /* 0x0000000133327824 */ /* 0x000fe400078e0a32 */
[----:B------:R-:W-:-:S04]  /*82a0*/  IMAD R3, R225, 0x80, R18 ;  /* 0x00000080e1037824 */ /* 0x000fc800078e0212 */
[----:B------:R-:W-:Y:S01]  /*82b0*/  IMAD R3, R50, 0x40, R3 ;  /* 0x0000004032037824 */ /* 0x000fe200078e0203 */
[----:B------:R-:W-:Y:S02]  /*82c0*/  CS2R R36, SRZ ;  /* 0x0000000000247805 */ /* 0x000fe4000001ff00 */
[----:B------:R-:W-:Y:S01]  /*82d0*/  CS2R R38, SRZ ;  /* 0x0000000000267805 */ /* 0x000fe2000001ff00 */
[----:B------:R-:W-:-:S05]  /*82e0*/  IMAD.MOV.U32 R10, RZ, RZ, R44 ;  /* 0x000000ffff0a7224 */ /* 0x000fca00078e002c */
[----:B------:R3:W5:Y:S01]  /*82f0*/  @!P1 LDG.E.128 R36, desc[UR52][R12.64] ;  /* 0x000000340c249981 */ /* 0x000762000c1e1d00 */
[----:B-1----:R-:W-:-:S05]  /*8300*/  @P0 IMAD.HI.U32 R0, R3, R0, RZ ;  /* 0x0000000003000227 */ /* 0x002fca00078e00ff */
[----:B0-----:R-:W-:-:S04]  /*8310*/  @P0 SHF.R.U32.HI R3, RZ, R11, R0 ;  /* 0x0000000bff030219 */ /* 0x001fc80000011600 */
        /* <DEDUP_REMOVED lines=17> */
[----:B--2---:R-:W-:Y:S01]  /*8430*/  LEA.HI R6, R46, R46, RZ, 0x1 ;  /* 0x0000002e2e067211 */ /* 0x004fe200078f08ff */
[----:B------:R-:W-:Y:S06]  /*8440*/  BRA.DIV UR4, `(.L_x_4427) ;  /* 0x0000012e04187947 */ /* 0x000fec000b800000 */
.L_x_4627:
[----:B------:R-:W-:-:S03]  /*8450*/  UMOV UR4, 0xffffffff ;  /* 0xffffffff00047882 */ /* 0x000fc60000000000 */
[----:B------:R-:W-:Y:S05]  /*8460*/  BRA.DIV UR4, `(.L_x_4428) ;  /* 0x0000012e04387947 */ /* 0x000fea000b800000 */
.L_x_4630:
[----:B------:R-:W-:-:S03]  /*8470*/  UMOV UR4, 0xffffffff ;  /* 0xffffffff00047882 */ /* 0x000fc60000000000 */
[----:B------:R-:W-:Y:S05]  /*8480*/  BRA.DIV UR4, `(.L_x_4429) ;  /* 0x0000012e04587947 */ /* 0x000fea000b800000 */
.L_x_4633:
[----:B------:R-:W-:-:S03]  /*8490*/  UMOV UR4, 0xffffffff ;  /* 0xffffffff00047882 */ /* 0x000fc60000000000 */
[----:B------:R-:W-:Y:S05]  /*84a0*/  BRA.DIV UR4, `(.L_x_4430) ;  /* 0x0000012e04787947 */ /* 0x000fea000b800000 */
.L_x_4636:
[----:B------:R-:W-:-:S03]  /*84b0*/  UMOV UR4, 0xffffffff ;  /* 0xffffffff00047882 */ /* 0x000fc60000000000 */
[----:B------:R-:W-:Y:S05]  /*84c0*/  BRA.DIV UR4, `(.L_x_4431) ;  /* 0x0000012e04987947 */ /* 0x000fea000b800000 */
.L_x_4639:
[----:B------:R-:W-:Y:S01]  /*84d0*/  UMOV UR4, 0xffffffff ;  /* 0xffffffff00047882 */ /* 0x000fe20000000000 */
[----:B------:R-:W-:Y:S02]  /*84e0*/  LOP3.LUT R6, R6, 0xfffffffe, RZ, 0xc0, !PT ;  /* 0xfffffffe06067812 */ /* 0x000fe400078ec0ff */
[----:B------:R-:W-:Y:S05]  /*84f0*/  BRA.DIV UR4, `(.L_x_4432) ;  /* 0x0000012e04b47947 */ /* 0x000fea000b800000 */
.L_x_4642:
[----:B------:R-:W-:Y:S01]  /*8500*/  UMOV UR4, 0xffffffff ;  /* 0xffffffff00047882 */ /* 0x000fe20000000000 */
[----:B------:R-:W-:Y:S02]  /*8510*/  IMAD.IADD R8, R46, 0x1, -R6 ;  /* 0x000000012e087824 */ /* 0x000fe400078e0a06 */
[----:B------:R-:W-:Y:S05]  /*8520*/  BRA.DIV UR4, `(.L_x_4433) ;  /* 0x0000012e04d07947 */ /* 0x000fea000b800000 */
.L_x_4645:
[----:B------:R-:W-:Y:S01]  /*8530*/  UMOV UR4, 0xffffffff ;  /* 0xffffffff00047882 */ /* 0x000fe20000000000 */
[----:B------:R-:W-:Y:S02]  /*8540*/  SHF.L.U32 R4, R8, 0x1f, RZ ;  /* 0x0000001f08047819 */ /* 0x000fe400000006ff */
[----:B------:R-:W-:Y:S05]  /*8550*/  BRA.DIV UR4, `(.L_x_4434) ;  /* 0x0000012e04ec7947 */ /* 0x000fea000b800000 */
.L_x_4648:
        /* <DEDUP_REMOVED lines=33> */
[----:B0-----:R-:W-:Y:S06]  /*8770*/  @!P1 BRA `(.L_x_4436) ;  /* 0x0000012c008c9947 */ /* 0x001fec0003800000 */
.L_x_4649:
[----:B------:R-:W-:Y:S05]  /*8780*/  BSYNC B1 ;  /* 0x0000000000017941 */ /* 0x000fea0003800000 */
.L_x_4435:
[----:B------:R-:W-:Y:S04]  /*8790*/  BSSY B1, `(.L_x_4437) ;  /* 0x0000070000017945 */ /* 0x000fe80003800000 */
[----:B------:R-:W-:Y:S05]  /*87a0*/  @P2 BRA `(.L_x_4438) ;  /* 0x0000000400b82947 */ /* 0x000fea0003800000 */
[----:B------:R-:W2:Y:S01]  /*87b0*/  LDL R0, [R1+0x4c] ;  /* 0x00004c0001007983 */ /* 0x000ea20000100800 */
[----:B------:R-:W-:Y:S02]  /*87c0*/  SHF.R.U64 R10, R32, 0x10, R33 ;  /* 0x00000010200a7819 */ /* 0x000fe40000001221 */
[----:B------:R-:W-:Y:S01]  /*87d0*/  SHF.R.U64 R43, R38, 0x10, R39 ;  /* 0x00000010262b7819 */ /* 0x000fe20000001227 */
[----:B------:R-:W1:Y:S01]  /*87e0*/  S2R R3, SR_TID.X ;  /* 0x0000000000037919 */ /* 0x000e620000002100 */
[----:B------:R-:W-:Y:S02]  /*87f0*/  SHF.R.U32.HI R42, RZ, 0x10, R37 ;  /* 0x00000010ff2a7819 */ /* 0x000fe40000011625 */
[----:B------:R-:W-:Y:S02]  /*8800*/  SHF.R.U32.HI R32, RZ, 0x10, R33 ;  /* 0x00000010ff207819 */ /* 0x000fe40000011621 */
[----:B------:R-:W-:Y:S02]  /*8810*/  PRMT R33, R23, 0x5432, R10 ;  /* 0x0000543217217816 */ /* 0x000fe4000000000a */
[----:B------:R-:W-:-:S02]  /*8820*/  PRMT R43, R11, 0x5410, R43 ;  /* 0x000054100b2b7816 */ /* 0x000fc4000000002b */
[----:B------:R-:W-:Y:S02]  /*8830*/  PRMT R42, R20, 0x5432, R42 ;  /* 0x00005432142a7816 */ /* 0x000fe4000000002a */
[----:B------:R-:W-:-:S04]  /*8840*/  SHF.R.U32.HI R44, RZ, 0x10, R39 ;  /* 0x00000010ff2c7819 */ /* 0x000fc80000011627 */
[----:B------:R-:W-:Y:S01]  /*8850*/  PRMT R44, R21, 0x5432, R44 ;  /* 0x00005432152c7816 */ /* 0x000fe2000000002c */
[----:B-1----:R-:W-:-:S05]  /*8860*/  VIADD R3, R3, 0xffffff80 ;  /* 0xffffff8003037836 */ /* 0x002fca0000000000 */
[----:B------:R-:W-:-:S04]  /*8870*/  SHF.R.S32.HI R6, RZ, 0x1f, R3 ;  /* 0x0000001fff067819 */ /* 0x000fc80000011403 */
[----:B------:R-:W-:Y:S01]  /*8880*/  LEA.HI R6, R6, R3, RZ, 0x5 ;  /* 0x0000000306067211 */ /* 0x000fe200078f28ff */
[----:B------:R-:W-:-:S03]  /*8890*/  IMAD.IADD R3, R40, 0x1, R9 ;  /* 0x0000000128037824 */ /* 0x000fc600078e0209 */
[----:B------:R-:W-:Y:S01]  /*88a0*/  SHF.R.S32.HI R6, RZ, 0x5, R6 ;  /* 0x00000005ff067819 */ /* 0x000fe20000011406 */
[----:B--2---:R-:W-:-:S05]  /*88b0*/  IMAD.SHL.U32 R0, R0, 0x40, RZ ;  /* 0x0000004000007824 */ /* 0x004fca00078e00ff */
[----:B0-----:R-:W-:-:S04]  /*88c0*/  LOP3.LUT R4, R0, 0x1c0, RZ, 0xc0, !PT ;  /* 0x000001c000047812 */ /* 0x001fc800078ec0ff */
[C---:B------:R-:W-:Y:S02]  /*88d0*/  LOP3.LUT R0, R4.reuse, 0x38, R40, 0xf8, !PT ;  /* 0x0000003804007812 */ /* 0x040fe400078ef828 */
[----:B------:R-:W-:Y:S02]  /*88e0*/  SHF.R.U32.HI R5, RZ, 0x3, R4 ;  /* 0x00000003ff057819 */ /* 0x000fe40000011604 */
[----:B------:R-:W-:Y:S02]  /*88f0*/  LOP3.LUT R3, R4, 0x38, R3, 0xf8, !PT ;  /* 0x0000003804037812 */ /* 0x000fe400078ef803 */
[-C--:B------:R-:W-:Y:S02]  /*8900*/  LOP3.LUT R0, R0, R5.reuse, RZ, 0x3c, !PT ;  /* 0x0000000500007212 */ /* 0x080fe400078e3cff */
[----:B------:R-:W-:-:S03]  /*8910*/  LOP3.LUT R3, R3, R5, RZ, 0x3c, !PT ;  /* 0x0000000503037212 */ /* 0x000fc600078e3cff */
[----:B------:R-:W-:-:S04]  /*8920*/  IMAD R0, R6, 0x200, R0 ;  /* 0x0000020006007824 */ /* 0x000fc800078e0200 */
[----:B------:R-:W-:Y:S02]  /*8930*/  IMAD R49, R0, 0x2, R17 ;  /* 0x0000000200317824 */ /* 0x000fe400078e0211 */
[----:B------:R-:W-:Y:S01]  /*8940*/  IMAD R0, R6, 0x200, R3 ;  /* 0x0000020006007824 */ /* 0x000fe200078e0203 */
[----:B------:R-:W-:Y:S02]  /*8950*/  SHF.R.U64 R3, R34, 0x10, R35 ;  /* 0x0000001022037819 */ /* 0x000fe40000001223 */
[----:B------:R-:W0:Y:S01]  /*8960*/  LDS.128 R12, [R49+0x18400] ;  /* 0x01840000310c7984 */ /* 0x000e220000000c00 */
[----:B------:R-:W-:Y:S01]  /*8970*/  IMAD R50, R0, 0x2, R17 ;  /* 0x0000000200327824 */ /* 0x000fe200078e0211 */
[----:B------:R-:W-:Y:S02]  /*8980*/  SHF.R.U64 R0, R36, 0x10, R37 ;  /* 0x0000001024007819 */ /* 0x000fe40000001225 */
[----:B------:R-:W-:Y:S02]  /*8990*/  PRMT R36, R20, 0x5410, R3 ;  /* 0x0000541014247816 */ /* 0x000fe40000000003 */
[----:B------:R-:W1:Y:S01]  /*89a0*/  LDS.128 R4, [R50+0x18400] ;  /* 0x0184000032047984 */ /* 0x000e620000000c00 */
[----:B------:R-:W-:-:S02]  /*89b0*/  PRMT R38, R11, 0x5432, R0 ;  /* 0x000054320b267816 */ /* 0x000fc40000000000 */
[----:B------:R-:W-:Y:S02]  /*89c0*/  SHF.R.U32.HI R34, RZ, 0x10, R35 ;  /* 0x00000010ff227819 */ /* 0x000fe40000011623 */
[----:B------:R-:W-:Y:S01]  /*89d0*/  PRMT R35, R45, 0x5432, R32 ;  /* 0x000054322d237816 */ /* 0x000fe20000000020 */
[----:B------:R-:W-:Y:S01]  /*89e0*/  IMAD.U32 R39, R38, 0x10000, RZ ;  /* 0x0001000026277824 */ /* 0x000fe200078e00ff */
[----:B------:R-:W-:Y:S01]  /*89f0*/  PRMT R37, R46, 0x5432, R34 ;  /* 0x000054322e257816 */ /* 0x000fe20000000022 */
[C---:B------:R-:W-:Y:S01]  /*8a00*/  IMAD.U32 R34, R33.reuse, 0x10000, RZ ;  /* 0x0001000021227824 */ /* 0x040fe200078e00ff */
[----:B------:R-:W-:Y:S02]  /*8a10*/  LOP3.LUT R38, R38, 0xffff0000, RZ, 0xc0, !PT ;  /* 0xffff000026267812 */ /* 0x000fe400078ec0ff */
[----:B------:R-:W-:Y:S01]  /*8a20*/  LOP3.LUT R33, R33, 0xffff0000, RZ, 0xc0, !PT ;  /* 0xffff000021217812 */ /* 0x000fe200078ec0ff */
[C---:B0-----:R-:W-:Y:S01]  /*8a30*/  IMAD.U32 R0, R12.reuse, 0x10000, RZ ;  /* 0x000100000c007824 */ /* 0x041fe200078e00ff */
[----:B------:R-:W-:Y:S01]  /*8a40*/  LOP3.LUT R3, R12, 0xffff0000, RZ, 0xc0, !PT ;  /* 0xffff00000c037812 */ /* 0x000fe200078ec0ff */
[C---:B------:R-:W-:Y:S01]  /*8a50*/  IMAD.U32 R10, R13.reuse, 0x10000, RZ ;  /* 0x000100000d0a7824 */ /* 0x040fe200078e00ff */
[----:B------:R-:W-:Y:S01]  /*8a60*/  LOP3.LUT R12, R13, 0xffff0000, RZ, 0xc0, !PT ;  /* 0xffff00000d0c7812 */ /* 0x000fe200078ec0ff */
[C---:B------:R-:W-:Y:S01]  /*8a70*/  IMAD.U32 R11, R14.reuse, 0x10000, RZ ;  /* 0x000100000e0b7824 */ /* 0x040fe200078e00ff */
[----:B------:R-:W-:Y:S01]  /*8a80*/  LOP3.LUT R13, R14, 0xffff0000, RZ, 0xc0, !PT ;  /* 0xffff00000e0d7812 */ /* 0x000fe200078ec0ff */
[C---:B------:R-:W-:Y:S01]  /*8a90*/  IMAD.U32 R20, R15.reuse, 0x10000, RZ ;  /* 0x000100000f147824 */ /* 0x040fe200078e00ff */
[----:B------:R-:W-:Y:S01]  /*8aa0*/  LOP3.LUT R14, R15, 0xffff0000, RZ, 0xc0, !PT ;  /* 0xffff00000f0e7812 */ /* 0x000fe200078ec0ff */
[C---:B-1----:R-:W-:Y:S01]  /*8ab0*/  IMAD.U32 R15, R4.reuse, 0x10000, RZ ;  /* 0x00010000040f7824 */ /* 0x042fe200078e00ff */
[----:B------:R-:W-:Y:S01]  /*8ac0*/  LOP3.LUT R4, R4, 0xffff0000, RZ, 0xc0, !PT ;  /* 0xffff000004047812 */ /* 0x000fe200078ec0ff */
[C---:B------:R-:W-:Y:S01]  /*8ad0*/  IMAD.U32 R21, R5.reuse, 0x10000, RZ ;  /* 0x0001000005157824 */ /* 0x040fe200078e00ff */
[----:B------:R-:W-:Y:S01]  /*8ae0*/  LOP3.LUT R5, R5, 0xffff0000, RZ, 0xc0, !PT ;  /* 0xffff000005057812 */ /* 0x000fe200078ec0ff */
[CC--:B------:R-:W-:Y:S01]  /*8af0*/  FMUL.FTZ R45, R15.reuse, R39.reuse ;  /* 0x000000270f2d7220 */ /* 0x0c0fe20000410000 */
[-C--:B------:R-:W-:Y:S01]  /*8b00*/  FMUL.FTZ R47, R15, R34.reuse ;  /* 0x000000220f2f7220 */ /* 0x080fe20000410000 */
[C---:B------:R-:W-:Y:S01]  /*8b10*/  IMAD.U32 R15, R42.reuse, 0x10000, RZ ;  /* 0x000100002a0f7824 */ /* 0x040fe200078e00ff */
[----:B------:R-:W-:Y:S01]  /*8b20*/  LOP3.LUT R42, R42, 0xffff0000, RZ, 0xc0, !PT ;  /* 0xffff00002a2a7812 */ /* 0x000fe200078ec0ff */
[----:B------:R-:W-:Y:S01]  /*8b30*/  FFMA.FTZ R45, R0, R34, -R45 ;  /* 0x00000022002d7223 */ /* 0x000fe2000001082d */
[----:B------:R-:W-:Y:S01]  /*8b40*/  FMUL.FTZ R34, R4, R38 ;  /* 0x0000002604227220 */ /* 0x000fe20000410000 */
[----:B------:R-:W-:Y:S01]  /*8b50*/  FFMA.FTZ R47, R0, R39, R47 ;  /* 0x00000027002f7223 */ /* 0x000fe2000001002f */
[----:B------:R-:W-:Y:S01]  /*8b60*/  FMUL.FTZ R4, R4, R33 ;  /* 0x0000002104047220 */ /* 0x000fe20000410000 */
[----:B------:R-:W-:-:S02]  /*8b70*/  IMAD.U32 R0, R35, 0x10000, RZ ;  /* 0x0001000023007824 */ /* 0x000fc400078e00ff */
[----:B------:R-:W-:Y:S01]  /*8b80*/  FFMA.FTZ R34, R3, R33, -R34 ;  /* 0x0000002103227223 */ /* 0x000fe20000010822 */
[----:B------:R-:W-:Y:S01]  /*8b90*/  FMUL.FTZ R33, R21, R15 ;  /* 0x0000000f15217220 */ /* 0x000fe20000410000 */
[----:B------:R-:W-:Y:S01]  /*8ba0*/  FFMA.FTZ R38, R3, R38, R4 ;  /* 0x0000002603267223 */ /* 0x000fe20000010004 */
[----:B------:R-:W-:Y:S02]  /*8bb0*/  IMAD.U32 R23, R6, 0x10000, RZ ;  /* 0x0001000006177824 */ /* 0x000fe400078e00ff */
[-C--:B------:R-:W-:Y:S01]  /*8bc0*/  FMUL.FTZ R46, R21, R0.reuse ;  /* 0x00000000152e7220 */ /* 0x080fe20000410000 */
[----:B------:R-:W-:Y:S01]  /*8bd0*/  FFMA.FTZ R33, R10, R0, -R33 ;  /* 0x000000000a217223 */ /* 0x000fe20000010821 */
[----:B------:R-:W-:Y:S01]  /*8be0*/  LOP3.LUT R35, R35, 0xffff0000, RZ, 0xc0, !PT ;  /* 0xffff000023237812 */ /* 0x000fe200078ec0ff */
[----:B------:R-:W-:Y:S02]  /*8bf0*/  IMAD.U32 R4, R43, 0x10000, RZ ;  /* 0x000100002b047824 */ /* 0x000fe400078e00ff */
[----:B------:R-:W-:Y:S01]  /*8c00*/  FMUL.FTZ R3, R5, R42 ;  /* 0x0000002a05037220 */ /* 0x000fe20000410000 */
[----:B------:R-:W-:-:S02]  /*8c10*/  IMAD.U32 R0, R36, 0x10000, RZ ;  /* 0x0001000024007824 */ /* 0x000fc400078e00ff */
[----:B------:R-:W-:Y:S01]  /*8c20*/  FFMA.FTZ R46, R10, R15, R46 ;  /* 0x0000000f0a2e7223 */ /* 0x000fe2000001002e */
[C---:B------:R-:W-:Y:S01]  /*8c30*/  FMUL.FTZ R48, R23.reuse, R4 ;  /* 0x0000000417307220 */ /* 0x040fe20000410000 */
[-C--:B------:R-:W-:Y:S01]  /*8c40*/  FFMA.FTZ R10, R12, R35.reuse, -R3 ;  /* 0x000000230c0a7223 */ /* 0x080fe20000010803 */
[-C--:B------:R-:W-:Y:S01]  /*8c50*/  FMUL.FTZ R23, R23, R0.reuse ;  /* 0x0000000017177220 */ /* 0x080fe20000410000 */
[----:B------:R-:W-:Y:S02]  /*8c60*/  IMAD.U32 R32, R7, 0x10000, RZ ;  /* 0x0001000007207824 */ /* 0x000fe400078e00ff */
[----:B------:R-:W-:Y:S01]  /*8c70*/  FMUL.FTZ R15, R5, R35 ;  /* 0x00000023050f7220 */ /* 0x000fe20000410000 */
[----:B------:R-:W-:Y:S02]  /*8c80*/  IMAD.U32 R3, R37, 0x10000, RZ ;  /* 0x0001000025037824 */ /* 0x000fe400078e00ff */
[----:B------:R-:W-:Y:S01]  /*8c90*/  FFMA.FTZ R48, R11, R0, -R48 ;  /* 0x000000000b307223 */ /* 0x000fe20000010830 */
[----:B------:R-:W-:-:S02]  /*8ca0*/  IMAD.U32 R5, R44, 0x10000, RZ ;  /* 0x000100002c057824 */ /* 0x000fc400078e00ff */
[----:B------:R-:W-:Y:S01]  /*8cb0*/  FFMA.FTZ R23, R11, R4, R23 ;  /* 0x000000040b177223 */ /* 0x000fe20000010017 */
[----:B------:R-:W-:Y:S01]  /*8cc0*/  LOP3.LUT R6, R6, 0xffff0000, RZ, 0xc0, !PT ;  /* 0xffff000006067812 */ /* 0x000fe200078ec0ff */
[C---:B------:R-:W-:Y:S01]  /*8cd0*/  FMUL.FTZ R11, R32.reuse, R3 ;  /* 0x00000003200b7220 */ /* 0x040fe20000410000 */
[----:B------:R-:W-:Y:S01]  /*8ce0*/  LOP3.LUT R7, R7, 0xffff0000, RZ, 0xc0, !PT ;  /* 0xffff000007077812 */ /* 0x000fe200078ec0ff */
[-C--:B------:R-:W-:Y:S01]  /*8cf0*/  FMUL.FTZ R21, R32, R5.reuse ;  /* 0x0000000520157220 */ /* 0x080fe20000410000 */
[----:B------:R-:W-:Y:S01]  /*8d00*/  LOP3.LUT R43, R43, 0xffff0000, RZ, 0xc0, !PT ;  /* 0xffff00002b2b7812 */ /* 0x000fe200078ec0ff */
[----:B------:R-:W-:Y:S01]  /*8d10*/  FFMA.FTZ R11, R20, R5, R11 ;  /* 0x00000005140b7223 */ /* 0x000fe2000001000b */
[----:B------:R-:W-:Y:S01]  /*8d20*/  LOP3.LUT R44, R44, 0xffff0000, RZ, 0xc0, !PT ;  /* 0xffff00002c2c7812 */ /* 0x000fe200078ec0ff */
[----:B------:R-:W-:Y:S01]  /*8d30*/  FFMA.FTZ R21, R20, R3, -R21 ;  /* 0x0000000314157223 */ /* 0x000fe20000010815 */
[----:B------:R-:W-:Y:S01]  /*8d40*/  LOP3.LUT R36, R36, 0xffff0000, RZ, 0xc0, !PT ;  /* 0xffff000024247812 */ /* 0x000fe200078ec0ff */
[----:B------:R-:W-:Y:S01]  /*8d50*/  FMUL.FTZ R0, R6, R43 ;  /* 0x0000002b06007220 */ /* 0x000fe20000410000 */
[----:B------:R-:W-:Y:S01]  /*8d60*/  LOP3.LUT R37, R37, 0xffff0000, RZ, 0xc0, !PT ;  /* 0xffff000025257812 */ /* 0x000fe200078ec0ff */
[----:B------:R-:W-:Y:S01]  /*8d70*/  FMUL.FTZ R5, R7, R44 ;  /* 0x0000002c07057220 */ /* 0x000fe20000410000 */
[----:B------:R-:W-:Y:S01]  /*8d80*/  FFMA.FTZ R15, R12, R42, R15 ;  /* 0x0000002a0c0f7223 */ /* 0x000fe2000001000f */
[-C--:B------:R-:W-:Y:S01]  /*8d90*/  FMUL.FTZ R6, R6, R36.reuse ;  /* 0x0000002406067220 */ /* 0x080fe20000410000 */
[----:B------:R-:W-:Y:S01]  /*8da0*/  FFMA.FTZ R3, R13, R36, -R0 ;  /* 0x000000240d037223 */ /* 0x000fe20000010800 */
[-C--:B------:R-:W-:Y:S01]  /*8db0*/  FMUL.FTZ R7, R7, R37.reuse ;  /* 0x0000002507077220 */ /* 0x080fe20000410000 */
[----:B------:R-:W-:Y:S01]  /*8dc0*/  FFMA.FTZ R20, R14, R37, -R5 ;  /* 0x000000250e147223 */ /* 0x000fe20000010805 */
[----:B------:R-:W-:Y:S01]  /*8dd0*/  FFMA.FTZ R0, R13, R43, R6 ;  /* 0x0000002b0d007223 */ /* 0x000fe20000010006 */
[----:B------:R-:W-:Y:S01]  /*8de0*/  F2FP.BF16.F32.PACK_AB R4, R34, R45 ;  /* 0x0000002d2204723e */ /* 0x000fe200000010ff */
        /* <DEDUP_REMOVED lines=10> */
.L_x_4438:
[----:B------:R-:W-:Y:S05]  /*8e90*/  BSYNC B1 ;  /* 0x0000000000017941 */ /* 0x000fea0003800000 */
.L_x_4437:
[----:B------:R-:W-:Y:S01]  /*8ea0*/  PRMT R10, R56, 0x5410, R55 ;  /* 0x00005410380a7816 */ /* 0x000fe20000000037 */
[----:B------:R-:W-:Y:S06]  /*8eb0*/  @P0 BRA `(.L_x_4424) ;  /* 0x00000004009c0947 */ /* 0x000fec0003800000 */
[----:B01----:R-:W2:Y:S01]  /*8ec0*/  LDL R4, [R1+0x28] ;  /* 0x0000280001047983 */ /* 0x003ea20000100800 */
[----:B------:R-:W-:-:S03]  /*8ed0*/  VIADD R5, R18, 0x40 ;  /* 0x0000004012057836 */ /* 0x000fc60000000000 */
[----:B------:R-:W3:Y:S01]  /*8ee0*/  LDL R42, [R1+0x54] ;  /* 0x00005400012a7983 */ /* 0x000ee20000100800 */
[----:B------:R-:W-:Y:S02]  /*8ef0*/  IMAD.SHL.U32 R5, R5, 0x40, RZ ;  /* 0x0000004005057824 */ /* 0x000fe400078e00ff */
[----:B------:R-:W-:-:S03]  /*8f00*/  IMAD.IADD R0, R40, 0x1, R9 ;  /* 0x0000000128007824 */ /* 0x000fc600078e0209 */
[----:B------:R-:W-:-:S04]  /*8f10*/  LOP3.LUT R5, R5, 0x1c0, RZ, 0xc0, !PT ;  /* 0x000001c005057812 */ /* 0x000fc800078ec0ff */
[----:B------:R-:W-:Y:S02]  /*8f20*/  SHF.R.U32.HI R3, RZ, 0x3, R5 ;  /* 0x00000003ff037819 */ /* 0x000fe40000011605 */
[----:B------:R-:W-:-:S04]  /*8f30*/  LOP3.LUT R0, R5, 0x38, R0, 0xf8, !PT ;  /* 0x0000003805007812 */ /* 0x000fc800078ef800 */
[----:B------:R-:W-:Y:S02]  /*8f40*/  LOP3.LUT R0, R0, R3, RZ, 0x3c, !PT ;  /* 0x0000000300007212 */ /* 0x000fe400078e3cff */
[----:B------:R-:W-:Y:S02]  /*8f50*/  SHF.R.U64 R9, R28, 0x10, R29 ;  /* 0x000000101c097819 */ /* 0x000fe4000000121d */
[----:B------:R-:W-:Y:S02]  /*8f60*/  SHF.R.U64 R28, R30, 0x10, R31 ;  /* 0x000000101e1c7819 */ /* 0x000fe4000000121f */
[----:B------:R-:W-:Y:S02]  /*8f70*/  SHF.R.U32.HI R3, RZ, 0x10, R29 ;  /* 0x00000010ff037819 */ /* 0x000fe4000001161d */
[----:B------:R-:W-:Y:S02]  /*8f80*/  SHF.R.U64 R30, R24, 0x10, R25 ;  /* 0x00000010181e7819 */ /* 0x000fe40000001219 */
[----:B------:R-:W-:-:S02]  /*8f90*/  SHF.R.U64 R34, R26, 0x10, R27 ;  /* 0x000000101a227819 */ /* 0x000fc4000000121b */
[----:B------:R-:W-:Y:S02]  /*8fa0*/  SHF.R.U32.HI R35, RZ, 0x10, R27 ;  /* 0x00000010ff237819 */ /* 0x000fe4000001161b */
[----:B------:R-:W-:Y:S02]  /*8fb0*/  SHF.R.U32.HI R29, RZ, 0x10, R31 ;  /* 0x00000010ff1d7819 */ /* 0x000fe4000001161f */
[----:B------:R-:W-:Y:S02]  /*8fc0*/  SHF.R.U32.HI R31, RZ, 0x10, R25 ;  /* 0x00000010ff1f7819 */ /* 0x000fe40000011619 */
[----:B------:R-:W-:Y:S02]  /*8fd0*/  PRMT R25, R52, 0x5410, R9 ;  /* 0x0000541034197816 */ /* 0x000fe40000000009 */
[----:B------:R-:W-:Y:S02]  /*8fe0*/  PRMT R27, R53, 0x5410, R3 ;  /* 0x00005410351b7816 */ /* 0x000fe40000000003 */
[----:B------:R-:W-:-:S02]  /*8ff0*/  PRMT R30, R51, 0x5432, R30 ;  /* 0x00005432331e7816 */ /* 0x000fc4000000001e */
[C---:B------:R-:W-:Y:S02]  /*9000*/  PRMT R34, R10.reuse, 0x5432, R34 ;  /* 0x000054320a227816 */ /* 0x040fe40000000022 */
[----:B------:R-:W-:Y:S02]  /*9010*/  PRMT R35, R10, 0x5410, R35 ;  /* 0x000054100a237816 */ /* 0x000fe40000000023 */
[----:B------:R-:W-:Y:S01]  /*9020*/  PRMT R31, R51, 0x5410, R31 ;  /* 0x00005410331f7816 */ /* 0x000fe2000000001f */
[----:B------:R-:W-:Y:S02]  /*9030*/  IMAD.U32 R32, R30, 0x10000, RZ ;  /* 0x000100001e207824 */ /* 0x000fe400078e00ff */
[----:B------:R-:W-:Y:S01]  /*9040*/  IMAD.U32 R26, R25, 0x10000, RZ ;  /* 0x00010000191a7824 */ /* 0x000fe200078e00ff */
[----:B------:R-:W-:Y:S01]  /*9050*/  PRMT R29, R54, 0x5410, R29 ;  /* 0x00005410361d7816 */ /* 0x000fe2000000001d */
[----:B------:R-:W-:Y:S02]  /*9060*/  IMAD.U32 R33, R31, 0x10000, RZ ;  /* 0x000100001f217824 */ /* 0x000fe400078e00ff */
[----:B------:R-:W-:Y:S01]  /*9070*/  IMAD.U32 R37, R35, 0x10000, RZ ;  /* 0x0001000023257824 */ /* 0x000fe200078e00ff */
[----:B------:R-:W-:-:S02]  /*9080*/  LOP3.LUT R30, R30, 0xffff0000, RZ, 0xc0, !PT ;  /* 0xffff00001e1e7812 */ /* 0x000fc400078ec0ff */
[----:B------:R-:W-:Y:S02]  /*9090*/  LOP3.LUT R25, R25, 0xffff0000, RZ, 0xc0, !PT ;  /* 0xffff000019197812 */ /* 0x000fe400078ec0ff */
[----:B------:R-:W-:Y:S02]  /*90a0*/  LOP3.LUT R31, R31, 0xffff0000, RZ, 0xc0, !PT ;  /* 0xffff00001f1f7812 */ /* 0x000fe400078ec0ff */
[----:B------:R-:W-:Y:S02]  /*90b0*/  PRMT R28, R52, 0x5432, R28 ;  /* 0x00005432341c7816 */ /* 0x000fe4000000001c */
[----:B------:R-:W-:Y:S01]  /*90c0*/  LOP3.LUT R35, R35, 0xffff0000, RZ, 0xc0, !PT ;  /* 0xffff000023237812 */ /* 0x000fe200078ec0ff */
[----:B--2---:R-:W-:-:S04]  /*90d0*/  IMAD.IADD R0, R4, 0x1, R0 ;  /* 0x0000000104007824 */ /* 0x004fc800078e0200 */
[----:B------:R-:W-:Y:S01]  /*90e0*/  IMAD R0, R0, 0x2, R17 ;  /* 0x0000000200007824 */ /* 0x000fe200078e0211 */
[----:B---3--:R-:W0:Y:S04]  /*90f0*/  LDS.128 R12, [R42+0x18400] ;  /* 0x018400002a0c7984 */ /* 0x008e280000000c00 */
[----:B------:R-:W1:Y:S01]  /*9100*/  LDS.128 R4, [R0+0x18400] ;  /* 0x0184000000047984 */ /* 0x000e620000000c00 */
        /* <DEDUP_REMOVED lines=8> */
[----:B-1----:R-:W-:-:S02]  /*9190*/  IMAD.U32 R15, R4, 0x10000, RZ ;  /* 0x00010000040f7824 */ /* 0x002fc400078e00ff */
[----:B------:R-:W-:Y:S02]  /*91a0*/  IMAD.U32 R21, R5, 0x10000, RZ ;  /* 0x0001000005157824 */ /* 0x000fe400078e00ff */
[C---:B------:R-:W-:Y:S01]  /*91b0*/  FMUL.FTZ R36, R15.reuse, R32 ;  /* 0x000000200f247220 */ /* 0x040fe20000410000 */
[-C--:B------:R-:W-:Y:S01]  /*91c0*/  FMUL.FTZ R38, R15, R26.reuse ;  /* 0x0000001a0f267220 */ /* 0x080fe20000410000 */
[----:B------:R-:W-:Y:S02]  /*91d0*/  IMAD.U32 R15, R27, 0x10000, RZ ;  /* 0x000100001b0f7824 */ /* 0x000fe400078e00ff */
[----:B------:R-:W-:Y:S01]  /*91e0*/  FMUL.FTZ R39, R21, R33 ;  /* 0x0000002115277220 */ /* 0x000fe20000410000 */
[----:B------:R-:W-:Y:S02]  /*91f0*/  IMAD.U32 R24, R7, 0x10000, RZ ;  /* 0x0001000007187824 */ /* 0x000fe400078e00ff */
[C---:B------:R-:W-:Y:S01]  /*9200*/  FFMA.FTZ R36, R3.reuse, R26, -R36 ;  /* 0x0000001a03247223 */ /* 0x040fe20000010824 */
[----:B------:R-:W-:Y:S01]  /*9210*/  FFMA.FTZ R38, R3, R32, R38 ;  /* 0x0000002003267223 */ /* 0x000fe20000010026 */
[----:B------:R-:W-:Y:S01]  /*9220*/  IMAD.U32 R3, R29, 0x10000, RZ ;  /* 0x000100001d037824 */ /* 0x000fe200078e00ff */
[----:B------:R-:W-:Y:S01]  /*9230*/  LOP3.LUT R4, R4, 0xffff0000, RZ, 0xc0, !PT ;  /* 0xffff000004047812 */ /* 0x000fe200078ec0ff */
[-C--:B------:R-:W-:Y:S01]  /*9240*/  FMUL.FTZ R21, R21, R15.reuse ;  /* 0x0000000f15157220 */ /* 0x080fe20000410000 */
[----:B------:R-:W-:Y:S01]  /*9250*/  FFMA.FTZ R39, R10, R15, -R39 ;  /* 0x0000000f0a277223 */ /* 0x000fe20000010827 */
[C---:B------:R-:W-:Y:S01]  /*9260*/  FMUL.FTZ R15, R24.reuse, R37 ;  /* 0x00000025180f7220 */ /* 0x040fe20000410000 */
[----:B------:R-:W-:Y:S01]  /*9270*/  FMUL.FTZ R24, R24, R3 ;  /* 0x0000000318187220 */ /* 0x000fe20000410000 */
[----:B------:R-:W-:Y:S01]  /*9280*/  FFMA.FTZ R21, R10, R33, R21 ;  /* 0x000000210a157223 */ /* 0x000fe20000010015 */
[----:B------:R-:W-:Y:S01]  /*9290*/  LOP3.LUT R5, R5, 0xffff0000, RZ, 0xc0, !PT ;  /* 0xffff000005057812 */ /* 0x000fe200078ec0ff */
[----:B------:R-:W-:Y:S01]  /*92a0*/  FMUL.FTZ R10, R4, R30 ;  /* 0x0000001e040a7220 */ /* 0x000fe20000410000 */
[----:B------:R-:W-:Y:S01]  /*92b0*/  LOP3.LUT R27, R27, 0xffff0000, RZ, 0xc0, !PT ;  /* 0xffff00001b1b7812 */ /* 0x000fe200078ec0ff */
[C---:B------:R-:W-:Y:S01]  /*92c0*/  FFMA.FTZ R15, R20.reuse, R3, -R15 ;  /* 0x00000003140f7223 */ /* 0x040fe2000001080f */
[----:B------:R-:W-:Y:S01]  /*92d0*/  FFMA.FTZ R37, R20, R37, R24 ;  /* 0x0000002514257223 */ /* 0x000fe20000010018 */
[-C--:B------:R-:W-:Y:S01]  /*92e0*/  FMUL.FTZ R20, R4, R25.reuse ;  /* 0x0000001904147220 */ /* 0x080fe20000410000 */
[----:B------:R-:W-:Y:S01]  /*92f0*/  FFMA.FTZ R25, R9, R25, -R10 ;  /* 0x0000001909197223 */ /* 0x000fe2000001080a */
[----:B------:R-:W-:-:S02]  /*9300*/  IMAD.U32 R23, R6, 0x10000, RZ ;  /* 0x0001000006177824 */ /* 0x000fc400078e00ff */
[C---:B------:R-:W-:Y:S01]  /*9310*/  FMUL.FTZ R3, R5.reuse, R31 ;  /* 0x0000001f05037220 */ /* 0x040fe20000410000 */
[----:B------:R-:W-:Y:S02]  /*9320*/  IMAD.U32 R10, R34, 0x10000, RZ ;  /* 0x00010000220a7824 */ /* 0x000fe400078e00ff */
[-C--:B------:R-:W-:Y:S01]  /*9330*/  FMUL.FTZ R24, R5, R27.reuse ;  /* 0x0000001b05187220 */ /* 0x080fe20000410000 */
[----:B------:R-:W-:Y:S02]  /*9340*/  IMAD.U32 R4, R28, 0x10000, RZ ;  /* 0x000100001c047824 */ /* 0x000fe400078e00ff */
[----:B------:R-:W-:Y:S01]  /*9350*/  FFMA.FTZ R9, R9, R30, R20 ;  /* 0x0000001e09097223 */ /* 0x000fe20000010014 */
[----:B------:R-:W-:Y:S01]  /*9360*/  LOP3.LUT R6, R6, 0xffff0000, RZ, 0xc0, !PT ;  /* 0xffff000006067812 */ /* 0x000fe200078ec0ff */
[C---:B------:R-:W-:Y:S01]  /*9370*/  FMUL.FTZ R26, R23.reuse, R10 ;  /* 0x0000000a171a7220 */ /* 0x040fe20000410000 */
[C---:B------:R-:W-:Y:S01]  /*9380*/  FFMA.FTZ R20, R12.reuse, R27, -R3 ;  /* 0x0000001b0c147223 */ /* 0x040fe20000010803 */
[----:B------:R-:W-:Y:S01]  /*9390*/  FFMA.FTZ R24, R12, R31, R24 ;  /* 0x0000001f0c187223 */ /* 0x000fe20000010018 */
[----:B------:R-:W-:Y:S01]  /*93a0*/  LOP3.LUT R34, R34, 0xffff0000, RZ, 0xc0, !PT ;  /* 0xffff000022227812 */ /* 0x000fe200078ec0ff */
[----:B------:R-:W-:Y:S01]  /*93b0*/  FMUL.FTZ R12, R23, R4 ;  /* 0x00000004170c7220 */ /* 0x000fe20000410000 */
[----:B------:R-:W-:-:S02]  /*93c0*/  LOP3.LUT R7, R7, 0xffff0000, RZ, 0xc0, !PT ;  /* 0xffff000007077812 */ /* 0x000fc400078ec0ff */
[----:B------:R-:W-:Y:S02]  /*93d0*/  LOP3.LUT R28, R28, 0xffff0000, RZ, 0xc0, !PT ;  /* 0xffff00001c1c7812 */ /* 0x000fe400078ec0ff */
        /* <DEDUP_REMOVED lines=21> */
.L_x_4424:
[----:B------:R-:W-:Y:S05]  /*9530*/  BSYNC B0 ;  /* 0x0000000000007941 */ /* 0x000fea0003800000 */
.L_x_4404:
        /* <DEDUP_REMOVED lines=8> */
.L_x_4401:
        /* <DEDUP_REMOVED lines=8> */
.L_x_4439:
[----:B------:R-:W-:Y:S01]  /*9640*/  IMAD R173, R2, 0x8, R17 ;  /* 0x0000000802ad7824 */ /* 0x000fe200078e0211 */
[----:B------:R-:W-:-:S04]  /*9650*/  SHF.L.U32 R6, R19, 0x1f, RZ ;  /* 0x0000001f13067819 */ /* 0x000fc800000006ff */
[----:B------:R1:W2:Y:S01]  /*9660*/  SYNCS.PHASECHK.TRANS64.TRYWAIT P1, [R173+URZ+0x32430], R6 ;  /* 0x03243006ad0075a7 */ /* 0x0002a2000802017f */
[----:B------:R-:W-:Y:S05]  /*9670*/  @!P0 BRA `(.L_x_4440) ;  /* 0x0000000000048947 */ /* 0x000fea0003800000 */
[----:B------:R-:W-:Y:S01]  /*9680*/  BPT.TRAP 0x1 ;  /* 0x000000040000795c */ /* 0x000fe20000300000 */
.L_x_4440:
[----:B------:R-:W-:-:S05]  /*9690*/  VIADD R3, R17, 0x1c400 ;  /* 0x0001c40011037836 */ /* 0x000fca0000000000 */
[----:B------:R-:W-:-:S04]  /*96a0*/  SHF.R.U32.HI R3, RZ, 0x4, R3 ;  /* 0x00000004ff037819 */ /* 0x000fc80000011603 */
[----:B------:R-:W-:-:S04]  /*96b0*/  LOP3.LUT R3, R3, 0x3fff, RZ, 0xc0, !PT ;  /* 0x00003fff03037812 */ /* 0x000fc800078ec0ff */
[----:B------:R-:W-:-:S05]  /*96c0*/  LOP3.LUT R3, R3, 0x10000, RZ, 0xfc, !PT ;  /* 0x0001000003037812 */ /* 0x000fca00078efcff */
[----:B------:R3:W-:Y:S01]  /*96d0*/  STL [R1+0x8], R3 ;  /* 0x0000080301007387 */ /* 0x0007e20000100800 */
[----:B--2---:R-:W-:Y:S05]  /*96e0*/  @P1 BRA `(.L_x_4441) ;  /* 0x0000000000081947 */ /* 0x004fea0003800000 */
[----:B------:R-:W2:Y:S02]  /*96f0*/  SYNCS.PHASECHK.TRANS64.TRYWAIT P1, [R173+URZ+0x32430], R6 ;  /* 0x03243006ad0075a7 */ /* 0x000ea4000802017f */
[----:B--2---:R-:W-:Y:S05]  /*9700*/  @!P1 BRA `(.L_x_4442) ;  /* 0x0000011c00bc9947 */ /* 0x004fea0003800000 */
.L_x_4441:
[----:B---3--:R-:W3:Y:S01]  /*9710*/  LDL R3, [R1+0x8] ;  /* 0x0000080001037983 */ /* 0x008ee20000100800 */
[----:B------:R-:W-:Y:S01]  /*9720*/  IMAD.MOV.U32 R5, RZ, RZ, 0x40000040 ;  /* 0x40000040ff057424 */ /* 0x000fe200078e00ff */
[----:B------:R-:W-:Y:S05]  /*9730*/  WARPSYNC.ALL ;  /* 0x0000000000007948 */ /* 0x000fea0003800000 */
[C---:B------:R-:W-:Y:S01]  /*9740*/  R2UR UR4, R216.reuse ;  /* 0x00000000d80472ca */ /* 0x040fe200000e0000 */
[----:B------:R-:W-:Y:S01]  /*9750*/  WARPGROUP.ARRIVE ;  /* 0x00000000000079c5 */ /* 0x000fe20000000000 */
[----:B------:R-:W-:Y:S01]  /*9760*/  R2UR UR5, R217 ;  /* 0x00000000d90572ca */ /* 0x000fe200000e0000 */
[----:B------:R-:W-:Y:S01]  /*9770*/  VIADD R236, R216, 0x2 ;  /* 0x00000002d8ec7836 */ /* 0x000fe20000000000 */
[----:B------:R-:W-:Y:S01]  /*9780*/  R2UR UR7, R5 ;  /* 0x00000000050772ca */ /* 0x000fe200000e0000 */
[----:B------:R-:W-:Y:S01]  /*9790*/  IMAD.MOV.U32 R237, RZ, RZ, 0x40000040 ;  /* 0x40000040ffed7424 */ /* 0x000fe200078e00ff */
[----:B------:R-:W-:Y:S01]  /*97a0*/  SHF.L.U32 R8, R8, 0x1f, RZ ;  /* 0x0000001f08087819 */ /* 0x000fe200000006ff */
[----:B------:R-:W-:Y:S01]  /*97b0*/  IMAD.MOV.U32 R11, RZ, RZ, 0x40000040 ;  /* 0x40000040ff0b7424 */ /* 0x000fe200078e00ff */
[----:B------:R-:W-:Y:S01]  /*97c0*/  BSSY B0, `(.L_x_4443) ;  /* 0x0000025000007945 */ /* 0x000fe20003800000 */
[----:B------:R-:W-:-:S02]  /*97d0*/  VIADD R234, R216, 0x4 ;  /* 0x00000004d8ea7836 */ /* 0x000fc40000000000 */
[----:B------:R-:W-:Y:S02]  /*97e0*/  IMAD.MOV.U32 R235, RZ, RZ, 0x40000040 ;  /* 0x40000040ffeb7424 */ /* 0x000fe400078e00ff */
[----:B------:R-:W-:Y:S02]  /*97f0*/  VIADD R232, R216, 0x6 ;  /* 0x00000006d8e87836 */ /* 0x000fe40000000000 */
[----:B------:R-:W-:Y:S02]  /*9800*/  IMAD.MOV.U32 R233, RZ, RZ, 0x40000040 ;  /* 0x40000040ffe97424 */ /* 0x000fe400078e00ff */
[----:B------:R-:W-:Y:S02]  /*9810*/  IMAD.MOV.U32 R5, RZ, RZ, 0x40000040 ;  /* 0x40000040ff057424 */ /* 0x000fe400078e00ff */
[----:B---3--:R-:W-:-:S04]  /*9820*/  IMAD R4, R2, 0x300, R3 ;  /* 0x0000030002047824 */ /* 0x008fc800078e0203 */
[C---:B------:R-:W-:Y:S01]  /*9830*/  VIADD R10, R4.reuse, 0x2 ;  /* 0x00000002040a7836 */ /* 0x040fe20000000000 */
[----:B------:R-:W-:-:S13]  /*9840*/  R2UR UR6, R4 ;  /* 0x00000000040672ca */ /* 0x000fda00000e0000 */
[----:B------:R-:W-:Y:S01]  /*9850*/  HGMMA.64x96x16.F32.BF16 R24, gdesc[UR4], RZ, !UPT, gsb0 ;  /* 0x01600000041879f0 */ /* 0x000fe2000c0018ff */
[----:B------:R-:W-:Y:S02]  /*9860*/  R2UR UR4, R236 ;  /* 0x00000000ec0472ca */ /* 0x000fe400000e0000 */
[----:B------:R-:W-:Y:S02]  /*9870*/  R2UR UR5, R237 ;  /* 0x00000000ed0572ca */ /* 0x000fe400000e0000 */
[----:B------:R-:W-:Y:S01]  /*9880*/  R2UR UR6, R10 ;  /* 0x000000000a0672ca */ /* 0x000fe200000e0000 */
[C---:B------:R-:W-:Y:S01]  /*9890*/  VIADD R10, R4.reuse, 0x4 ;  /* 0x00000004040a7836 */ /* 0x040fe20000000000 */
[----:B------:R-:W-:Y:S01]  /*98a0*/  R2UR UR7, R11 ;  /* 0x000000000b0772ca */ /* 0x000fe200000e0000 */
[----:B------:R-:W-:Y:S02]  /*98b0*/  IMAD.MOV.U32 R11, RZ, RZ, 0x40000040 ;  /* 0x40000040ff0b7424 */ /* 0x000fe400078e00ff */
        /* <DEDUP_REMOVED lines=19> */
[----:B------:R-:W3:Y:S02]  /*99f0*/  SYNCS.PHASECHK.TRANS64.TRYWAIT P1, [R17+URZ+0x32410], R8 ;  /* 0x03241008110075a7 */ /* 0x000ee4000802017f */
[----:B---3--:R-:W-:Y:S05]  /*9a00*/  @!P1 BRA `(.L_x_4444) ;  /* 0x0000011c00109947 */ /* 0x008fea0003800000 */
.L_x_4650:
[----:B------:R-:W-:Y:S05]  /*9a10*/  BSYNC B0 ;  /* 0x0000000000007941 */ /* 0x000fea0003800000 */
.L_x_4443:
[----:B------:R-:W-:Y:S05]  /*9a20*/  @!P0 BRA `(.L_x_4445) ;  /* 0x0000000000048947 */ /* 0x000fea0003800000 */
[----:B------:R-:W-:Y:S01]  /*9a30*/  BPT.TRAP 0x1 ;  /* 0x000000040000795c */ /* 0x000fe20000300000 */
.L_x_4445:
[----:B------:R4:W0:Y:S01]  /*9a40*/  SYNCS.PHASECHK.TRANS64.TRYWAIT P2, [R173+URZ+0x32450], R6 ;  /* 0x03245006ad0075a7 */ /* 0x000822000804017f */
[----:B------:R-:W-:Y:S05]  /*9a50*/  @!P0 BRA `(.L_x_4446) ;  /* 0x0000000000048947 */ /* 0x000fea0003800000 */
[----:B------:R-:W-:Y:S01]  /*9a60*/  BPT.TRAP 0x1 ;  /* 0x000000040000795c */ /* 0x000fe20000300000 */
.L_x_4446:
[----:B------:R-:W1:Y:S01]  /*9a70*/  S2R R3, SR_TID.X ;  /* 0x0000000000037919 */ /* 0x000e620000002100 */
[----:B------:R-:W-:Y:S01]  /*9a80*/  BSSY B0, `(.L_x_4447) ;  /* 0x0000006000007945 */ /* 0x000fe20003800000 */
[----:B-1----:R-:W-:-:S04]  /*9a90*/  LOP3.LUT R3, R3, 0x7f, RZ, 0xc0, !PT ;  /* 0x0000007f03037812 */ /* 0x002fc800078ec0ff */
[----:B------:R-:W-:Y:S01]  /*9aa0*/  ISETP.NE.AND P1, PT, R3, RZ, PT ;  /* 0x000000ff0300720c */ /* 0x000fe20003f25270 */
[----:B0-----:R-:W-:-:S12]  /*9ab0*/  @P2 BRA `(.L_x_4448) ;  /* 0x0000000000082947 */ /* 0x001fd80003800000 */
[----:B------:R-:W0:Y:S02]  /*9ac0*/  SYNCS.PHASECHK.TRANS64.TRYWAIT P2, [R173+URZ+0x32450], R6 ;  /* 0x03245006ad0075a7 */ /* 0x000e24000804017f */
[----:B0-----:R-:W-:Y:S05]  /*9ad0*/  @!P2 BRA `(.L_x_4449) ;  /* 0x0000011800f0a947 */ /* 0x001fea0003800000 */
.L_x_4448:
[----:B------:R-:W-:Y:S05]  /*9ae0*/  BSYNC B0 ;  /* 0x0000000000007941 */ /* 0x000fea0003800000 */
.L_x_4447:
[----:B------:R-:W-:Y:S05]  /*9af0*/  WARPSYNC.ALL ;  /* 0x0000000000007948 */ /* 0x000fea0003800000 */
[----:B------:R-:W-:Y:S01]  /*9b00*/  VIADD R3, R17, 0x400 ;  /* 0x0000040011037836 */ /* 0x000fe20000000000 */
[----:B------:R-:W-:-:S04]  /*9b10*/  LOP3.LUT R4, R72, 0x10000, RZ, 0xfc, !PT ;  /* 0x0001000048047812 */ /* 0x000fc800078efcff */
[----:B------:R-:W-:-:S04]  /*9b20*/  SHF.R.U32.HI R3, RZ, 0x4, R3 ;  /* 0x00000004ff037819 */ /* 0x000fc80000011603 */
[----:B------:R-:W-:-:S04]  /*9b30*/  LOP3.LUT R3, R3, 0x3fff, RZ, 0xc0, !PT ;  /* 0x00003fff03037812 */ /* 0x000fc800078ec0ff */
[----:B0-2-4-:R-:W-:Y:S01]  /*9b40*/  LOP3.LUT R6, R3, 0x10000, RZ, 0xfc, !PT ;  /* 0x0001000003067812 */ /* 0x015fe200078efcff */
[----:B------:R-:W-:Y:S02]  /*9b50*/  IMAD.MOV.U32 R5, RZ, RZ, 0x40000040 ;  /* 0x40000040ff057424 */ /* 0x000fe400078e00ff */
[----:B------:R-:W-:Y:S02]  /*9b60*/  IMAD.MOV.U32 R11, RZ, RZ, 0x40000040 ;  /* 0x40000040ff0b7424 */ /* 0x000fe400078e00ff */
[----:B------:R-:W-:Y:S01]  /*9b70*/  IMAD R10, R2, 0xc00, R6 ;  /* 0x00000c00020a7824 */ /* 0x000fe200078e0206 */
[----:B------:R-:W-:Y:S01]  /*9b80*/  R2UR UR4, R4 ;  /* 0x00000000040472ca */ /* 0x000fe200000e0000 */
[----:B------:R-:W-:Y:S01]  /*9b90*/  WARPGROUP.ARRIVE ;  /* 0x00000000000079c5 */ /* 0x000fe20000000000 */
[----:B------:R-:W-:Y:S01]  /*9ba0*/  R2UR UR5, R5 ;  /* 0x00000000050572ca */ /* 0x000fe200000e0000 */
[----:B------:R0:W-:Y:S01]  /*9bb0*/  STL [R1+0xc], R6 ;  /* 0x00000c0601007387 */ /* 0x0001e20000100800 */
[----:B------:R-:W-:-:S02]  /*9bc0*/  R2UR UR6, R10 ;  /* 0x000000000a0672ca */ /* 0x000fc400000e0000 */
[----:B------:R-:W-:Y:S01]  /*9bd0*/  R2UR UR7, R11 ;  /* 0x000000000b0772ca */ /* 0x000fe200000e0000 */
[----:B------:R-:W-:Y:S01]  /*9be0*/  VIADD R230, R4, 0x2 ;  /* 0x0000000204e67836 */ /* 0x000fe20000000000 */
[----:B------:R-:W2:Y:S01]  /*9bf0*/  LDL R174, [R1+0x10] ;  /* 0x0000100001ae7983 */ /* 0x000ea20000100800 */
[----:B------:R-:W-:Y:S02]  /*9c00*/  IMAD.MOV.U32 R231, RZ, RZ, 0x40000040 ;  /* 0x40000040ffe77424 */ /* 0x000fe400078e00ff */
[----:B------:R-:W-:Y:S01]  /*9c10*/  IMAD.MOV.U32 R7, RZ, RZ, 0x40000040 ;  /* 0x40000040ff077424 */ /* 0x000fe200078e00ff */
[----:B------:R-:W4:Y:S01]  /*9c20*/  LDL R72, [R1+0x2c] ;  /* 0x00002c0001487983 */ /* 0x000f220000100800 */
[----:B0-----:R-:W-:Y:S02]  /*9c30*/  VIADD R6, R10, 0x2 ;  /* 0x000000020a067836 */ /* 0x001fe40000000000 */
[----:B------:R-:W-:Y:S01]  /*9c40*/  VIADD R228, R4, 0x4 ;  /* 0x0000000404e47836 */ /* 0x000fe20000000000 */
[----:B-----5:R-:W4:Y:S03]  /*9c50*/  LDL R23, [R1+0x30] ;  /* 0x0000300001177983 */ /* 0x020f260000100800 */
[----:B------:R-:W-:Y:S01]  /*9c60*/  HGMMA.64x96x16.F32.BF16 R24, gdesc[UR4], R24, gsb0 ;  /* 0x01600000041879f0 */ /* 0x000fe20008001818 */
[----:B------:R-:W-:-:S02]  /*9c70*/  R2UR UR4, R230 ;  /* 0x00000000e60472ca */ /* 0x000fc400000e0000 */
[----:B------:R-:W-:Y:S02]  /*9c80*/  R2UR UR5, R231 ;  /* 0x00000000e70572ca */ /* 0x000fe400000e0000 */
[----:B------:R-:W-:Y:S02]  /*9c90*/  R2UR UR6, R6 ;  /* 0x00000000060672ca */ /* 0x000fe400000e0000 */
[----:B------:R-:W-:Y:S01]  /*9ca0*/  R2UR UR7, R7 ;  /* 0x00000000070772ca */ /* 0x000fe200000e0000 */
[----:B------:R-:W-:Y:S02]  /*9cb0*/  VIADD R6, R10, 0x4 ;  /* 0x000000040a067836 */ /* 0x000fe40000000000 */
[----:B------:R-:W-:Y:S02]  /*9cc0*/  IMAD.MOV.U32 R229, RZ, RZ, 0x40000040 ;  /* 0x40000040ffe57424 */ /* 0x000fe400078e00ff */
[----:B------:R-:W-:Y:S01]  /*9cd0*/  IMAD.MOV.U32 R7, RZ, RZ, 0x40000040 ;  /* 0x40000040ff077424 */ /* 0x000fe200078e00ff */
[----:B------:R-:W-:-:S02]  /*9ce0*/  WARPGROUP.DEPBAR.LE gsb0, 0x0 ;  /* 0x00008000000079c5 */ /* 0x000fc40000010000 */
[----:B------:R-:W-:-:S06]  /*9cf0*/  WARPGROUP.ARRIVE ;  /* 0x00000000000079c5 */ /* 0x000fcc0000000000 */
[----:B------:R-:W-:Y:S01]  /*9d00*/  HGMMA.64x96x16.F32.BF16 R24, gdesc[UR4], R24, gsb0 ;  /* 0x01600000041879f0 */ /* 0x000fe20008001818 */
[----:B------:R-:W-:Y:S02]  /*9d10*/  R2UR UR4, R228 ;  /* 0x00000000e40472ca */ /* 0x000fe400000e0000 */
[----:B------:R-:W-:Y:S02]  /*9d20*/  R2UR UR5, R229 ;  /* 0x00000000e50572ca */ /* 0x000fe400000e0000 */
[----:B------:R-:W-:Y:S02]  /*9d30*/  R2UR UR6, R6 ;  /* 0x00000000060672ca */ /* 0x000fe400000e0000 */
[----:B------:R-:W-:Y:S01]  /*9d40*/  R2UR UR7, R7 ;  /* 0x00000000070772ca */ /* 0x000fe200000e0000 */
[----:B------:R-:W-:Y:S02]  /*9d50*/  VIADD R226, R4, 0x6 ;  /* 0x0000000604e27836 */ /* 0x000fe40000000000 */
[----:B------:R-:W-:-:S02]  /*9d60*/  VIADD R6, R10, 0x6 ;  /* 0x000000060a067836 */ /* 0x000fc40000000000 */
[----:B------:R-:W-:Y:S02]  /*9d70*/  IMAD.MOV.U32 R227, RZ, RZ, 0x40000040 ;  /* 0x40000040ffe37424 */ /* 0x000fe400078e00ff */
[----:B------:R-:W-:Y:S01]  /*9d80*/  IMAD.MOV.U32 R7, RZ, RZ, 0x40000040 ;  /* 0x40000040ff077424 */ /* 0x000fe200078e00ff */
[----:B------:R-:W-:Y:S02]  /*9d90*/  WARPGROUP.DEPBAR.LE gsb0, 0x0 ;  /* 0x00008000000079c5 */ /* 0x000fe40000010000 */
        /* <DEDUP_REMOVED lines=116> */
[----:B---3--:R-:W-:Y:S02]  /*a4e0*/  VIADD R8, R4, 0xc04 ;  /* 0x00000c0404087836 */ /* 0x008fe40000000000 */
        /* <DEDUP_REMOVED lines=21> */
[----:B--2---:R-:W-:-:S04]  /*a640*/  IMAD R11, R214, -0x60, R174 ;  /* 0xffffffa0d60b7824 */ /* 0x004fc800078e02ae */
[----:B------:R-:W-:Y:S01]  /*a650*/  VIADD R10, R11, 0x60 ;  /* 0x000000600b0a7836 */ /* 0x000fe20000000000 */
[----:B------:R-:W-:Y:S01]  /*a660*/  IADD3 R11, -R224, 0x61, R11 ;  /* 0x00000061e00b7810 */ /* 0x000fe20007ffe10b */
[----:B----4-:R-:W-:Y:S01]  /*a670*/  IMAD R76, R225, 0x80, R23 ;  /* 0x00000080e14c7824 */ /* 0x010fe200078e0217 */
[----:B------:R-:W-:Y:S02]  /*a680*/  WARPGROUP.DEPBAR.LE gsb0, 0x0 ;  /* 0x00008000000079c5 */ /* 0x000fe40000010000 */
[----:B------:R-:W-:-:S06]  /*a690*/  WARPGROUP.ARRIVE ;  /* 0x00000000000079c5 */ /* 0x000fcc0000000000 */
[----:B------:R-:W-:Y:S01]  /*a6a0*/  HGMMA.64x96x16.F32.BF16 R24, gdesc[UR4], R24, gsb0 ;  /* 0x01600000041879f0 */ /* 0x000fe20008001818 */
[C---:B------:R-:W-:Y:S01]  /*a6b0*/  IMAD R10, R72.reuse, -0x2, R10 ;  /* 0xfffffffe480a7824 */ /* 0x040fe200078e020a */
[----:B------:R-:W-:Y:S01]  /*a6c0*/  ULDC UR4, c[0x0][0xa80] ;  /* 0x0002a00000047ab9 */ /* 0x000fe20000000800 */
[----:B------:R-:W-:-:S05]  /*a6d0*/  IMAD R11, R72, -0x2, R11 ;  /* 0xfffffffe480b7824 */ /* 0x000fca00078e020b */
[----:B------:R-:W-:-:S04]  /*a6e0*/  VIADDMNMX R73, R76, R11, R10, PT ;  /* 0x0000000b4c497246 */ /* 0x000fc8000380010a */
[C---:B------:R-:W-:Y:S02]  /*a6f0*/  ISETP.GT.AND P2, PT, R73.reuse, RZ, PT ;  /* 0x000000ff4900720c */ /* 0x040fe40003f44270 */
[C---:B------:R-:W-:Y:S02]  /*a700*/  ISETP.GT.AND P3, PT, R73.reuse, 0x1, PT ;  /* 0x000000014900780c */ /* 0x040fe40003f64270 */
[----:B------:R-:W-:Y:S01]  /*a710*/  ISETP.GT.AND P4, PT, R73, 0x8, PT ;  /* 0x000000084900780c */ /* 0x000fe20003f84270 */
[----:B------:R-:W-:Y:S02]  /*a720*/  WARPGROUP.DEPBAR.LE gsb0, 0x0 ;  /* 0x00008000000079c5 */ /* 0x000fe40000010000 */
[----:B------:R-:W-:Y:S02]  /*a730*/  FSEL R78, R24, -INF , P2 ;  /* 0xff800000184e7808 */ /* 0x000fe40001000000 */
[----:B------:R-:W-:Y:S02]  /*a740*/  FSEL R25, R25, -INF , P3 ;  /* 0xff80000019197808 */ /* 0x000fe40001800000 */
        /* <DEDUP_REMOVED lines=63> */
[----:B------:R-:W-:Y:S02]  /*ab40*/  FSEL R74, R69, -INF , P2 ;  /* 0xff800000454a7808 */ /* 0x000fe40001000000 */
[----:B------:R-:W-:-:S04]  /*ab50*/  FMNMX.FTZ R23, R68, R23, !PT ;  /* 0x0000001744177209 */ /* 0x000fc80007810000 */
[----:B------:R-:W-:-:S05]  /*ab60*/  FMNMX.FTZ R29, R74, R23, !PT ;  /* 0x000000174a1d7209 */ /* 0x000fca0007810000 */
[----:B------:R-:W0:Y:S01]  /*ab70*/  SHFL.BFLY PT, R96, R29, 0x2, 0x1f ;  /* 0x0c401f001d607f89 */ /* 0x000e2200000e0000 */
[----:B------:R-:W-:Y:S02]  /*ab80*/  IADD3 R11, R11, 0x8, R76 ;  /* 0x000000080b0b7810 */ /* 0x000fe40007ffe04c */
[----:B0-----:R-:W-:-:S05]  /*ab90*/  FMNMX.FTZ R96, R29, R96, !PT ;  /* 0x000000601d607209 */ /* 0x001fca0007810000 */
[----:B------:R-:W0:Y:S01]  /*aba0*/  SHFL.BFLY PT, R33, R96, 0x1, 0x1f ;  /* 0x0c201f0060217f89 */ /* 0x000e2200000e0000 */
[----:B------:R-:W-:-:S04]  /*abb0*/  VIMNMX R23, R10, R11, PT ;  /* 0x0000000b0a177248 */ /* 0x000fc80003fe0100 */
[C---:B------:R-:W-:Y:S02]  /*abc0*/  ISETP.GT.AND P4, PT, R23.reuse, RZ, PT ;  /* 0x000000ff1700720c */ /* 0x040fe40003f84270 */
[C---:B------:R-:W-:Y:S02]  /*abd0*/  ISETP.GT.AND P5, PT, R23.reuse, 0x1, PT ;  /* 0x000000011700780c */ /* 0x040fe40003fa4270 */
[----:B------:R-:W-:Y:S01]  /*abe0*/  FSEL R29, R26, -INF , P4 ;  /* 0xff8000001a1d7808 */ /* 0x000fe20002000000 */
[----:B------:R-:W-:Y:S01]  /*abf0*/  IMAD.U32 R11, RZ, RZ, UR4 ;  /* 0x00000004ff0b7e24 */ /* 0x000fe2000f8e00ff */
[----:B------:R-:W-:Y:S02]  /*ac00*/  ISETP.GT.AND P3, PT, R23, 0x8, PT ;  /* 0x000000081700780c */ /* 0x000fe40003f64270 */
[----:B------:R-:W-:Y:S02]  /*ac10*/  FSEL R26, R27, -INF , P5 ;  /* 0xff8000001b1a7808 */ /* 0x000fe40002800000 */
[----:B------:R-:W-:-:S02]  /*ac20*/  ISETP.GT.AND P2, PT, R23, 0x9, PT ;  /* 0x000000091700780c */ /* 0x000fc40003f44270 */
[----:B------:R-:W-:Y:S02]  /*ac30*/  FSEL R30, R30, -INF , P3 ;  /* 0xff8000001e1e7808 */ /* 0x000fe40001800000 */
[----:B------:R-:W-:Y:S02]  /*ac40*/  FMNMX.FTZ R27, R29, R26, !PT ;  /* 0x0000001a1d1b7209 */ /* 0x000fe40007810000 */
[----:B0-----:R-:W-:Y:S02]  /*ac50*/  FMNMX.FTZ R10, R96, R33, !PT ;  /* 0x00000021600a7209 */ /* 0x001fe40007810000 */
[----:B------:R-:W-:Y:S02]  /*ac60*/  ISETP.GT.AND P3, PT, R23, 0x10, PT ;  /* 0x000000101700780c */ /* 0x000fe40003f64270 */
[C---:B------:R-:W-:Y:S01]  /*ac70*/  FSETP.NEU.FTZ.AND P4, PT, R10.reuse, -INF , PT ;  /* 0xff8000000a00780b */ /* 0x040fe20003f9d000 */
[----:B------:R-:W-:Y:S01]  /*ac80*/  FMUL.FTZ R33, R10, R11 ;  /* 0x0000000b0a217220 */ /* 0x000fe20000410000 */
[----:B------:R-:W-:-:S02]  /*ac90*/  FSEL R76, R31, -INF , P2 ;  /* 0xff8000001f4c7808 */ /* 0x000fc40001000000 */
[----:B------:R-:W-:Y:S02]  /*aca0*/  FMNMX.FTZ R27, R30, R27, !PT ;  /* 0x0000001b1e1b7209 */ /* 0x000fe40007810000 */
[----:B------:R-:W-:Y:S02]  /*acb0*/  FSEL R53, R33, RZ, P4 ;  /* 0x000000ff21357208 */ /* 0x000fe40002000000 */
[C---:B------:R-:W-:Y:S02]  /*acc0*/  ISETP.GT.AND P2, PT, R23.reuse, 0x11, PT ;  /* 0x000000111700780c */ /* 0x040fe40003f44270 */
[----:B------:R-:W-:Y:S02]  /*acd0*/  FSEL R34, R34, -INF , P3 ;  /* 0xff80000022227808 */ /* 0x000fe40001800000 */
[----:B------:R-:W-:Y:S01]  /*ace0*/  FMNMX.FTZ R27, R76, R27, !PT ;  /* 0x0000001b4c1b7209 */ /* 0x000fe20007810000 */
[----:B------:R-:W-:Y:S01]  /*acf0*/  FFMA.FTZ R200, R78, R11, -R53 ;  /* 0x0000000b4ec87223 */ /* 0x000fe20000010835 */
[----:B------:R-:W-:-:S02]  /*ad00*/  ISETP.GT.AND P3, PT, R23, 0x18, PT ;  /* 0x000000181700780c */ /* 0x000fc40003f64270 */
[----:B------:R-:W-:Y:S02]  /*ad10*/  FSEL R78, R35, -INF , P2 ;  /* 0xff800000234e7808 */ /* 0x000fe40001000000 */
[----:B------:R-:W-:Y:S02]  /*ad20*/  FMNMX.FTZ R27, R34, R27, !PT ;  /* 0x0000001b221b7209 */ /* 0x000fe40007810000 */
[C---:B------:R-:W-:Y:S02]  /*ad30*/  ISETP.GT.AND P2, PT, R23.reuse, 0x19, PT ;  /* 0x000000191700780c */ /* 0x040fe40003f44270 */
[----:B------:R-:W-:Y:S02]  /*ad40*/  FSEL R38, R38, -INF , P3 ;  /* 0xff80000026267808 */ /* 0x000fe40001800000 */
[----:B------:R-:W-:Y:S02]  /*ad50*/  FMNMX.FTZ R27, R78, R27, !PT ;  /* 0x0000001b4e1b7209 */ /* 0x000fe40007810000 */
[----:B------:R-:W-:-:S02]  /*ad60*/  ISETP.GT.AND P3, PT, R23, 0x20, PT ;  /* 0x000000201700780c */ /* 0x000fc40003f64270 */
[----:B------:R-:W-:Y:S02]  /*ad70*/  FSEL R96, R39, -INF , P2 ;  /* 0xff80000027607808 */ /* 0x000fe40001000000 */
[----:B------:R-:W-:Y:S02]  /*ad80*/  FMNMX.FTZ R27, R38, R27, !PT ;  /* 0x0000001b261b7209 */ /* 0x000fe40007810000 */
        /* <DEDUP_REMOVED lines=20> */
[----:B------:R-:W-:Y:S01]  /*aed0*/  FMNMX.FTZ R31, R50, R31, !PT ;  /* 0x0000001f321f7209 */ /* 0x000fe20007810000 */
[----:B------:R0:W-:Y:S01]  /*aee0*/  MUFU.EX2 R27, R33 ;  /* 0x00000021001b7308 */ /* 0x0001e20000000800 */
[C---:B------:R-:W-:Y:S02]  /*aef0*/  ISETP.GT.AND P2, PT, R23.reuse, 0x39, PT ;  /* 0x000000391700780c */ /* 0x040fe40003f44270 */
[----:B------:R-:W-:Y:S01]  /*af00*/  FSEL R54, R54, -INF , P3 ;  /* 0xff80000036367808 */ /* 0x000fe20001800000 */
[----:B------:R-:W-:Y:S01]  /*af10*/  FFMA.FTZ R35, R86, R11, -R53 ;  /* 0x0000000b56237223 */ /* 0x000fe20000010835 */
[----:B------:R-:W-:Y:S02]  /*af20*/  ISETP.GT.AND P3, PT, R23, 0x40, PT ;  /* 0x000000401700780c */ /* 0x000fe40003f64270 */
[----:B0-----:R-:W-:-:S02]  /*af30*/  FMNMX.FTZ R33, R84, R31, !PT ;  /* 0x0000001f54217209 */ /* 0x001fc40007810000 */
        /* <DEDUP_REMOVED lines=12> */
[----:B------:R0:W-:Y:S01]  /*b000*/  MUFU.EX2 R31, R35 ;  /* 0x00000023001f7308 */ /* 0x0001e20000000800 */
[----:B------:R-:W-:-:S02]  /*b010*/  ISETP.GT.AND P3, PT, R23, 0x50, PT ;  /* 0x000000501700780c */ /* 0x000fc40003f64270 */
[----:B------:R-:W-:Y:S01]  /*b020*/  FMNMX.FTZ R33, R62, R33, !PT ;  /* 0x000000213e217209 */ /* 0x000fe20007810000 */
[--C-:B0-----:R-:W-:Y:S01]  /*b030*/  FFMA.FTZ R35, R90, R11, -R53.reuse ;  /* 0x0000000b5a237223 */ /* 0x101fe20000010835 */
[----:B------:R-:W-:Y:S02]  /*b040*/  FSEL R90, R63, -INF , P2 ;  /* 0xff8000003f5a7808 */ /* 0x000fe40001000000 */
[C---:B------:R-:W-:Y:S02]  /*b050*/  ISETP.GT.AND P2, PT, R23.reuse, 0x51, PT ;  /* 0x000000511700780c */ /* 0x040fe40003f44270 */
[----:B------:R-:W-:Y:S02]  /*b060*/  FSEL R66, R66, -INF , P3 ;  /* 0xff80000042427808 */ /* 0x000fe40001800000 */
[----:B------:R-:W-:Y:S01]  /*b070*/  FMNMX.FTZ R33, R90, R33, !PT ;  /* 0x000000215a217209 */ /* 0x000fe20007810000 */
[----:B------:R-:W-:Y:S01]  /*b080*/  FFMA.FTZ R156, R92, R11, -R53 ;  /* 0x0000000b5c9c7223 */ /* 0x000fe20000010835 */
[----:B------:R-:W-:-:S02]  /*b090*/  ISETP.GT.AND P3, PT, R23, 0x58, PT ;  /* 0x000000581700780c */ /* 0x000fc40003f64270 */
[----:B------:R-:W-:Y:S02]  /*b0a0*/  FSEL R92, R67, -INF , P2 ;  /* 0xff800000435c7808 */ /* 0x000fe40001000000 */
[----:B------:R-:W-:Y:S02]  /*b0b0*/  FMNMX.FTZ R33, R66, R33, !PT ;  /* 0x0000002142217209 */ /* 0x000fe40007810000 */
[----:B------:R-:W-:Y:S02]  /*b0c0*/  ISETP.GT.AND P2, PT, R23, 0x59, PT ;  /* 0x000000591700780c */ /* 0x000fe40003f44270 */
[----:B------:R-:W-:Y:S02]  /*b0d0*/  FSEL R70, R70, -INF , P3 ;  /* 0xff80000046467808 */ /* 0x000fe40001800000 */
[----:B------:R-:W-:Y:S01]  /*b0e0*/  FMNMX.FTZ R33, R92, R33, !PT ;  /* 0x000000215c217209 */ /* 0x000fe20007810000 */
[----:B------:R-:W-:Y:S01]  /*b0f0*/  FFMA.FTZ R37, R94, R11, -R53 ;  /* 0x0000000b5e257223 */ /* 0x000fe20000010835 */
[----:B------:R-:W-:-:S02]  /*b100*/  FSEL R94, R71, -INF , P2 ;  /* 0xff800000475e7808 */ /* 0x000fc40001000000 */
[----:B------:R-:W-:-:S04]  /*b110*/  FMNMX.FTZ R33, R70, R33, !PT ;  /* 0x0000002146217209 */ /* 0x000fc80007810000 */
[----:B------:R-:W-:Y:S01]  /*b120*/  FMNMX.FTZ R33, R94, R33, !PT ;  /* 0x000000215e217209 */ /* 0x000fe20007810000 */
[----:B------:R-:W-:-:S04]  /*b130*/  FFMA.FTZ R41, R24, R11, -R53 ;  /* 0x0000000b18297223 */ /* 0x000fc80000010835 */
[----:B------:R-:W0:Y:S02]  /*b140*/  SHFL.BFLY PT, R24, R33, 0x2, 0x1f ;  /* 0x0c401f0021187f89 */ /* 0x000e2400000e0000 */
[----:B0-----:R-:W-:-:S05]  /*b150*/  FMNMX.FTZ R24, R33, R24, !PT ;  /* 0x0000001821187209 */ /* 0x001fca0007810000 */
[----:B------:R-:W0:Y:S01]  /*b160*/  SHFL.BFLY PT, R23, R24, 0x1, 0x1f ;  /* 0x0c201f0018177f89 */ /* 0x000e2200000e0000 */
[----:B------:R-:W1:Y:S01]  /*b170*/  S2R R75, SR_TID.X ;  /* 0x00000000004b7919 */ /* 0x000e620000002100 */
[----:B------:R-:W-:Y:S01]  /*b180*/  FFMA.FTZ R25, R25, R11, -R53 ;  /* 0x0000000b19197223 */ /* 0x000fe20000010835 */
[----:B------:R-:W-:Y:S01]  /*b190*/  MUFU.EX2 R200, R200 ;  /* 0x000000c800c87308 */ /* 0x000fe20000000800 */
[----:B0-----:R-:W-:-:S04]  /*b1a0*/  FMNMX.FTZ R23, R24, R23, !PT ;  /* 0x0000001718177209 */ /* 0x001fc80007810000 */
[C---:B------:R-:W-:Y:S01]  /*b1b0*/  FSETP.NEU.FTZ.AND P2, PT, R23.reuse, -INF , PT ;  /* 0xff8000001700780b */ /* 0x040fe20003f5d000 */
[----:B------:R-:W-:-:S05]  /*b1c0*/  FMUL.FTZ R24, R23, R11 ;  /* 0x0000000b17187220 */ /* 0x000fca0000410000 */
[----:B------:R-:W-:Y:S01]  /*b1d0*/  FSEL R33, R24, RZ, P2 ;  /* 0x000000ff18217208 */ /* 0x000fe20001000000 */
[----:B------:R-:W0:Y:S04]  /*b1e0*/  MUFU.EX2 R25, R25 ;  /* 0x0000001900197308 */ /* 0x000e280000000800 */
[-CC-:B------:R-:W-:Y:S01]  /*b1f0*/  FFMA.FTZ R26, R26, R11.reuse, -R33.reuse ;  /* 0x0000000b1a1a7223 */ /* 0x180fe20000010821 */
[-CC-:B------:R-:W-:Y:S01]  /*b200*/  FFMA.FTZ R29, R29, R11.reuse, -R33.reuse ;  /* 0x0000000b1d1d7223 */ /* 0x180fe20000010821 */
[-CC-:B------:R-:W-:Y:S02]  /*b210*/  FFMA.FTZ R30, R30, R11.reuse, -R33.reuse ;  /* 0x0000000b1e1e7223 */ /* 0x180fe40000010821 */
[----:B------:R-:W-:Y:S01]  /*b220*/  MUFU.EX2 R202, R202 ;  /* 0x000000ca00ca7308 */ /* 0x000fe20000000800 */
[-CC-:B------:R-:W-:Y:S01]  /*b230*/  FFMA.FTZ R76, R76, R11.reuse, -R33.reuse ;  /* 0x0000000b4c4c7223 */ /* 0x180fe20000010821 */
[----:B------:R-:W-:-:S06]  /*b240*/  FFMA.FTZ R34, R34, R11, -R33 ;  /* 0x0000000b22227223 */ /* 0x000fcc0000010821 */
[----:B------:R2:W-:Y:S01]  /*b250*/  MUFU.EX2 R201, R29 ;  /* 0x0000001d00c97308 */ /* 0x0005e20000000800 */
[----:B-1----:R-:W-:-:S07]  /*b260*/  SHF.R.U32.HI R75, RZ, 0x7, R75 ;  /* 0x00000007ff4b7819 */ /* 0x002fce000001164b */
[----:B------:R-:W1:Y:S01]  /*b270*/  MUFU.EX2 R26, R26 ;  /* 0x0000001a001a7308 */ /* 0x000e620000000800 */
[----:B------:R-:W-:Y:S01]  /*b280*/  @!P1 VIADD R24, R173, 0x32440 ;  /* 0x00032440ad189836 */ /* 0x000fe20000000000 */
[----:B------:R-:W-:-:S06]  /*b290*/  LOP3.LUT R3, R3, 0x3000000, RZ, 0xfc, !PT ;  /* 0x0300000003037812 */ /* 0x000fcc00078efcff */
[----:B------:R-:W3:Y:S01]  /*b2a0*/  MUFU.EX2 R30, R30 ;  /* 0x0000001e001e7308 */ /* 0x000ee20000000800 */
[----:B------:R-:W-:Y:S01]  /*b2b0*/  IADD3 R172, -R75, 0xb, RZ ;  /* 0x0000000b4bac7810 */ /* 0x000fe20007ffe1ff */
[----:B--2---:R-:W-:Y:S02]  /*b2c0*/  IMAD.MOV.U32 R29, RZ, RZ, 0x40000040 ;  /* 0x40000040ff1d7424 */ /* 0x004fe400078e00ff */
[-C--:B------:R-:W-:Y:S01]  /*b2d0*/  FFMA.FTZ R43, R28, R11.reuse, -R53 ;  /* 0x0000000b1c2b7223 */ /* 0x080fe20000010835 */
[----:B------:R-:W-:-:S03]  /*b2e0*/  FFMA.FTZ R78, R78, R11, -R33 ;  /* 0x0000000b4e4e7223 */ /* 0x000fc60000010821 */
[----:B------:R-:W2:Y:S01]  /*b2f0*/  MUFU.EX2 R203, R76 ;  /* 0x0000004c00cb7308 */ /* 0x000ea20000000800 */
[----:B------:R-:W-:Y:S01]  /*b300*/  @!P1 PRMT R24, RZ, 0x654, R24 ;  /* 0x00000654ff189816 */ /* 0x000fe20000000018 */
[----:B------:R0:W-:Y:S01]  /*b310*/  STL [R1+0x4], R3 ;  /* 0x0000040301007387 */ /* 0x0001e20000100800 */
[----:B------:R-:W-:-:S05]  /*b320*/  IMAD R28, R2, 0xc00, R3 ;  /* 0x00000c00021c7824 */ /* 0x000fca00078e0203 */
[----:B------:R-:W4:Y:S01]  /*b330*/  MUFU.EX2 R152, R152 ;  /* 0x0000009800987308 */ /* 0x000f220000000800 */
[----:B------:R1:W-:Y:S07]  /*b340*/  BAR.ARV R172, 0x100 ;  /* 0x000400ac0000751d */ /* 0x0003ee0000002000 */
[----:B------:R-:W4:Y:S01]  /*b350*/  MUFU.EX2 R34, R34 ;  /* 0x0000002200227308 */ /* 0x000f220000000800 */
[----:B0-----:R-:W-:Y:S01]  /*b360*/  FADD.FTZ R3, R200, R25 ;  /* 0x00000019c8037221 */ /* 0x001fe20000010000 */
[-CC-:B------:R-:W-:Y:S01]  /*b370*/  FFMA.FTZ R38, R38, R11.reuse, -R33.reuse ;  /* 0x0000000b26267223 */ /* 0x180fe20000010821 */
[----:B------:R3:W-:Y:S01]  /*b380*/  @!P1 SYNCS.ARRIVE.TRANS64.RED.A1T0 RZ, [R24+URZ], RZ ;  /* 0x000000ff18ff99a7 */ /* 0x0007e2000810043f */
[----:B------:R-:W-:Y:S01]  /*b390*/  R2UR UR7, R29 ;  /* 0x000000001d0772ca */ /* 0x000fe200000e0000 */
[----:B------:R0:W-:Y:S01]  /*b3a0*/  BAR.SYNC.DEFER_BLOCKING R0, 0x100 ;  /* 0x000400000000751d */ /* 0x0001e20000010000 */
[----:B-1----:R-:W-:Y:S01]  /*b3b0*/  FADD.FTZ R29, R201, R26 ;  /* 0x0000001ac91d7221 */ /* 0x002fe20000010000 */
[----:B------:R-:W-:-:S04]  /*b3c0*/  FFMA.FTZ R96, R96, R11, -R33 ;  /* 0x0000000b60607223 */ /* 0x000fc80000010821 */
[----:B------:R-:W1:Y:S01]  /*b3d0*/  MUFU.EX2 R153, R78 ;  /* 0x0000004e00997308 */ /* 0x000e620000000800 */
[----:B0-----:R-:W-:Y:S01]  /*b3e0*/  FADD.FTZ R0, R202, R3 ;  /* 0x00000003ca007221 */ /* 0x001fe20000010000 */
[----:B---3--:R-:W-:-:S06]  /*b3f0*/  FADD.FTZ R24, R30, R29 ;  /* 0x0000001d1e187221 */ /* 0x008fcc0000010000 */
[----:B------:R-:W0:Y:S01]  /*b400*/  MUFU.EX2 R154, R154 ;  /* 0x0000009a009a7308 */ /* 0x000e220000000800 */
[----:B------:R-:W-:Y:S01]  /*b410*/  FFMA.FTZ R42, R42, R11, -R33 ;  /* 0x0000000b2a2a7223 */ /* 0x000fe20000010821 */
[----:B------:R-:W-:Y:S01]  /*b420*/  FADD.FTZ R3, R27, R0 ;  /* 0x000000001b037221 */ /* 0x000fe20000010000 */
[----:B--2---:R-:W-:-:S05]  /*b430*/  FADD.FTZ R29, R203, R24 ;  /* 0x00000018cb1d7221 */ /* 0x004fca0000010000 */
[----:B------:R-:W2:Y:S01]  /*b440*/  MUFU.EX2 R155, R38 ;  /* 0x00000026009b7308 */ /* 0x000ea20000000800 */
[----:B----4-:R-:W-:-:S07]  /*b450*/  FADD.FTZ R0, R152, R3 ;  /* 0x0000000398007221 */ /* 0x010fce0000010000 */
[----:B------:R-:W3:Y:S01]  /*b460*/  MUFU.EX2 R35, R35 ;  /* 0x0000002300237308 */ /* 0x000ee20000000800 */
[-C--:B------:R-:W-:Y:S01]  /*b470*/  FFMA.FTZ R80, R80, R11.reuse, -R33 ;  /* 0x0000000b50507223 */ /* 0x080fe20000010821 */
[----:B------:R-:W-:Y:S01]  /*b480*/  FFMA.FTZ R158, R44, R11, -R53 ;  /* 0x0000000b2c9e7223 */ /* 0x000fe20000010835 */
[----:B------:R-:W-:-:S05]  /*b490*/  FADD.FTZ R24, R34, R29 ;  /* 0x0000001d22187221 */ /* 0x000fca0000010000 */
[----:B------:R-:W4:Y:S01]  /*b4a0*/  MUFU.EX2 R96, R96 ;  /* 0x0000006000607308 */ /* 0x000f220000000800 */
[----:B------:R-:W-:Y:S01]  /*b4b0*/  FFMA.FTZ R46, R46, R11, -R33 ;  /* 0x0000000b2e2e7223 */ /* 0x000fe20000010821 */
[----:B------:R-:W-:-:S06]  /*b4c0*/  FADD.FTZ R3, R31, R0 ;  /* 0x000000001f037221 */ /* 0x000fcc0000010000 */
[----:B------:R-:W4:Y:S01]  /*b4d0*/  MUFU.EX2 R156, R156 ;  /* 0x0000009c009c7308 */ /* 0x000f220000000800 */
[----:B-1----:R-:W-:Y:S01]  /*b4e0*/  FADD.FTZ R24, R153, R24 ;  /* 0x0000001899187221 */ /* 0x002fe20000010000 */
[----:B0-----:R-:W-:-:S06]  /*b4f0*/  FADD.FTZ R0, R154, R3 ;  /* 0x000000039a007221 */ /* 0x001fcc0000010000 */
[----:B------:R-:W0:Y:S01]  /*b500*/  MUFU.EX2 R42, R42 ;  /* 0x0000002a002a7308 */ /* 0x000e220000000800 */
[-C--:B------:R-:W-:Y:S01]  /*b510*/  FFMA.FTZ R82, R82, R11.reuse, -R33 ;  /* 0x0000000b52527223 */ /* 0x080fe20000010821 */
[----:B------:R-:W-:-:S06]  /*b520*/  FFMA.FTZ R160, R48, R11, -R53 ;  /* 0x0000000b30a07223 */ /* 0x000fcc0000010835 */
[----:B------:R-:W1:Y:S01]  /*b530*/  MUFU.EX2 R37, R37 ;  /* 0x0000002500257308 */ /* 0x000e620000000800 */
[----:B--2---:R-:W-:Y:S01]  /*b540*/  FADD.FTZ R3, R155, R24 ;  /* 0x000000189b037221 */ /* 0x004fe20000010000 */
[----:B------:R-:W-:-:S06]  /*b550*/  FFMA.FTZ R50, R50, R11, -R33 ;  /* 0x0000000b32327223 */ /* 0x000fcc0000010821 */
[----:B------:R-:W2:Y:S01]  /*b560*/  MUFU.EX2 R157, R80 ;  /* 0x00000050009d7308 */ /* 0x000ea20000000800 */
[----:B---3--:R-:W-:Y:S01]  /*b570*/  FADD.FTZ R29, R35, R0 ;  /* 0x00000000231d7221 */ /* 0x008fe20000010000 */
[----:B----4-:R-:W-:-:S06]  /*b580*/  FADD.FTZ R3, R96, R3 ;  /* 0x0000000360037221 */ /* 0x010fcc0000010000 */
[----:B------:R-:W3:Y:S01]  /*b590*/  MUFU.EX2 R158, R158 ;  /* 0x0000009e009e7308 */ /* 0x000ee20000000800 */
[----:B------:R-:W-:-:S07]  /*b5a0*/  FADD.FTZ R0, R156, R29 ;  /* 0x0000001d9c007221 */ /* 0x000fce0000010000 */
[----:B------:R-:W4:Y:S01]  /*b5b0*/  MUFU.EX2 R46, R46 ;  /* 0x0000002e002e7308 */ /* 0x000f220000000800 */
[----:B------:R-:W-:Y:S02]  /*b5c0*/  IMAD.MOV.U32 R29, RZ, RZ, 0x40000040 ;  /* 0x40000040ff1d7424 */ /* 0x000fe400078e00ff */
[----:B------:R-:W-:-:S05]  /*b5d0*/  FFMA.FTZ R84, R84, R11, -R33 ;  /* 0x0000000b54547223 */ /* 0x000fca0000010821 */
[----:B------:R-:W4:Y:S01]  /*b5e0*/  MUFU.EX2 R41, R41 ;  /* 0x0000002900297308 */ /* 0x000f220000000800 */
[----:B------:R-:W-:Y:S01]  /*b5f0*/  FFMA.FTZ R162, R52, R11, -R53 ;  /* 0x0000000b34a27223 */ /* 0x000fe20000010835 */
[----:B0-----:R-:W-:-:S06]  /*b600*/  FADD.FTZ R24, R42, R3 ;  /* 0x000000032a187221 */ /* 0x001fcc0000010000 */
[----:B------:R-:W0:Y:S01]  /*b610*/  MUFU.EX2 R159, R82 ;  /* 0x00000052009f7308 */ /* 0x000e220000000800 */
[----:B------:R-:W-:Y:S01]  /*b620*/  FFMA.FTZ R54, R54, R11, -R33 ;  /* 0x0000000b36367223 */ /* 0x000fe20000010821 */
[----:B------:R-:W-:Y:S01]  /*b630*/  R2UR UR27, R29 ;  /* 0x000000001d1b72ca */ /* 0x000fe200000e0000 */
[----:B-1----:R-:W-:-:S05]  /*b640*/  FADD.FTZ R3, R37, R0 ;  /* 0x0000000025037221 */ /* 0x002fca0000010000 */
        /* <DEDUP_REMOVED lines=11> */
[----:B------:R-:W-:Y:S01]  /*b700*/  F2FP.BF16.F32.PACK_AB R200, R25, R200 ;  /* 0x000000c819c8723e */ /* 0x000fe200000010ff */
[----:B------:R-:W-:-:S05]  /*b710*/  FADD.FTZ R3, R41, R0 ;  /* 0x0000000029037221 */ /* 0x000fca0000010000 */
[----:B------:R-:W4:Y:S01]  /*b720*/  MUFU.EX2 R162, R162 ;  /* 0x000000a200a27308 */ /* 0x000f220000000800 */
[----:B------:R-:W-:Y:S01]  /*b730*/  FFMA.FTZ R47, R32, R11, -R53 ;  /* 0x0000000b202f7223 */ /* 0x000fe20000010835 */
[----:B0-----:R-:W-:-:S06]  /*b740*/  FADD.FTZ R25, R159, R24 ;  /* 0x000000189f197221 */ /* 0x001fcc0000010000 */
[----:B------:R-:W0:Y:S01]  /*b750*/  MUFU.EX2 R54, R54 ;  /* 0x0000003600367308 */ /* 0x000e220000000800 */
        /* <DEDUP_REMOVED lines=13> */
[----:B------:R-:W-:-:S06]  /*b830*/  FADD.FTZ R0, R162, R3 ;  /* 0x00000003a2007221 */ /* 0x000fcc0000010000 */
        /* <DEDUP_REMOVED lines=25> */
[----:B--2---:R-:W-:-:S07]  /*b9d0*/  FADD.FTZ R24, R62, R25 ;  /* 0x000000193e187221 */ /* 0x004fce0000010000 */
[----:B------:R-:W2:Y:S01]  /*b9e0*/  MUFU.EX2 R169, R92 ;  /* 0x0000005c00a97308 */ /* 0x000ea20000000800 */
[----:B---3--:R-:W-:Y:S01]  /*b9f0*/  FADD.FTZ R3, R49, R0 ;  /* 0x0000000031037221 */ /* 0x008fe20000010000 */
[----:B----4-:R-:W-:-:S06]  /*ba00*/  FADD.FTZ R25, R167, R24 ;  /* 0x00000018a7197221 */ /* 0x010fcc0000010000 */
[----:B------:R-:W3:Y:S08]  /*ba10*/  MUFU.EX2 R170, R170 ;  /* 0x000000aa00aa7308 */ /* 0x000ef00000000800 */
[----:B------:R-:W4:Y:S01]  /*ba20*/  MUFU.EX2 R70, R70 ;  /* 0x0000004600467308 */ /* 0x000f220000000800 */
[----:B------:R-:W-:Y:S01]  /*ba30*/  FADD.FTZ R0, R168, R3 ;  /* 0x00000003a8007221 */ /* 0x000fe20000010000 */
[----:B0-----:R-:W-:-:S06]  /*ba40*/  FADD.FTZ R24, R66, R25 ;  /* 0x0000001942187221 */ /* 0x001fcc0000010000 */
[----:B------:R-:W0:Y:S01]  /*ba50*/  MUFU.EX2 R53, R53 ;  /* 0x0000003500357308 */ /* 0x000e220000000800 */
[----:B------:R-:W-:-:S07]  /*ba60*/  VIADD R32, R28, 0x80 ;  /* 0x000000801c207836 */ /* 0x000fce0000000000 */
[----:B------:R-:W0:Y:S01]  /*ba70*/  MUFU.EX2 R171, R94 ;  /* 0x0000005e00ab7308 */ /* 0x000e220000000800 */
[----:B------:R-:W-:Y:S02]  /*ba80*/  VIADD R38, R28, 0x100 ;  /* 0x000001001c267836 */ /* 0x000fe40000000000 */
[----:B-1----:R-:W-:Y:S01]  /*ba90*/  FADD.FTZ R3, R51, R0 ;  /* 0x0000000033037221 */ /* 0x002fe20000010000 */
[----:B------:R-:W-:Y:S02]  /*baa0*/  IMAD.MOV.U32 R33, RZ, RZ, 0x40000040 ;  /* 0x40000040ff217424 */ /* 0x000fe400078e00ff */
[----:B------:R-:W-:Y:S02]  /*bab0*/  IMAD.MOV.U32 R39, RZ, RZ, 0x40000040 ;  /* 0x40000040ff277424 */ /* 0x000fe400078e00ff */
[----:B--2---:R-:W-:Y:S01]  /*bac0*/  FADD.FTZ R25, R169, R24 ;  /* 0x00000018a9197221 */ /* 0x004fe20000010000 */
[----:B------:R-:W-:Y:S01]  /*bad0*/  R2UR UR10, R32 ;  /* 0x00000000200a72ca */ /* 0x000fe200000e0000 */
[----:B------:R-:W-:Y:S01]  /*bae0*/  VIADD R32, R28, 0x180 ;  /* 0x000001801c207836 */ /* 0x000fe20000000000 */
[----:B------:R-:W-:Y:S01]  /*baf0*/  R2UR UR14, R38 ;  /* 0x00000000260e72ca */ /* 0x000fe200000e0000 */
[C---:B------:R-:W-:Y:S01]  /*bb00*/  VIADD R38, R28.reuse, 0x200 ;  /* 0x000002001c267836 */ /* 0x040fe20000000000 */
[----:B------:R-:W-:Y:S01]  /*bb10*/  R2UR UR6, R28 ;  /* 0x000000001c0672ca */ /* 0x000fe200000e0000 */
[----:B---3--:R-:W-:Y:S01]  /*bb20*/  FADD.FTZ R0, R170, R3 ;  /* 0x00000003aa007221 */ /* 0x008fe20000010000 */
[----:B------:R-:W-:Y:S01]  /*bb30*/  R2UR UR11, R33 ;  /* 0x00000000210b72ca */ /* 0x000fe200000e0000 */
[----:B------:R-:W-:Y:S01]  /*bb40*/  IMAD.MOV.U32 R33, RZ, RZ, 0x40000040 ;  /* 0x40000040ff217424 */ /* 0x000fe200078e00ff */
[----:B------:R-:W-:Y:S01]  /*bb50*/  R2UR UR15, R39 ;  /* 0x00000000270f72ca */ /* 0x000fe200000e0000 */
[----:B------:R-:W-:-:S02]  /*bb60*/  VIADD R28, R28, 0x280 ;  /* 0x000002801c1c7836 */ /* 0x000fc40000000000 */
[----:B----4-:R-:W-:Y:S01]  /*bb70*/  FADD.FTZ R24, R70, R25 ;  /* 0x0000001946187221 */ /* 0x010fe20000010000 */
[----:B------:R-:W-:Y:S01]  /*bb80*/  IMAD.MOV.U32 R39, RZ, RZ, 0x40000040 ;  /* 0x40000040ff277424 */ /* 0x000fe200078e00ff */
[----:B------:R-:W-:Y:S01]  /*bb90*/  F2FP.BF16.F32.PACK_AB R202, R27, R202 ;  /* 0x000000ca1bca723e */ /* 0x000fe200000010ff */
[----:B0-----:R-:W-:Y:S01]  /*bba0*/  FADD.FTZ R3, R53, R0 ;  /* 0x0000000035037221 */ /* 0x001fe20000010000 */
[----:B------:R-:W-:Y:S02]  /*bbb0*/  F2FP.BF16.F32.PACK_AB R201, R26, R201 ;  /* 0x000000c91ac9723e */ /* 0x000fe400000010ff */
[----:B------:R-:W-:Y:S01]  /*bbc0*/  F2FP.BF16.F32.PACK_AB R203, R203, R30 ;  /* 0x0000001ecbcb723e */ /* 0x000fe200000010ff */
[----:B------:R-:W-:Y:S01]  /*bbd0*/  FADD.FTZ R0, R171, R24 ;  /* 0x00000018ab007221 */ /* 0x000fe20000010000 */
[----:B------:R-:W-:Y:S02]  /*bbe0*/  R2UR UR18, R32 ;  /* 0x00000000201272ca */ /* 0x000fe400000e0000 */
[----:B------:R-:W-:-:S02]  /*bbf0*/  R2UR UR19, R33 ;  /* 0x00000000211372ca */ /* 0x000fc400000e0000 */
[----:B------:R-:W-:Y:S02]  /*bc00*/  R2UR UR22, R38 ;  /* 0x00000000261672ca */ /* 0x000fe400000e0000 */
[----:B------:R-:W-:Y:S02]  /*bc10*/  R2UR UR23, R39 ;  /* 0x00000000271772ca */ /* 0x000fe400000e0000 */
[----:B------:R-:W-:Y:S02]  /*bc20*/  R2UR UR26, R28 ;  /* 0x000000001c1a72ca */ /* 0x000fe400000e0000 */
        /* <DEDUP_REMOVED lines=20> */
[----:B------:R-:W-:-:S06]  /*bd70*/  WARPGROUP.ARRIVE ;  /* 0x00000000000079c5 */ /* 0x000fcc0000000000 */
[----:B------:R-:W-:Y:S03]  /*bd80*/  HGMMA.64x256x16.F32.BF16 R24, R200, gdesc[UR4].tnspB, RZ, !UPT, gsb0 ;  /* 0x43e00004c8187df0 */ /* 0x000fe6000c0018ff */
[----:B------:R-:W-:Y:S02]  /*bd90*/  WARPGROUP.DEPBAR.LE gsb0, 0x0 ;  /* 0x00008000000079c5 */ /* 0x000fe40000010000 */
[----:B------:R-:W-:-:S15]  /*bda0*/  WARPGROUP.ARRIVE ;  /* 0x00000000000079c5 */ /* 0x000fde0000000000 */
[----:B------:R-:W-:-:S08]  /*bdb0*/  NOP ;  /* 0x0000000000007918 */ /* 0x000fd00000000000 */
[----:B------:R-:W-:Y:S03]  /*bdc0*/  HGMMA.64x256x16.F32.BF16 R24, R152, gdesc[UR8].tnspB, R24, gsb0 ;  /* 0x43e0000898187df0 */ /* 0x000fe60008001818 */
        /* <DEDUP_REMOVED lines=11> */
[----:B------:R-:W-:Y:S01]  /*be80*/  HGMMA.64x256x16.F32.BF16 R24, R164, gdesc[UR20].tnspB, R24, gsb0 ;  /* 0x43e00014a4187df0 */ /* 0x000fe20008001818 */
[----:B------:R-:W-:-:S04]  /*be90*/  IMAD.IADD R152, R174, 0x1, -R224 ;  /* 0x00000001ae987824 */ /* 0x000fc800078e0ae0 */
[----:B------:R-:W-:-:S04]  /*bea0*/  IMAD R152, R225, 0x80, R152 ;  /* 0x00000080e1987824 */ /* 0x000fc800078e0298 */
[----:B------:R-:W-:-:S05]  /*beb0*/  IMAD.HI R152, R152, 0x2aaaaaab, RZ ;  /* 0x2aaaaaab98987827 */ /* 0x000fca00078e02ff */
[----:B------:R-:W-:-:S04]  /*bec0*/  SHF.R.U32.HI R153, RZ, 0x1f, R152 ;  /* 0x0000001fff997819 */ /* 0x000fc80000011698 */
[----:B------:R-:W-:-:S04]  /*bed0*/  LEA.HI.SX32 R153, R152, R153, 0x1c ;  /* 0x0000009998997211 */ /* 0x000fc800078fe2ff */
[----:B------:R-:W-:Y:S01]  /*bee0*/  VIMNMX R154, RZ, R153, !PT ;  /* 0x00000099ff9a7248 */ /* 0x000fe20007fe0100 */
[----:B------:R-:W-:-:S04]  /*bef0*/  VIADD R214, R214, 0xfffffffe ;  /* 0xfffffffed6d67836 */ /* 0x000fc80000000000 */
[----:B------:R0:W-:Y:S01]  /*bf00*/  STL [R1+0x14], R154 ;  /* 0x0000149a01007387 */ /* 0x0001e20000100800 */
[----:B------:R-:W-:Y:S01]  /*bf10*/  ISETP.GE.AND P2, PT, R214, R154, PT ;  /* 0x0000009ad600720c */ /* 0x000fe20003f46270 */
[----:B------:R-:W-:-:S05]  /*bf20*/  @!P1 VIADD R173, R173, 0x32460 ;  /* 0x00032460adad9836 */ /* 0x000fca0000000000 */
[----:B------:R-:W-:Y:S01]  /*bf30*/  @!P1 PRMT R173, RZ, 0x654, R173 ;  /* 0x00000654ffad9816 */ /* 0x000fe200000000ad */
[----:B------:R-:W-:Y:S02]  /*bf40*/  WARPGROUP.DEPBAR.LE gsb0, 0x0 ;  /* 0x00008000000079c5 */ /* 0x000fe40000010000 */
[----:B------:R-:W-:-:S06]  /*bf50*/  WARPGROUP.ARRIVE ;  /* 0x00000000000079c5 */ /* 0x000fcc0000000000 */
[----:B------:R-:W-:Y:S03]  /*bf60*/  HGMMA.64x256x16.F32.BF16 R24, R168, gdesc[UR24].tnspB, R24, gsb0 ;  /* 0x43e00018a8187df0 */ /* 0x000fe60008001818 */
[----:B------:R-:W-:Y:S02]  /*bf70*/  WARPGROUP.DEPBAR.LE gsb0, 0x0 ;  /* 0x00008000000079c5 */ /* 0x000fe40000010000 */
[----:B------:R0:W-:Y:S01]  /*bf80*/  @!P1 SYNCS.ARRIVE.TRANS64.RED.A1T0 RZ, [R173+URZ], RZ ;  /* 0x000000ffadff99a7 */ /* 0x0001e2000810043f */
[----:B------:R-:W-:Y:S05]  /*bf90*/  @!P2 BRA `(.L_x_4450) ;  /* 0x0000002c00e4a947 */ /* 0x000fea0003800000 */
[----:B------:R-:W-:Y:S02]  /*bfa0*/  IMAD.MOV.U32 R202, RZ, RZ, R23 ;  /* 0x000000ffffca7224 */ /* 0x000fe400078e0017 */
[----:B------:R-:W-:Y:S02]  /*bfb0*/  IMAD.MOV.U32 R203, RZ, RZ, R10 ;  /* 0x000000ffffcb7224 */ /* 0x000fe400078e000a */
[----:B------:R-:W-:-:S07]  /*bfc0*/  IMAD.MOV.U32 R200, RZ, RZ, R214 ;  /* 0x000000ffffc87224 */ /* 0x000fce00078e00d6 */
.L_x_4460:
[----:B------:R-:W-:Y:S01]  /*bfd0*/  VIADD R2, R2, 0x1 ;  /* 0x0000000102027836 */ /* 0x000fe20000000000 */
[----:B------:R-:W-:Y:S05]  /*bfe0*/  YIELD ;  /* 0x0000000000007946 */ /* 0x000fea0003800000 */
[----:B------:R-:W-:-:S04]  /*bff0*/  ISETP.NE.AND P2, PT, R2, 0x2, PT ;  /* 0x000000020200780c */ /* 0x000fc80003f45270 */
[----:B------:R-:W-:Y:S02]  /*c000*/  SEL R10, RZ, 0x1, P2 ;  /* 0x00000001ff0a7807 */ /* 0x000fe40001000000 */
[----:B------:R-:W-:Y:S02]  /*c010*/  SEL R2, R2, RZ, P2 ;  /* 0x000000ff02027207 */ /* 0x000fe40001000000 */
[----:B------:R-:W-:Y:S01]  /*c020*/  LOP3.LUT R19, R19, R10, RZ, 0x3c, !PT ;  /* 0x0000000a13137212 */ /* 0x000fe200078e3cff */
[----:B-1---5:R-:W-:Y:S06]  /*c030*/  @!P0 BRA `(.L_x_4451) ;  /* 0x0000000000048947 */ /* 0x022fec0003800000 */
[----:B------:R-:W-:Y:S01]  /*c040*/  BPT.TRAP 0x1 ;  /* 0x000000040000795c */ /* 0x000fe20000300000 */
.L_x_4451:
[----:B------:R-:W-:Y:S01]  /*c050*/  IMAD R201, R2, 0x8, R17 ;  /* 0x0000000802c97824 */ /* 0x000fe200078e0211 */
[----:B------:R-:W-:-:S04]  /*c060*/  SHF.L.U32 R10, R19, 0x1f, RZ ;  /* 0x0000001f130a7819 */ /* 0x000fc800000006ff */
[----:B------:R1:W2:Y:S01]  /*c070*/  SYNCS.PHASECHK.TRANS64.TRYWAIT P2, [R201+URZ+0x32430], R10 ;  /* 0x0324300ac90075a7 */ /* 0x0002a2000804017f */
[----:B------:R-:W-:Y:S05]  /*c080*/  @!P0 BRA `(.L_x_4452) ;  /* 0x0000000000048947 */ /* 0x000fea0003800000 */
[----:B------:R-:W-:Y:S01]  /*c090*/  BPT.TRAP 0x1 ;  /* 0x000000040000795c */ /* 0x000fe20000300000 */
.L_x_4452:
[----:B------:R-:W3:Y:S01]  /*c0a0*/  LDL R11, [R1+0x8] ;  /* 0x00000800010b7983 */ /* 0x000ee20000100800 */
[----:B------:R-:W-:Y:S02]  /*c0b0*/  IMAD.MOV.U32 R157, RZ, RZ, 0x40000040 ;  /* 0x40000040ff9d7424 */ /* 0x000fe400078e00ff */
[----:B---3--:R-:W-:Y:S01]  /*c0c0*/  IMAD R156, R2, 0x300, R11 ;  /* 0x00000300029c7824 */ /* 0x008fe200078e020b */
[----:B--2---:R-:W-:Y:S06]  /*c0d0*/  @P2 BRA `(.L_x_4453) ;  /* 0x0000000000082947 */ /* 0x004fec0003800000 */
[----:B------:R-:W2:Y:S02]  /*c0e0*/  SYNCS.PHASECHK.TRANS64.TRYWAIT P2, [R201+URZ+0x32430], R10 ;  /* 0x0324300ac90075a7 */ /* 0x000ea4000804017f */
[----:B--2---:R-:W-:Y:S05]  /*c0f0*/  @!P2 BRA `(.L_x_4454) ;  /* 0x000000f4007ca947 */ /* 0x004fea0003800000 */
.L_x_4453:
[----:B------:R-:W-:Y:S05]  /*c100*/  WARPSYNC.ALL ;  /* 0x0000000000007948 */ /* 0x000fea0003800000 */
[C---:B------:R-:W-:Y:S01]  /*c110*/  R2UR UR6, R156.reuse ;  /* 0x000000009c0672ca */ /* 0x040fe200000e0000 */
[C---:B0-----:R-:W-:Y:S01]  /*c120*/  VIADD R154, R156.reuse, 0x2 ;  /* 0x000000029c9a7836 */ /* 0x041fe20000000000 */
[----:B------:R-:W-:Y:S01]  /*c130*/  R2UR UR7, R157 ;  /* 0x000000009d0772ca */ /* 0x000fe200000e0000 */
[----:B------:R-:W-:Y:S01]  /*c140*/  VIADD R152, R156, 0x4 ;  /* 0x000000049c987836 */ /* 0x000fe20000000000 */
[----:B------:R-:W-:Y:S01]  /*c150*/  R2UR UR4, R216 ;  /* 0x00000000d80472ca */ /* 0x000fe200000e0000 */
[----:B------:R-:W-:Y:S01]  /*c160*/  VIADD R156, R156, 0x6 ;  /* 0x000000069c9c7836 */ /* 0x000fe20000000000 */
[----:B------:R-:W-:Y:S01]  /*c170*/  R2UR UR5, R217 ;  /* 0x00000000d90572ca */ /* 0x000fe200000e0000 */
[----:B------:R-:W-:Y:S01]  /*c180*/  IMAD.MOV.U32 R155, RZ, RZ, 0x40000040 ;  /* 0x40000040ff9b7424 */ /* 0x000fe200078e00ff */
[----:B------:R-:W-:Y:S01]  /*c190*/  R2UR UR10, R154 ;  /* 0x000000009a0a72ca */ /* 0x000fe200000e0000 */
[----:B------:R-:W-:Y:S01]  /*c1a0*/  IMAD.MOV.U32 R153, RZ, RZ, 0x40000040 ;  /* 0x40000040ff997424 */ /* 0x000fe200078e00ff */
[----:B------:R-:W-:Y:S01]  /*c1b0*/  R2UR UR14, R152 ;  /* 0x00000000980e72ca */ /* 0x000fe200000e0000 */
[----:B------:R-:W-:Y:S01]  /*c1c0*/  IMAD.MOV.U32 R157, RZ, RZ, 0x40000040 ;  /* 0x40000040ff9d7424 */ /* 0x000fe200078e00ff */
[----:B------:R-:W-:-:S02]  /*c1d0*/  R2UR UR11, R155 ;  /* 0x000000009b0b72ca */ /* 0x000fc400000e0000 */
[----:B------:R-:W-:Y:S02]  /*c1e0*/  R2UR UR15, R153 ;  /* 0x00000000990f72ca */ /* 0x000fe400000e0000 */
[----:B------:R-:W-:Y:S02]  /*c1f0*/  R2UR UR18, R156 ;  /* 0x000000009c1272ca */ /* 0x000fe400000e0000 */
[----:B------:R-:W-:Y:S02]  /*c200*/  R2UR UR19, R157 ;  /* 0x000000009d1372ca */ /* 0x000fe400000e0000 */
[----:B------:R-:W-:Y:S01]  /*c210*/  WARPGROUP.ARRIVE ;  /* 0x00000000000079c5 */ /* 0x000fe20000000000 */
[----:B------:R-:W-:Y:S02]  /*c220*/  R2UR UR8, R236 ;  /* 0x00000000ec0872ca */ /* 0x000fe400000e0000 */
[----:B------:R-:W-:Y:S02]  /*c230*/  R2UR UR9, R237 ;  /* 0x00000000ed0972ca */ /* 0x000fe400000e0000 */
[----:B------:R-:W-:Y:S01]  /*c240*/  R2UR UR12, R234 ;  /* 0x00000000ea0c72ca */ /* 0x000fe200000e0000 */
[----:B------:R-:W-:Y:S01]  /*c250*/  HGMMA.64x96x16.F32.BF16 R152, gdesc[UR4], RZ, !UPT, gsb0 ;  /* 0x01600000049879f0 */ /* 0x000fe2000c0018ff */
[----:B------:R-:W-:-:S02]  /*c260*/  R2UR UR13, R235 ;  /* 0x00000000eb0d72ca */ /* 0x000fc400000e0000 */
        /* <DEDUP_REMOVED lines=14> */
.L_x_4455:
[----:B------:R0:W3:Y:S01]  /*c350*/  SYNCS.PHASECHK.TRANS64.TRYWAIT P2, [R201+URZ+0x32450], R10 ;  /* 0x0324500ac90075a7 */ /* 0x0000e2000804017f */
[----:B------:R-:W-:Y:S05]  /*c360*/  @!P0 BRA `(.L_x_4456) ;  /* 0x0000000000048947 */ /* 0x000fea0003800000 */
[----:B------:R-:W-:Y:S01]  /*c370*/  BPT.TRAP 0x1 ;  /* 0x000000040000795c */ /* 0x000fe20000300000 */
.L_x_4456:
[----:B------:R-:W-:Y:S04]  /*c380*/  BSSY B0, `(.L_x_4457) ;  /* 0x0000004000007945 */ /* 0x000fe80003800000 */
[----:B---3--:R-:W-:Y:S05]  /*c390*/  @P2 BRA `(.L_x_4458) ;  /* 0x0000000000082947 */ /* 0x008fea0003800000 */
[----:B------:R-:W3:Y:S02]  /*c3a0*/  SYNCS.PHASECHK.TRANS64.TRYWAIT P2, [R201+URZ+0x32450], R10 ;  /* 0x0324500ac90075a7 */ /* 0x000ee4000804017f */
[----:B---3--:R-:W-:Y:S05]  /*c3b0*/  @!P2 BRA `(.L_x_4459) ;  /* 0x000000f000e0a947 */ /* 0x008fea0003800000 */
.L_x_4458:
[----:B------:R-:W-:Y:S05]  /*c3c0*/  BSYNC B0 ;  /* 0x0000000000007941 */ /* 0x000fea0003800000 */
.L_x_4457:
[----:B------:R-:W-:Y:S05]  /*c3d0*/  WARPSYNC.ALL ;  /* 0x0000000000007948 */ /* 0x000fea0003800000 */
[----:B------:R-:W0:Y:S01]  /*c3e0*/  LDL R23, [R1+0xc] ;  /* 0x00000c0001177983 */ /* 0x000e220000100800 */
[----:B------:R-:W-:Y:S01]  /*c3f0*/  IMAD.MOV.U32 R11, RZ, RZ, 0x40000040 ;  /* 0x40000040ff0b7424 */ /* 0x000fe200078e00ff */
[----:B------:R-:W-:Y:S02]  /*c400*/  R2UR UR4, R4 ;  /* 0x00000000040472ca */ /* 0x000fe400000e0000 */
[----:B------:R-:W-:Y:S01]  /*c410*/  R2UR UR5, R5 ;  /* 0x00000000050572ca */ /* 0x000fe200000e0000 */
[----:B------:R-:W-:Y:S01]  /*c420*/  WARPGROUP.ARRIVE ;  /* 0x00000000000079c5 */ /* 0x000fe20000000000 */
[----:B------:R-:W-:Y:S01]  /*c430*/  R2UR UR7, R11 ;  /* 0x000000000b0772ca */ /* 0x000fe200000e0000 */
[----:B------:R-:W-:Y:S01]  /*c440*/  IMAD.MOV.U32 R215, RZ, RZ, 0x40000040 ;  /* 0x40000040ffd77424 */ /* 0x000fe200078e00ff */
[----:B------:R4:W-:Y:S04]  /*c450*/  STL [R1+0x5c], R16 ;  /* 0x00005c1001007387 */ /* 0x0009e80000100800 */
[----:B----4-:R-:W4:Y:S01]  /*c460*/  LDL.LU R16, [R1] ;  /* 0x0000000001107983 */ /* 0x010f220000300800 */
[----:B0123--:R-:W-:-:S03]  /*c470*/  IMAD R10, R2, 0xc00, R23 ;  /* 0x00000c00020a7824 */ /* 0x00ffc600078e0217 */
[----:B------:R-:W2:Y:S02]  /*c480*/  LDL R23, [R1+0x30] ;  /* 0x0000300001177983 */ /* 0x000ea40000100800 */
[----:B------:R-:W-:-:S13]  /*c490*/  R2UR UR6, R10 ;  /* 0x000000000a0672ca */ /* 0x000fda00000e0000 */
[----:B------:R-:W-:Y:S01]  /*c4a0*/  HGMMA.64x96x16.F32.BF16 R152, gdesc[UR4], R152, gsb0 ;  /* 0x01600000049879f0 */ /* 0x000fe20008001898 */
[----:B------:R-:W-:Y:S01]  /*c4b0*/  VIADD R214, R10, 0x2 ;  /* 0x000000020ad67836 */ /* 0x000fe20000000000 */
[----:B------:R-:W-:Y:S02]  /*c4c0*/  R2UR UR7, R215 ;  /* 0x00000000d70772ca */ /* 0x000fe400000e0000 */
[----:B------:R-:W-:Y:S02]  /*c4d0*/  R2UR UR4, R230 ;  /* 0x00000000e60472ca */ /* 0x000fe400000e0000 */
[----:B------:R-:W-:Y:S02]  /*c4e0*/  R2UR UR6, R214 ;  /* 0x00000000d60672ca */ /* 0x000fe400000e0000 */
[----:B------:R-:W-:Y:S01]  /*c4f0*/  R2UR UR5, R231 ;  /* 0x00000000e70572ca */ /* 0x000fe200000e0000 */
[----:B------:R-:W-:Y:S01]  /*c500*/  VIADD R214, R10, 0x4 ;  /* 0x000000040ad67836 */ /* 0x000fe20000000000 */
[----:B----4-:R-:W-:Y:S01]  /*c510*/  LOP3.LUT R16, R16, 0xfffffeff, RZ, 0xc0, !PT ;  /* 0xfffffeff10107812 */ /* 0x010fe200078ec0ff */
[----:B------:R-:W-:-:S02]  /*c520*/  IMAD.MOV.U32 R215, RZ, RZ, 0x40000040 ;  /* 0x40000040ffd77424 */ /* 0x000fc400078e00ff */
[----:B------:R-:W-:Y:S01]  /*c530*/  IMAD.MOV.U32 R11, RZ, RZ, 0x40000040 ;  /* 0x40000040ff0b7424 */ /* 0x000fe200078e00ff */
[----:B------:R-:W-:-:S04]  /*c540*/  @P1 LOP3.LUT R16, R16, 0x100, RZ, 0xfc, !PT ;  /* 0x0000010010101812 */ /* 0x000fc800078efcff */
[----:B------:R-:W-:-:S04]  /*c550*/  LOP3.LUT R16, R16, 0xffffff7f, RZ, 0xc0, !PT ;  /* 0xffffff7f10107812 */ /* 0x000fc800078ec0ff */
[----:B------:R-:W-:Y:S01]  /*c560*/  @P0 LOP3.LUT R16, R16, 0x80, RZ, 0xfc, !PT ;  /* 0x0000008010100812 */ /* 0x000fe200078efcff */
        /* <DEDUP_REMOVED lines=112> */
[----:B------:R-:W3:Y:S01]  /*cc70*/  LDL R214, [R1+0x10] ;  /* 0x0000100001d67983 */ /* 0x000ee20000100800 */
[----:B------:R-:W-:-:S03]  /*cc80*/  R2UR UR7, R215 ;  /* 0x00000000d70772ca */ /* 0x000fc600000e0000 */
[----:B------:R-:W4:Y:S01]  /*cc90*/  LDL R215, [R1+0x2c] ;  /* 0x00002c0001d77983 */ /* 0x000f220000100800 */
[----:B------:R-:W-:Y:S02]  /*cca0*/  R2UR UR4, R8 ;  /* 0x00000000080472ca */ /* 0x000fe400000e0000 */
[----:B------:R-:W-:Y:S01]  /*ccb0*/  R2UR UR5, R9 ;  /* 0x00000000090572ca */ /* 0x000fe200000e0000 */
[----:B------:R-:W-:Y:S01]  /*ccc0*/  VIADD R10, R10, 0x906 ;  /* 0x000009060a0a7836 */ /* 0x000fe20000000000 */
[----:B------:R-:W-:Y:S02]  /*ccd0*/  WARPGROUP.DEPBAR.LE gsb0, 0x0 ;  /* 0x00008000000079c5 */ /* 0x000fe40000010000 */
[----:B------:R-:W-:-:S09]  /*cce0*/  WARPGROUP.ARRIVE ;  /* 0x00000000000079c5 */ /* 0x000fd20000000000 */
[----:B------:R-:W-:Y:S01]  /*ccf0*/  HGMMA.64x96x16.F32.BF16 R152, gdesc[UR4], R152, gsb0 ;  /* 0x01600000049879f0 */ /* 0x000fe20008001898 */
[----:B------:R-:W-:Y:S02]  /*cd00*/  R2UR UR6, R10 ;  /* 0x000000000a0672ca */ /* 0x000fe400000e0000 */
[----:B------:R-:W-:Y:S02]  /*cd10*/  R2UR UR7, R11 ;  /* 0x000000000b0772ca */ /* 0x000fe400000e0000 */
[----:B------:R-:W-:Y:S02]  /*cd20*/  R2UR UR4, R6 ;  /* 0x00000000060472ca */ /* 0x000fe400000e0000 */
[----:B------:R-:W-:Y:S01]  /*cd30*/  R2UR UR5, R7 ;  /* 0x00000000070572ca */ /* 0x000fe200000e0000 */
[----:B------:R-:W-:-:S04]  /*cd40*/  IMAD.SHL.U32 R10, R225, 0x80, RZ ;  /* 0x00000080e10a7824 */ /* 0x000fc800078e00ff */
[----:B------:R-:W-:Y:S01]  /*cd50*/  IMAD R10, R200, -0x60, R10 ;  /* 0xffffffa0c80a7824 */ /* 0x000fe200078e020a */
[----:B------:R-:W-:Y:S02]  /*cd60*/  WARPGROUP.DEPBAR.LE gsb0, 0x0 ;  /* 0x00008000000079c5 */ /* 0x000fe40000010000 */
[----:B------:R-:W-:-:S06]  /*cd70*/  WARPGROUP.ARRIVE ;  /* 0x00000000000079c5 */ /* 0x000fcc0000000000 */
[----:B------:R-:W-:Y:S01]  /*cd80*/  HGMMA.64x96x16.F32.BF16 R152, gdesc[UR4], R152, gsb0 ;  /* 0x01600000049879f0 */ /* 0x000fe20008001898 */
[----:B---3--:R-:W-:-:S05]  /*cd90*/  IADD3 R10, R10, 0x1, R214 ;  /* 0x000000010a0a7810 */ /* 0x008fca0007ffe0d6 */
[----:B------:R-:W-:-:S04]  /*cda0*/  IMAD.IADD R10, R10, 0x1, -R224 ;  /* 0x000000010a0a7824 */ /* 0x000fc800078e0ae0 */
[----:B----4-:R-:W-:-:S04]  /*cdb0*/  IMAD R10, R215, -0x2, R10 ;  /* 0xfffffffed70a7824 */ /* 0x010fc800078e020a */
[----:B--2---:R-:W-:-:S05]  /*cdc0*/  IMAD.IADD R23, R23, 0x1, R10 ;  /* 0x0000000117177824 */ /* 0x004fca00078e020a */
[C---:B------:R-:W-:Y:S01]  /*cdd0*/  ISETP.GT.AND P5, PT, R23.reuse, RZ, PT ;  /* 0x000000ff1700720c */ /* 0x040fe20003fa4270 */
[----:B------:R-:W-:Y:S02]  /*cde0*/  WARPGROUP.DEPBAR.LE gsb0, 0x0 ;  /* 0x00008000000079c5 */ /* 0x000fe40000010000 */
[C---:B------:R-:W-:Y:S02]  /*cdf0*/  ISETP.GT.AND P4, PT, R23.reuse, 0x1, PT ;  /* 0x000000011700780c */ /* 0x040fe40003f84270 */
        /* <DEDUP_REMOVED lines=70> */
[----:B------:R-:W0:Y:S02]  /*d260*/  SHFL.BFLY PT, R11, R10, 0x2, 0x1f ;  /* 0x0c401f000a0b7f89 */ /* 0x000e2400000e0000 */
[----:B0-----:R-:W-:-:S05]  /*d270*/  FMNMX.FTZ R10, R10, R11, !PT ;  /* 0x0000000b0a0a7209 */ /* 0x001fca0007810000 */
[----:B------:R-:W0:Y:S01]  /*d280*/  SHFL.BFLY PT, R11, R10, 0x1, 0x1f ;  /* 0x0c201f000a0b7f89 */ /* 0x000e2200000e0000 */
[----:B------:R-:W-:Y:S01]  /*d290*/  VIADD R23, R23, 0x8 ;  /* 0x0000000817177836 */ /* 0x000fe20000000000 */
[----:B0-----:R-:W-:-:S04]  /*d2a0*/  FMNMX.FTZ R10, R10, R11, !PT ;  /* 0x0000000b0a0a7209 */ /* 0x001fc80007810000 */
[----:B------:R-:W-:-:S04]  /*d2b0*/  FSETP.NEU.FTZ.AND P6, PT, R10, -INF , PT ;  /* 0xff8000000a00780b */ /* 0x000fc80003fdd000 */
[----:B------:R-:W-:-:S05]  /*d2c0*/  FSEL R11, R10, RZ, P6 ;  /* 0x000000ff0a0b7208 */ /* 0x000fca0003000000 */
[----:B------:R-:W-:Y:S02]  /*d2d0*/  FADD.FTZ R203, -R11, R203 ;  /* 0x000000cb0bcb7221 */ /* 0x000fe40000010100 */
[----:B------:R-:W0:Y:S01]  /*d2e0*/  LDC R11, c[0x0][0xa80] ;  /* 0x0002a000ff0b7b82 */ /* 0x000e220000000800 */
[C---:B------:R-:W-:Y:S02]  /*d2f0*/  ISETP.GT.AND P1, PT, R23.reuse, 0x41, PT ;  /* 0x000000411700780c */ /* 0x040fe40003f24270 */
[----:B------:R-:W-:Y:S02]  /*d300*/  ISETP.GT.AND P5, PT, R23, RZ, PT ;  /* 0x000000ff1700720c */ /* 0x000fe40003fa4270 */
[----:B------:R-:W-:Y:S02]  /*d310*/  LOP3.LUT R16, R16, 0xfffffdff, RZ, 0xc0, !PT ;  /* 0xfffffdff10107812 */ /* 0x000fe400078ec0ff */
[----:B------:R-:W-:-:S07]  /*d320*/  FSEL R193, R154, -INF , P5 ;  /* 0xff8000009ac17808 */ /* 0x000fce0002800000 */
[----:B------:R-:W-:Y:S02]  /*d330*/  @P1 LOP3.LUT R16, R16, 0x200, RZ, 0xfc, !PT ;  /* 0x0000020010101812 */ /* 0x000fe400078efcff */
[C---:B------:R-:W-:Y:S02]  /*d340*/  ISETP.GT.AND P1, PT, R23.reuse, 0x40, PT ;  /* 0x000000401700780c */ /* 0x040fe40003f24270 */
[----:B------:R-:W-:Y:S02]  /*d350*/  ISETP.GT.AND P0, PT, R23, 0x48, PT ;  /* 0x000000481700780c */ /* 0x000fe40003f04270 */
[----:B------:R-:W-:Y:S01]  /*d360*/  FSEL R186, R186, -INF , P1 ;  /* 0xff800000baba7808 */ /* 0x000fe20000800000 */
[----:B0-----:R-:W-:Y:S01]  /*d370*/  FMUL.FTZ R154, R10, R11 ;  /* 0x0000000b0a9a7220 */ /* 0x001fe20000410000 */
[----:B------:R-:W-:-:S04]  /*d380*/  LOP3.LUT P1, RZ, R16, 0x200, RZ, 0xc0, !PT ;  /* 0x0000020010ff7812 */ /* 0x000fc8000782c0ff */
[----:B------:R-:W-:Y:S01]  /*d390*/  FSEL R154, R154, RZ, P6 ;  /* 0x000000ff9a9a7208 */ /* 0x000fe20003000000 */
[----:B------:R0:W-:Y:S01]  /*d3a0*/  STL [R1], R16 ;  /* 0x0000001001007387 */ /* 0x0001e20000100800 */
[----:B------:R-:W-:Y:S02]  /*d3b0*/  FSEL R187, R187, -INF , P1 ;  /* 0xff800000bbbb7808 */ /* 0x000fe40000800000 */
[----:B------:R-:W-:Y:S01]  /*d3c0*/  FSEL R190, R190, -INF , P0 ;  /* 0xff800000bebe7808 */ /* 0x000fe20000000000 */
[-C--:B------:R-:W-:Y:S01]  /*d3d0*/  FFMA.FTZ R215, R168, R11.reuse, -R154 ;  /* 0x0000000ba8d77223 */ /* 0x080fe2000001089a */
[C---:B------:R-:W-:Y:S01]  /*d3e0*/  LOP3.LUT P1, RZ, R16.reuse, 0x100, RZ, 0xc0, !PT ;  /* 0x0000010010ff7812 */ /* 0x040fe2000782c0ff */
[----:B------:R-:W-:Y:S01]  /*d3f0*/  FMUL.FTZ R168, R203, R11 ;  /* 0x0000000bcba87220 */ /* 0x000fe20000410000 */
[----:B------:R-:W-:Y:S02]  /*d400*/  LOP3.LUT P0, RZ, R16, 0x80, RZ, 0xc0, !PT ;  /* 0x0000008010ff7812 */ /* 0x000fe4000780c0ff */
[----:B0-----:R1:W5:Y:S04]  /*d410*/  LDL.LU R16, [R1+0x5c] ;  /* 0x00005c0001107983 */ /* 0x0013680000300800 */
[----:B------:R-:W2:Y:S01]  /*d420*/  LDL R203, [R1+0x4] ;  /* 0x0000040001cb7983 */ /* 0x000ea20000100800 */
[----:B------:R-:W-:-:S02]  /*d430*/  ISETP.GT.AND P4, PT, R23, 0x1, PT ;  /* 0x000000011700780c */ /* 0x000fc40003f84270 */
[C---:B------:R-:W-:Y:S02]  /*d440*/  ISETP.GT.AND P3, PT, R23.reuse, 0x8, PT ;  /* 0x000000081700780c */ /* 0x040fe40003f64270 */
[----:B------:R-:W-:Y:S02]  /*d450*/  ISETP.GT.AND P2, PT, R23, 0x9, PT ;  /* 0x000000091700780c */ /* 0x000fe40003f44270 */
[----:B------:R-:W-:Y:S02]  /*d460*/  FSEL R155, R155, -INF , P4 ;  /* 0xff8000009b9b7808 */ /* 0x000fe40002000000 */
[----:B------:R-:W-:Y:S02]  /*d470*/  FSEL R158, R158, -INF , P3 ;  /* 0xff8000009e9e7808 */ /* 0x000fe40001800000 */
[----:B------:R-:W-:Y:S02]  /*d480*/  FSEL R159, R159, -INF , P2 ;  /* 0xff8000009f9f7808 */ /* 0x000fe40001000000 */
[----:B------:R-:W-:-:S02]  /*d490*/  ISETP.GT.AND P5, PT, R23, 0x10, PT ;  /* 0x000000101700780c */ /* 0x000fc40003fa4270 */
[C---:B------:R-:W-:Y:S02]  /*d4a0*/  ISETP.GT.AND P4, PT, R23.reuse, 0x11, PT ;  /* 0x000000111700780c */ /* 0x040fe40003f84270 */
[C---:B------:R-:W-:Y:S02]  /*d4b0*/  ISETP.GT.AND P3, PT, R23.reuse, 0x18, PT ;  /* 0x000000181700780c */ /* 0x040fe40003f64270 */
[----:B------:R-:W-:Y:S02]  /*d4c0*/  ISETP.GT.AND P2, PT, R23, 0x19, PT ;  /* 0x000000191700780c */ /* 0x000fe40003f44270 */
[----:B------:R-:W-:Y:S02]  /*d4d0*/  FSEL R162, R162, -INF , P5 ;  /* 0xff800000a2a27808 */ /* 0x000fe40002800000 */
[----:B------:R-:W-:Y:S02]  /*d4e0*/  FSEL R163, R163, -INF , P4 ;  /* 0xff800000a3a37808 */ /* 0x000fe40002000000 */
[----:B------:R-:W-:-:S02]  /*d4f0*/  FSEL R166, R166, -INF , P3 ;  /* 0xff800000a6a67808 */ /* 0x000fc40001800000 */
[----:B------:R-:W-:Y:S02]  /*d500*/  FSEL R167, R167, -INF , P2 ;  /* 0xff800000a7a77808 */ /* 0x000fe40001000000 */
[C---:B------:R-:W-:Y:S02]  /*d510*/  ISETP.GT.AND P5, PT, R23.reuse, 0x20, PT ;  /* 0x000000201700780c */ /* 0x040fe40003fa4270 */
[C---:B------:R-:W-:Y:S02]  /*d520*/  ISETP.GT.AND P4, PT, R23.reuse, 0x21, PT ;  /* 0x000000211700780c */ /* 0x040fe40003f84270 */
[C---:B------:R-:W-:Y:S02]  /*d530*/  ISETP.GT.AND P3, PT, R23.reuse, 0x28, PT ;  /* 0x000000281700780c */ /* 0x040fe40003f64270 */
[----:B------:R-:W-:Y:S01]  /*d540*/  ISETP.GT.AND P2, PT, R23, 0x29, PT ;  /* 0x000000291700780c */ /* 0x000fe20003f44270 */
[----:B------:R-:W-:Y:S01]  /*d550*/  FFMA.FTZ R152, R152, R11, -R154 ;  /* 0x0000000b98987223 */ /* 0x000fe2000001089a */
[----:B------:R-:W-:-:S02]  /*d560*/  FSEL R170, R170, -INF , P5 ;  /* 0xff800000aaaa7808 */ /* 0x000fc40002800000 */
[----:B------:R-:W-:Y:S02]  /*d570*/  FSEL R171, R171, -INF , P4 ;  /* 0xff800000abab7808 */ /* 0x000fe40002000000 */
[----:B------:R-:W-:Y:S02]  /*d580*/  FSEL R174, R174, -INF , P3 ;  /* 0xff800000aeae7808 */ /* 0x000fe40001800000 */
[----:B------:R-:W-:Y:S02]  /*d590*/  FSEL R175, R175, -INF , P2 ;  /* 0xff800000afaf7808 */ /* 0x000fe40001000000 */
[C---:B------:R-:W-:Y:S02]  /*d5a0*/  ISETP.GT.AND P5, PT, R23.reuse, 0x30, PT ;  /* 0x000000301700780c */ /* 0x040fe40003fa4270 */
[C---:B------:R-:W-:Y:S02]  /*d5b0*/  ISETP.GT.AND P4, PT, R23.reuse, 0x31, PT ;  /* 0x000000311700780c */ /* 0x040fe40003f84270 */
[----:B------:R-:W-:-:S02]  /*d5c0*/  ISETP.GT.AND P3, PT, R23, 0x38, PT ;  /* 0x000000381700780c */ /* 0x000fc40003f64270 */
[----:B------:R-:W-:Y:S01]  /*d5d0*/  ISETP.GT.AND P2, PT, R23, 0x39, PT ;  /* 0x000000391700780c */ /* 0x000fe20003f44270 */
[----:B------:R-:W-:Y:S01]  /*d5e0*/  FFMA.FTZ R153, R153, R11, -R154 ;  /* 0x0000000b99997223 */ /* 0x000fe2000001089a */
[----:B------:R-:W-:Y:S01]  /*d5f0*/  FSEL R178, R178, -INF , P5 ;  /* 0xff800000b2b27808 */ /* 0x000fe20002800000 */
[----:B------:R-:W-:Y:S01]  /*d600*/  MUFU.EX2 R152, R152 ;  /* 0x0000009800987308 */ /* 0x000fe20000000800 */
[----:B------:R-:W-:Y:S02]  /*d610*/  FSEL R179, R179, -INF , P4 ;  /* 0xff800000b3b37808 */ /* 0x000fe40002000000 */
[----:B------:R-:W-:Y:S02]  /*d620*/  FSEL R182, R182, -INF , P3 ;  /* 0xff800000b6b67808 */ /* 0x000fe40001800000 */
[----:B------:R-:W-:Y:S02]  /*d630*/  FSEL R183, R183, -INF , P2 ;  /* 0xff800000b7b77808 */ /* 0x000fe40001000000 */
[C---:B------:R-:W-:Y:S01]  /*d640*/  ISETP.GT.AND P2, PT, R23.reuse, 0x50, PT ;  /* 0x000000501700780c */ /* 0x040fe20003f44270 */
[----:B------:R-:W0:Y:S01]  /*d650*/  MUFU.EX2 R168, R168 ;  /* 0x000000a800a87308 */ /* 0x000e220000000800 */
[----:B------:R-:W-:-:S02]  /*d660*/  ISETP.GT.AND P3, PT, R23, 0x51, PT ;  /* 0x000000511700780c */ /* 0x000fc40003f64270 */
[C---:B------:R-:W-:Y:S02]  /*d670*/  ISETP.GT.AND P4, PT, R23.reuse, 0x58, PT ;  /* 0x000000581700780c */ /* 0x040fe40003f84270 */
[C---:B------:R-:W-:Y:S02]  /*d680*/  ISETP.GT.AND P5, PT, R23.reuse, 0x59, PT ;  /* 0x000000591700780c */ /* 0x040fe40003fa4270 */
[----:B------:R-:W-:Y:S01]  /*d690*/  ISETP.GT.AND P6, PT, R23, 0x49, PT ;  /* 0x000000491700780c */ /* 0x000fe20003fc4270 */
[-CC-:B------:R-:W-:Y:S01]  /*d6a0*/  FFMA.FTZ R23, R156, R11.reuse, -R154.reuse ;  /* 0x0000000b9c177223 */ /* 0x180fe2000001089a */
[----:B------:R-:W3:Y:S01]  /*d6b0*/  MUFU.EX2 R153, R153 ;  /* 0x0000009900997308 */ /* 0x000ee20000000800 */
[-CC-:B------:R-:W-:Y:S01]  /*d6c0*/  FFMA.FTZ R157, R157, R11.reuse, -R154.reuse ;  /* 0x0000000b9d9d7223 */ /* 0x180fe2000001089a */
[-CC-:B------:R-:W-:Y:S01]  /*d6d0*/  FFMA.FTZ R160, R160, R11.reuse, -R154.reuse ;  /* 0x0000000ba0a07223 */ /* 0x180fe2000001089a */
[-CC-:B------:R-:W-:Y:S01]  /*d6e0*/  FFMA.FTZ R161, R161, R11.reuse, -R154.reuse ;  /* 0x0000000ba1a17223 */ /* 0x180fe2000001089a */
[-CC-:B------:R-:W-:Y:S01]  /*d6f0*/  FFMA.FTZ R164, R164, R11.reuse, -R154.reuse ;  /* 0x0000000ba4a47223 */ /* 0x180fe2000001089a */
[----:B------:R-:W-:-:S03]  /*d700*/  FFMA.FTZ R165, R165, R11, -R154 ;  /* 0x0000000ba5a57223 */ /* 0x000fc6000001089a */
        /* <DEDUP_REMOVED lines=15> */
[----:B------:R-:W-:-:S02]  /*d800*/  FFMA.FTZ R197, R197, R11, -R154 ;  /* 0x0000000bc5c57223 */ /* 0x000fc4000001089a */
[----:B------:R-:W1:Y:S01]  /*d810*/  MUFU.EX2 R154, R157 ;  /* 0x0000009d009a7308 */ /* 0x000e620000000800 */
[----:B0-----:R-:W-:-:S04]  /*d820*/  FFMA.FTZ R3, R168, R3, R152 ;  /* 0x00000003a8037223 */ /* 0x001fc80000010098 */
[----:B---3--:R-:W-:-:S04]  /*d830*/  FADD.FTZ R3, R153, R3 ;  /* 0x0000000399037221 */ /* 0x008fc80000010000 */
[----:B----4-:R-:W-:-:S04]  /*d840*/  FADD.FTZ R3, R23, R3 ;  /* 0x0000000317037221 */ /* 0x010fc80000010000 */
[C---:B-1----:R-:W-:Y:S01]  /*d850*/  FADD.FTZ R3, R154.reuse, R3 ;  /* 0x000000039a037221 */ /* 0x042fe20000010000 */
[----:B------:R-:W-:Y:S02]  /*d860*/  F2FP.BF16.F32.PACK_AB R154, R154, R23 ;  /* 0x000000179a9a723e */ /* 0x000fe400000010ff */
        /* <DEDUP_REMOVED lines=26> */
[----:B------:R-:W-:Y:S02]  /*da10*/  FSEL R199, R199, -INF , P5 ;  /* 0xff800000c7c77808 */ /* 0x000fe40002800000 */
[----:B------:R-:W-:-:S04]  /*da20*/  FMNMX.FTZ R23, R198, R23, !PT ;  /* 0x00000017c6177209 */ /* 0x000fc80007810000 */
[----:B------:R-:W-:Y:S02]  /*da30*/  FMNMX.FTZ R23, R199, R23, !PT ;  /* 0x00000017c7177209 */ /* 0x000fe40007810000 */
[----:B------:R-:W-:-:S03]  /*da40*/  F2FP.BF16.F32.PACK_AB R152, R153, R152 ;  /* 0x000000989998723e */ /* 0x000fc600000010ff */
[----:B------:R-:W0:Y:S02]  /*da50*/  SHFL.BFLY PT, R153, R23, 0x2, 0x1f ;  /* 0x0c401f0017997f89 */ /* 0x000e2400000e0000 */
[----:B0-----:R-:W-:-:S05]  /*da60*/  FMNMX.FTZ R23, R23, R153, !PT ;  /* 0x0000009917177209 */ /* 0x001fca0007810000 */
[----:B------:R-:W0:Y:S02]  /*da70*/  SHFL.BFLY PT, R153, R23, 0x1, 0x1f ;  /* 0x0c201f0017997f89 */ /* 0x000e2400000e0000 */
[----:B0-----:R-:W-:-:S04]  /*da80*/  FMNMX.FTZ R23, R23, R153, !PT ;  /* 0x0000009917177209 */ /* 0x001fc80007810000 */
[C---:B------:R-:W-:Y:S01]  /*da90*/  FSETP.NEU.FTZ.AND P2, PT, R23.reuse, -INF , PT ;  /* 0xff8000001700780b */ /* 0x040fe20003f5d000 */
[----:B------:R-:W-:-:S03]  /*daa0*/  FMUL.FTZ R172, R23, R11 ;  /* 0x0000000b17ac7220 */ /* 0x000fc60000410000 */
[----:B------:R-:W-:Y:S02]  /*dab0*/  FSEL R153, R23, RZ, P2 ;  /* 0x000000ff17997208 */ /* 0x000fe40001000000 */
[----:B------:R-:W-:-:S03]  /*dac0*/  FSEL R172, R172, RZ, P2 ;  /* 0x000000ffacac7208 */ /* 0x000fc60001000000 */
[----:B------:R-:W-:Y:S02]  /*dad0*/  FADD.FTZ R153, -R153, R202 ;  /* 0x000000ca99997221 */ /* 0x000fe40000010100 */
[-CC-:B------:R-:W-:Y:S01]  /*dae0*/  FFMA.FTZ R202, R155, R11.reuse, -R172.reuse ;  /* 0x0000000b9bca7223 */ /* 0x180fe200000108ac */
[-CC-:B------:R-:W-:Y:S01]  /*daf0*/  FFMA.FTZ R155, R158, R11.reuse, -R172.reuse ;  /* 0x0000000b9e9b7223 */ /* 0x180fe200000108ac */
[-CC-:B------:R-:W-:Y:S01]  /*db00*/  FFMA.FTZ R193, R193, R11.reuse, -R172.reuse ;  /* 0x0000000bc1c17223 */ /* 0x180fe200000108ac */
[-C--:B------:R-:W-:Y:S01]  /*db10*/  FMUL.FTZ R153, R153, R11.reuse ;  /* 0x0000000b99997220 */ /* 0x080fe20000410000 */
[----:B--2---:R-:W-:Y:S02]  /*db20*/  IMAD R158, R2, 0xc00, R203 ;  /* 0x00000c00029e7824 */ /* 0x004fe400078e02cb */
[----:B------:R-:W0:Y:S01]  /*db30*/  S2R R203, SR_TID.X ;  /* 0x0000000000cb7919 */ /* 0x000e220000002100 */
        /* <DEDUP_REMOVED lines=22> */
[----:B------:R-:W1:Y:S01]  /*dca0*/  MUFU.EX2 R172, R153 ;  /* 0x0000009900ac7308 */ /* 0x000e620000000800 */
[----:B------:R-:W-:-:S02]  /*dcb0*/  IMAD.MOV.U32 R159, RZ, RZ, 0x40000040 ;  /* 0x40000040ff9f7424 */ /* 0x000fc400078e00ff */
        /* <DEDUP_REMOVED lines=64> */
[----:B------:R-:W-:Y:S01]  /*e0c0*/  R2UR UR7, R159 ;  /* 0x000000009f0772ca */ /* 0x000fe200000e0000 */
[----:B------:R-:W-:Y:S01]  /*e0d0*/  @!P1 VIADD R159, R201, 0x32440 ;  /* 0x00032440c99f9836 */ /* 0x000fe20000000000 */
[----:B0-----:R-:W-:Y:S01]  /*e0e0*/  SHF.R.U32.HI R168, RZ, 0x7, R203 ;  /* 0x00000007ffa87819 */ /* 0x001fe200000116cb */
[----:B-1----:R-:W-:Y:S01]  /*e0f0*/  FFMA.FTZ R0, R172, R0, R193 ;  /* 0x00000000ac007223 */ /* 0x002fe200000100c1 */
        /* <DEDUP_REMOVED lines=64> */
[----:B------:R-:W-:-:S02]  /*e500*/  IADD3 R172, -R168, 0xb, RZ ;  /* 0x0000000ba8ac7810 */ /* 0x000fc40007ffe1ff */
[----:B------:R-:W-:-:S03]  /*e510*/  @!P1 PRMT R159, RZ, 0x654, R159 ;  /* 0x00000654ff9f9816 */ /* 0x000fc6000000009f */
[----:B------:R1:W-:Y:S06]  /*e520*/  BAR.ARV R172, 0x100 ;  /* 0x000400ac0000751d */ /* 0x0003ec0000002000 */
[----:B------:R0:W-:Y:S01]  /*e530*/  @!P1 SYNCS.ARRIVE.TRANS64.RED.A1T0 RZ, [R159+URZ], RZ ;  /* 0x000000ff9fff99a7 */ /* 0x0001e2000810043f */
[----:B------:R-:W2:Y:S01]  /*e540*/  MUFU.EX2 R153, R202 ;  /* 0x000000ca00997308 */ /* 0x000ea20000000800 */
[----:B0-----:R-:W-:-:S07]  /*e550*/  VIADD R159, R168, 0x8 ;  /* 0x00000008a89f7836 */ /* 0x001fce0000000000 */
[----:B------:R-:W0:Y:S01]  /*e560*/  MUFU.EX2 R155, R155 ;  /* 0x0000009b009b7308 */ /* 0x000e220000000800 */
[----:B------:R-:W-:Y:S01]  /*e570*/  R2UR UR6, R158 ;  /* 0x000000009e0672ca */ /* 0x000fe200000e0000 */
[----:B------:R-:W3:Y:S01]  /*e580*/  LDL R168, [R1+0x14] ;  /* 0x0000140001a87983 */ /* 0x000ee20000100800 */
[----:B------:R4:W-:Y:S06]  /*e590*/  BAR.SYNC.DEFER_BLOCKING R159, 0x100 ;  /* 0x0004009f0000751d */ /* 0x0009ec0000010000 */
[----:B------:R-:W1:Y:S01]  /*e5a0*/  MUFU.EX2 R157, R157 ;  /* 0x0000009d009d7308 */ /* 0x000e620000000800 */
[C---:B--2---:R-:W-:Y:S01]  /*e5b0*/  FADD.FTZ R0, R153.reuse, R0 ;  /* 0x0000000099007221 */ /* 0x044fe20000010000 */
[----:B------:R-:W-:-:S03]  /*e5c0*/  F2FP.BF16.F32.PACK_AB R153, R153, R193 ;  /* 0x000000c19999723e */ /* 0x000fc600000010ff */
[----:B0-----:R-:W-:Y:S01]  /*e5d0*/  FADD.FTZ R0, R155, R0 ;  /* 0x000000009b007221 */ /* 0x001fe20000010000 */
[----:B-1----:R-:W-:-:S04]  /*e5e0*/  F2FP.BF16.F32.PACK_AB R155, R157, R155 ;  /* 0x0000009b9d9b723e */ /* 0x002fc800000010ff */
[----:B------:R-:W-:-:S06]  /*e5f0*/  WARPGROUP.ARRIVE ;  /* 0x00000000000079c5 */ /* 0x000fcc0000000000 */
[----:B------:R-:W-:Y:S01]  /*e600*/  HGMMA.64x256x16.F32.BF16 R24, R152, gdesc[UR4].tnspB, R24, gsb0 ;  /* 0x43e0000498187df0 */ /* 0x000fe20008001818 */
[----:B------:R-:W0:Y:S08]  /*e610*/  MUFU.EX2 R160, R160 ;  /* 0x000000a000a07308 */ /* 0x000e300000000800 */
[----:B------:R-:W1:Y:S08]  /*e620*/  MUFU.EX2 R161, R161 ;  /* 0x000000a100a17308 */ /* 0x000e700000000800 */
[----:B------:R-:W-:Y:S08]  /*e630*/  MUFU.EX2 R165, R165 ;  /* 0x000000a500a57308 */ /* 0x000ff00000000800 */
[----:B------:R-:W-:Y:S08]  /*e640*/  MUFU.EX2 R162, R162 ;  /* 0x000000a200a27308 */ /* 0x000ff00000000800 */
[----:B------:R-:W2:Y:S08]  /*e650*/  MUFU.EX2 R163, R163 ;  /* 0x000000a300a37308 */ /* 0x000eb00000000800 */
[----:B------:R-:W-:Y:S08]  /*e660*/  MUFU.EX2 R166, R166 ;  /* 0x000000a600a67308 */ /* 0x000ff00000000800 */
[----:B------:R-:W4:Y:S01]  /*e670*/  MUFU.EX2 R167, R167 ;  /* 0x000000a700a77308 */ /* 0x000f220000000800 */
[----:B0-----:R-:W-:-:S04]  /*e680*/  FADD.FTZ R3, R160, R3 ;  /* 0x00000003a0037221 */ /* 0x001fc80000010000 */
[----:B-1----:R-:W-:-:S03]  /*e690*/  FADD.FTZ R3, R161, R3 ;  /* 0x00000003a1037221 */ /* 0x002fc60000010000 */
[----:B------:R-:W-:Y:S08]  /*e6a0*/  MUFU.EX2 R215, R215 ;  /* 0x000000d700d77308 */ /* 0x000ff00000000800 */
[----:B------:R-:W-:Y:S08]  /*e6b0*/  MUFU.EX2 R169, R169 ;  /* 0x000000a900a97308 */ /* 0x000ff00000000800 */
[----:B------:R-:W-:Y:S01]  /*e6c0*/  MUFU.EX2 R173, R173 ;  /* 0x000000ad00ad7308 */ /* 0x000fe20000000800 */
[----:B------:R-:W-:-:S07]  /*e6d0*/  WARPGROUP.DEPBAR.LE gsb0, 0x0 ;  /* 0x00008000000079c5 */ /* 0x000fce0000010000 */
[----:B------:R-:W0:Y:S01]  /*e6e0*/  MUFU.EX2 R154, R164 ;  /* 0x000000a4009a7308 */ /* 0x000e220000000800 */
[----:B------:R-:W-:Y:S02]  /*e6f0*/  VIADD R152, R158, 0x80 ;  /* 0x000000809e987836 */ /* 0x000fe40000000000 */
[----:B------:R-:W-:-:S03]  /*e700*/  IMAD.MOV.U32 R153, RZ, RZ, 0x40000040 ;  /* 0x40000040ff997424 */ /* 0x000fc600078e00ff */
[----:B------:R-:W-:Y:S02]  /*e710*/  R2UR UR6, R152 ;  /* 0x00000000980672ca */ /* 0x000fe400000e0000 */
[----:B------:R-:W-:Y:S02]  /*e720*/  R2UR UR7, R153 ;  /* 0x00000000990772ca */ /* 0x000fe400000e0000 */
[----:B------:R-:W-:Y:S02]  /*e730*/  F2FP.BF16.F32.PACK_AB R152, R161, R160 ;  /* 0x000000a0a198723e */ /* 0x000fe400000010ff */
[----:B--2---:R-:W-:Y:S02]  /*e740*/  F2FP.BF16.F32.PACK_AB R153, R163, R162 ;  /* 0x000000a2a399723e */ /* 0x004fe400000010ff */
[----:B----4-:R-:W-:Y:S01]  /*e750*/  F2FP.BF16.F32.PACK_AB R155, R167, R166 ;  /* 0x000000a6a79b723e */ /* 0x010fe200000010ff */
[----:B0-----:R-:W-:Y:S01]  /*e760*/  FADD.FTZ R3, R154, R3 ;  /* 0x000000039a037221 */ /* 0x001fe20000010000 */
[----:B------:R-:W-:-:S04]  /*e770*/  F2FP.BF16.F32.PACK_AB R154, R165, R154 ;  /* 0x0000009aa59a723e */ /* 0x000fc800000010ff */
[----:B------:R-:W-:-:S06]  /*e780*/  WARPGROUP.ARRIVE ;  /* 0x00000000000079c5 */ /* 0x000fcc0000000000 */
[----:B------:R-:W-:Y:S01]  /*e790*/  HGMMA.64x256x16.F32.BF16 R24, R152, gdesc[UR4].tnspB, R24, gsb0 ;  /* 0x43e0000498187df0 */ /* 0x000fe20008001818 */
[----:B------:R-:W-:Y:S01]  /*e7a0*/  MUFU.EX2 R170, R170 ;  /* 0x000000aa00aa7308 */ /* 0x000fe20000000800 */
[----:B------:R-:W-:-:S07]  /*e7b0*/  FADD.FTZ R3, R165, R3 ;  /* 0x00000003a5037221 */ /* 0x000fce0000010000 */
[----:B------:R-:W0:Y:S08]  /*e7c0*/  MUFU.EX2 R171, R171 ;  /* 0x000000ab00ab7308 */ /* 0x000e300000000800 */
[----:B------:R-:W-:Y:S08]  /*e7d0*/  MUFU.EX2 R174, R174 ;  /* 0x000000ae00ae7308 */ /* 0x000ff00000000800 */
[----:B------:R-:W1:Y:S01]  /*e7e0*/  MUFU.EX2 R175, R175 ;  /* 0x000000af00af7308 */ /* 0x000e620000000800 */
[----:B------:R-:W-:-:S04]  /*e7f0*/  FADD.FTZ R3, R215, R3 ;  /* 0x00000003d7037221 */ /* 0x000fc80000010000 */
[----:B------:R-:W-:-:S03]  /*e800*/  FADD.FTZ R3, R169, R3 ;  /* 0x00000003a9037221 */ /* 0x000fc60000010000 */
[----:B------:R-:W-:Y:S08]  /*e810*/  MUFU.EX2 R176, R176 ;  /* 0x000000b000b07308 */ /* 0x000ff00000000800 */
[----:B------:R-:W-:Y:S08]  /*e820*/  MUFU.EX2 R177, R177 ;  /* 0x000000b100b17308 */ /* 0x000ff00000000800 */
[----:B------:R-:W-:Y:S08]  /*e830*/  MUFU.EX2 R181, R181 ;  /* 0x000000b500b57308 */ /* 0x000ff00000000800 */
[----:B------:R-:W-:Y:S08]  /*e840*/  MUFU.EX2 R178, R178 ;  /* 0x000000b200b27308 */ /* 0x000ff00000000800 */
[----:B------:R-:W-:Y:S08]  /*e850*/  MUFU.EX2 R179, R179 ;  /* 0x000000b300b37308 */ /* 0x000ff00000000800 */
[----:B------:R-:W-:Y:S01]  /*e860*/  MUFU.EX2 R182, R182 ;  /* 0x000000b600b67308 */ /* 0x000fe20000000800 */
[----:B------:R-:W-:-:S07]  /*e870*/  WARPGROUP.DEPBAR.LE gsb0, 0x0 ;  /* 0x00008000000079c5 */ /* 0x000fce0000010000 */
[----:B------:R-:W2:Y:S01]  /*e880*/  MUFU.EX2 R154, R156 ;  /* 0x0000009c009a7308 */ /* 0x000ea20000000800 */
[----:B------:R-:W-:Y:S02]  /*e890*/  VIADD R152, R158, 0x100 ;  /* 0x000001009e987836 */ /* 0x000fe40000000000 */
[----:B------:R-:W-:-:S03]  /*e8a0*/  IMAD.MOV.U32 R153, RZ, RZ, 0x40000040 ;  /* 0x40000040ff997424 */ /* 0x000fc600078e00ff */
[----:B------:R-:W-:Y:S02]  /*e8b0*/  R2UR UR6, R152 ;  /* 0x00000000980672ca */ /* 0x000fe400000e0000 */
[----:B------:R-:W-:Y:S02]  /*e8c0*/  R2UR UR7, R153 ;  /* 0x00000000990772ca */ /* 0x000fe400000e0000 */
[----:B------:R-:W-:Y:S02]  /*e8d0*/  F2FP.BF16.F32.PACK_AB R152, R169, R215 ;  /* 0x000000d7a998723e */ /* 0x000fe400000010ff */
[----:B0-----:R-:W-:Y:S02]  /*e8e0*/  F2FP.BF16.F32.PACK_AB R153, R171, R170 ;  /* 0x000000aaab99723e */ /* 0x001fe400000010ff */
[----:B-1----:R-:W-:Y:S01]  /*e8f0*/  F2FP.BF16.F32.PACK_AB R155, R175, R174 ;  /* 0x000000aeaf9b723e */ /* 0x002fe200000010ff */
[----:B--2---:R-:W-:Y:S01]  /*e900*/  FADD.FTZ R3, R154, R3 ;  /* 0x000000039a037221 */ /* 0x004fe20000010000 */
[----:B------:R-:W-:-:S04]  /*e910*/  F2FP.BF16.F32.PACK_AB R154, R173, R154 ;  /* 0x0000009aad9a723e */ /* 0x000fc800000010ff */
[----:B------:R-:W-:-:S06]  /*e920*/  WARPGROUP.ARRIVE ;  /* 0x00000000000079c5 */ /* 0x000fcc0000000000 */
[----:B------:R-:W-:Y:S01]  /*e930*/  HGMMA.64x256x16.F32.BF16 R24, R152, gdesc[UR4].tnspB, R24, gsb0 ;  /* 0x43e0000498187df0 */ /* 0x000fe20008001818 */
[----:B------:R-:W0:Y:S01]  /*e940*/  MUFU.EX2 R183, R183 ;  /* 0x000000b700b77308 */ /* 0x000e220000000800 */
[----:B------:R-:W-:-:S04]  /*e950*/  FADD.FTZ R3, R173, R3 ;  /* 0x00000003ad037221 */ /* 0x000fc80000010000 */
[----:B------:R-:W-:-:S04]  /*e960*/  FADD.FTZ R3, R176, R3 ;  /* 0x00000003b0037221 */ /* 0x000fc80000010000 */
[----:B------:R-:W-:Y:S01]  /*e970*/  FADD.FTZ R3, R177, R3 ;  /* 0x00000003b1037221 */ /* 0x000fe20000010000 */
[----:B------:R-:W-:Y:S08]  /*e980*/  MUFU.EX2 R184, R184 ;  /* 0x000000b800b87308 */ /* 0x000ff00000000800 */
[----:B------:R-:W-:Y:S08]  /*e990*/  MUFU.EX2 R185, R185 ;  /* 0x000000b900b97308 */ /* 0x000ff00000000800 */
[----:B------:R-:W-:Y:S08]  /*e9a0*/  MUFU.EX2 R189, R189 ;  /* 0x000000bd00bd7308 */ /* 0x000ff00000000800 */
[----:B------:R-:W-:Y:S08]  /*e9b0*/  MUFU.EX2 R186, R186 ;  /* 0x000000ba00ba7308 */ /* 0x000ff00000000800 */
[----:B------:R-:W-:Y:S08]  /*e9c0*/  MUFU.EX2 R187, R187 ;  /* 0x000000bb00bb7308 */ /* 0x000ff00000000800 */
[----:B------:R-:W-:Y:S08]  /*e9d0*/  MUFU.EX2 R190, R190 ;  /* 0x000000be00be7308 */ /* 0x000ff00000000800 */
[----:B------:R-:W-:Y:S01]  /*e9e0*/  MUFU.EX2 R191, R191 ;  /* 0x000000bf00bf7308 */ /* 0x000fe20000000800 */
[----:B------:R-:W-:-:S07]  /*e9f0*/  WARPGROUP.DEPBAR.LE gsb0, 0x0 ;  /* 0x00008000000079c5 */ /* 0x000fce0000010000 */
[----:B------:R-:W1:Y:S01]  /*ea00*/  MUFU.EX2 R154, R180 ;  /* 0x000000b4009a7308 */ /* 0x000e620000000800 */
[----:B------:R-:W-:Y:S02]  /*ea10*/  VIADD R152, R158, 0x180 ;  /* 0x000001809e987836 */ /* 0x000fe40000000000 */
[----:B------:R-:W-:-:S03]  /*ea20*/  IMAD.MOV.U32 R153, RZ, RZ, 0x40000040 ;  /* 0x40000040ff997424 */ /* 0x000fc600078e00ff */
[----:B------:R-:W-:Y:S02]  /*ea30*/  R2UR UR6, R152 ;  /* 0x00000000980672ca */ /* 0x000fe400000e0000 */
[----:B------:R-:W-:Y:S02]  /*ea40*/  R2UR UR7, R153 ;  /* 0x00000000990772ca */ /* 0x000fe400000e0000 */
[----:B------:R-:W-:Y:S02]  /*ea50*/  F2FP.BF16.F32.PACK_AB R152, R177, R176 ;  /* 0x000000b0b198723e */ /* 0x000fe400000010ff */
[----:B------:R-:W-:Y:S02]  /*ea60*/  F2FP.BF16.F32.PACK_AB R153, R179, R178 ;  /* 0x000000b2b399723e */ /* 0x000fe400000010ff */
[----:B0-----:R-:W-:Y:S01]  /*ea70*/  F2FP.BF16.F32.PACK_AB R155, R183, R182 ;  /* 0x000000b6b79b723e */ /* 0x001fe200000010ff */
[----:B-1----:R-:W-:Y:S01]  /*ea80*/  FADD.FTZ R3, R154, R3 ;  /* 0x000000039a037221 */ /* 0x002fe20000010000 */
[----:B------:R-:W-:-:S04]  /*ea90*/  F2FP.BF16.F32.PACK_AB R154, R181, R154 ;  /* 0x0000009ab59a723e */ /* 0x000fc800000010ff */
[----:B------:R-:W-:-:S06]  /*eaa0*/  WARPGROUP.ARRIVE ;  /* 0x00000000000079c5 */ /* 0x000fcc0000000000 */
[----:B------:R-:W-:Y:S01]  /*eab0*/  HGMMA.64x256x16.F32.BF16 R24, R152, gdesc[UR4].tnspB, R24, gsb0 ;  /* 0x43e0000498187df0 */ /* 0x000fe20008001818 */
        /* <DEDUP_REMOVED lines=8> */
[----:B------:R-:W-:Y:S01]  /*eb40*/  MUFU.EX2 R199, R199 ;  /* 0x000000c700c77308 */ /* 0x000fe20000000800 */
[----:B------:R-:W-:Y:S01]  /*eb50*/  IMAD.MOV.U32 R159, RZ, RZ, 0x40000040 ;  /* 0x40000040ff9f7424 */ /* 0x000fe200078e00ff */
[----:B------:R-:W-:-:S06]  /*eb60*/  WARPGROUP.DEPBAR.LE gsb0, 0x0 ;  /* 0x00008000000079c5 */ /* 0x000fcc0000010000 */
[----:B------:R-:W0:Y:S01]  /*eb70*/  MUFU.EX2 R154, R188 ;  /* 0x000000bc009a7308 */ /* 0x000e220000000800 */
[----:B------:R-:W-:Y:S02]  /*eb80*/  VIADD R152, R158, 0x200 ;  /* 0x000002009e987836 */ /* 0x000fe40000000000 */
[----:B------:R-:W-:-:S03]  /*eb90*/  IMAD.MOV.U32 R153, RZ, RZ, 0x40000040 ;  /* 0x40000040ff997424 */ /* 0x000fc600078e00ff */
[----:B------:R-:W-:Y:S02]  /*eba0*/  R2UR UR6, R152 ;  /* 0x00000000980672ca */ /* 0x000fe400000e0000 */
[----:B------:R-:W-:Y:S02]  /*ebb0*/  R2UR UR7, R153 ;  /* 0x00000000990772ca */ /* 0x000fe400000e0000 */
[----:B------:R-:W-:Y:S02]  /*ebc0*/  F2FP.BF16.F32.PACK_AB R152, R185, R184 ;  /* 0x000000b8b998723e */ /* 0x000fe400000010ff */
[----:B------:R-:W-:Y:S02]  /*ebd0*/  F2FP.BF16.F32.PACK_AB R153, R187, R186 ;  /* 0x000000babb99723e */ /* 0x000fe400000010ff */
[----:B------:R-:W-:Y:S01]  /*ebe0*/  F2FP.BF16.F32.PACK_AB R155, R191, R190 ;  /* 0x000000bebf9b723e */ /* 0x000fe200000010ff */
[----:B0-----:R-:W-:Y:S01]  /*ebf0*/  FADD.FTZ R3, R154, R3 ;  /* 0x000000039a037221 */ /* 0x001fe20000010000 */
[----:B------:R-:W-:-:S04]  /*ec00*/  F2FP.BF16.F32.PACK_AB R154, R189, R154 ;  /* 0x0000009abd9a723e */ /* 0x000fc800000010ff */
[----:B------:R-:W-:-:S06]  /*ec10*/  WARPGROUP.ARRIVE ;  /* 0x00000000000079c5 */ /* 0x000fcc0000000000 */
[----:B------:R-:W-:Y:S01]  /*ec20*/  HGMMA.64x256x16.F32.BF16 R24, R152, gdesc[UR4].tnspB, R24, gsb0 ;  /* 0x43e0000498187df0 */ /* 0x000fe20008001818 */
[----:B------:R-:W-:Y:S01]  /*ec30*/  FADD.FTZ R3, R189, R3 ;  /* 0x00000003bd037221 */ /* 0x000fe20000010000 */
[----:B------:R-:W-:Y:S01]  /*ec40*/  VIADD R158, R158, 0x280 ;  /* 0x000002809e9e7836 */ /* 0x000fe20000000000 */
[----:B------:R-:W-:-:S04]  /*ec50*/  R2UR UR7, R159 ;  /* 0x000000009f0772ca */ /* 0x000fc800000e0000 */
[----:B------:R-:W-:Y:S01]  /*ec60*/  R2UR UR6, R158 ;  /* 0x000000009e0672ca */ /* 0x000fe200000e0000 */
[----:B------:R-:W-:-:S04]  /*ec70*/  FADD.FTZ R0, R157, R0 ;  /* 0x000000009d007221 */ /* 0x000fc80000010000 */
        /* <DEDUP_REMOVED lines=14> */
[----:B------:R-:W-:Y:S01]  /*ed60*/  FADD.FTZ R190, R190, R187 ;  /* 0x000000bbbebe7221 */ /* 0x000fe20000010000 */
[----:B---3--:R-:W-:-:S03]  /*ed70*/  ISETP.GT.AND P2, PT, R200, R168, PT ;  /* 0x000000a8c800720c */ /* 0x008fc60003f44270 */
[----:B------:R-:W-:Y:S01]  /*ed80*/  FADD.FTZ R191, R191, R190 ;  /* 0x000000bebfbf7221 */ /* 0x000fe20000010000 */
[----:B------:R-:W-:Y:S01]  /*ed90*/  @!P1 VIADD R201, R201, 0x32460 ;  /* 0x00032460c9c99836 */ /* 0x000fe20000000000 */
[----:B------:R-:W-:Y:S02]  /*eda0*/  WARPGROUP.DEPBAR.LE gsb0, 0x0 ;  /* 0x00008000000079c5 */ /* 0x000fe40000010000 */
[----:B------:R-:W0:Y:S08]  /*edb0*/  MUFU.EX2 R152, R192 ;  /* 0x000000c000987308 */ /* 0x000e300000000800 */
[----:B------:R-:W1:Y:S01]  /*edc0*/  MUFU.EX2 R154, R196 ;  /* 0x000000c4009a7308 */ /* 0x000e620000000800 */
[----:B0-----:R-:W-:-:S04]  /*edd0*/  FADD.FTZ R3, R152, R3 ;  /* 0x0000000398037221 */ /* 0x001fc80000010000 */
[C---:B------:R-:W-:Y:S01]  /*ede0*/  FADD.FTZ R3, R214.reuse, R3 ;  /* 0x00000003d6037221 */ /* 0x040fe20000010000 */
[----:B------:R-:W-:Y:S02]  /*edf0*/  F2FP.BF16.F32.PACK_AB R152, R214, R152 ;  /* 0x00000098d698723e */ /* 0x000fe400000010ff */
[----:B------:R-:W-:Y:S01]  /*ee00*/  F2FP.BF16.F32.PACK_AB R153, R195, R194 ;  /* 0x000000c2c399723e */ /* 0x000fe200000010ff */
[----:B-1----:R-:W-:Y:S01]  /*ee10*/  FADD.FTZ R3, R154, R3 ;  /* 0x000000039a037221 */ /* 0x002fe20000010000 */
[----:B------:R-:W-:Y:S02]  /*ee20*/  F2FP.BF16.F32.PACK_AB R154, R197, R154 ;  /* 0x0000009ac59a723e */ /* 0x000fe400000010ff */
[----:B------:R-:W-:-:S04]  /*ee30*/  F2FP.BF16.F32.PACK_AB R155, R199, R198 ;  /* 0x000000c6c79b723e */ /* 0x000fc800000010ff */
[----:B------:R-:W-:-:S06]  /*ee40*/  WARPGROUP.ARRIVE ;  /* 0x00000000000079c5 */ /* 0x000fcc0000000000 */
[----:B------:R-:W-:Y:S01]  /*ee50*/  HGMMA.64x256x16.F32.BF16 R24, R152, gdesc[UR4].tnspB, R24, gsb0 ;  /* 0x43e0000498187df0 */ /* 0x000fe20008001818 */
[----:B------:R-:W-:Y:S01]  /*ee60*/  FADD.FTZ R194, R194, R191 ;  /* 0x000000bfc2c27221 */ /* 0x000fe20000010000 */
[----:B------:R-:W-:-:S03]  /*ee70*/  @!P1 PRMT R201, RZ, 0x654, R201 ;  /* 0x00000654ffc99816 */ /* 0x000fc600000000c9 */
[----:B------:R-:W-:-:S04]  /*ee80*/  FADD.FTZ R195, R195, R194 ;  /* 0x000000c2c3c37221 */ /* 0x000fc80000010000 */
[----:B------:R-:W-:Y:S01]  /*ee90*/  FADD.FTZ R0, R198, R195 ;  /* 0x000000c3c6007221 */ /* 0x000fe20000010000 */
[----:B------:R-:W-:Y:S01]  /*eea0*/  FADD.FTZ R3, R197, R3 ;  /* 0x00000003c5037221 */ /* 0x000fe20000010000 */
[----:B------:R-:W-:Y:S02]  /*eeb0*/  VIADD R200, R200, 0xffffffff ;  /* 0xffffffffc8c87836 */ /* 0x000fe40000000000 */
[----:B------:R-:W-:Y:S01]  /*eec0*/  FADD.FTZ R0, R199, R0 ;  /* 0x00000000c7007221 */ /* 0x000fe20000010000 */
[----:B------:R-:W-:Y:S02]  /*eed0*/  IMAD.MOV.U32 R202, RZ, RZ, R23 ;  /* 0x000000ffffca7224 */ /* 0x000fe400078e0017 */
[----:B------:R-:W-:Y:S01]  /*eee0*/  IMAD.MOV.U32 R203, RZ, RZ, R10 ;  /* 0x000000ffffcb7224 */ /* 0x000fe200078e000a */
[----:B------:R-:W-:Y:S02]  /*eef0*/  WARPGROUP.DEPBAR.LE gsb0, 0x0 ;  /* 0x00008000000079c5 */ /* 0x000fe40000010000 */
[----:B------:R1:W-:Y:S01]  /*ef00*/  @!P1 SYNCS.ARRIVE.TRANS64.RED.A1T0 RZ, [R201+URZ], RZ ;  /* 0x000000ffc9ff99a7 */ /* 0x0003e2000810043f */
[----:B------:R-:W-:Y:S05]  /*ef10*/  @P2 BRA `(.L_x_4460) ;  /* 0xffffffd0002c2947 */ /* 0x000fea000383ffff */
[----:B------:R-:W-:-:S07]  /*ef20*/  IMAD.MOV.U32 R214, RZ, RZ, R200 ;  /* 0x000000ffffd67224 */ /* 0x000fce00078e00c8 */
.L_x_4450:
[----:B------:R-:W-:-:S13]  /*ef30*/  ISETP.GE.AND P2, PT, R214, RZ, PT ;  /* 0x000000ffd600720c */ /* 0x000fda0003f46270 */
[----:B------:R-:W-:Y:S05]  /*ef40*/  @!P2 BRA `(.L_x_4461) ;  /* 0x0000002400e4a947 */ /* 0x000fea0003800000 */
[----:B-1----:R-:W-:Y:S02]  /*ef50*/  IMAD.MOV.U32 R201, RZ, RZ, R23 ;  /* 0x000000ffffc97224 */ /* 0x002fe400078e0017 */
[----:B------:R-:W-:-:S07]  /*ef60*/  IMAD.MOV.U32 R202, RZ, RZ, R10 ;  /* 0x000000ffffca7224 */ /* 0x000fce00078e000a */
.L_x_4471:
[----:B------:R-:W-:Y:S01]  /*ef70*/  VIADD R2, R2, 0x1 ;  /* 0x0000000102027836 */ /* 0x000fe20000000000 */
[----:B------:R-:W-:Y:S05]  /*ef80*/  YIELD ;  /* 0x0000000000007946 */ /* 0x000fea0003800000 */
[----:B------:R-:W-:-:S04]  /*ef90*/  ISETP.NE.AND P2, PT, R2, 0x2, PT ;  /* 0x000000020200780c */ /* 0x000fc80003f45270 */
[----:B------:R-:W-:Y:S02]  /*efa0*/  SEL R10, RZ, 0x1, P2 ;  /* 0x00000001ff0a7807 */ /* 0x000fe40001000000 */
[----:B------:R-:W-:Y:S02]  /*efb0*/  SEL R2, R2, RZ, P2 ;  /* 0x000000ff02027207 */ /* 0x000fe40001000000 */
[----:B------:R-:W-:Y:S01]  /*efc0*/  LOP3.LUT R19, R19, R10, RZ, 0x3c, !PT ;  /* 0x0000000a13137212 */ /* 0x000fe200078e3cff */
[----:B--2---:R-:W-:Y:S06]  /*efd0*/  @!P0 BRA `(.L_x_4462) ;  /* 0x0000000000048947 */ /* 0x004fec0003800000 */
[----:B------:R-:W-:Y:S01]  /*efe0*/  BPT.TRAP 0x1 ;  /* 0x000000040000795c */ /* 0x000fe20000300000 */
.L_x_4462:
[----:B------:R-:W-:Y:S01]  /*eff0*/  IMAD R215, R2, 0x8, R17 ;  /* 0x0000000802d77824 */ /* 0x000fe200078e0211 */
[----:B------:R-:W-:-:S04]  /*f000*/  SHF.L.U32 R10, R19, 0x1f, RZ ;  /* 0x0000001f130a7819 */ /* 0x000fc800000006ff */
[----:B------:R1:W2:Y:S01]  /*f010*/  SYNCS.PHASECHK.TRANS64.TRYWAIT P2, [R215+URZ+0x32430], R10 ;  /* 0x0324300ad70075a7 */ /* 0x0002a2000804017f */
[----:B------:R-:W-:Y:S05]  /*f020*/  @!P0 BRA `(.L_x_4463) ;  /* 0x0000000000048947 */ /* 0x000fea0003800000 */
[----:B------:R-:W-:Y:S01]  /*f030*/  BPT.TRAP 0x1 ;  /* 0x000000040000795c */ /* 0x000fe20000300000 */
.L_x_4463:
[----:B------:R-:W3:Y:S01]  /*f040*/  LDL R11, [R1+0x8] ;  /* 0x00000800010b7983 */ /* 0x000ee20000100800 */
[----:B------:R-:W-:Y:S02]  /*f050*/  IMAD.MOV.U32 R157, RZ, RZ, 0x40000040 ;  /* 0x40000040ff9d7424 */ /* 0x000fe400078e00ff */
[----:B---3--:R-:W-:Y:S01]  /*f060*/  IMAD R156, R2, 0x300, R11 ;  /* 0x00000300029c7824 */ /* 0x008fe200078e020b */
[----:B--2---:R-:W-:Y:S06]  /*f070*/  @P2 BRA `(.L_x_4464) ;  /* 0x0000000000082947 */ /* 0x004fec0003800000 */
[----:B------:R-:W2:Y:S02]  /*f080*/  SYNCS.PHASECHK.TRANS64.TRYWAIT P2, [R215+URZ+0x32430], R10 ;  /* 0x0324300ad70075a7 */ /* 0x000ea4000804017f */
[----:B--2---:R-:W-:Y:S05]  /*f090*/  @!P2 BRA `(.L_x_4465) ;  /* 0x000000c400bca947 */ /* 0x004fea0003800000 */
.L_x_4464:
        /* <DEDUP_REMOVED lines=37> */
.L_x_4466:
[----:B------:R0:W3:Y:S01]  /*f2f0*/  SYNCS.PHASECHK.TRANS64.TRYWAIT P2, [R215+URZ+0x32450], R10 ;  /* 0x0324500ad70075a7 */ /* 0x0000e2000804017f */
[----:B------:R-:W-:Y:S05]  /*f300*/  @!P0 BRA `(.L_x_4467) ;  /* 0x0000000000048947 */ /* 0x000fea0003800000 */
[----:B------:R-:W-:Y:S01]  /*f310*/  BPT.TRAP 0x1 ;  /* 0x000000040000795c */ /* 0x000fe20000300000 */
.L_x_4467:
[----:B------:R-:W-:Y:S04]  /*f320*/  BSSY B0, `(.L_x_4468) ;  /* 0x0000004000007945 */ /* 0x000fe80003800000 */
[----:B---3--:R-:W-:Y:S05]  /*f330*/  @P2 BRA `(.L_x_4469) ;  /* 0x0000000000082947 */ /* 0x008fea0003800000 */
[----:B------:R-:W3:Y:S02]  /*f340*/  SYNCS.PHASECHK.TRANS64.TRYWAIT P2, [R215+URZ+0x32450], R10 ;  /* 0x0324500ad70075a7 */ /* 0x000ee4000804017f */
[----:B---3--:R-:W-:Y:S05]  /*f350*/  @!P2 BRA `(.L_x_4470) ;  /* 0x000000c40020a947 */ /* 0x008fea0003800000 */
.L_x_4469:
[----:B------:R-:W-:Y:S05]  /*f360*/  BSYNC B0 ;  /* 0x0000000000007941 */ /* 0x000fea0003800000 */
.L_x_4468:
[----:B------:R-:W-:Y:S05]  /*f370*/  WARPSYNC.ALL ;  /* 0x0000000000007948 */ /* 0x000fea0003800000 */
[----:B------:R-:W0:Y:S01]  /*f380*/  LDL R23, [R1+0xc] ;  /* 0x00000c0001177983 */ /* 0x000e220000100800 */
[----:B------:R-:W-:Y:S01]  /*f390*/  IMAD.MOV.U32 R11, RZ, RZ, 0x40000040 ;  /* 0x40000040ff0b7424 */ /* 0x000fe200078e00ff */
[----:B------:R-:W-:Y:S01]  /*f3a0*/  R2UR UR4, R4 ;  /* 0x00000000040472ca */ /* 0x000fe200000e0000 */
[----:B------:R-:W-:Y:S01]  /*f3b0*/  WARPGROUP.ARRIVE ;  /* 0x00000000000079c5 */ /* 0x000fe20000000000 */
[----:B------:R-:W-:Y:S01]  /*f3c0*/  R2UR UR5, R5 ;  /* 0x00000000050572ca */ /* 0x000fe200000e0000 */
[----:B------:R-:W-:Y:S01]  /*f3d0*/  IMAD.MOV.U32 R225, RZ, RZ, 0x40000040 ;  /* 0x40000040ffe17424 */ /* 0x000fe200078e00ff */
[----:B------:R-:W-:Y:S01]  /*f3e0*/  R2UR UR7, R11 ;  /* 0x000000000b0772ca */ /* 0x000fe200000e0000 */
[----:B0123--:R-:W-:-:S04]  /*f3f0*/  IMAD R10, R2, 0xc00, R23 ;  /* 0x00000c00020a7824 */ /* 0x00ffc800078e0217 */
[C---:B------:R-:W-:Y:S01]  /*f400*/  VIADD R224, R10.reuse, 0x2 ;  /* 0x000000020ae07836 */ /* 0x040fe20000000000 */
[----:B------:R-:W-:-:S13]  /*f410*/  R2UR UR6, R10 ;  /* 0x000000000a0672ca */ /* 0x000fda00000e0000 */
[----:B------:R-:W-:Y:S01]  /*f420*/  HGMMA.64x96x16.F32.BF16 R152, gdesc[UR4], R152, gsb0 ;  /* 0x01600000049879f0 */ /* 0x000fe20008001898 */
[----:B------:R-:W-:Y:S01]  /*f430*/  R2UR UR6, R224 ;  /* 0x00000000e00672ca */ /* 0x000fe200000e0000 */
[----:B------:R-:W-:Y:S01]  /*f440*/  VIADD R224, R10, 0x4 ;  /* 0x000000040ae07836 */ /* 0x000fe20000000000 */
[----:B------:R-:W-:Y:S01]  /*f450*/  R2UR UR7, R225 ;  /* 0x00000000e10772ca */ /* 0x000fe200000e0000 */
[----:B------:R-:W-:Y:S01]  /*f460*/  IMAD.MOV.U32 R225, RZ, RZ, 0x40000040 ;  /* 0x40000040ffe17424 */ /* 0x000fe200078e00ff */
[----:B------:R-:W-:Y:S02]  /*f470*/  R2UR UR4, R230 ;  /* 0x00000000e60472ca */ /* 0x000fe400000e0000 */
[----:B------:R-:W-:Y:S01]  /*f480*/  R2UR UR5, R231 ;  /* 0x00000000e70572ca */ /* 0x000fe200000e0000 */
[----:B------:R-:W-:Y:S02]  /*f490*/  WARPGROUP.DEPBAR.LE gsb0, 0x0 ;  /* 0x00008000000079c5 */ /* 0x000fe40000010000 */
[----:B------:R-:W-:-:S10]  /*f4a0*/  WARPGROUP.ARRIVE ;  /* 0x00000000000079c5 */ /* 0x000fd40000000000 */
        /* <DEDUP_REMOVED lines=109> */
[----:B------:R-:W-:Y:S02]  /*fb80*/  R2UR UR6, R224 ;  /* 0x00000000e00672ca */ /* 0x000fe400000e0000 */
[----:B------:R-:W-:Y:S02]  /*fb90*/  R2UR UR7, R225 ;  /* 0x00000000e10772ca */ /* 0x000fe400000e0000 */
[----:B------:R-:W-:Y:S01]  /*fba0*/  R2UR UR4, R8 ;  /* 0x00000000080472ca */ /* 0x000fe200000e0000 */
[----:B------:R-:W-:Y:S01]  /*fbb0*/  VIADD R10, R10, 0x906 ;  /* 0x000009060a0a7836 */ /* 0x000fe20000000000 */
[----:B------:R-:W-:Y:S01]  /*fbc0*/  R2UR UR5, R9 ;  /* 0x00000000090572ca */ /* 0x000fe200000e0000 */
[----:B------:R-:W-:Y:S01]  /*fbd0*/  IMAD.MOV.U32 R11, RZ, RZ, 0x40000040 ;  /* 0x40000040ff0b7424 */ /* 0x000fe200078e00ff */
[----:B------:R-:W2:Y:S01]  /*fbe0*/  LDL R225, [R1+0x4] ;  /* 0x0000040001e17983 */ /* 0x000ea20000100800 */
[----:B------:R-:W-:-:S02]  /*fbf0*/  WARPGROUP.DEPBAR.LE gsb0, 0x0 ;  /* 0x00008000000079c5 */ /* 0x000fc40000010000 */
        /* <DEDUP_REMOVED lines=35> */
[----:B0-----:R-:W-:-:S05]  /*fe30*/  FMNMX.FTZ R10, R10, R11, !PT ;  /* 0x0000000b0a0a7209 */ /* 0x001fca0007810000 */
[----:B------:R-:W0:Y:S02]  /*fe40*/  SHFL.BFLY PT, R11, R10, 0x1, 0x1f ;  /* 0x0c201f000a0b7f89 */ /* 0x000e2400000e0000 */
[----:B0-----:R-:W-:Y:S02]  /*fe50*/  FMNMX.FTZ R10, R10, R11, !PT ;  /* 0x0000000b0a0a7209 */ /* 0x001fe40007810000 */
[----:B------:R-:W0:Y:S03]  /*fe60*/  LDC R11, c[0x0][0xa80] ;  /* 0x0002a000ff0b7b82 */ /* 0x000e260000000800 */
[C---:B------:R-:W-:Y:S01]  /*fe70*/  FADD.FTZ R202, -R10.reuse, R202 ;  /* 0x000000ca0aca7221 */ /* 0x040fe20000010100 */
[----:B0-----:R-:W-:-:S04]  /*fe80*/  FMUL.FTZ R200, R10, R11 ;  /* 0x0000000b0ac87220 */ /* 0x001fc80000410000 */
[-CC-:B------:R-:W-:Y:S01]  /*fe90*/  FFMA.FTZ R23, R156, R11.reuse, -R200.reuse ;  /* 0x0000000b9c177223 */ /* 0x180fe200000108c8 */
[-CC-:B------:R-:W-:Y:S01]  /*fea0*/  FFMA.FTZ R156, R172, R11.reuse, -R200.reuse ;  /* 0x0000000bac9c7223 */ /* 0x180fe200000108c8 */
[-CC-:B------:R-:W-:Y:S01]  /*feb0*/  FFMA.FTZ R152, R152, R11.reuse, -R200.reuse ;  /* 0x0000000b98987223 */ /* 0x180fe200000108c8 */
[-C--:B------:R-:W-:Y:S01]  /*fec0*/  FMUL.FTZ R172, R202, R11.reuse ;  /* 0x0000000bcaac7220 */ /* 0x080fe20000410000 */
[-CC-:B------:R-:W-:Y:S01]  /*fed0*/  FFMA.FTZ R153, R153, R11.reuse, -R200.reuse ;  /* 0x0000000b99997223 */ /* 0x180fe200000108c8 */
[----:B------:R-:W-:-:S03]  /*fee0*/  FFMA.FTZ R157, R157, R11, -R200 ;  /* 0x0000000b9d9d7223 */ /* 0x000fc600000108c8 */
[----:B------:R-:W-:Y:S08]  /*fef0*/  MUFU.EX2 R152, R152 ;  /* 0x0000009800987308 */ /* 0x000ff00000000800 */
[----:B------:R-:W0:Y:S08]  /*ff00*/  MUFU.EX2 R172, R172 ;  /* 0x000000ac00ac7308 */ /* 0x000e300000000800 */
[----:B------:R-:W1:Y:S08]  /*ff10*/  MUFU.EX2 R153, R153 ;  /* 0x0000009900997308 */ /* 0x000e700000000800 */
[----:B------:R-:W3:Y:S08]  /*ff20*/  MUFU.EX2 R23, R23 ;  /* 0x0000001700177308 */ /* 0x000ef00000000800 */
[----:B------:R-:W4:Y:S01]  /*ff30*/  MUFU.EX2 R157, R157 ;  /* 0x0000009d009d7308 */ /* 0x000f220000000800 */
[----:B0-----:R-:W-:-:S04]  /*ff40*/  FFMA.FTZ R3, R172, R3, R152 ;  /* 0x00000003ac037223 */ /* 0x001fc80000010098 */
[----:B-1----:R-:W-:-:S04]  /*ff50*/  FADD.FTZ R3, R153, R3 ;  /* 0x0000000399037221 */ /* 0x002fc80000010000 */
[----:B---3--:R-:W-:Y:S01]  /*ff60*/  FADD.FTZ R3, R23, R3 ;  /* 0x0000000317037221 */ /* 0x008fe20000010000 */
[----:B----4-:R-:W-:Y:S02]  /*ff70*/  F2FP.BF16.F32.PACK_AB R202, R157, R23 ;  /* 0x000000179dca723e */ /* 0x010fe400000010ff */
        /* <DEDUP_REMOVED lines=23> */
[----:B------:R-:W-:-:S03]  /*100f0*/  FFMA.FTZ R160, R160, R11, -R200 ;  /* 0x0000000ba0a07223 */ /* 0x000fc600000108c8 */
[----:B------:R-:W-:Y:S01]  /*10100*/  FMNMX.FTZ R23, R199, R23, !PT ;  /* 0x00000017c7177209 */ /* 0x000fe20007810000 */
        /* <DEDUP_REMOVED lines=18> */
[----:B------:R-:W-:-:S02]  /*10230*/  F2FP.BF16.F32.PACK_AB R200, R153, R152 ;  /* 0x0000009899c8723e */ /* 0x000fc400000010ff */
[----:B------:R-:W0:Y:S02]  /*10240*/  SHFL.BFLY PT, R152, R23, 0x2, 0x1f ;  /* 0x0c401f0017987f89 */ /* 0x000e2400000e0000 */
[----:B0-----:R-:W-:-:S05]  /*10250*/  FMNMX.FTZ R23, R23, R152, !PT ;  /* 0x0000009817177209 */ /* 0x001fca0007810000 */
[----:B------:R-:W0:Y:S01]  /*10260*/  SHFL.BFLY PT, R152, R23, 0x1, 0x1f ;  /* 0x0c201f0017987f89 */ /* 0x000e2200000e0000 */
[----:B------:R-:W-:Y:S01]  /*10270*/  FADD.FTZ R3, R157, R3 ;  /* 0x000000039d037221 */ /* 0x000fe20000010000 */
[----:B0-----:R-:W-:-:S05]  /*10280*/  FMNMX.FTZ R23, R23, R152, !PT ;  /* 0x0000009817177209 */ /* 0x001fca0007810000 */
[----:B------:R-:W-:-:S04]  /*10290*/  FMUL.FTZ R152, R23, R11 ;  /* 0x0000000b17987220 */ /* 0x000fc80000410000 */
[-CC-:B------:R-:W-:Y:S01]  /*102a0*/  FFMA.FTZ R157, R170, R11.reuse, -R152.reuse ;  /* 0x0000000baa9d7223 */ /* 0x180fe20000010898 */
[----:B--2---:R-:W-:Y:S02]  /*102b0*/  IMAD R170, R2, 0xc00, R225 ;  /* 0x00000c0002aa7824 */ /* 0x004fe400078e02e1 */
[----:B------:R-:W0:Y:S01]  /*102c0*/  S2R R225, SR_TID.X ;  /* 0x0000000000e17919 */ /* 0x000e220000002100 */
[----:B------:R-:W-:Y:S01]  /*102d0*/  FADD.FTZ R201, -R23, R201 ;  /* 0x000000c917c97221 */ /* 0x000fe20000010100 */
[-CC-:B------:R-:W-:Y:S01]  /*102e0*/  FFMA.FTZ R154, R154, R11.reuse, -R152.reuse ;  /* 0x0000000b9a9a7223 */ /* 0x180fe20000010898 */
[-C--:B------:R-:W-:Y:S02]  /*102f0*/  FFMA.FTZ R155, R155, R11.reuse, -R152 ;  /* 0x0000000b9b9b7223 */ /* 0x080fe40000010898 */
[----:B------:R-:W-:-:S03]  /*10300*/  FMUL.FTZ R201, R201, R11 ;  /* 0x0000000bc9c97220 */ /* 0x000fc60000410000 */
[----:B------:R-:W-:Y:S08]  /*10310*/  MUFU.EX2 R154, R154 ;  /* 0x0000009a009a7308 */ /* 0x000ff00000000800 */
[----:B------:R-:W1:Y:S08]  /*10320*/  MUFU.EX2 R203, R201 ;  /* 0x000000c900cb7308 */ /* 0x000e700000000800 */
        /* <DEDUP_REMOVED lines=9> */
[----:B-1----:R-:W-:Y:S01]  /*103c0*/  FFMA.FTZ R0, R203, R0, R154 ;  /* 0x00000000cb007223 */ /* 0x002fe2000001009a */
[-CC-:B------:R-:W-:Y:S01]  /*103d0*/  FFMA.FTZ R175, R175, R11.reuse, -R152.reuse ;  /* 0x0000000bafaf7223 */ /* 0x180fe20000010898 */
[-CC-:B------:R-:W-:Y:S01]  /*103e0*/  FFMA.FTZ R178, R178, R11.reuse, -R152.reuse ;  /* 0x0000000bb2b27223 */ /* 0x180fe20000010898 */
[-CC-:B------:R-:W-:Y:S01]  /*103f0*/  FFMA.FTZ R179, R179, R11.reuse, -R152.reuse ;  /* 0x0000000bb3b37223 */ /* 0x180fe20000010898 */
[-CC-:B------:R-:W-:Y:S01]  /*10400*/  FFMA.FTZ R182, R182, R11.reuse, -R152.reuse ;  /* 0x0000000bb6b67223 */ /* 0x180fe20000010898 */
[-CC-:B------:R-:W-:Y:S01]  /*10410*/  FFMA.FTZ R183, R183, R11.reuse, -R152.reuse ;  /* 0x0000000bb7b77223 */ /* 0x180fe20000010898 */
[-CC-:B------:R-:W-:Y:S01]  /*10420*/  FFMA.FTZ R186, R186, R11.reuse, -R152.reuse ;  /* 0x0000000bbaba7223 */ /* 0x180fe20000010898 */
[-CC-:B------:R-:W-:Y:S01]  /*10430*/  FFMA.FTZ R187, R187, R11.reuse, -R152.reuse ;  /* 0x0000000bbbbb7223 */ /* 0x180fe20000010898 */
[----:B--2---:R-:W-:Y:S01]  /*10440*/  F2FP.BF16.F32.PACK_AB R201, R155, R154 ;  /* 0x0000009a9bc9723e */ /* 0x004fe200000010ff */
[-CC-:B------:R-:W-:Y:S01]  /*10450*/  FFMA.FTZ R190, R190, R11.reuse, -R152.reuse ;  /* 0x0000000bbebe7223 */ /* 0x180fe20000010898 */
[-CC-:B------:R-:W-:Y:S01]  /*10460*/  FFMA.FTZ R191, R191, R11.reuse, -R152.reuse ;  /* 0x0000000bbfbf7223 */ /* 0x180fe20000010898 */
[-CC-:B------:R-:W-:Y:S01]  /*10470*/  FFMA.FTZ R194, R194, R11.reuse, -R152.reuse ;  /* 0x0000000bc2c27223 */ /* 0x180fe20000010898 */
[-CC-:B------:R-:W-:Y:S01]  /*10480*/  FFMA.FTZ R195, R195, R11.reuse, -R152.reuse ;  /* 0x0000000bc3c37223 */ /* 0x180fe20000010898 */
[-CC-:B------:R-:W-:Y:S01]  /*10490*/  FFMA.FTZ R198, R198, R11.reuse, -R152.reuse ;  /* 0x0000000bc6c67223 */ /* 0x180fe20000010898 */
[----:B------:R-:W-:Y:S01]  /*104a0*/  FFMA.FTZ R199, R199, R11, -R152 ;  /* 0x0000000bc7c77223 */ /* 0x000fe20000010898 */
[----:B0-----:R-:W-:Y:S01]  /*104b0*/  SHF.R.U32.HI R154, RZ, 0x7, R225 ;  /* 0x00000007ff9a7819 */ /* 0x001fe200000116e1 */
[----:B------:R-:W-:-:S02]  /*104c0*/  @!P1 VIADD R152, R215, 0x32440 ;  /* 0x00032440d7989836 */ /* 0x000fc40000000000 */
        /* <DEDUP_REMOVED lines=68> */
[----:B------:R-:W-:Y:S02]  /*10910*/  IMAD.MOV.U32 R171, RZ, RZ, 0x40000040 ;  /* 0x40000040ffab7424 */ /* 0x000fe400078e00ff */
[----:B0-----:R-:W-:-:S03]  /*10920*/  VIADD R152, R154, 0x8 ;  /* 0x000000089a987836 */ /* 0x001fc60000000000 */
[----:B------:R-:W-:Y:S01]  /*10930*/  R2UR UR7, R171 ;  /* 0x00000000ab0772ca */ /* 0x000fe200000e0000 */
[----:B------:R-:W-:Y:S01]  /*10940*/  MUFU.EX2 R158, R158 ;  /* 0x0000009e009e7308 */ /* 0x000fe20000000800 */
[----:B------:R0:W-:Y:S07]  /*10950*/  BAR.SYNC.DEFER_BLOCKING R152, 0x100 ;  /* 0x000400980000751d */ /* 0x0001ee0000010000 */
[----:B------:R-:W1:Y:S01]  /*10960*/  MUFU.EX2 R171, R153 ;  /* 0x0000009900ab7308 */ /* 0x000e620000000800 */
        /* <DEDUP_REMOVED lines=65> */
[----:B-1----:R-:W-:-:S05]  /*10d80*/  F2FP.BF16.F32.PACK_AB R203, R171, R158 ;  /* 0x0000009eabcb723e */ /* 0x002fca00000010ff */
[----:B------:R-:W-:-:S06]  /*10d90*/  WARPGROUP.ARRIVE ;  /* 0x00000000000079c5 */ /* 0x000fcc0000000000 */
[----:B------:R-:W-:Y:S01]  /*10da0*/  HGMMA.64x256x16.F32.BF16 R24, R200, gdesc[UR4].tnspB, R24, gsb0 ;  /* 0x43e00004c8187df0 */ /* 0x000fe20008001818 */
[----:B------:R-:W1:Y:S08]  /*10db0*/  MUFU.EX2 R160, R160 ;  /* 0x000000a000a07308 */ /* 0x000e700000000800 */
[----:B------:R-:W3:Y:S08]  /*10dc0*/  MUFU.EX2 R161, R161 ;  /* 0x000000a100a17308 */ /* 0x000ef00000000800 */
[----:B------:R-:W4:Y:S08]  /*10dd0*/  MUFU.EX2 R154, R164 ;  /* 0x000000a4009a7308 */ /* 0x000f300000000800 */
[----:B------:R-:W2:Y:S01]  /*10de0*/  MUFU.EX2 R165, R165 ;  /* 0x000000a500a57308 */ /* 0x000ea20000000800 */
[----:B-1----:R-:W-:Y:S01]  /*10df0*/  FADD.FTZ R3, R160, R3 ;  /* 0x00000003a0037221 */ /* 0x002fe20000010000 */
[----:B0-----:R-:W-:-:S02]  /*10e00*/  VIADD R152, R170, 0x80 ;  /* 0x00000080aa987836 */ /* 0x001fc40000000000 */
[----:B------:R-:W-:Y:S02]  /*10e10*/  IMAD.MOV.U32 R153, RZ, RZ, 0x40000040 ;  /* 0x40000040ff997424 */ /* 0x000fe400078e00ff */
[----:B---3--:R-:W-:Y:S01]  /*10e20*/  FADD.FTZ R3, R161, R3 ;  /* 0x00000003a1037221 */ /* 0x008fe20000010000 */
[----:B------:R-:W-:Y:S02]  /*10e30*/  R2UR UR6, R152 ;  /* 0x00000000980672ca */ /* 0x000fe400000e0000 */
[----:B------:R-:W-:Y:S01]  /*10e40*/  R2UR UR7, R153 ;  /* 0x00000000990772ca */ /* 0x000fe200000e0000 */
[----:B------:R-:W-:Y:S01]  /*10e50*/  FADD.FTZ R0, R155, R0 ;  /* 0x000000009b007221 */ /* 0x000fe20000010000 */
[----:B----4-:R-:W-:Y:S01]  /*10e60*/  FADD.FTZ R3, R154, R3 ;  /* 0x000000039a037221 */ /* 0x010fe20000010000 */
[----:B------:R-:W-:Y:S02]  /*10e70*/  F2FP.BF16.F32.PACK_AB R152, R161, R160 ;  /* 0x000000a0a198723e */ /* 0x000fe400000010ff */
[----:B--2---:R-:W-:Y:S01]  /*10e80*/  F2FP.BF16.F32.PACK_AB R154, R165, R154 ;  /* 0x0000009aa59a723e */ /* 0x004fe200000010ff */
[----:B------:R-:W-:Y:S01]  /*10e90*/  MUFU.EX2 R168, R168 ;  /* 0x000000a800a87308 */ /* 0x000fe20000000800 */
[----:B------:R-:W-:-:S07]  /*10ea0*/  FADD.FTZ R0, R158, R0 ;  /* 0x000000009e007221 */ /* 0x000fce0000010000 */
[----:B------:R-:W-:Y:S01]  /*10eb0*/  MUFU.EX2 R169, R169 ;  /* 0x000000a900a97308 */ /* 0x000fe20000000800 */
[----:B------:R-:W-:-:S07]  /*10ec0*/  FADD.FTZ R3, R165, R3 ;  /* 0x00000003a5037221 */ /* 0x000fce0000010000 */
[----:B------:R-:W-:Y:S08]  /*10ed0*/  MUFU.EX2 R158, R156 ;  /* 0x0000009c009e7308 */ /* 0x000ff00000000800 */
[----:B------:R-:W-:Y:S08]  /*10ee0*/  MUFU.EX2 R173, R173 ;  /* 0x000000ad00ad7308 */ /* 0x000ff00000000800 */
[----:B------:R-:W-:Y:S01]  /*10ef0*/  MUFU.EX2 R174, R174 ;  /* 0x000000ae00ae7308 */ /* 0x000fe20000000800 */
[----:B------:R-:W-:-:S07]  /*10f00*/  WARPGROUP.DEPBAR.LE gsb0, 0x0 ;  /* 0x00008000000079c5 */ /* 0x000fce0000010000 */
[----:B------:R-:W-:Y:S08]  /*10f10*/  MUFU.EX2 R203, R162 ;  /* 0x000000a200cb7308 */ /* 0x000ff00000000800 */
[----:B------:R-:W0:Y:S08]  /*10f20*/  MUFU.EX2 R202, R163 ;  /* 0x000000a300ca7308 */ /* 0x000e300000000800 */
[----:B------:R-:W-:Y:S08]  /*10f30*/  MUFU.EX2 R201, R166 ;  /* 0x000000a600c97308 */ /* 0x000ff00000000800 */
[----:B------:R-:W1:Y:S01]  /*10f40*/  MUFU.EX2 R200, R167 ;  /* 0x000000a700c87308 */ /* 0x000e620000000800 */
[----:B0-----:R-:W-:-:S02]  /*10f50*/  F2FP.BF16.F32.PACK_AB R153, R202, R203 ;  /* 0x000000cbca99723e */ /* 0x001fc400000010ff */
[----:B-1----:R-:W-:-:S04]  /*10f60*/  F2FP.BF16.F32.PACK_AB R155, R200, R201 ;  /* 0x000000c9c89b723e */ /* 0x002fc800000010ff */
[----:B------:R-:W-:-:S06]  /*10f70*/  WARPGROUP.ARRIVE ;  /* 0x00000000000079c5 */ /* 0x000fcc0000000000 */
[----:B------:R-:W-:Y:S01]  /*10f80*/  HGMMA.64x256x16.F32.BF16 R24, R152, gdesc[UR4].tnspB, R24, gsb0 ;  /* 0x43e0000498187df0 */ /* 0x000fe20008001818 */
[----:B------:R-:W-:Y:S01]  /*10f90*/  MUFU.EX2 R175, R175 ;  /* 0x000000af00af7308 */ /* 0x000fe20000000800 */
[----:B------:R-:W-:-:S04]  /*10fa0*/  FADD.FTZ R3, R168, R3 ;  /* 0x00000003a8037221 */ /* 0x000fc80000010000 */
[C---:B------:R-:W-:Y:S01]  /*10fb0*/  FADD.FTZ R3, R169.reuse, R3 ;  /* 0x00000003a9037221 */ /* 0x040fe20000010000 */
[----:B------:R-:W-:-:S03]  /*10fc0*/  F2FP.BF16.F32.PACK_AB R156, R169, R168 ;  /* 0x000000a8a99c723e */ /* 0x000fc600000010ff */
[----:B------:R-:W-:Y:S01]  /*10fd0*/  FADD.FTZ R3, R158, R3 ;  /* 0x000000039e037221 */ /* 0x000fe20000010000 */
[C---:B------:R-:W-:Y:S01]  /*10fe0*/  F2FP.BF16.F32.PACK_AB R158, R173.reuse, R158 ;  /* 0x0000009ead9e723e */ /* 0x040fe200000010ff */
[----:B------:R-:W0:Y:S08]  /*10ff0*/  MUFU.EX2 R160, R176 ;  /* 0x000000b000a07308 */ /* 0x000e300000000800 */
[----:B------:R-:W1:Y:S01]  /*11000*/  MUFU.EX2 R177, R177 ;  /* 0x000000b100b17308 */ /* 0x000e620000000800 */
[----:B------:R-:W-:-:S07]  /*11010*/  FADD.FTZ R3, R173, R3 ;  /* 0x00000003ad037221 */ /* 0x000fce0000010000 */
[----:B------:R-:W-:Y:S08]  /*11020*/  MUFU.EX2 R162, R180 ;  /* 0x000000b400a27308 */ /* 0x000ff00000000800 */
[----:B------:R-:W-:Y:S08]  /*11030*/  MUFU.EX2 R181, R181 ;  /* 0x000000b500b57308 */ /* 0x000ff00000000800 */
[----:B------:R-:W-:Y:S08]  /*11040*/  MUFU.EX2 R178, R178 ;  /* 0x000000b200b27308 */ /* 0x000ff00000000800 */
[----:B------:R-:W2:Y:S08]  /*11050*/  MUFU.EX2 R179, R179 ;  /* 0x000000b300b37308 */ /* 0x000eb00000000800 */
[----:B------:R-:W-:Y:S08]  /*11060*/  MUFU.EX2 R182, R182 ;  /* 0x000000b600b67308 */ /* 0x000ff00000000800 */
[----:B------:R-:W-:Y:S01]  /*11070*/  MUFU.EX2 R183, R183 ;  /* 0x000000b700b77308 */ /* 0x000fe20000000800 */
[----:B0-----:R-:W-:-:S04]  /*11080*/  FADD.FTZ R3, R160, R3 ;  /* 0x00000003a0037221 */ /* 0x001fc80000010000 */
[C---:B-1----:R-:W-:Y:S01]  /*11090*/  FADD.FTZ R3, R177.reuse, R3 ;  /* 0x00000003b1037221 */ /* 0x042fe20000010000 */
[----:B------:R-:W-:Y:S02]  /*110a0*/  F2FP.BF16.F32.PACK_AB R160, R177, R160 ;  /* 0x000000a0b1a0723e */ /* 0x000fe400000010ff */
[----:B--2---:R-:W-:Y:S01]  /*110b0*/  F2FP.BF16.F32.PACK_AB R161, R179, R178 ;  /* 0x000000b2b3a1723e */ /* 0x004fe200000010ff */
[----:B------:R-:W-:Y:S01]  /*110c0*/  FADD.FTZ R3, R162, R3 ;  /* 0x00000003a2037221 */ /* 0x000fe20000010000 */
[----:B------:R-:W-:Y:S01]  /*110d0*/  F2FP.BF16.F32.PACK_AB R162, R181, R162 ;  /* 0x000000a2b5a2723e */ /* 0x000fe200000010ff */
[----:B------:R-:W-:Y:S02]  /*110e0*/  WARPGROUP.DEPBAR.LE gsb0, 0x0 ;  /* 0x00008000000079c5 */ /* 0x000fe40000010000 */
[----:B------:R-:W-:Y:S08]  /*110f0*/  MUFU.EX2 R154, R157 ;  /* 0x0000009d009a7308 */ /* 0x000ff00000000800 */
[----:B------:R0:W1:Y:S01]  /*11100*/  MUFU.EX2 R155, R159 ;  /* 0x0000009f009b7308 */ /* 0x0000620000000800 */
[----:B------:R-:W-:-:S02]  /*11110*/  VIADD R152, R170, 0x100 ;  /* 0x00000100aa987836 */ /* 0x000fc40000000000 */
[----:B------:R-:W-:-:S03]  /*11120*/  IMAD.MOV.U32 R153, RZ, RZ, 0x40000040 ;  /* 0x40000040ff997424 */ /* 0x000fc600078e00ff */
[----:B------:R-:W-:Y:S02]  /*11130*/  R2UR UR6, R152 ;  /* 0x00000000980672ca */ /* 0x000fe400000e0000 */
[----:B------:R-:W-:Y:S02]  /*11140*/  R2UR UR7, R153 ;  /* 0x00000000990772ca */ /* 0x000fe400000e0000 */
[----:B0-----:R-:W-:Y:S02]  /*11150*/  F2FP.BF16.F32.PACK_AB R159, R175, R174 ;  /* 0x000000aeaf9f723e */ /* 0x001fe400000010ff */
[----:B-1----:R-:W-:-:S04]  /*11160*/  F2FP.BF16.F32.PACK_AB R157, R155, R154 ;  /* 0x0000009a9b9d723e */ /* 0x002fc800000010ff */
[----:B------:R-:W-:-:S06]  /*11170*/  WARPGROUP.ARRIVE ;  /* 0x00000000000079c5 */ /* 0x000fcc0000000000 */
[----:B------:R-:W-:Y:S01]  /*11180*/  HGMMA.64x256x16.F32.BF16 R24, R156, gdesc[UR4].tnspB, R24, gsb0 ;  /* 0x43e000049c187df0 */ /* 0x000fe20008001818 */
[----:B------:R-:W-:Y:S02]  /*11190*/  VIADD R152, R170, 0x180 ;  /* 0x00000180aa987836 */ /* 0x000fe40000000000 */
[----:B------:R-:W-:-:S03]  /*111a0*/  IMAD.MOV.U32 R153, RZ, RZ, 0x40000040 ;  /* 0x40000040ff997424 */ /* 0x000fc600078e00ff */
[----:B------:R-:W-:Y:S02]  /*111b0*/  R2UR UR6, R152 ;  /* 0x00000000980672ca */ /* 0x000fe400000e0000 */
[----:B------:R-:W-:Y:S02]  /*111c0*/  R2UR UR7, R153 ;  /* 0x00000000990772ca */ /* 0x000fe400000e0000 */
[----:B------:R-:W-:Y:S01]  /*111d0*/  F2FP.BF16.F32.PACK_AB R163, R183, R182 ;  /* 0x000000b6b7a3723e */ /* 0x000fe200000010ff */
        /* <DEDUP_REMOVED lines=8> */
[----:B------:R-:W3:Y:S01]  /*11260*/  MUFU.EX2 R191, R191 ;  /* 0x000000bf00bf7308 */ /* 0x000ee20000000800 */
[----:B0-----:R-:W-:Y:S01]  /*11270*/  FADD.FTZ R3, R164, R3 ;  /* 0x00000003a4037221 */ /* 0x001fe20000010000 */
[----:B------:R-:W-:-:S02]  /*11280*/  VIADD R152, R170, 0x200 ;  /* 0x00000200aa987836 */ /* 0x000fc40000000000 */
[----:B------:R-:W-:Y:S02]  /*11290*/  IMAD.MOV.U32 R153, RZ, RZ, 0x40000040 ;  /* 0x40000040ff997424 */ /* 0x000fe400078e00ff */
[C---:B-1----:R-:W-:Y:S01]  /*112a0*/  FADD.FTZ R3, R185.reuse, R3 ;  /* 0x00000003b9037221 */ /* 0x042fe20000010000 */
[----:B------:R-:W-:Y:S02]  /*112b0*/  F2FP.BF16.F32.PACK_AB R164, R185, R164 ;  /* 0x000000a4b9a4723e */ /* 0x000fe400000010ff */
[----:B--2---:R-:W-:Y:S01]  /*112c0*/  F2FP.BF16.F32.PACK_AB R165, R187, R186 ;  /* 0x000000babba5723e */ /* 0x004fe200000010ff */
[----:B------:R-:W-:Y:S01]  /*112d0*/  FADD.FTZ R3, R166, R3 ;  /* 0x00000003a6037221 */ /* 0x000fe20000010000 */
[----:B------:R-:W-:Y:S02]  /*112e0*/  F2FP.BF16.F32.PACK_AB R166, R189, R166 ;  /* 0x000000a6bda6723e */ /* 0x000fe400000010ff */
[----:B---3--:R-:W-:Y:S01]  /*112f0*/  F2FP.BF16.F32.PACK_AB R167, R191, R190 ;  /* 0x000000bebfa7723e */ /* 0x008fe200000010ff */
[----:B------:R-:W-:-:S02]  /*11300*/  WARPGROUP.DEPBAR.LE gsb0, 0x0 ;  /* 0x00008000000079c5 */ /* 0x000fc40000010000 */
[----:B------:R-:W-:-:S06]  /*11310*/  WARPGROUP.ARRIVE ;  /* 0x00000000000079c5 */ /* 0x000fcc0000000000 */
[----:B------:R-:W-:Y:S01]  /*11320*/  HGMMA.64x256x16.F32.BF16 R24, R160, gdesc[UR4].tnspB, R24, gsb0 ;  /* 0x43e00004a0187df0 */ /* 0x000fe20008001818 */
[----:B------:R-:W-:Y:S02]  /*11330*/  R2UR UR6, R152 ;  /* 0x00000000980672ca */ /* 0x000fe400000e0000 */
[----:B------:R-:W-:Y:S01]  /*11340*/  R2UR UR7, R153 ;  /* 0x00000000990772ca */ /* 0x000fe200000e0000 */
[----:B------:R-:W-:Y:S08]  /*11350*/  MUFU.EX2 R168, R192 ;  /* 0x000000c000a87308 */ /* 0x000ff00000000800 */
[----:B------:R-:W-:Y:S08]  /*11360*/  MUFU.EX2 R193, R193 ;  /* 0x000000c100c17308 */ /* 0x000ff00000000800 */
[----:B------:R-:W-:Y:S08]  /*11370*/  MUFU.EX2 R196, R196 ;  /* 0x000000c400c47308 */ /* 0x000ff00000000800 */
[----:B------:R-:W0:Y:S08]  /*11380*/  MUFU.EX2 R197, R197 ;  /* 0x000000c500c57308 */ /* 0x000e300000000800 */
[----:B------:R-:W-:Y:S08]  /*11390*/  MUFU.EX2 R194, R194 ;  /* 0x000000c200c27308 */ /* 0x000ff00000000800 */
[----:B------:R-:W1:Y:S08]  /*113a0*/  MUFU.EX2 R195, R195 ;  /* 0x000000c300c37308 */ /* 0x000e700000000800 */
[----:B------:R-:W-:Y:S08]  /*113b0*/  MUFU.EX2 R198, R198 ;  /* 0x000000c600c67308 */ /* 0x000ff00000000800 */
[----:B------:R-:W2:Y:S01]  /*113c0*/  MUFU.EX2 R199, R199 ;  /* 0x000000c700c77308 */ /* 0x000ea20000000800 */
[----:B------:R-:W-:-:S02]  /*113d0*/  VIADD R152, R170, 0x280 ;  /* 0x00000280aa987836 */ /* 0x000fc40000000000 */
[----:B------:R-:W-:Y:S02]  /*113e0*/  IMAD.MOV.U32 R153, RZ, RZ, 0x40000040 ;  /* 0x40000040ff997424 */ /* 0x000fe400078e00ff */
[----:B------:R-:W-:Y:S01]  /*113f0*/  FADD.FTZ R3, R189, R3 ;  /* 0x00000003bd037221 */ /* 0x000fe20000010000 */
[----:B------:R-:W-:Y:S01]  /*11400*/  FADD.FTZ R0, R171, R0 ;  /* 0x00000000ab007221 */ /* 0x000fe20000010000 */
[----:B0-----:R-:W-:Y:S02]  /*11410*/  F2FP.BF16.F32.PACK_AB R170, R197, R196 ;  /* 0x000000c4c5aa723e */ /* 0x001fe400000010ff */
[----:B------:R-:W-:Y:S01]  /*11420*/  FADD.FTZ R3, R168, R3 ;  /* 0x00000003a8037221 */ /* 0x000fe20000010000 */
[----:B------:R-:W-:Y:S02]  /*11430*/  F2FP.BF16.F32.PACK_AB R168, R193, R168 ;  /* 0x000000a8c1a8723e */ /* 0x000fe400000010ff */
[----:B-1----:R-:W-:Y:S02]  /*11440*/  F2FP.BF16.F32.PACK_AB R169, R195, R194 ;  /* 0x000000c2c3a9723e */ /* 0x002fe400000010ff */
[----:B--2---:R-:W-:Y:S01]  /*11450*/  F2FP.BF16.F32.PACK_AB R171, R199, R198 ;  /* 0x000000c6c7ab723e */ /* 0x004fe200000010ff */
[----:B------:R-:W-:-:S02]  /*11460*/  WARPGROUP.DEPBAR.LE gsb0, 0x0 ;  /* 0x00008000000079c5 */ /* 0x000fc40000010000 */
[----:B------:R-:W-:-:S06]  /*11470*/  WARPGROUP.ARRIVE ;  /* 0x00000000000079c5 */ /* 0x000fcc0000000000 */
[----:B------:R-:W-:Y:S01]  /*11480*/  HGMMA.64x256x16.F32.BF16 R24, R164, gdesc[UR4].tnspB, R24, gsb0 ;  /* 0x43e00004a4187df0 */ /* 0x000fe20008001818 */
[----:B------:R-:W-:Y:S02]  /*11490*/  R2UR UR6, R152 ;  /* 0x00000000980672ca */ /* 0x000fe400000e0000 */
        /* <DEDUP_REMOVED lines=16> */
[----:B------:R-:W-:-:S03]  /*115a0*/  ISETP.GT.AND P2, PT, R214, RZ, PT ;  /* 0x000000ffd600720c */ /* 0x000fc60003f44270 */
[----:B------:R-:W-:Y:S01]  /*115b0*/  FADD.FTZ R191, R191, R190 ;  /* 0x000000bebfbf7221 */ /* 0x000fe20000010000 */
[----:B------:R-:W-:-:S03]  /*115c0*/  @!P1 VIADD R215, R215, 0x32460 ;  /* 0x00032460d7d79836 */ /* 0x000fc60000000000 */
[----:B------:R-:W-:Y:S01]  /*115d0*/  FADD.FTZ R194, R194, R191 ;  /* 0x000000bfc2c27221 */ /* 0x000fe20000010000 */
[----:B------:R-:W-:Y:S01]  /*115e0*/  FADD.FTZ R3, R193, R3 ;  /* 0x00000003c1037221 */ /* 0x000fe20000010000 */
[----:B------:R-:W-:Y:S02]  /*115f0*/  @!P1 PRMT R215, RZ, 0x654, R215 ;  /* 0x00000654ffd79816 */ /* 0x000fe400000000d7 */
[----:B------:R-:W-:Y:S01]  /*11600*/  FADD.FTZ R195, R195, R194 ;  /* 0x000000c2c3c37221 */ /* 0x000fe20000010000 */
[----:B------:R-:W-:-:S03]  /*11610*/  FADD.FTZ R3, R196, R3 ;  /* 0x00000003c4037221 */ /* 0x000fc60000010000 */
[----:B------:R-:W-:Y:S01]  /*11620*/  FADD.FTZ R0, R198, R195 ;  /* 0x000000c3c6007221 */ /* 0x000fe20000010000 */
[----:B------:R-:W-:Y:S01]  /*11630*/  FADD.FTZ R3, R197, R3 ;  /* 0x00000003c5037221 */ /* 0x000fe20000010000 */
[----:B------:R-:W-:Y:S02]  /*11640*/  VIADD R214, R214, 0xffffffff ;  /* 0xffffffffd6d67836 */ /* 0x000fe40000000000 */
[----:B------:R-:W-:Y:S01]  /*11650*/  FADD.FTZ R0, R199, R0 ;  /* 0x00000000c7007221 */ /* 0x000fe20000010000 */
[----:B------:R-:W-:Y:S02]  /*11660*/  IMAD.MOV.U32 R201, RZ, RZ, R23 ;  /* 0x000000ffffc97224 */ /* 0x000fe400078e0017 */
[----:B------:R-:W-:Y:S01]  /*11670*/  IMAD.MOV.U32 R202, RZ, RZ, R10 ;  /* 0x000000ffffca7224 */ /* 0x000fe200078e000a */
[----:B------:R-:W-:Y:S02]  /*11680*/  WARPGROUP.DEPBAR.LE gsb0, 0x0 ;  /* 0x00008000000079c5 */ /* 0x000fe40000010000 */
[----:B------:R-:W-:-:S06]  /*11690*/  WARPGROUP.ARRIVE ;  /* 0x00000000000079c5 */ /* 0x000fcc0000000000 */
[----:B------:R-:W-:Y:S03]  /*116a0*/  HGMMA.64x256x16.F32.BF16 R24, R168, gdesc[UR4].tnspB, R24, gsb0 ;  /* 0x43e00004a8187df0 */ /* 0x000fe60008001818 */
[----:B------:R-:W-:Y:S02]  /*116b0*/  WARPGROUP.DEPBAR.LE gsb0, 0x0 ;  /* 0x00008000000079c5 */ /* 0x000fe40000010000 */
[----:B------:R2:W-:Y:S01]  /*116c0*/  @!P1 SYNCS.ARRIVE.TRANS64.RED.A1T0 RZ, [R215+URZ], RZ ;  /* 0x000000ffd7ff99a7 */ /* 0x0005e2000810043f */
[----:B------:R-:W-:Y:S05]  /*116d0*/  @P2 BRA `(.L_x_4471) ;  /* 0xffffffd800242947 */ /* 0x000fea000383ffff */
.L_x_4461:
[----:B0-----:R-:W3:Y:S01]  /*116e0*/  LDL.LU R173, [R1+0x44] ;  /* 0x0000440001ad7983 */ /* 0x001ee20000300800 */
[----:B------:R-:W-:Y:S05]  /*116f0*/  WARPSYNC.ALL ;  /* 0x0000000000007948 */ /* 0x000fea0003800000 */
[----:B------:R-:W0:Y:S01]  /*11700*/  SHFL.BFLY PT, R4, R3, 0x2, 0x1f ;  /* 0x0c401f0003047f89 */ /* 0x000e2200000e0000 */
[----:B------:R-:W-:Y:S01]  /*11710*/  IMAD.MOV.U32 R9, RZ, RZ, RZ ;  /* 0x000000ffff097224 */ /* 0x000fe200078e00ff */
[----:B------:R4:W-:Y:S06]  /*11720*/  BAR.ARV R172, 0x100 ;  /* 0x000400ac0000751d */ /* 0x0009ec0000002000 */
[----:B------:R-:W-:-:S02]  /*11730*/  VIADD R2, R2, 0x1 ;  /* 0x0000000102027836 */ /* 0x000fc40000000000 */
[----:B------:R-:W-:Y:S06]  /*11740*/  BAR.ARV 0x8, 0x120 ;  /* 0x0204800000007b1d */ /* 0x000fec0000002000 */
[C---:B------:R-:W-:Y:S01]  /*11750*/  ISETP.NE.AND P0, PT, R2.reuse, 0x2, PT ;  /* 0x000000020200780c */ /* 0x040fe20003f05270 */
[----:B------:R-:W1:Y:S01]  /*11760*/  SHFL.BFLY PT, R7, R0, 0x2, 0x1f ;  /* 0x0c401f0000077f89 */ /* 0x000e6200000e0000 */
[----:B------:R-:W-:Y:S02]  /*11770*/  PLOP3.LUT P1, PT, PT, PT, PT, 0x8, 0x0 ;  /* 0x000000000000781c */ /* 0x000fe40003f2e170 */
[----:B------:R-:W-:Y:S01]  /*11780*/  SEL R2, R2, RZ, P0 ;  /* 0x000000ff02027207 */ /* 0x000fe20000000000 */
[----:B0-----:R-:W-:Y:S01]  /*11790*/  FADD.FTZ R4, R4, R3 ;  /* 0x0000000304047221 */ /* 0x001fe20000010000 */
[----:B------:R-:W-:-:S04]  /*117a0*/  IMAD.MOV.U32 R3, RZ, RZ, -0x800000 ;  /* 0xff800000ff037424 */ /* 0x000fc800078e00ff */
[----:B------:R-:W0:Y:S01]  /*117b0*/  SHFL.BFLY PT, R5, R4, 0x1, 0x1f ;  /* 0x0c201f0004057f89 */ /* 0x000e2200000e0000 */
[----:B-1----:R-:W-:Y:S01]  /*117c0*/  FADD.FTZ R7, R7, R0 ;  /* 0x0000000007077221 */ /* 0x002fe20000010000 */
[----:B------:R-:W-:-:S04]  /*117d0*/  IMAD.MOV.U32 R0, RZ, RZ, RZ ;  /* 0x000000ffff007224 */ /* 0x000fc800078e00ff */
[----:B------:R-:W1:Y:S01]  /*117e0*/  SHFL.BFLY PT, R8, R7, 0x1, 0x1f ;  /* 0x0c201f0007087f89 */ /* 0x000e6200000e0000 */
[----:B0-----:R-:W-:Y:S01]  /*117f0*/  FADD.FTZ R6, R4, R5 ;  /* 0x0000000504067221 */ /* 0x001fe20000010000 */
[----:B------:R-:W-:-:S04]  /*11800*/  SEL R4, RZ, 0x1, P0 ;  /* 0x00000001ff047807 */ /* 0x000fc80000000000 */
[----:B------:R-:W-:Y:S02]  /*11810*/  FSETP.NE.FTZ.AND P2, PT, R6, RZ, PT ;  /* 0x000000ff0600720b */ /* 0x000fe40003f55000 */
[----:B------:R-:W-:Y:S01]  /*11820*/  LOP3.LUT R19, R19, R4, RZ, 0x3c, !PT ;  /* 0x0000000413137212 */ /* 0x000fe200078e3cff */
[----:B------:R-:W-:-:S10]  /*11830*/  IMAD.MOV.U32 R4, RZ, RZ, -0x800000 ;  /* 0xff800000ff047424 */ /* 0x000fd400078e00ff */
[----:B------:R-:W0:Y:S01]  /*11840*/  @P2 MUFU.RCP R9, R6 ;  /* 0x0000000600092308 */ /* 0x000e220000001000 */
[----:B-1----:R-:W-:Y:S01]  /*11850*/  FADD.FTZ R5, R7, R8 ;  /* 0x0000000807057221 */ /* 0x002fe20000010000 */
[----:B------:R-:W-:-:S04]  /*11860*/  @P2 FMUL.FTZ R7, R11, 0.69314718246459960938 ;  /* 0x3f3172180b072820 */ /* 0x000fc80000410000 */
[----:B------:R-:W-:Y:S02]  /*11870*/  FSETP.NE.FTZ.AND P3, PT, R5, RZ, PT ;  /* 0x000000ff0500720b */ /* 0x000fe40003f75000 */
[----:B------:R-:W1:Y:S01]  /*11880*/  @P2 MUFU.LG2 R6, R6 ;  /* 0x0000000600062308 */ /* 0x000e620000000c00 */
        /* <DEDUP_REMOVED lines=64> */
[----:B------:R-:W0:Y:S01]  /*11c90*/  @P3 MUFU.RCP R0, R5 ;  /* 0x0000000500003308 */ /* 0x000e220000001000 */
[----:B------:R-:W-:Y:S01]  /*11ca0*/  @P3 FMUL.FTZ R8, R11, 0.69314718246459960938 ;  /* 0x3f3172180b083820 */ /* 0x000fe20000410000 */
[----:B-1----:R-:W-:-:S04]  /*11cb0*/  @P2 FMUL.FTZ R6, R6, 0.69314718246459960938 ;  /* 0x3f31721806062820 */ /* 0x002fc80000410000 */
[----:B------:R-:W-:Y:S02]  /*11cc0*/  @P2 FFMA.FTZ R4, R7, R10, R6 ;  /* 0x0000000a07042223 */ /* 0x000fe40000010006 */
[----:B------:R0:W1:Y:S02]  /*11cd0*/  @P3 MUFU.LG2 R9, R5 ;  /* 0x0000000500093308 */ /* 0x0000640000000c00 */
        /* <DEDUP_REMOVED lines=66> */
[----:B---3--:R-:W-:-:S05]  /*12100*/  VIADD R173, R173, 0x1 ;  /* 0x00000001adad7836 */ /* 0x008fca0000000000 */
[----:B------:R0:W-:Y:S02]  /*12110*/  STL [R1+0x44], R173 ;  /* 0x000044ad01007387 */ /* 0x0001e40000100800 */
.L_x_4393:
[----:B------:R-:W-:Y:S05]  /*12120*/  WARPSYNC.ALL ;  /* 0x0000000000007948 */ /* 0x000fea0003800000 */
[----:B------:R-:W1:Y:S08]  /*12130*/  S2UR UR5, SR_CgaCtaId ;  /* 0x00000000000579c3 */ /* 0x000e700000008800 */
[----:B------:R-:W-:Y:S06]  /*12140*/  BAR.SYNC.DEFER_BLOCKING 0x5, 0x120 ;  /* 0x0144800000007b1d */ /* 0x000fec0000010000 */
[----:B------:R-:W-:Y:S01]  /*12150*/  UMOV UR4, 0x400 ;  /* 0x0000040000047882 */ /* 0x000fe20000000000 */
[----:B------:R-:W-:Y:S01]  /*12160*/  BSSY B0, `(.L_x_4472) ;  /* 0x00002ab000007945 */ /* 0x000fe20003800000 */
[----:B-1----:R-:W-:-:S06]  /*12170*/  ULEA UR4, UR5, UR4, 0x18 ;  /* 0x0000000405047291 */ /* 0x002fcc000f8ec03f */
[----:B------:R-:W-:-:S05]  /*12180*/  IMAD.U32 R17, RZ, RZ, UR4 ;  /* 0x00000004ff117e24 */ /* 0x000fca000f8e00ff */
[----:B------:R1:W3:Y:S01]  /*12190*/  LDS.128 R224, [R17+0x324d0] ;  /* 0x0324d00011e07984 */ /* 0x0002e20000000c00 */
[----:B------:R-:W-:Y:S06]  /*121a0*/  BAR.ARV 0x4, 0x120 ;  /* 0x0104800000007b1d */ /* 0x000fec0000002000 */
[----:B------:R-:W-:Y:S05]  /*121b0*/  @P1 BRA `(.L_x_4473) ;  /* 0x0000001c00941947 */ /* 0x000fea0003800000 */
[----:B------:R-:W4:Y:S04]  /*121c0*/  LDL R9, [R1+0x58] ;  /* 0x0000580001097983 */ /* 0x000f280000100800 */
[----:B------:R-:W2:Y:S04]  /*121d0*/  LDL.64 R188, [R1+0x20] ;  /* 0x0000200001bc7983 */ /* 0x000ea80000100a00 */
[----:B------:R-:W3:Y:S04]  /*121e0*/  LDL.LU R178, [R1+0x38] ;  /* 0x0000380001b27983 */ /* 0x000ee80000300800 */
[----:B------:R-:W2:Y:S01]  /*121f0*/  LDL.LU R176, [R1+0x3c] ;  /* 0x00003c0001b07983 */ /* 0x000ea20000300800 */
[----:B------:R-:W0:Y:S01]  /*12200*/  S2R R8, SR_SWINHI ;  /* 0x0000000000087919 */ /* 0x000e220000002f00 */
[----:B------:R-:W-:Y:S05]  /*12210*/  WARPSYNC.ALL ;  /* 0x0000000000007948 */ /* 0x000fea0003800000 */
[----:B------:R-:W-:Y:S01]  /*12220*/  F2FP.BF16.F32.PACK_AB R24, R25, R24 ;  /* 0x000000181918723e */ /* 0x000fe200000010ff */
[----:B------:R-:W-:Y:S01]  /*12230*/  ULDC.64 UR4, c[0x0][0xcd8] ;  /* 0x0003360000047ab9 */ /* 0x000fe20000000a00 */
[----:B------:R-:W-:Y:S01]  /*12240*/  F2FP.BF16.F32.PACK_AB R32, R33, R32 ;  /* 0x000000202120723e */ /* 0x000fe200000010ff */
[----:B------:R0:W2:Y:S01]  /*12250*/  LDL.64 R186, [R1+0x20] ;  /* 0x0000200001ba7983 */ /* 0x0000a20000100a00 */
[----:B------:R-:W-:-:S02]  /*12260*/  MOV R6, R17 ;  /* 0x0000001100067202 */ /* 0x000fc40000000f00 */
[----:B0-----:R-:W-:Y:S02]  /*12270*/  MOV R7, R8 ;  /* 0x0000000800077202 */ /* 0x001fe40000000f00 */
        /* <DEDUP_REMOVED lines=49> */
[----:B----4-:R-:W-:-:S03]  /*12590*/  IMAD.WIDE R110, R9, 0x2, R6 ;  /* 0x00000002096e7825 */ /* 0x010fc600078e0206 */
[C---:B------:R-:W-:Y:S02]  /*125a0*/  IADD3 R173, P1, R110.reuse, 0x20, RZ ;  /* 0x000000206ead7810 */ /* 0x040fe40007f3e0ff */
[C---:B------:R-:W-:Y:S02]  /*125b0*/  IADD3 R175, P2, R110.reuse, 0x40, RZ ;  /* 0x000000406eaf7810 */ /* 0x040fe40007f5e0ff */
[----:B------:R-:W-:Y:S02]  /*125c0*/  IADD3 R177, P3, R110, 0x60, RZ ;  /* 0x000000606eb17810 */ /* 0x000fe40007f7e0ff */
[----:B------:R-:W-:Y:S02]  /*125d0*/  LOP3.LUT R12, R173, 0x380, RZ, 0xc0, !PT ;  /* 0x00000380ad0c7812 */ /* 0x000fe400078ec0ff */
[----:B------:R-:W-:Y:S01]  /*125e0*/  LOP3.LUT R14, R175, 0x380, RZ, 0xc0, !PT ;  /* 0x00000380af0e7812 */ /* 0x000fe200078ec0ff */
[--C-:B------:R-:W-:Y:S01]  /*125f0*/  IMAD.X R15, RZ, RZ, R111.reuse, P2 ;  /* 0x000000ffff0f7224 */ /* 0x100fe200010e066f */
[----:B------:R-:W-:Y:S01]  /*12600*/  SHF.R.U64 R12, R12, 0x3, RZ ;  /* 0x000000030c0c7819 */ /* 0x000fe200000012ff */
[----:B------:R-:W-:Y:S01]  /*12610*/  IMAD.X R21, RZ, RZ, R111, P3 ;  /* 0x000000ffff157224 */ /* 0x000fe200018e066f */
[----:B------:R-:W-:-:S02]  /*12620*/  IADD3 R179, P4, R110, 0x4000, RZ ;  /* 0x000040006eb37810 */ /* 0x000fc40007f9e0ff */
[----:B------:R-:W-:Y:S02]  /*12630*/  IADD3 R62, P2, R110, 0x8000, RZ ;  /* 0x000080006e3e7810 */ /* 0x000fe40007f5e0ff */
[----:B------:R-:W-:Y:S02]  /*12640*/  SHF.R.U64 R14, R14, 0x3, RZ ;  /* 0x000000030e0e7819 */ /* 0x000fe400000012ff */
[C---:B------:R-:W-:Y:S02]  /*12650*/  IADD3 R70, P3, R110.reuse, 0x8020, RZ ;  /* 0x000080206e467810 */ /* 0x040fe40007f7e0ff */
[C---:B------:R-:W-:Y:S02]  /*12660*/  IADD3 R181, P5, R110.reuse, 0x4020, RZ ;  /* 0x000040206eb57810 */ /* 0x040fe40007fbe0ff */
[----:B------:R-:W-:Y:S02]  /*12670*/  IADD3 R183, P0, R110, 0x4040, RZ ;  /* 0x000040406eb77810 */ /* 0x000fe40007f1e0ff */
[----:B------:R-:W-:Y:S01]  /*12680*/  LOP3.LUT R12, R12, R173, RZ, 0x3c, !PT ;  /* 0x000000ad0c0c7212 */ /* 0x000fe200078e3cff */
[----:B------:R-:W-:Y:S01]  /*12690*/  IMAD.X R13, RZ, RZ, R111, P1 ;  /* 0x000000ffff0d7224 */ /* 0x000fe200008e066f */
[----:B------:R-:W-:-:S02]  /*126a0*/  LOP3.LUT R14, R14, R175, RZ, 0x3c, !PT ;  /* 0x000000af0e0e7212 */ /* 0x000fc400078e3cff */
[----:B------:R-:W-:Y:S02]  /*126b0*/  LOP3.LUT R30, R179, 0x380, RZ, 0xc0, !PT ;  /* 0x00000380b31e7812 */ /* 0x000fe400078ec0ff */
[----:B------:R-:W-:Y:S02]  /*126c0*/  LOP3.LUT R173, R62, 0x380, RZ, 0xc0, !PT ;  /* 0x000003803ead7812 */ /* 0x000fe400078ec0ff */
[----:B------:R-:W-:Y:S02]  /*126d0*/  LOP3.LUT R11, R110, 0x380, RZ, 0xc0, !PT ;  /* 0x000003806e0b7812 */ /* 0x000fe400078ec0ff */
[----:B------:R-:W-:Y:S02]  /*126e0*/  LOP3.LUT R175, R70, 0x380, RZ, 0xc0, !PT ;  /* 0x0000038046af7812 */ /* 0x000fe400078ec0ff */
[----:B------:R-:W-:Y:S02]  /*126f0*/  IADD3 R185, P1, R110, 0x4060, RZ ;  /* 0x000040606eb97810 */ /* 0x000fe40007f3e0ff */
[----:B------:R-:W-:Y:S01]  /*12700*/  LOP3.LUT R20, R177, 0x380, RZ, 0xc0, !PT ;  /* 0x00000380b1147812 */ /* 0x000fe200078ec0ff */
[--C-:B------:R-:W-:Y:S01]  /*12710*/  IMAD.X R39, RZ, RZ, R111.reuse, P5 ;  /* 0x000000ffff277224 */ /* 0x100fe200028e066f */
[----:B------:R-:W-:Y:S01]  /*12720*/  SHF.R.U64 R30, R30, 0x3, RZ ;  /* 0x000000031e1e7819 */ /* 0x000fe200000012ff */
[--C-:B------:R-:W-:Y:S01]  /*12730*/  IMAD.X R47, RZ, RZ, R111.reuse, P0 ;  /* 0x000000ffff2f7224 */ /* 0x100fe200000e066f */
[----:B------:R-:W-:Y:S01]  /*12740*/  SHF.R.U64 R173, R173, 0x3, RZ ;  /* 0x00000003adad7819 */ /* 0x000fe200000012ff */
[--C-:B------:R-:W-:Y:S01]  /*12750*/  IMAD.X R63, RZ, RZ, R111.reuse, P2 ;  /* 0x000000ffff3f7224 */ /* 0x100fe200010e066f */
[C---:B------:R-:W-:Y:S01]  /*12760*/  IADD3 R98, P5, R110.reuse, 0x8060, RZ ;  /* 0x000080606e627810 */ /* 0x040fe20007fbe0ff */
[--C-:B------:R-:W-:Y:S01]  /*12770*/  IMAD.X R71, RZ, RZ, R111.reuse, P3 ;  /* 0x000000ffff477224 */ /* 0x100fe200018e066f */
[----:B------:R-:W-:Y:S01]  /*12780*/  IADD3 R8, P0, R110, 0xc000, RZ ;  /* 0x0000c0006e087810 */ /* 0x000fe20007f1e0ff */
[----:B------:R-:W-:Y:S01]  /*12790*/  IMAD.X R31, RZ, RZ, R111, P4 ;  /* 0x000000ffff1f7224 */ /* 0x000fe200020e066f */
[----:B------:R-:W-:-:S02]  /*127a0*/  SHF.R.U64 R11, R11, 0x3, RZ ;  /* 0x000000030b0b7819 */ /* 0x000fc400000012ff */
[----:B------:R-:W-:Y:S01]  /*127b0*/  SHF.R.U64 R175, R175, 0x3, RZ ;  /* 0x00000003afaf7819 */ /* 0x000fe200000012ff */
[----:B------:R-:W-:Y:S01]  /*127c0*/  IMAD.X R55, RZ, RZ, R111, P1 ;  /* 0x000000ffff377224 */ /* 0x000fe200008e066f */
[C---:B------:R-:W-:Y:S02]  /*127d0*/  IADD3 R151, P2, R110.reuse, 0xc040, RZ ;  /* 0x0000c0406e977810 */ /* 0x040fe40007f5e0ff */
[----:B------:R-:W-:Y:S02]  /*127e0*/  IADD3 R10, P3, R110, 0xc060, RZ ;  /* 0x0000c0606e0a7810 */ /* 0x000fe40007f7e0ff */
[----:B------:R-:W-:Y:S02]  /*127f0*/  SHF.R.U64 R20, R20, 0x3, RZ ;  /* 0x0000000314147819 */ /* 0x000fe400000012ff */
[----:B------:R-:W-:Y:S02]  /*12800*/  LOP3.LUT R38, R181, 0x380, RZ, 0xc0, !PT ;  /* 0x00000380b5267812 */ /* 0x000fe400078ec0ff */
[----:B------:R-:W-:-:S02]  /*12810*/  IADD3 R94, P4, R110, 0x8040, RZ ;  /* 0x000080406e5e7810 */ /* 0x000fc40007f9e0ff */
[----:B------:R-:W-:Y:S02]  /*12820*/  LOP3.LUT R46, R183, 0x380, RZ, 0xc0, !PT ;  /* 0x00000380b72e7812 */ /* 0x000fe400078ec0ff */
[----:B-----5:R-:W-:Y:S02]  /*12830*/  IADD3 R23, P1, R110, 0xc020, RZ ;  /* 0x0000c0206e177810 */ /* 0x020fe40007f3e0ff */
[----:B------:R-:W-:Y:S02]  /*12840*/  LOP3.LUT R54, R185, 0x380, RZ, 0xc0, !PT ;  /* 0x00000380b9367812 */ /* 0x000fe400078ec0ff */
[----:B------:R-:W-:Y:S02]  /*12850*/  LOP3.LUT R30, R30, R179, RZ, 0x3c, !PT ;  /* 0x000000b31e1e7212 */ /* 0x000fe400078e3cff */
[----:B------:R-:W-:Y:S02]  /*12860*/  LOP3.LUT R62, R173, R62, RZ, 0x3c, !PT ;  /* 0x0000003ead3e7212 */ /* 0x000fe400078e3cff */
[----:B------:R-:W-:-:S02]  /*12870*/  LOP3.LUT R110, R11, R110, RZ, 0x3c, !PT ;  /* 0x0000006e0b6e7212 */ /* 0x000fc400078e3cff */
[----:B------:R-:W-:Y:S02]  /*12880*/  LOP3.LUT R179, R98, 0x380, RZ, 0xc0, !PT ;  /* 0x0000038062b37812 */ /* 0x000fe400078ec0ff */
[----:B------:R-:W-:Y:S02]  /*12890*/  LOP3.LUT R70, R175, R70, RZ, 0x3c, !PT ;  /* 0x00000046af467212 */ /* 0x000fe400078e3cff */
[----:B------:R-:W-:Y:S02]  /*128a0*/  LOP3.LUT R173, R8, 0x380, RZ, 0xc0, !PT ;  /* 0x0000038008ad7812 */ /* 0x000fe400078ec0ff */
[----:B------:R-:W-:Y:S02]  /*128b0*/  LOP3.LUT R20, R20, R177, RZ, 0x3c, !PT ;  /* 0x000000b114147212 */ /* 0x000fe400078e3cff */
[----:B------:R-:W-:Y:S02]  /*128c0*/  SHF.R.U64 R38, R38, 0x3, RZ ;  /* 0x0000000326267819 */ /* 0x000fe400000012ff */
[----:B------:R-:W-:-:S02]  /*128d0*/  LOP3.LUT R174, R151, 0x380, RZ, 0xc0, !PT ;  /* 0x0000038097ae7812 */ /* 0x000fc400078ec0ff */
[----:B------:R-:W-:Y:S02]  /*128e0*/  LOP3.LUT R175, R10, 0x380, RZ, 0xc0, !PT ;  /* 0x000003800aaf7812 */ /* 0x000fe400078ec0ff */
[----:B------:R-:W-:Y:S02]  /*128f0*/  SHF.R.U64 R46, R46, 0x3, RZ ;  /* 0x000000032e2e7819 */ /* 0x000fe400000012ff */
[----:B------:R-:W-:Y:S02]  /*12900*/  LOP3.LUT R177, R94, 0x380, RZ, 0xc0, !PT ;  /* 0x000003805eb17812 */ /* 0x000fe400078ec0ff */
[----:B------:R-:W-:Y:S02]  /*12910*/  SHF.R.U64 R54, R54, 0x3, RZ ;  /* 0x0000000336367819 */ /* 0x000fe400000012ff */
[----:B------:R-:W-:Y:S02]  /*12920*/  LOP3.LUT R106, R23, 0x380, RZ, 0xc0, !PT ;  /* 0x00000380176a7812 */ /* 0x000fe400078ec0ff */
[----:B------:R-:W-:-:S02]  /*12930*/  SHF.R.U64 R179, R179, 0x3, RZ ;  /* 0x00000003b3b37819 */ /* 0x000fc400000012ff */
[----:B------:R-:W-:Y:S02]  /*12940*/  SHF.R.U64 R173, R173, 0x3, RZ ;  /* 0x00000003adad7819 */ /* 0x000fe400000012ff */
[----:B------:R-:W-:Y:S01]  /*12950*/  MOV R110, R110 ;  /* 0x0000006e006e7202 */ /* 0x000fe20000000f00 */
[----:B------:R-:W-:Y:S01]  /*12960*/  BAR.SYNC.DEFER_BLOCKING 0x1, 0x100 ;  /* 0x0044000000007b1d */ /* 0x000fe20000010000 */
[----:B------:R-:W-:Y:S02]  /*12970*/  LOP3.LUT R38, R38, R181, RZ, 0x3c, !PT ;  /* 0x000000b526267212 */ /* 0x000fe400078e3cff */
[----:B------:R-:W-:Y:S02]  /*12980*/  SHF.R.U64 R174, R174, 0x3, RZ ;  /* 0x00000003aeae7819 */ /* 0x000fe400000012ff */
[----:B------:R-:W-:Y:S02]  /*12990*/  SHF.R.U64 R175, R175, 0x3, RZ ;  /* 0x00000003afaf7819 */ /* 0x000fe400000012ff */
[----:B------:R-:W-:Y:S01]  /*129a0*/  MOV R13, R12 ;  /* 0x0000000c000d7202 */ /* 0x000fe20000000f00 */
[----:B------:R-:W-:Y:S01]  /*129b0*/  IMAD.X R99, RZ, RZ, R111, P5 ;  /* 0x000000ffff637224 */ /* 0x000fe200028e066f */
[----:B------:R-:W-:-:S02]  /*129c0*/  LOP3.LUT R46, R46, R183, RZ, 0x3c, !PT ;  /* 0x000000b72e2e7212 */ /* 0x000fc400078e3cff */
[----:B------:R-:W-:Y:S02]  /*129d0*/  SHF.R.U64 R177, R177, 0x3, RZ ;  /* 0x00000003b1b17819 */ /* 0x000fe400000012ff */
[----:B------:R-:W-:Y:S01]  /*129e0*/  MOV R14, R14 ;  /* 0x0000000e000e7202 */ /* 0x000fe20000000f00 */
[--C-:B------:R-:W-:Y:S01]  /*129f0*/  IMAD.X R9, RZ, RZ, R111.reuse, P2 ;  /* 0x000000ffff097224 */ /* 0x100fe200010e066f */
[----:B------:R-:W-:Y:S01]  /*12a00*/  LOP3.LUT R54, R54, R185, RZ, 0x3c, !PT ;  /* 0x000000b936367212 */ /* 0x000fe200078e3cff */
[--C-:B------:R-:W-:Y:S01]  /*12a10*/  IMAD.X R11, RZ, RZ, R111.reuse, P3 ;  /* 0x000000ffff0b7224 */ /* 0x100fe200018e066f */
[----:B------:R-:W-:Y:S02]  /*12a20*/  SHF.R.U64 R106, R106, 0x3, RZ ;  /* 0x000000036a6a7819 */ /* 0x000fe400000012ff */
[----:B------:R-:W-:Y:S01]  /*12a30*/  MOV R12, R20 ;  /* 0x00000014000c7202 */ /* 0x000fe20000000f00 */
[----:B------:R-:W-:Y:S01]  /*12a40*/  IMAD.X R95, RZ, RZ, R111, P4 ;  /* 0x000000ffff5f7224 */ /* 0x000fe200020e066f */
[----:B------:R-:W-:-:S02]  /*12a50*/  LOP3.LUT R98, R179, R98, RZ, 0x3c, !PT ;  /* 0x00000062b3627212 */ /* 0x000fc400078e3cff */
[----:B------:R-:W-:Y:S01]  /*12a60*/  LOP3.LUT R102, R173, R8, RZ, 0x3c, !PT ;  /* 0x00000008ad667212 */ /* 0x000fe200078e3cff */
[----:B------:R-:W-:Y:S01]  /*12a70*/  STSM.16.M88.4 [R110], R24 ;  /* 0x000000186e007844 */ /* 0x000fe20000000200 */
[----:B------:R-:W-:Y:S02]  /*12a80*/  MOV R30, R30 ;  /* 0x0000001e001e7202 */ /* 0x000fe40000000f00 */
[----:B------:R-:W-:Y:S01]  /*12a90*/  LOP3.LUT R8, R174, R151, RZ, 0x3c, !PT ;  /* 0x00000097ae087212 */ /* 0x000fe200078e3cff */
[----:B------:R-:W-:Y:S01]  /*12aa0*/  STSM.16.M88.4 [R13], R32 ;  /* 0x000000200d007844 */ /* 0x000fe20000000200 */
[----:B------:R-:W-:Y:S02]  /*12ab0*/  LOP3.LUT R10, R175, R10, RZ, 0x3c, !PT ;  /* 0x0000000aaf0a7212 */ /* 0x000fe400078e3cff */
[----:B------:R-:W-:Y:S01]  /*12ac0*/  MOV R38, R38 ;  /* 0x0000002600267202 */ /* 0x000fe20000000f00 */
[----:B------:R-:W-:Y:S01]  /*12ad0*/  STSM.16.M88.4 [R14], R40 ;  /* 0x000000280e007844 */ /* 0x000fe20000000200 */
[----:B------:R-:W-:-:S02]  /*12ae0*/  LOP3.LUT R94, R177, R94, RZ, 0x3c, !PT ;  /* 0x0000005eb15e7212 */ /* 0x000fc400078e3cff */
[----:B------:R-:W-:Y:S01]  /*12af0*/  MOV R46, R46 ;  /* 0x0000002e002e7202 */ /* 0x000fe20000000f00 */
[----:B------:R0:W-:Y:S01]  /*12b00*/  STSM.16.M88.4 [R12], R48 ;  /* 0x000000300c007844 */ /* 0x0001e20000000200 */
[----:B------:R-:W-:Y:S02]  /*12b10*/  LOP3.LUT R106, R106, R23, RZ, 0x3c, !PT ;  /* 0x000000176a6a7212 */ /* 0x000fe400078e3cff */
[----:B------:R-:W-:Y:S01]  /*12b20*/  MOV R54, R54 ;  /* 0x0000003600367202 */ /* 0x000fe20000000f00 */
[----:B------:R-:W-:Y:S01]  /*12b30*/  STSM.16.M88.4 [R30], R56 ;  /* 0x000000381e007844 */ /* 0x000fe20000000200 */
[----:B------:R-:W-:Y:S02]  /*12b40*/  MOV R62, R62 ;  /* 0x0000003e003e7202 */ /* 0x000fe40000000f00 */
[----:B------:R-:W-:Y:S01]  /*12b50*/  MOV R23, R98 ;  /* 0x0000006200177202 */ /* 0x000fe20000000f00 */
[----:B------:R-:W-:Y:S01]  /*12b60*/  STSM.16.M88.4 [R38], R64 ;  /* 0x0000004026007844 */ /* 0x000fe20000000200 */
[----:B------:R-:W-:-:S02]  /*12b70*/  MOV R70, R70 ;  /* 0x0000004600467202 */ /* 0x000fc40000000f00 */
[----:B------:R-:W-:Y:S02]  /*12b80*/  MOV R21, R8 ;  /* 0x0000000800157202 */ /* 0x000fe40000000f00 */
[----:B------:R-:W-:Y:S02]  /*12b90*/  MOV R20, R10 ;  /* 0x0000000a00147202 */ /* 0x000fe40000000f00 */
[----:B------:R-:W-:Y:S02]  /*12ba0*/  F2FP.BF16.F32.PACK_AB R98, R101, R100 ;  /* 0x000000646562723e */ /* 0x000fe400000010ff */
[----:B------:R-:W-:Y:S01]  /*12bb0*/  F2FP.BF16.F32.PACK_AB R99, R163, R162 ;  /* 0x000000a2a363723e */ /* 0x000fe200000010ff */
[----:B------:R-:W-:Y:S01]  /*12bc0*/  IMAD.X R103, RZ, RZ, R111, P0 ;  /* 0x000000ffff677224 */ /* 0x000fe200000e066f */
[----:B------:R-:W-:Y:S01]  /*12bd0*/  MOV R94, R94 ;  /* 0x0000005e005e7202 */ /* 0x000fe20000000f00 */
[----:B------:R-:W-:Y:S01]  /*12be0*/  STSM.16.M88.4 [R46], R72 ;  /* 0x000000482e007844 */ /* 0x000fe20000000200 */
[----:B------:R-:W-:-:S02]  /*12bf0*/  F2FP.BF16.F32.PACK_AB R8, R105, R168 ;  /* 0x000000a86908723e */ /* 0x000fc400000010ff */
[----:B------:R-:W-:Y:S02]  /*12c00*/  F2FP.BF16.F32.PACK_AB R9, R165, R164 ;  /* 0x000000a4a509723e */ /* 0x000fe400000010ff */
[----:B------:R-:W-:Y:S02]  /*12c10*/  F2FP.BF16.F32.PACK_AB R10, R109, R169 ;  /* 0x000000a96d0a723e */ /* 0x000fe400000010ff */
[----:B------:R-:W-:Y:S01]  /*12c20*/  F2FP.BF16.F32.PACK_AB R11, R167, R166 ;  /* 0x000000a6a70b723e */ /* 0x000fe200000010ff */
[----:B------:R-:W-:Y:S01]  /*12c30*/  IMAD.X R107, RZ, RZ, R111, P1 ;  /* 0x000000ffff6b7224 */ /* 0x000fe200008e066f */
[----:B------:R-:W-:Y:S01]  /*12c40*/  STSM.16.M88.4 [R54], R80 ;  /* 0x0000005036007844 */ /* 0x000fe20000000200 */
[----:B0-----:R-:W-:-:S03]  /*12c50*/  F2FP.BF16.F32.PACK_AB R12, R113, R170 ;  /* 0x000000aa710c723e */ /* 0x001fc600000010ff */
[----:B------:R-:W-:Y:S01]  /*12c60*/  STSM.16.M88.4 [R62], R76 ;  /* 0x0000004c3e007844 */ /* 0x000fe20000000200 */
[----:B------:R-:W-:Y:S02]  /*12c70*/  F2FP.BF16.F32.PACK_AB R13, R115, R114 ;  /* 0x00000072730d723e */ /* 0x000fe400000010ff */
[----:B------:R-:W-:Y:S01]  /*12c80*/  F2FP.BF16.F32.PACK_AB R14, R117, R171 ;  /* 0x000000ab750e723e */ /* 0x000fe200000010ff */
[----:B------:R-:W-:Y:S01]  /*12c90*/  STSM.16.M88.4 [R70], R96 ;  /* 0x0000006046007844 */ /* 0x000fe20000000200 */
[----:B------:R-:W-:Y:S02]  /*12ca0*/  F2FP.BF16.F32.PACK_AB R15, R119, R118 ;  /* 0x00000076770f723e */ /* 0x000fe400000010ff */
[----:B------:R-:W-:Y:S01]  /*12cb0*/  MOV R102, R102 ;  /* 0x0000006600667202 */ /* 0x000fe20000000f00 */
[----:B------:R3:W-:Y:S01]  /*12cc0*/  STSM.16.M88.4 [R94], R8 ;  /* 0x000000085e007844 */ /* 0x0007e20000000200 */
[----:B------:R-:W-:Y:S02]  /*12cd0*/  F2FP.BF16.F32.PACK_AB R173, R123, R122 ;  /* 0x0000007a7bad723e */ /* 0x000fe400000010ff */
[----:B------:R-:W-:-:S02]  /*12ce0*/  F2FP.BF16.F32.PACK_AB R174, R125, R124 ;  /* 0x0000007c7dae723e */ /* 0x000fc400000010ff */
[----:B------:R-:W-:Y:S02]  /*12cf0*/  F2FP.BF16.F32.PACK_AB R175, R127, R126 ;  /* 0x0000007e7faf723e */ /* 0x000fe400000010ff */
[----:B------:R-:W-:Y:S02]  /*12d00*/  ISETP.NE.U32.AND P0, PT, RZ, UR4, PT ;  /* 0x00000004ff007c0c */ /* 0x000fe4000bf05070 */
[----:B------:R-:W-:Y:S01]  /*12d10*/  MOV R106, R106 ;  /* 0x0000006a006a7202 */ /* 0x000fe20000000f00 */
[----:B------:R0:W-:Y:S01]  /*12d20*/  STSM.16.M88.4 [R23], R12 ;  /* 0x0000000c17007844 */ /* 0x0001e20000000200 */
[----:B------:R-:W-:Y:S02]  /*12d30*/  ISETP.NE.AND.EX P0, PT, RZ, UR5, PT, P0 ;  /* 0x00000005ff007c0c */ /* 0x000fe4000bf05300 */
[----:B---3--:R-:W-:Y:S01]  /*12d40*/  IADD3 R10, P1, R178, UR4, RZ ;  /* 0x00000004b20a7c10 */ /* 0x008fe2000ff3e0ff */
[----:B------:R3:W-:Y:S03]  /*12d50*/  STSM.16.M88.4 [R102], R172 ;  /* 0x000000ac66007844 */ /* 0x0007e60000000200 */
[----:B--2---:R-:W-:Y:S01]  /*12d60*/  IADD3.X R11, R176, UR5, RZ, P1, !PT ;  /* 0x00000005b00b7c10 */ /* 0x004fe20008ffe4ff */
[----:B------:R-:W-:Y:S01]  /*12d70*/  ULDC.64 UR4, c[0x0][0xce0] ;  /* 0x0003380000047ab9 */ /* 0x000fe20000000a00 */
[----:B------:R3:W-:Y:S01]  /*12d80*/  STSM.16.M88.4 [R106], R128 ;  /* 0x000000806a007844 */ /* 0x0007e20000000200 */
[----:B------:R-:W-:-:S03]  /*12d90*/  ISETP.NE.U32.AND P1, PT, RZ, UR4, PT ;  /* 0x00000004ff007c0c */ /* 0x000fc6000bf25070 */
[----:B------:R3:W-:Y:S01]  /*12da0*/  STSM.16.M88.4 [R21], R136 ;  /* 0x0000008815007844 */ /* 0x0007e20000000200 */
[----:B------:R-:W-:-:S03]  /*12db0*/  ISETP.NE.AND.EX P1, PT, RZ, UR5, PT, P1 ;  /* 0x00000005ff007c0c */ /* 0x000fc6000bf25310 */
[----:B------:R3:W-:Y:S01]  /*12dc0*/  STSM.16.M88.4 [R20], R144 ;  /* 0x0000009014007844 */ /* 0x0007e20000000200 */
[----:B0-----:R-:W-:Y:S01]  /*12dd0*/  IMAD.MOV.U32 R23, RZ, RZ, RZ ;  /* 0x000000ffff177224 */ /* 0x001fe200078e00ff */
[----:B------:R-:W-:Y:S08]  /*12de0*/  BAR.SYNC.DEFER_BLOCKING 0x1, 0x100 ;  /* 0x0044000000007b1d */ /* 0x000ff00000010000 */
[----:B------:R-:W-:Y:S01]  /*12df0*/  @P1 IADD3 R8, P2, R178, UR4, RZ ;  /* 0x00000004b2081c10 */ /* 0x000fe2000ff5e0ff */
[----:B------:R-:W-:-:S02]  /*12e00*/  ULDC UR4, c[0x0][0xb88] ;  /* 0x0002e20000047ab9 */ /* 0x000fc40000000800 */
[----:B------:R-:W-:Y:S01]  /*12e10*/  IMAD.U32 R0, RZ, RZ, UR4 ;  /* 0x00000004ff007e24 */ /* 0x000fe2000f8e00ff */
[----:B------:R-:W-:Y:S01]  /*12e20*/  @P1 IADD3.X R9, R176, UR5, RZ, P2, !PT ;  /* 0x00000005b0091c10 */ /* 0x000fe200097fe4ff */
[----:B------:R3:W5:Y:S04]  /*12e30*/  @P0 LDG.E R23, desc[UR52][R10.64] ;  /* 0x000000340a170981 */ /* 0x000768000c1e1900 */
[----:B------:R3:W5:Y:S01]  /*12e40*/  @P1 LDG.E R0, desc[UR52][R8.64] ;  /* 0x0000003408001981 */ /* 0x000762000c1e1900 */
[----:B------:R-:W-:-:S04]  /*12e50*/  IMAD.MOV.U32 R186, RZ, RZ, R188 ;  /* 0x000000ffffba7224 */ /* 0x000fc800078e00bc */
[----:B------:R-:W-:-:S04]  /*12e60*/  IMAD R5, R186, 0x40, R219 ;  /* 0x00000040ba057824 */ /* 0x000fc800078e02db */
[----:B------:R-:W-:-:S03]  /*12e70*/  IMAD.WIDE R6, R5, 0x2, R6 ;  /* 0x0000000205067825 */ /* 0x000fc600078e0206 */
[----:B------:R-:W-:Y:S01]  /*12e80*/  IADD3 R13, P4, R6, 0x1000, RZ ;  /* 0x00001000060d7810 */ /* 0x000fe20007f9e0ff */
[----:B---3--:R-:W-:-:S12]  /*12e90*/  @P1 BRA `(.L_x_4474) ;  /* 0x0000000000101947 */ /* 0x008fd80003800000 */
[----:B------:R-:W-:Y:S05]  /*12ea0*/  @!P0 BRA `(.L_x_4474) ;  /* 0x00000000000c8947 */ /* 0x000fea0003800000 */
[----:B------:R-:W2:Y:S04]  /*12eb0*/  LDG.E R5, desc[UR52][R10.64] ;  /* 0x000000340a057981 */ /* 0x000ea8000c1e1900 */
[----:B-----5:R-:W2:Y:S02]  /*12ec0*/  LDG.E R0, desc[UR52][R10.64+0x4] ;  /* 0x000004340a007981 */ /* 0x020ea4000c1e1900 */
[----:B--2---:R-:W-:-:S07]  /*12ed0*/  IMAD.IADD R0, R0, 0x1, -R5 ;  /* 0x0000000100007824 */ /* 0x004fce00078e0a05 */
.L_x_4474:
[----:B------:R-:W2:Y:S01]  /*12ee0*/  LDL.LU R14, [R1+0x50] ;  /* 0x00005000010e7983 */ /* 0x000ea20000300800 */
[----:B------:R-:W-:-:S03]  /*12ef0*/  ULDC.64 UR4, c[0x0][0xc70] ;  /* 0x00031c0000047ab9 */ /* 0x000fc60000000a00 */
[----:B------:R-:W3:Y:S04]  /*12f00*/  LDL.LU R11, [R1+0x40] ;  /* 0x00004000010b7983 */ /* 0x000ee80000300800 */
[----:B------:R-:W4:Y:S04]  /*12f10*/  LDL R10, [R1+0x30] ;  /* 0x00003000010a7983 */ /* 0x000f280000100800 */
[----:B------:R-:W4:Y:S04]  /*12f20*/  LDL.LU R85, [R1+0x34] ;  /* 0x0000340001557983 */ /* 0x000f280000300800 */
[----:B------:R-:W4:Y:S01]  /*12f30*/  LDL.LU R84, [R1+0x48] ;  /* 0x0000480001547983 */ /* 0x000f220000300800 */
[--C-:B-----5:R-:W-:Y:S01]  /*12f40*/  SHF.R.S32.HI R21, RZ, 0x1f, R23.reuse ;  /* 0x0000001fff157819 */ /* 0x120fe20000011417 */
[----:B------:R-:W-:Y:S01]  /*12f50*/  IMAD.MOV.U32 R20, RZ, RZ, R23 ;  /* 0x000000ffff147224 */ /* 0x000fe200078e0017 */
[----:B------:R-:W-:-:S02]  /*12f60*/  IADD3 R25, P5, R6, 0x2000, RZ ;  /* 0x0000200006197810 */ /* 0x000fc40007fbe0ff */
[C---:B------:R-:W-:Y:S02]  /*12f70*/  IADD3 R37, P2, R6.reuse, 0x5000, RZ ;  /* 0x0000500006257810 */ /* 0x040fe40007f5e0ff */
[----:B------:R-:W-:Y:S02]  /*12f80*/  IADD3 R33, P1, R6, 0x4000, RZ ;  /* 0x0000400006217810 */ /* 0x000fe40007f3e0ff */
        /* <DEDUP_REMOVED lines=15> */
[----:B------:R-:W-:Y:S02]  /*13080*/  IADD3 R49, P5, R6, 0x8000, RZ ;  /* 0x0000800006317810 */ /* 0x000fe40007fbe0ff */
[----:B------:R-:W-:Y:S01]  /*13090*/  LOP3.LUT R32, R32, R33, RZ, 0x3c, !PT ;  /* 0x0000002120207212 */ /* 0x000fe200078e3cff */
[----:B------:R-:W-:Y:S01]  /*130a0*/  IMAD.X R33, RZ, RZ, R7, P1 ;  /* 0x000000ffff217224 */ /* 0x000fe200008e0607 */
[C---:B------:R-:W-:Y:S02]  /*130b0*/  IADD3 R57, P2, R6.reuse, 0xb000, RZ ;  /* 0x0000b00006397810 */ /* 0x040fe40007f5e0ff */
[----:B------:R-:W-:Y:S02]  /*130c0*/  IADD3 R53, P1, R6, 0xa000, RZ ;  /* 0x0000a00006357810 */ /* 0x000fe40007f3e0ff */
        /* <DEDUP_REMOVED lines=12> */
[----:B------:R-:W-:Y:S01]  /*13190*/  LOP3.LUT R56, R56, R57, RZ, 0x3c, !PT ;  /* 0x0000003938387212 */ /* 0x000fe200078e3cff */
[--C-:B------:R-:W-:Y:S01]  /*131a0*/  IMAD.X R57, RZ, RZ, R7.reuse, P2 ;  /* 0x000000ffff397224 */ /* 0x100fe200010e0607 */
[C---:B------:R-:W-:Y:S02]  /*131b0*/  IADD3 R69, P4, R6.reuse, 0xd000, RZ ;  /* 0x0000d00006457810 */ /* 0x040fe40007f9e0ff */
[----:B------:R-:W-:Y:S02]  /*131c0*/  IADD3 R65, P5, R6, 0xe000, RZ ;  /* 0x0000e00006417810 */ /* 0x000fe40007fbe0ff */
[----:B------:R-:W-:Y:S01]  /*131d0*/  LOP3.LUT R52, R52, R53, RZ, 0x3c, !PT ;  /* 0x0000003534347212 */ /* 0x000fe200078e3cff */
[----:B------:R-:W-:Y:S01]  /*131e0*/  IMAD.X R53, RZ, RZ, R7, P1 ;  /* 0x000000ffff357224 */ /* 0x000fe200008e0607 */
        /* <DEDUP_REMOVED lines=8> */
[--C-:B------:R-:W-:Y:S01]  /*13270*/  SHF.R.S32.HI R79, RZ, 0x1f, R219.reuse ;  /* 0x0000001fff4f7819 */ /* 0x100fe200000114db */
[----:B------:R-:W-:Y:S01]  /*13280*/  IMAD.MOV.U32 R78, RZ, RZ, R219 ;  /* 0x000000ffff4e7224 */ /* 0x000fe200078e00db */
[----:B------:R-:W-:-:S05]  /*13290*/  SHF.R.S32.HI R187, RZ, 0x1f, R186 ;  /* 0x0000001fffbb7819 */ /* 0x000fca00000114ba */
[----:B------:R-:W-:Y:S01]  /*132a0*/  STL [R1+0x24], R187 ;  /* 0x000024bb01007387 */ /* 0x000fe20000100800 */
[----:B------:R-:W-:Y:S01]  /*132b0*/  BSSY B1, `(.L_x_4475) ;  /* 0x0000084000017945 */ /* 0x000fe20003800000 */
[----:B--2---:R-:W-:Y:S02]  /*132c0*/  SEL R83, R14, RZ, !P0 ;  /* 0x000000ff0e537207 */ /* 0x004fe40004000000 */
[----:B------:R-:W0:Y:S01]  /*132d0*/  S2R R14, SR_TID.X ;  /* 0x00000000000e7919 */ /* 0x000e220000002100 */
[----:B---3--:R-:W-:Y:S02]  /*132e0*/  SEL R82, R11, RZ, !P0 ;  /* 0x000000ff0b527207 */ /* 0x008fe40004000000 */
[----:B------:R-:W-:-:S04]  /*132f0*/  IADD3 R29, P0, R6, 0x3000, RZ ;  /* 0x00003000061d7810 */ /* 0x000fc80007f1e0ff */
[----:B------:R-:W-:Y:S02]  /*13300*/  LOP3.LUT R28, R29, 0x380, RZ, 0xc0, !PT ;  /* 0x000003801d1c7812 */ /* 0x000fe400078ec0ff */
[----:B----4-:R-:W-:Y:S01]  /*13310*/  SHF.R.S32.HI R81, RZ, 0x1f, R85 ;  /* 0x0000001fff517819 */ /* 0x010fe20000011455 */
[----:B------:R-:W-:Y:S01]  /*13320*/  IMAD.WIDE.U32 R8, R85, UR4, R20 ;  /* 0x0000000455087c25 */ /* 0x000fe2000f8e0014 */
[----:B------:R-:W-:-:S03]  /*13330*/  SHF.R.U64 R28, R28, 0x3, RZ ;  /* 0x000000031c1c7819 */ /* 0x000fc600000012ff */
[----:B------:R-:W-:Y:S01]  /*13340*/  IMAD R5, R81, UR4, RZ ;  /* 0x0000000451057c24 */ /* 0x000fe2000f8e02ff */
[----:B------:R-:W-:Y:S01]  /*13350*/  LOP3.LUT R28, R28, R29, RZ, 0x3c, !PT ;  /* 0x0000001d1c1c7212 */ /* 0x000fe200078e3cff */
[----:B------:R-:W-:Y:S02]  /*13360*/  IMAD R11, R84, 0x80, R10 ;  /* 0x00000080540b7824 */ /* 0x000fe400078e020a */
[----:B------:R-:W-:Y:S01]  /*13370*/  IMAD R5, R85, UR5, R5 ;  /* 0x0000000555057c24 */ /* 0x000fe2000f8e0205 */
[----:B------:R-:W-:Y:S01]  /*13380*/  ULDC.64 UR4, c[0x0][0xc78] ;  /* 0x00031e0000047ab9 */ /* 0x000fe20000000a00 */
[----:B------:R-:W-:Y:S01]  /*13390*/  IMAD.X R29, RZ, RZ, R7, P0 ;  /* 0x000000ffff1d7224 */ /* 0x000fe200000e0607 */
[----:B------:R-:W-:Y:S01]  /*133a0*/  IADD3 R77, P0, R6, 0x9000, RZ ;  /* 0x00009000064d7810 */ /* 0x000fe20007f1e0ff */
[----:B------:R-:W-:Y:S02]  /*133b0*/  IMAD.IADD R9, R9, 0x1, R5 ;  /* 0x0000000109097824 */ /* 0x000fe400078e0205 */
[----:B------:R-:W-:Y:S01]  /*133c0*/  IMAD R5, R83, UR4, RZ ;  /* 0x0000000453057c24 */ /* 0x000fe2000f8e02ff */
[----:B------:R-:W-:Y:S01]  /*133d0*/  LOP3.LUT R76, R77, 0x380, RZ, 0xc0, !PT ;  /* 0x000003804d4c7812 */ /* 0x000fe200078ec0ff */
[----:B------:R-:W-:-:S03]  /*133e0*/  IMAD.WIDE.U32 R8, R82, UR4, R8 ;  /* 0x0000000452087c25 */ /* 0x000fc6000f8e0008 */
[----:B------:R-:W-:Y:S01]  /*133f0*/  SHF.R.U64 R76, R76, 0x3, RZ ;  /* 0x000000034c4c7819 */ /* 0x000fe200000012ff */
[----:B------:R-:W-:Y:S01]  /*13400*/  IMAD R10, R82, UR5, R5 ;  /* 0x00000005520a7c24 */ /* 0x000fe2000f8e0205 */
[----:B------:R-:W-:Y:S01]  /*13410*/  SHF.R.S32.HI R5, RZ, 0x1f, R11 ;  /* 0x0000001fff057819 */ /* 0x000fe2000001140b */
[----:B0-----:R-:W-:Y:S01]  /*13420*/  VIADD R15, R14, 0xffffff80 ;  /* 0xffffff800e0f7836 */ /* 0x001fe20000000000 */
[----:B------:R-:W-:Y:S01]  /*13430*/  IADD3 R8, P3, R11, R8, RZ ;  /* 0x000000080b087210 */ /* 0x000fe20007f7e0ff */
[----:B------:R-:W-:Y:S01]  /*13440*/  ULDC.64 UR4, c[0x0][0xc40] ;  /* 0x0003100000047ab9 */ /* 0x000fe20000000a00 */
[----:B------:R-:W-:Y:S01]  /*13450*/  LOP3.LUT R76, R76, R77, RZ, 0x3c, !PT ;  /* 0x0000004d4c4c7212 */ /* 0x000fe200078e3cff */
[----:B------:R-:W-:Y:S01]  /*13460*/  IMAD.X R77, RZ, RZ, R7, P0 ;  /* 0x000000ffff4d7224 */ /* 0x000fe200000e0607 */
[----:B------:R-:W-:Y:S02]  /*13470*/  IADD3.X R5, R5, R9, R10, P3, !PT ;  /* 0x0000000905057210 */ /* 0x000fe40001ffe40a */
[----:B------:R-:W-:-:S02]  /*13480*/  LEA R54, P3, R8, UR4, 0x2 ;  /* 0x0000000408367c11 */ /* 0x000fc4000f8610ff */
[----:B------:R-:W-:Y:S02]  /*13490*/  SHF.R.S32.HI R14, RZ, 0x1f, R15 ;  /* 0x0000001fff0e7819 */ /* 0x000fe4000001140f */
[----:B------:R-:W-:Y:S01]  /*134a0*/  LEA.HI.X R55, R8, UR5, R5, 0x2, P3 ;  /* 0x0000000508377c11 */ /* 0x000fe200098f1405 */
[----:B------:R-:W-:Y:S01]  /*134b0*/  VIADD R5, R11, 0x8 ;  /* 0x000000080b057836 */ /* 0x000fe20000000000 */
[----:B------:R-:W-:Y:S01]  /*134c0*/  LEA.HI R14, R14, R15, RZ, 0x7 ;  /* 0x0000000f0e0e7211 */ /* 0x000fe200078f38ff */
[----:B------:R-:W-:Y:S01]  /*134d0*/  ULDC.64 UR4, c[0x0][0xba0] ;  /* 0x0002e80000047ab9 */ /* 0x000fe20000000a00 */
[----:B------:R-:W-:Y:S02]  /*134e0*/  IADD3 R41, P3, R6, 0x6000, RZ ;  /* 0x0000600006297810 */ /* 0x000fe40007f7e0ff */
[----:B------:R-:W-:Y:S02]  /*134f0*/  LOP3.LUT R14, R14, 0xffffff80, RZ, 0xc0, !PT ;  /* 0xffffff800e0e7812 */ /* 0x000fe400078ec0ff */
[----:B------:R-:W-:-:S02]  /*13500*/  LOP3.LUT R40, R41, 0x380, RZ, 0xc0, !PT ;  /* 0x0000038029287812 */ /* 0x000fc400078ec0ff */
[----:B------:R-:W-:Y:S01]  /*13510*/  IADD3 R10, P2, R6, 0xf000, RZ ;  /* 0x0000f000060a7810 */ /* 0x000fe20007f5e0ff */
[----:B------:R-:W-:Y:S01]  /*13520*/  IMAD.IADD R14, R15, 0x1, -R14 ;  /* 0x000000010f0e7824 */ /* 0x000fe200078e0a0e */
[----:B------:R-:W-:Y:S02]  /*13530*/  SHF.R.U64 R40, R40, 0x3, RZ ;  /* 0x0000000328287819 */ /* 0x000fe400000012ff */
[----:B------:R-:W-:Y:S01]  /*13540*/  LOP3.LUT R9, R6, 0x380, RZ, 0xc0, !PT ;  /* 0x0000038006097812 */ /* 0x000fe200078ec0ff */
[--C-:B------:R-:W-:Y:S01]  /*13550*/  IMAD.X R61, RZ, RZ, R7.reuse, P2 ;  /* 0x000000ffff3d7224 */ /* 0x100fe200010e0607 */
[----:B------:R-:W-:Y:S01]  /*13560*/  LOP3.LUT R40, R40, R41, RZ, 0x3c, !PT ;  /* 0x0000002928287212 */ /* 0x000fe200078e3cff */
[----:B------:R-:W-:Y:S01]  /*13570*/  IMAD.X R41, RZ, RZ, R7, P3 ;  /* 0x000000ffff297224 */ /* 0x000fe200018e0607 */
[----:B------:R-:W-:Y:S02]  /*13580*/  LOP3.LUT P0, RZ, R14, 0x3, RZ, 0xc0, !PT ;  /* 0x000000030eff7812 */ /* 0x000fe4000780c0ff */
[----:B------:R-:W-:-:S02]  /*13590*/  IADD3 R73, P3, R6, 0xc000, RZ ;  /* 0x0000c00006497810 */ /* 0x000fc40007f7e0ff */
[-C--:B------:R-:W-:Y:S02]  /*135a0*/  ISETP.GE.OR P1, PT, R11, R0.reuse, P0 ;  /* 0x000000000b00720c */ /* 0x080fe40000726670 */
[----:B------:R-:W-:Y:S02]  /*135b0*/  LOP3.LUT R72, R73, 0x380, RZ, 0xc0, !PT ;  /* 0x0000038049487812 */ /* 0x000fe400078ec0ff */
[----:B------:R-:W-:Y:S02]  /*135c0*/  ISETP.GE.OR P0, PT, R5, R0, P0 ;  /* 0x000000000500720c */ /* 0x000fe40000706670 */
[----:B------:R-:W-:Y:S02]  /*135d0*/  LOP3.LUT R5, R10, 0x380, RZ, 0xc0, !PT ;  /* 0x000003800a057812 */ /* 0x000fe400078ec0ff */
[----:B------:R-:W-:Y:S02]  /*135e0*/  SHF.R.U64 R72, R72, 0x3, RZ ;  /* 0x0000000348487819 */ /* 0x000fe400000012ff */
[----:B------:R-:W-:-:S02]  /*135f0*/  SHF.R.U64 R9, R9, 0x3, RZ ;  /* 0x0000000309097819 */ /* 0x000fc400000012ff */
[----:B------:R-:W-:Y:S01]  /*13600*/  SHF.R.U64 R5, R5, 0x3, RZ ;  /* 0x0000000305057819 */ /* 0x000fe200000012ff */
[----:B------:R0:W-:Y:S01]  /*13610*/  @!P1 STG.E desc[UR52][R54.64], R4 ;  /* 0x0000000436009986 */ /* 0x0001e2000c101934 */
[----:B------:R-:W-:Y:S01]  /*13620*/  LOP3.LUT R72, R72, R73, RZ, 0x3c, !PT ;  /* 0x0000004948487212 */ /* 0x000fe200078e3cff */
[--C-:B------:R-:W-:Y:S01]  /*13630*/  IMAD.X R73, RZ, RZ, R7.reuse, P3 ;  /* 0x000000ffff497224 */ /* 0x100fe200018e0607 */
[----:B------:R-:W-:Y:S01]  /*13640*/  LOP3.LUT R8, R9, R6, RZ, 0x3c, !PT ;  /* 0x0000000609087212 */ /* 0x000fe200078e3cff */
[----:B------:R-:W-:Y:S01]  /*13650*/  IMAD.MOV.U32 R9, RZ, RZ, R7 ;  /* 0x000000ffff097224 */ /* 0x000fe200078e0007 */
[----:B------:R-:W-:Y:S01]  /*13660*/  LOP3.LUT R60, R5, R10, RZ, 0x3c, !PT ;  /* 0x0000000a053c7212 */ /* 0x000fe200078e3cff */
[----:B------:R2:W-:Y:S04]  /*13670*/  @!P0 STG.E desc[UR52][R54.64+0x20], R3 ;  /* 0x0000200336008986 */ /* 0x0005e8000c101934 */
        /* <DEDUP_REMOVED lines=9> */
[----:B0-----:R0:W5:Y:S04]  /*13710*/  LD.E.128 R4, desc[UR52][R76.64] ;  /* 0x000000344c047980 */ /* 0x001168000c101d00 */
[----:B--2---:R-:W5:Y:S04]  /*13720*/  LD.E.128 R52, desc[UR52][R52.64] ;  /* 0x0000003434347980 */ /* 0x004f68000c101d00 */
[----:B------:R-:W5:Y:S04]  /*13730*/  LD.E.128 R56, desc[UR52][R56.64] ;  /* 0x0000003438387980 */ /* 0x000f68000c101d00 */
[----:B------:R-:W5:Y:S04]  /*13740*/  LD.E.128 R72, desc[UR52][R72.64] ;  /* 0x0000003448487980 */ /* 0x000f68000c101d00 */
[----:B------:R-:W5:Y:S04]  /*13750*/  LD.E.128 R68, desc[UR52][R68.64] ;  /* 0x0000003444447980 */ /* 0x000f68000c101d00 */
[----:B------:R-:W5:Y:S04]  /*13760*/  LD.E.128 R64, desc[UR52][R64.64] ;  /* 0x0000003440407980 */ /* 0x000f68000c101d00 */
[----:B------:R-:W5:Y:S01]  /*13770*/  LD.E.128 R60, desc[UR52][R60.64] ;  /* 0x000000343c3c7980 */ /* 0x000f62000c101d00 */
[----:B------:R-:W-:-:S02]  /*13780*/  IMAD R80, R21, UR4, RZ ;  /* 0x0000000415507c24 */ /* 0x000fc4000f8e02ff */
[C---:B------:R-:W-:Y:S01]  /*13790*/  IMAD.WIDE.U32 R20, R23.reuse, UR4, R78 ;  /* 0x0000000417147c25 */ /* 0x040fe2000f8e004e */
[----:B------:R-:W-:Y:S01]  /*137a0*/  @!PT LDS RZ, [RZ] ;  /* 0x00000000fffff984 */ /* 0x000fe20000000800 */
[----:B------:R-:W-:Y:S01]  /*137b0*/  @!PT LDS RZ, [RZ] ;  /* 0x00000000fffff984 */ /* 0x000fe20000000800 */
[----:B------:R-:W-:Y:S01]  /*137c0*/  @!PT LDS RZ, [RZ] ;  /* 0x00000000fffff984 */ /* 0x000fe20000000800 */
[----:B------:R-:W-:Y:S01]  /*137d0*/  @!PT LDS RZ, [RZ] ;  /* 0x00000000fffff984 */ /* 0x000fe20000000800 */
[----:B------:R2:W-:Y:S06]  /*137e0*/  MEMBAR.ALL.CTA ;  /* 0x0000000000007992 */ /* 0x0005ec0000008000 */
[----:B--2---:R-:W2:Y:S01]  /*137f0*/  FENCE.VIEW.ASYNC.S ;  /* 0x00000000000073c6 */ /* 0x004ea20000000000 */
[----:B------:R-:W-:Y:S01]  /*13800*/  IMAD R23, R23, UR5, R80 ;  /* 0x0000000517177c24 */ /* 0x000fe2000f8e0250 */
[----:B------:R-:W-:Y:S01]  /*13810*/  ULDC.64 UR4, c[0x0][0xbe0] ;  /* 0x0002f80000047ab9 */ /* 0x000fe20000000a00 */
[----:B------:R-:W-:-:S02]  /*13820*/  IMAD R78, R84, -0x80, R0 ;  /* 0xffffff80544e7824 */ /* 0x000fc400078e0200 */
[C---:B------:R-:W-:Y:S02]  /*13830*/  VIADD R0, R186.reuse, 0x40 ;  /* 0x00000040ba007836 */ /* 0x040fe40000000000 */
[----:B------:R-:W-:Y:S01]  /*13840*/  IMAD.IADD R21, R21, 0x1, R23 ;  /* 0x0000000115157824 */ /* 0x000fe200078e0217 */
[-C--:B------:R-:W-:Y:S01]  /*13850*/  ISETP.GE.AND P3, PT, R186, R78.reuse, PT ;  /* 0x0000004eba00720c */ /* 0x080fe20003f66270 */
[----:B0-----:R-:W-:Y:S01]  /*13860*/  IMAD R76, R81, UR4, RZ ;  /* 0x00000004514c7c24 */ /* 0x001fe2000f8e02ff */
[-C--:B------:R-:W-:Y:S01]  /*13870*/  ISETP.GE.AND P0, PT, R0, R78.reuse, PT ;  /* 0x0000004e0000720c */ /* 0x080fe20003f06270 */
[----:B------:R-:W-:Y:S02]  /*13880*/  VIADD R3, R186, 0x20 ;  /* 0x00000020ba037836 */ /* 0x000fe40000000000 */
[C---:B------:R-:W-:Y:S02]  /*13890*/  IMAD R77, R85.reuse, UR5, R76 ;  /* 0x00000005554d7c24 */ /* 0x040fe4000f8e024c */
[----:B------:R-:W-:Y:S01]  /*138a0*/  IMAD.WIDE.U32 R20, R85, UR4, R20 ;  /* 0x0000000455147c25 */ /* 0x000fe2000f8e0014 */
[----:B------:R-:W-:Y:S01]  /*138b0*/  ULDC.64 UR4, c[0x0][0xbe8] ;  /* 0x0002fa0000047ab9 */ /* 0x000fe20000000a00 */
[----:B------:R-:W-:-:S02]  /*138c0*/  ISETP.GE.AND P2, PT, R3, R78, PT ;  /* 0x0000004e0300720c */ /* 0x000fc40003f46270 */
[----:B------:R-:W-:Y:S02]  /*138d0*/  VIADD R0, R17, 0x32420 ;  /* 0x0003242011007836 */ /* 0x000fe40000000000 */
[----:B------:R-:W-:Y:S02]  /*138e0*/  VIADD R23, R186, 0x60 ;  /* 0x00000060ba177836 */ /* 0x000fe40000000000 */
[----:B------:R-:W-:Y:S01]  /*138f0*/  IMAD.IADD R21, R21, 0x1, R77 ;  /* 0x0000000115157824 */ /* 0x000fe200078e024d */
[----:B------:R-:W-:Y:S01]  /*13900*/  PRMT R0, RZ, 0x654, R0 ;  /* 0x00000654ff007816 */ /* 0x000fe20000000000 */
[----:B------:R-:W-:Y:S01]  /*13910*/  IMAD R3, R83, UR4, RZ ;  /* 0x0000000453037c24 */ /* 0x000fe2000f8e02ff */
[----:B------:R-:W-:Y:S01]  /*13920*/  ISETP.GE.AND P1, PT, R23, R78, PT ;  /* 0x0000004e1700720c */ /* 0x000fe20003f26270 */
[C---:B------:R-:W-:Y:S01]  /*13930*/  IMAD.WIDE.U32 R78, R82.reuse, UR4, R20 ;  /* 0x00000004524e7c25 */ /* 0x040fe2000f8e0014 */
[----:B--2---:R0:W-:Y:S03]  /*13940*/  SYNCS.ARRIVE.TRANS64.RED.A1T0 RZ, [R0+URZ], RZ ;  /* 0x000000ff00ff79a7 */ /* 0x0041e6000810043f */
        /* <DEDUP_REMOVED lines=26> */
.L_x_4476:
[----:B------:R-:W-:Y:S05]  /*13af0*/  BSYNC B1 ;  /* 0x0000000000017941 */ /* 0x000fea0003800000 */
.L_x_4475:
        /* <DEDUP_REMOVED lines=26> */
.L_x_4478:
[----:B------:R-:W-:Y:S05]  /*13ca0*/  BSYNC B1 ;  /* 0x0000000000017941 */ /* 0x000fea0003800000 */
.L_x_4477:
[----:B------:R-:W-:Y:S04]  /*13cb0*/  BSSY B1, `(.L_x_4479) ;  /* 0x000001a000017945 */ /* 0x000fe80003800000 */
[----:B------:R-:W-:Y:S05]  /*13cc0*/  @P0 BRA `(.L_x_4480) ;  /* 0x0000000000600947 */ /* 0x000fea0003800000 */
[----:B------:R-:W-:Y:S01]  /*13cd0*/  IADD3 R3, P0, R76, 0x40, RZ ;  /* 0x000000404c037810 */ /* 0x000fe20007f1e0ff */
[C---:B--2--5:R-:W-:Y:S01]  /*13ce0*/  VIADD R4, R219.reuse, 0x40 ;  /* 0x00000040db047836 */ /* 0x064fe20000000000 */
        /* <DEDUP_REMOVED lines=22> */
.L_x_4480:
[----:B------:R-:W-:Y:S05]  /*13e50*/  BSYNC B1 ;  /* 0x0000000000017941 */ /* 0x000fea0003800000 */
.L_x_4479:
        /* <DEDUP_REMOVED lines=17> */
[----:B---3--:R-:W-:Y:S01]  /*13f70*/  LEA R6, P0, R4, UR6, 0x1 ;  /* 0x0000000604067c11 */ /* 0x008fe2000f8008ff */
        /* <DEDUP_REMOVED lines=9> */
.L_x_4473:
[----:B------:R-:W4:Y:S01]  /*14010*/  LDL.LU R6, [R1+0x38] ;  /* 0x0000380001067983 */ /* 0x000f220000300800 */
[----:B------:R-:W-:-:S03]  /*14020*/  ULDC.64 UR4, c[0x0][0xcd8] ;  /* 0x0003360000047ab9 */ /* 0x000fc60000000a00 */
[----:B------:R-:W2:Y:S01]  /*14030*/  LDL.LU R0, [R1+0x3c] ;  /* 0x00003c0001007983 */ /* 0x000ea20000300800 */
[----:B------:R-:W-:Y:S01]  /*14040*/  ISETP.NE.U32.AND P0, PT, RZ, UR4, PT ;  /* 0x00000004ff007c0c */ /* 0x000fe2000bf05070 */
[----:B------:R-:W-:-:S03]  /*14050*/  IMAD.MOV.U32 R3, RZ, RZ, RZ ;  /* 0x000000ffff037224 */ /* 0x000fc600078e00ff */
[----:B------:R-:W-:Y:S02]  /*14060*/  ISETP.NE.AND.EX P0, PT, RZ, UR5, PT, P0 ;  /* 0x00000005ff007c0c */ /* 0x000fe4000bf05300 */
[----:B----4-:R-:W-:-:S04]  /*14070*/  IADD3 R4, P1, R6, UR4, RZ ;  /* 0x0000000406047c10 */ /* 0x010fc8000ff3e0ff */
[----:B--2---:R-:W-:Y:S01]  /*14080*/  IADD3.X R5, R0, UR5, RZ, P1, !PT ;  /* 0x0000000500057c10 */ /* 0x004fe20008ffe4ff */
[----:B------:R-:W-:Y:S02]  /*14090*/  ULDC.64 UR4, c[0x0][0xce0] ;  /* 0x0003380000047ab9 */ /* 0x000fe40000000a00 */
[----:B------:R-:W-:-:S04]  /*140a0*/  ISETP.NE.U32.AND P1, PT, RZ, UR4, PT ;  /* 0x00000004ff007c0c */ /* 0x000fc8000bf25070 */
[----:B------:R2:W5:Y:S01]  /*140b0*/  @P0 LDG.E R3, desc[UR52][R4.64] ;  /* 0x0000003404030981 */ /* 0x000562000c1e1900 */
[----:B------:R-:W-:Y:S01]  /*140c0*/  ISETP.NE.AND.EX P1, PT, RZ, UR5, PT, P1 ;  /* 0x00000005ff007c0c */ /* 0x000fe2000bf25310 */
[----:B------:R-:W4:-:S12]  /*140d0*/  S2R R8, SR_TID.X ;  /* 0x0000000000087919 */ /* 0x000f180000002100 */
[----:B------:R-:W-:Y:S01]  /*140e0*/  @P1 IADD3 R6, P2, R6, UR4, RZ ;  /* 0x0000000406061c10 */ /* 0x000fe2000ff5e0ff */
[----:B------:R-:W-:-:S03]  /*140f0*/  ULDC UR4, c[0x0][0xb88] ;  /* 0x0002e20000047ab9 */ /* 0x000fc60000000800 */
[----:B------:R-:W-:Y:S01]  /*14100*/  @P1 IADD3.X R7, R0, UR5, RZ, P2, !PT ;  /* 0x0000000500071c10 */ /* 0x000fe200097fe4ff */
[----:B------:R-:W-:-:S06]  /*14110*/  IMAD.U32 R0, RZ, RZ, UR4 ;  /* 0x00000004ff007e24 */ /* 0x000fcc000f8e00ff */
[----:B------:R2:W5:Y:S01]  /*14120*/  @P1 LDG.E R0, desc[UR52][R6.64] ;  /* 0x0000003406001981 */ /* 0x000562000c1e1900 */
[----:B----4-:R-:W-:-:S05]  /*14130*/  VIADD R8, R8, 0xffffff80 ;  /* 0xffffff8008087836 */ /* 0x010fca0000000000 */
[----:B------:R-:W-:Y:S01]  /*14140*/  ISETP.GT.AND P2, PT, R8, 0x7f, PT ;  /* 0x0000007f0800780c */ /* 0x000fe20003f44270 */
[----:B--2---:R-:W-:-:S12]  /*14150*/  @P1 BRA `(.L_x_4482) ;  /* 0x0000000000101947 */ /* 0x004fd80003800000 */
[----:B------:R-:W-:Y:S05]  /*14160*/  @!P0 BRA `(.L_x_4482) ;  /* 0x00000000000c8947 */ /* 0x000fea0003800000 */
[----:B------:R-:W2:Y:S04]  /*14170*/  LDG.E R7, desc[UR52][R4.64] ;  /* 0x0000003404077981 */ /* 0x000ea8000c1e1900 */
[----:B-----5:R-:W2:Y:S02]  /*14180*/  LDG.E R0, desc[UR52][R4.64+0x4] ;  /* 0x0000043404007981 */ /* 0x020ea4000c1e1900 */
[----:B--2---:R-:W-:-:S07]  /*14190*/  IMAD.IADD R0, R0, 0x1, -R7 ;  /* 0x0000000100007824 */ /* 0x004fce00078e0a07 */
.L_x_4482:
[----:B------:R-:W2:Y:S04]  /*141a0*/  LDL.LU R5, [R1+0x40] ;  /* 0x0000400001057983 */ /* 0x000ea80000300800 */
[----:B------:R-:W4:Y:S04]  /*141b0*/  LDL.LU R4, [R1+0x50] ;  /* 0x0000500001047983 */ /* 0x000f280000300800 */
[----:B------:R-:W3:Y:S04]  /*141c0*/  LDL R14, [R1+0x34] ;  /* 0x00003400010e7983 */ /* 0x000ee80000100800 */
[----:B------:R0:W5:Y:S01]  /*141d0*/  LDL R13, [R1+0x48] ;  /* 0x00004800010d7983 */ /* 0x0001620000100800 */
[----:B------:R-:W-:Y:S01]  /*141e0*/  BSSY B1, `(.L_x_4483) ;  /* 0x000001d000017945 */ /* 0x000fe20003800000 */
[----:B------:R-:W-:-:S02]  /*141f0*/  SHF.R.S32.HI R10, RZ, 0x1f, R219 ;  /* 0x0000001fff0a7819 */ /* 0x000fc400000114db */
[----:B-----5:R-:W-:Y:S02]  /*14200*/  SHF.R.S32.HI R8, RZ, 0x1f, R3 ;  /* 0x0000001fff087819 */ /* 0x020fe40000011403 */
[----:B--2---:R-:W-:Y:S02]  /*14210*/  SEL R11, R5, RZ, !P0 ;  /* 0x000000ff050b7207 */ /* 0x004fe40004000000 */
[----:B----4-:R-:W-:Y:S02]  /*14220*/  SEL R12, R4, RZ, !P0 ;  /* 0x000000ff040c7207 */ /* 0x010fe40004000000 */
[----:B---3--:R-:W-:Y:S01]  /*14230*/  SHF.R.S32.HI R9, RZ, 0x1f, R14 ;  /* 0x0000001fff097819 */ /* 0x008fe2000001140e */
[----:B0-----:R-:W-:Y:S06]  /*14240*/  @P2 BRA `(.L_x_4484) ;  /* 0x0000000000582947 */ /* 0x001fec0003800000 */
        /* <DEDUP_REMOVED lines=22> */
.L_x_4484:
[----:B------:R-:W-:Y:S05]  /*143b0*/  BSYNC B1 ;  /* 0x0000000000017941 */ /* 0x000fea0003800000 */
.L_x_4483:
[----:B------:R-:W2:Y:S01]  /*143c0*/  LDL.64 R20, [R1+0x20] ;  /* 0x0000200001147983 */ /* 0x000ea20000100a00 */
        /* <DEDUP_REMOVED lines=9> */
[----:B------:R-:W-:Y:S02]  /*14460*/  IMAD R6, R9, UR4, RZ ;  /* 0x0000000409067c24 */ /* 0x000fe4000f8e02ff */
[----:B------:R-:W-:Y:S02]  /*14470*/  IMAD.IADD R5, R5, 0x1, R3 ;  /* 0x0000000105057824 */ /* 0x000fe400078e0203 */
[C---:B------:R-:W-:Y:S02]  /*14480*/  IMAD R3, R14.reuse, UR5, R6 ;  /* 0x000000050e037c24 */ /* 0x040fe4000f8e0206 */
[----:B------:R-:W-:Y:S01]  /*14490*/  IMAD.WIDE.U32 R4, R14, UR4, R4 ;  /* 0x000000040e047c25 */ /* 0x000fe2000f8e0004 */
[----:B------:R-:W-:-:S03]  /*144a0*/  ULDC.64 UR4, c[0x0][0xbe8] ;  /* 0x0002fa0000047ab9 */ /* 0x000fc60000000a00 */
[----:B------:R-:W-:Y:S02]  /*144b0*/  IMAD.IADD R5, R5, 0x1, R3 ;  /* 0x0000000105057824 */ /* 0x000fe400078e0203 */
[----:B------:R-:W-:-:S04]  /*144c0*/  IMAD R0, R12, UR4, RZ ;  /* 0x000000040c007c24 */ /* 0x000fc8000f8e02ff */
[----:B------:R-:W-:Y:S01]  /*144d0*/  IMAD R3, R11, UR5, R0 ;  /* 0x000000050b037c24 */ /* 0x000fe2000f8e0200 */
[C---:B--2---:R-:W-:Y:S01]  /*144e0*/  ISETP.GE.AND P1, PT, R20.reuse, R10, PT ;  /* 0x0000000a1400720c */ /* 0x044fe20003f26270 */
[----:B------:R-:W-:Y:S01]  /*144f0*/  VIADD R7, R20, 0x20 ;  /* 0x0000002014077836 */ /* 0x000fe20000000000 */
[--C-:B------:R-:W-:Y:S01]  /*14500*/  SHF.R.S32.HI R9, RZ, 0x1f, R20.reuse ;  /* 0x0000001fff097819 */ /* 0x100fe20000011414 */
[----:B------:R-:W-:-:S03]  /*14510*/  IMAD.MOV.U32 R8, RZ, RZ, R20 ;  /* 0x000000ffff087224 */ /* 0x000fc600078e0014 */
[----:B------:R-:W-:Y:S01]  /*14520*/  ISETP.GE.AND P0, PT, R7, R10, PT ;  /* 0x0000000a0700720c */ /* 0x000fe20003f06270 */
        /* <DEDUP_REMOVED lines=9> */
[----:B------:R-:W-:Y:S01]  /*145c0*/  IMAD.MOV.U32 R4, RZ, RZ, R6 ;  /* 0x000000ffff047224 */ /* 0x000fe200078e0006 */
[----:B------:R-:W-:Y:S01]  /*145d0*/  ISETP.GE.AND P3, PT, R0, UR4, PT ;  /* 0x0000000400007c0c */ /* 0x000fe2000bf66270 */
[----:B------:R-:W-:Y:S01]  /*145e0*/  VIADD R0, R219, 0xc0 ;  /* 0x000000c0db007836 */ /* 0x000fe20000000000 */
        /* <DEDUP_REMOVED lines=15> */
.L_x_4486:
[----:B------:R-:W-:Y:S05]  /*146e0*/  BSYNC B1 ;  /* 0x0000000000017941 */ /* 0x000fea0003800000 */
.L_x_4485:
        /* <DEDUP_REMOVED lines=28> */
.L_x_4488:
[----:B------:R-:W-:Y:S05]  /*148b0*/  BSYNC B1 ;  /* 0x0000000000017941 */ /* 0x000fea0003800000 */
.L_x_4487:
        /* <DEDUP_REMOVED lines=27> */
.L_x_4490:
[----:B------:R-:W-:Y:S05]  /*14a70*/  BSYNC B1 ;  /* 0x0000000000017941 */ /* 0x000fea0003800000 */
.L_x_4489:
        /* <DEDUP_REMOVED lines=25> */
.L_x_4481:
[----:B------:R-:W-:Y:S05]  /*14c10*/  BSYNC B0 ;  /* 0x0000000000007941 */ /* 0x000fea0003800000 */
.L_x_4472:
[----:B------:R-:W-:Y:S02]  /*14c20*/  ULDC UR4, c[0x0][0xd14] ;  /* 0x0003450000047ab9 */ /* 0x000fe40000000800 */
[----:B------:R-:W-:-:S13]  /*14c30*/  ISETP.GE.AND P0, PT, R227, UR4, PT ;  /* 0x00000004e3007c0c */ /* 0x000fda000bf06270 */
[----:B------:R-:W-:Y:S05]  /*14c40*/  @!P0 BRA `(.L_x_4491) ;  /* 0xfffffec400088947 */ /* 0x000fea000383ffff */
[----:B------:R-:W-:Y:S05]  /*14c50*/  BRA `(.L_x_4335) ;  /* 0x0000005c002c7947 */ /* 0x000fea0003800000 */
.L_x_4333:
[----:B------:R-:W-:-:S08]  /*14c60*/  NOP ;  /* 0x0000000000007918 */ /* 0x000fd00000000000 */
[----:B--2---:R-:W0:-:S00]  /*14c70*/  USETMAXREG.DEALLOC.CTAPOOL 0x18 ;  /* 0x00000018000079c8 */ /* 0x004e0000080e0500 */
        /* <DEDUP_REMOVED lines=60> */
.L_x_4496:
        /* <DEDUP_REMOVED lines=16> */
.L_x_4495:
[----:B------:R-:W-:Y:S05]  /*15140*/  BSYNC B0 ;  /* 0x0000000000007941 */ /* 0x000fea0003800000 */
.L_x_4494:
        /* <DEDUP_REMOVED lines=25> */
.L_x_4492:
        /* <DEDUP_REMOVED lines=20> */
.L_x_4497:
        /* <DEDUP_REMOVED lines=26> */
[----:B------:R-:W-:Y:S01]  /*155c0*/  IMAD.IADD R0, R5, 0x1, R0 ;  /* 0x0000000105007824 */ /* 0x000fe200078e0200 */
[----:B------:R-:W-:Y:S02]  /*155d0*/  IABS R6, R5 ;  /* 0x0000000500067213 */ /* 0x000fe40000000000 */
[----:B------:R-:W-:-:S04]  /*155e0*/  IABS R4, R8 ;  /* 0x0000000800047213 */ /* 0x000fc80000000000 */
[----:B------:R-:W1:Y:S08]  /*155f0*/  I2F.RP R9, R4 ;  /* 0x0000000400097306 */ /* 0x000e700000209400 */
[----:B-1----:R-:W1:Y:S02]  /*15600*/  MUFU.RCP R9, R9 ;  /* 0x0000000900097308 */ /* 0x002e640000001000 */
[----:B-1----:R-:W-:-:S06]  /*15610*/  VIADD R2, R9, 0xffffffe ;  /* 0x0ffffffe09027836 */ /* 0x002fcc0000000000 */
[----:B------:R1:W2:Y:S02]  /*15620*/  F2I.FTZ.U32.TRUNC.NTZ R3, R2 ;  /* 0x0000000200037305 */ /* 0x0002a4000021f000 */
[----:B-1----:R-:W-:Y:S02]  /*15630*/  IMAD.MOV.U32 R2, RZ, RZ, RZ ;  /* 0x000000ffff027224 */ /* 0x002fe400078e00ff */
[----:B--2---:R-:W-:-:S04]  /*15640*/  IMAD.MOV R7, RZ, RZ, -R3 ;  /* 0x000000ffff077224 */ /* 0x004fc800078e0a03 */
        /* <DEDUP_REMOVED lines=21> */
.L_x_4493:
[----:B------:R-:W-:Y:S02]  /*157a0*/  IMAD.MOV.U32 R17, RZ, RZ, RZ ;  /* 0x000000ffff117224 */ /* 0x000fe400078e00ff */
[----:B------:R-:W-:Y:S02]  /*157b0*/  IMAD.U32 R16, RZ, RZ, UR6 ;  /* 0x00000006ff107e24 */ /* 0x000fe4000f8e00ff */
[----:B------:R-:W-:-:S07]  /*157c0*/  IMAD.MOV.U32 R18, RZ, RZ, RZ ;  /* 0x000000ffff127224 */ /* 0x000fce00078e00ff */
.L_x_4498:
        /* <DEDUP_REMOVED lines=22> */
.L_x_4583:
[----:B--2---:R-:W2:Y:S02]  /*15930*/  LDC.64 R2, c[0x0][0xd60] ;  /* 0x00035800ff027b82 */ /* 0x004ea40000000a00 */
[----:B--2---:R-:W-:-:S05]  /*15940*/  IMAD.WIDE R2, R19, 0x4, R2 ;  /* 0x0000000413027825 */ /* 0x004fca00078e0202 */
[----:B0-----:R-:W1:Y:S01]  /*15950*/  LDG.E R11, desc[UR52][R2.64] ;  /* 0x00000034020b7981 */ /* 0x001e62000c1e1900 */
        /* <DEDUP_REMOVED lines=54> */
.L_x_4500:
        /* <DEDUP_REMOVED lines=14> */
.L_x_4501:
[----:B------:R-:W-:Y:S05]  /*15da0*/  @!P3 BRA `(.L_x_4502) ;  /* 0x00000000000cb947 */ /* 0x000fea0003800000 */
[----:B------:R-:W2:Y:S04]  /*15db0*/  LDG.E R9, desc[UR52][R6.64] ;  /* 0x0000003406097981 */ /* 0x000ea8000c1e1900 */
[----:B------:R-:W2:Y:S02]  /*15dc0*/  LDG.E R6, desc[UR52][R6.64+0x4] ;  /* 0x0000043406067981 */ /* 0x000ea4000c1e1900 */
[----:B--2---:R-:W-:-:S07]  /*15dd0*/  IMAD.IADD R9, R6, 0x1, -R9 ;  /* 0x0000000106097824 */ /* 0x004fce00078e0a09 */
.L_x_4502:
        /* <DEDUP_REMOVED lines=42> */
.L_x_4653:
[----:B------:R-:W-:-:S03]  /*16080*/  UMOV UR4, 0xffffffff ;  /* 0xffffffff00047882 */ /* 0x000fc60000000000 */
[----:B------:R-:W-:Y:S05]  /*16090*/  BRA.DIV UR4, `(.L_x_4506) ;  /* 0x0000005a04187947 */ /* 0x000fea000b800000 */
[----:B------:R-:W-:-:S13]  /*160a0*/  ELECT P6, URZ, PT ;  /* 0x00000000003f782f */ /* 0x000fda00038c0000 */
.L_x_4656:
[----:B------:R-:W2:Y:S01]  /*160b0*/  LDL R5, [R1+0x2c] ;  /* 0x00002c0001057983 */ /* 0x000ea20000100800 */
        /* <DEDUP_REMOVED lines=10> */
.L_x_4657:
        /* <DEDUP_REMOVED lines=8> */
.L_x_4658:
        /* <DEDUP_REMOVED lines=11> */
.L_x_4511:
        /* <DEDUP_REMOVED lines=19> */
.L_x_4659:
        /* <DEDUP_REMOVED lines=8> */
.L_x_4513:
        /* <DEDUP_REMOVED lines=31> */
.L_x_4509:
[----:B------:R-:W-:Y:S05]  /*16630*/  BSYNC B1 ;  /* 0x0000000000017941 */ /* 0x000fea0003800000 */
.L_x_4508:
        /* <DEDUP_REMOVED lines=12> */
[----:B0-----:R-:W-:Y:S05]  /*16700*/  @!P0 BRA `(.L_x_4504) ;  /* 0x0000000400748947 */ /* 0x001fea0003800000 */
[C---:B------:R-:W-:Y:S02]  /*16710*/  IMAD R5, R2.reuse, 0x60, R20 ;  /* 0x0000006002057824 */ /* 0x040fe400078e0214 */
[----:B------:R-:W-:Y:S02]  /*16720*/  VIADD R2, R2, 0xffffffff ;  /* 0xffffffff02027836 */ /* 0x000fe40000000000 */
[----:B------:R-:W-:-:S07]  /*16730*/  VIADD R5, R5, 0xffffff40 ;  /* 0xffffff4005057836 */ /* 0x000fce0000000000 */
.L_x_4520:
        /* <DEDUP_REMOVED lines=9> */
.L_x_4660:
        /* <DEDUP_REMOVED lines=11> */
.L_x_4517:
        /* <DEDUP_REMOVED lines=17> */
.L_x_4661:
        /* <DEDUP_REMOVED lines=8> */
.L_x_4519:
        /* <DEDUP_REMOVED lines=31> */
.L_x_4515:
[----:B------:R-:W-:Y:S05]  /*16c00*/  BSYNC B1 ;  /* 0x0000000000017941 */ /* 0x000fea0003800000 */
.L_x_4514:
        /* <DEDUP_REMOVED lines=13> */
.L_x_4504:
[----:B------:R-:W-:Y:S05]  /*16ce0*/  BSYNC B0 ;  /* 0x0000000000007941 */ /* 0x000fea0003800000 */
.L_x_4503:
[----:B0-----:R-:W2:Y:S01]  /*16cf0*/  LDL R6, [R1+0x20] ;  /* 0x0000200001067983 */ /* 0x001ea20000100800 */
[----:B------:R-:W-:Y:S05]  /*16d00*/  @!P2 WARPSYNC.ALL ;  /* 0x000000000000a948 */ /* 0x000fea0003800000 */
[----:B------:R-:W-:Y:S01]  /*16d10*/  BSSY B6, `(.L_x_4521) ;  /* 0x00002c6000067945 */ /* 0x000fe20003800000 */
[----:B------:R-:W-:Y:S01]  /*16d20*/  @!P2 BAR.SYNC.DEFER_BLOCKING 0xc, 0x120 ;  /* 0x030480000000ab1d */ /* 0x000fe20000010000 */
[----:B--2---:R-:W-:-:S13]  /*16d30*/  ISETP.GT.AND P0, PT, R6, RZ, PT ;  /* 0x000000ff0600720c */ /* 0x004fda0003f04270 */
[----:B------:R-:W-:Y:S05]  /*16d40*/  @P0 BRA `(.L_x_4522) ;  /* 0x0000000000440947 */ /* 0x000fea0003800000 */
[----:B------:R-:W0:Y:S02]  /*16d50*/  S2R R6, SR_TID.X ;  /* 0x0000000000067919 */ /* 0x000e240000002100 */
[----:B0-----:R-:W-:-:S04]  /*16d60*/  LOP3.LUT R6, R6, 0x1f, RZ, 0xc0, !PT ;  /* 0x0000001f06067812 */ /* 0x001fc800078ec0ff */
[----:B------:R-:W-:-:S13]  /*16d70*/  ISETP.NE.AND P1, PT, R6, RZ, PT ;  /* 0x000000ff0600720c */ /* 0x000fda0003f25270 */
[----:B------:R-:W-:Y:S05]  /*16d80*/  @P1 BRA `(.L_x_4523) ;  /* 0x0000002800f81947 */ /* 0x000fea0003800000 */
[----:B------:R-:W0:Y:S01]  /*16d90*/  S2R R7, SR_LANEID ;  /* 0x0000000000077919 */ /* 0x000e220000000000 */
        /* <DEDUP_REMOVED lines=12> */
.L_x_4522:
        /* <DEDUP_REMOVED lines=23> */
.L_x_4524:
        /* <DEDUP_REMOVED lines=20> */
.L_x_4526:
        /* <DEDUP_REMOVED lines=16> */
.L_x_4525:
        /* <DEDUP_REMOVED lines=31> */
.L_x_4527:
        /* <DEDUP_REMOVED lines=19> */
.L_x_4664:
[----:B------:R-:W-:Y:S01]  /*17530*/  UMOV UR4, 0xffffffff ;  /* 0xffffffff00047882 */ /* 0x000fe20000000000 */
[----:B------:R-:W-:Y:S02]  /*17540*/  SHF.R.S32.HI R8, RZ, 0x1f, R0 ;  /* 0x0000001fff087819 */ /* 0x000fe40000011400 */
[----:B------:R-:W-:Y:S05]  /*17550*/  BRA.DIV UR4, `(.L_x_4529) ;  /* 0x0000004604a07947 */ /* 0x000fea000b800000 */
[----:B------:R-:W-:-:S13]  /*17560*/  ELECT P6, URZ, PT ;  /* 0x00000000003f782f */ /* 0x000fda00038c0000 */
.L_x_4667:
        /* <DEDUP_REMOVED lines=22> */
.L_x_4531:
        /* <DEDUP_REMOVED lines=9> */
.L_x_4668:
        /* <DEDUP_REMOVED lines=11> */
.L_x_4533:
        /* <DEDUP_REMOVED lines=22> */
.L_x_4530:
        /* <DEDUP_REMOVED lines=55> */
.L_x_4535:
[----:B------:R-:W-:Y:S05]  /*17ce0*/  BSYNC B0 ;  /* 0x0000000000007941 */ /* 0x000fea0003800000 */
.L_x_4534:
[----:B------:R-:W2:Y:S02]  /*17cf0*/  LDL.LU R10, [R1+0x2c] ;  /* 0x00002c00010a7983 */ /* 0x000ea40000300800 */
        /* <DEDUP_REMOVED lines=8> */
.L_x_4669:
        /* <DEDUP_REMOVED lines=13> */
.L_x_4670:
        /* <DEDUP_REMOVED lines=11> */
.L_x_4540:
        /* <DEDUP_REMOVED lines=37> */
.L_x_4538:
[----:B------:R-:W-:Y:S05]  /*18150*/  BSYNC B0 ;  /* 0x0000000000007941 */ /* 0x000fea0003800000 */
.L_x_4537:
        /* <DEDUP_REMOVED lines=43> */
.L_x_4547:
[----:B-1----:R-:W1:Y:S01]  /*18410*/  S2R R3, SR_CgaCtaId ;  /* 0x0000000000037919 */ /* 0x002e620000008800 */
[----:B------:R-:W-:-:S04]  /*18420*/  MOV R2, 0x400 ;  /* 0x0000040000027802 */ /* 0x000fc80000000f00 */
[----:B-1----:R-:W-:Y:S02]  /*18430*/  LEA R2, R3, R2, 0x18 ;  /* 0x0000000203027211 */ /* 0x002fe400078ec0ff */
[----:B------:R-:W-:-:S03]  /*18440*/  SHF.L.U32 R3, R12, 0x1f, RZ ;  /* 0x0000001f0c037819 */ /* 0x000fc600000006ff */
[----:B------:R-:W-:-:S04]  /*18450*/  IMAD R2, R13, 0x8, R2 ;  /* 0x000000080d027824 */ /* 0x000fc800078e0202 */
[----:B------:R-:W1:Y:S02]  /*18460*/  SYNCS.PHASECHK.TRANS64.TRYWAIT P0, [R2+URZ+0x32440], R3 ;  /* 0x03244003020075a7 */ /* 0x000e64000800017f */
[----:B-1----:R-:W-:Y:S05]  /*18470*/  @!P0 BRA `(.L_x_4548) ;  /* 0x0000003800408947 */ /* 0x002fea0003800000 */
.L_x_4671:
        /* <DEDUP_REMOVED lines=11> */
.L_x_4549:
[----:B--2---:R-:W2:Y:S01]  /*18530*/  LDL R7, [R1] ;  /* 0x0000000001077983 */ /* 0x004ea20000100800 */
        /* <DEDUP_REMOVED lines=21> */
.L_x_4672:
        /* <DEDUP_REMOVED lines=8> */
.L_x_4551:
        /* <DEDUP_REMOVED lines=34> */
.L_x_4546:
[----:B------:R-:W-:Y:S05]  /*18930*/  BSYNC B2 ;  /* 0x0000000000027941 */ /* 0x000fea0003800000 */
.L_x_4545:
[----:B------:R-:W2:Y:S02]  /*18940*/  LDL.LU R2, [R1+0x20] ;  /* 0x0000200001027983 */ /* 0x000ea40000300800 */
[----:B--2---:R-:W-:-:S07]  /*18950*/  VIADD R5, R2, 0xfffffffd ;  /* 0xfffffffd02057836 */ /* 0x004fce0000000000 */
.L_x_4544:
[----:B------:R-:W-:Y:S05]  /*18960*/  BSYNC B1 ;  /* 0x0000000000017941 */ /* 0x000fea0003800000 */
.L_x_4543:
[----:B------:R-:W-:-:S13]  /*18970*/  ISETP.NE.AND P0, PT, R9, RZ, PT ;  /* 0x000000ff0900720c */ /* 0x000fda0003f05270 */
[----:B------:R-:W-:Y:S05]  /*18980*/  @!P0 BRA `(.L_x_4542) ;  /* 0x0000000c00888947 */ /* 0x000fea0003800000 */
.L_x_4566:
        /* <DEDUP_REMOVED lines=14> */
[----:B------:R-:W1:Y:S02]  /*18a70*/  LDC R6, c[0x0][0x41c] ;  /* 0x00010700ff067b82 */ /* 0x000e640000000800 */
[----:B-1----:R-:W-:-:S13]  /*18a80*/  ISETP.NE.AND P0, PT, R6, 0x1, PT ;  /* 0x000000010600780c */ /* 0x002fda0003f05270 */
        /* <DEDUP_REMOVED lines=14> */
.L_x_4554:
[----:B------:R-:W2:Y:S01]  /*18b70*/  S2R R3, SR_CgaCtaId ;  /* 0x0000000000037919 */ /* 0x000ea20000008800 */
[----:B------:R-:W-:-:S04]  /*18b80*/  MOV R2, 0x400 ;  /* 0x0000040000027802 */ /* 0x000fc80000000f00 */
[----:B--2---:R-:W-:Y:S02]  /*18b90*/  LEA R2, R3, R2, 0x18 ;  /* 0x0000000203027211 */ /* 0x004fe400078ec0ff */
[----:B------:R-:W-:-:S03]  /*18ba0*/  SHF.L.U32 R3, R9, 0x1f, RZ ;  /* 0x0000001f09037819 */ /* 0x000fc600000006ff */
[----:B------:R-:W-:-:S04]  /*18bb0*/  IMAD R2, R10, 0x8, R2 ;  /* 0x000000080a027824 */ /* 0x000fc800078e0202 */
[----:B------:R-:W2:Y:S02]  /*18bc0*/  SYNCS.PHASECHK.TRANS64.TRYWAIT P0, [R2+URZ+0x32440], R3 ;  /* 0x03244003020075a7 */ /* 0x000ea4000800017f */
[----:B--2---:R-:W-:Y:S05]  /*18bd0*/  @!P0 BRA `(.L_x_4555) ;  /* 0x0000003000908947 */ /* 0x004fea0003800000 */
.L_x_4673:
        /* <DEDUP_REMOVED lines=11> */
.L_x_4556:
[----:B0-----:R-:W3:Y:S01]  /*18c90*/  LDL R12, [R1+0x10] ;  /* 0x00001000010c7983 */ /* 0x001ee20000100800 */
[----:B-1----:R-:W-:Y:S01]  /*18ca0*/  MOV R7, 0x400 ;  /* 0x0000040000077802 */ /* 0x002fe20000000f00 */
        /* <DEDUP_REMOVED lines=19> */
.L_x_4674:
        /* <DEDUP_REMOVED lines=8> */
.L_x_4558:
        /* <DEDUP_REMOVED lines=33> */
.L_x_4553:
[----:B------:R-:W-:Y:S05]  /*19070*/  BSYNC B1 ;  /* 0x0000000000017941 */ /* 0x000fea0003800000 */
.L_x_4552:
        /* <DEDUP_REMOVED lines=29> */
.L_x_4561:
[----:B------:R-:W2:Y:S01]  /*19250*/  S2R R3, SR_CgaCtaId ;  /* 0x0000000000037919 */ /* 0x000ea20000008800 */
[----:B------:R-:W-:-:S04]  /*19260*/  MOV R2, 0x400 ;  /* 0x0000040000027802 */ /* 0x000fc80000000f00 */
[----:B--2---:R-:W-:Y:S02]  /*19270*/  LEA R2, R3, R2, 0x18 ;  /* 0x0000000203027211 */ /* 0x004fe400078ec0ff */
[----:B------:R-:W-:-:S03]  /*19280*/  SHF.L.U32 R3, R11, 0x1f, RZ ;  /* 0x0000001f0b037819 */ /* 0x000fc600000006ff */
[----:B------:R-:W-:-:S04]  /*19290*/  IMAD R2, R12, 0x8, R2 ;  /* 0x000000080c027824 */ /* 0x000fc800078e0202 */
[----:B------:R-:W2:Y:S02]  /*192a0*/  SYNCS.PHASECHK.TRANS64.TRYWAIT P0, [R2+URZ+0x32440], R3 ;  /* 0x03244003020075a7 */ /* 0x000ea4000800017f */
[----:B--2---:R-:W-:Y:S05]  /*192b0*/  @!P0 BRA `(.L_x_4562) ;  /* 0x0000002c00008947 */ /* 0x004fea0003800000 */
.L_x_4675:
        /* <DEDUP_REMOVED lines=11> */
.L_x_4563:
[----:B-1----:R-:W3:Y:S01]  /*19370*/  LDL R7, [R1] ;  /* 0x0000000001077983 */ /* 0x002ee20000100800 */
        /* <DEDUP_REMOVED lines=21> */
.L_x_4676:
        /* <DEDUP_REMOVED lines=8> */
.L_x_4565:
        /* <DEDUP_REMOVED lines=34> */
.L_x_4560:
[----:B------:R-:W-:Y:S05]  /*19770*/  BSYNC B1 ;  /* 0x0000000000017941 */ /* 0x000fea0003800000 */
.L_x_4559:
[C---:B------:R-:W-:Y:S01]  /*19780*/  ISETP.GT.AND P0, PT, R5.reuse, 0x1, PT ;  /* 0x000000010500780c */ /* 0x040fe20003f04270 */
[----:B------:R-:W-:-:S12]  /*19790*/  VIADD R5, R5, 0xfffffffe ;  /* 0xfffffffe05057836 */ /* 0x000fd80000000000 */
[----:B------:R-:W-:Y:S05]  /*197a0*/  @P0 BRA `(.L_x_4566) ;  /* 0xfffffff000780947 */ /* 0x000fea000383ffff */
.L_x_4542:
[----:B------:R-:W-:Y:S05]  /*197b0*/  BSYNC B0 ;  /* 0x0000000000007941 */ /* 0x000fea0003800000 */
.L_x_4541:
        /* <DEDUP_REMOVED lines=15> */
[----:B0-----:R-:W1:Y:S01]  /*198b0*/  POPC R5, UR4 ;  /* 0x0000000400057d09 */ /* 0x001e620008000000 */
[----:B--2---:R-:W-:-:S13]  /*198c0*/  ISETP.EQ.U32.AND P0, PT, R4, R7, PT ;  /* 0x000000070400720c */ /* 0x004fda0003f02070 */
[----:B-1----:R-:W2:Y:S01]  /*198d0*/  @P0 ATOMG.E.ADD.STRONG.GPU PT, R3, desc[UR52][R2.64], R5 ;  /* 0x00000005020309a8 */ /* 0x002ea200081ee1f4 */
[----:B------:R-:W0:Y:S02]  /*198e0*/  S2R R6, SR_LTMASK ;  /* 0x0000000000067919 */ /* 0x000e240000003900 */
[----:B0-----:R-:W-:-:S04]  /*198f0*/  LOP3.LUT R6, R6, UR4, RZ, 0xc0, !PT ;  /* 0x0000000406067c12 */ /* 0x001fc8000f8ec0ff */
[----:B------:R-:W0:Y:S01]  /*19900*/  POPC R7, R6 ;  /* 0x0000000600077309 */ /* 0x000e220000000000 */
[----:B--2---:R-:W0:Y:S02]  /*19910*/  SHFL.IDX PT, R4, R3, R4, 0x1f ;  /* 0x00001f0403047589 */ /* 0x004e2400000e0000 */
[----:B0-----:R-:W-:-:S07]  /*19920*/  IADD3 R16, R4, UR48, R7 ;  /* 0x0000003004107c10 */ /* 0x001fce000fffe007 */
.L_x_4568:
[----:B------:R-:W-:Y:S05]  /*19930*/  BSYNC B0 ;  /* 0x0000000000007941 */ /* 0x000fea0003800000 */
.L_x_4567:
[----:B-1----:R-:W2:Y:S02]  /*19940*/  LDL.LU R2, [R1+0x8] ;  /* 0x0000080001027983 */ /* 0x002ea40000300800 */
[----:B--2---:R-:W-:-:S05]  /*19950*/  LOP3.LUT R2, R2, R0, RZ, 0x3c, !PT ;  /* 0x0000000002027212 */ /* 0x004fca00078e3cff */
[----:B------:R1:W-:Y:S02]  /*19960*/  STL [R1+0x8], R2 ;  /* 0x0000080201007387 */ /* 0x0003e40000100800 */
.L_x_4523:
[----:B------:R-:W-:Y:S05]  /*19970*/  BSYNC B6 ;  /* 0x0000000000067941 */ /* 0x000fea0003800000 */
.L_x_4521:
[----:B------:R-:W-:-:S03]  /*19980*/  UMOV UR4, 0xffffffff ;  /* 0xffffffff00047882 */ /* 0x000fc60000000000 */
[----:B------:R-:W-:Y:S05]  /*19990*/  BRA.DIV UR4, `(.L_x_4569) ;  /* 0x0000002604707947 */ /* 0x000fea000b800000 */
[----:B------:R2:W3:Y:S04]  /*199a0*/  SHFL.IDX PT, R4, R16, RZ, 0x1f ;  /* 0x00001fff10047589 */ /* 0x0004e800000e0000 */
[----:B------:R-:W4:Y:S02]  /*199b0*/  SHFL.IDX PT, R16, R16, 0x1, 0x1f ;  /* 0x00201f0010107f89 */ /* 0x000f2400000e0000 */
.L_x_4680:
[----:B------:R-:W5:Y:S01]  /*199c0*/  S2R R0, SR_TID.X ;  /* 0x0000000000007919 */ /* 0x000f620000002100 */
[----:B------:R-:W-:Y:S01]  /*199d0*/  ULDC UR4, c[0x0][0xd14] ;  /* 0x0003450000047ab9 */ /* 0x000fe20000000800 */
[----:B------:R-:W-:Y:S01]  /*199e0*/  BSSY B0, `(.L_x_4570) ;  /* 0x000000b000007945 */ /* 0x000fe20003800000 */
[----:B------:R-:W-:Y:S01]  /*199f0*/  IMAD.MOV.U32 R17, RZ, RZ, RZ ;  /* 0x000000ffff117224 */ /* 0x000fe200078e00ff */
[----:B-----5:R-:W-:Y:S01]  /*19a00*/  LOP3.LUT R7, R0, 0x1f, RZ, 0xc0, !PT ;  /* 0x0000001f00077812 */ /* 0x020fe200078ec0ff */
[----:B------:R-:W-:-:S03]  /*19a10*/  IMAD.U32 R0, RZ, RZ, UR4 ;  /* 0x00000004ff007e24 */ /* 0x000fc6000f8e00ff */
[C---:B------:R-:W-:Y:S01]  /*19a20*/  ISETP.NE.AND P0, PT, R7.reuse, 0x1f, PT ;  /* 0x0000001f0700780c */ /* 0x040fe20003f05270 */
[----:B0-----:R-:W-:-:S05]  /*19a30*/  IMAD.IADD R5, R7, 0x1, R19 ;  /* 0x0000000107057824 */ /* 0x001fca00078e0213 */
[----:B------:R-:W-:-:S13]  /*19a40*/  ISETP.GE.OR P0, PT, R5, R0, !P0 ;  /* 0x000000000500720c */ /* 0x000fda0004706670 */
[----:B------:R-:W-:Y:S05]  /*19a50*/  @P0 BRA `(.L_x_4571) ;  /* 0x00000000000c0947 */ /* 0x000fea0003800000 */
[----:B-1----:R-:W0:Y:S02]  /*19a60*/  LDC.64 R2, c[0x0][0xd58] ;  /* 0x00035600ff027b82 */ /* 0x002e240000000a00 */
[----:B0-----:R-:W-:-:S05]  /*19a70*/  IMAD.WIDE R2, R5, 0x4, R2 ;  /* 0x0000000405027825 */ /* 0x001fca00078e0202 */
[----:B------:R0:W5:Y:S02]  /*19a80*/  LDG.E R17, desc[UR52][R2.64] ;  /* 0x0000003402117981 */ /* 0x000164000c1e1900 */
.L_x_4571:
[----:B------:R-:W-:Y:S05]  /*19a90*/  BSYNC B0 ;  /* 0x0000000000007941 */ /* 0x000fea0003800000 */
.L_x_4570:
        /* <DEDUP_REMOVED lines=21> */
[----:B-1----:R-:W-:-:S05]  /*19bf0*/  IMAD.IADD R2, R6, 0x1, R7 ;  /* 0x0000000106027824 */ /* 0x002fca00078e0207 */
[----:B------:R0:W1:Y:S02]  /*19c00*/  SHFL.IDX PT, R14, R2, 0x1f, 0x1f ;  /* 0x03e01f00020e7f89 */ /* 0x00006400000e0000 */
.L_x_4688:
[----:B------:R-:W-:Y:S02]  /*19c10*/  ULDC UR4, c[0x0][0xd10] ;  /* 0x0003440000047ab9 */ /* 0x000fe40000000800 */
[----:B------:R-:W-:-:S04]  /*19c20*/  IMAD.U32 R5, RZ, RZ, UR4 ;  /* 0x00000004ff057e24 */ /* 0x000fc8000f8e00ff */
[----:B-1----:R-:W-:-:S04]  /*19c30*/  IMAD R3, R14, R5, RZ ;  /* 0x000000050e037224 */ /* 0x002fc800078e02ff */
[----:B--2-4-:R-:W-:-:S05]  /*19c40*/  IMAD.IADD R16, R16, 0x1, R3 ;  /* 0x0000000110107824 */ /* 0x014fca00078e0203 */
[----:B---3--:R-:W-:-:S13]  /*19c50*/  ISETP.GT.AND P0, PT, R16, R4, PT ;  /* 0x000000041000720c */ /* 0x008fda0003f04270 */
[----:B------:R-:W-:Y:S05]  /*19c60*/  @P0 BRA `(.L_x_4573) ;  /* 0x0000000000b40947 */ /* 0x000fea0003800000 */
[----:B------:R-:W1:Y:S02]  /*19c70*/  LDC R0, c[0x0][0xd14] ;  /* 0x00034500ff007b82 */ /* 0x000e640000000800 */
.L_x_4578:
        /* <DEDUP_REMOVED lines=14> */
.L_x_4576:
[----:B------:R-:W-:Y:S05]  /*19d60*/  BSYNC B0 ;  /* 0x0000000000007941 */ /* 0x000fea0003800000 */
.L_x_4575:
[----:B------:R-:W-:-:S03]  /*19d70*/  UMOV UR4, 0xffffffff ;  /* 0xffffffff00047882 */ /* 0x000fc60000000000 */
[----:B------:R-:W-:Y:S05]  /*19d80*/  BRA.DIV UR4, `(.L_x_4577) ;  /* 0x0000002604907947 */ /* 0x000fea000b800000 */
[----:B-----5:R-:W1:Y:S01]  /*19d90*/  SHFL.UP PT, R14, R17, 0x1, RZ ;  /* 0x04200000110e7989 */ /* 0x020e6200000e00ff */
[C---:B------:R-:W-:Y:S02]  /*19da0*/  ISETP.NE.AND P0, PT, R7.reuse, RZ, PT ;  /* 0x000000ff0700720c */ /* 0x040fe40003f05270 */
[C---:B------:R-:W-:Y:S02]  /*19db0*/  ISETP.GE.U32.AND P1, PT, R7.reuse, 0x2, PT ;  /* 0x000000020700780c */ /* 0x040fe40003f26070 */
        /* <DEDUP_REMOVED lines=18> */
.L_x_4696:
[----:B------:R-:W-:Y:S02]  /*19ee0*/  ULDC UR4, c[0x0][0xd10] ;  /* 0x0003440000047ab9 */ /* 0x000fe40000000800 */
[----:B------:R-:W-:-:S04]  /*19ef0*/  IMAD.U32 R5, RZ, RZ, UR4 ;  /* 0x00000004ff057e24 */ /* 0x000fc8000f8e00ff */
[----:B-1----:R-:W-:-:S04]  /*19f00*/  IMAD R3, R14, R5, RZ ;  /* 0x000000050e037224 */ /* 0x002fc800078e02ff */
[----:B------:R-:W-:-:S05]  /*19f10*/  IMAD.IADD R16, R3, 0x1, R16 ;  /* 0x0000000103107824 */ /* 0x000fca00078e0210 */
[----:B------:R-:W-:-:S13]  /*19f20*/  ISETP.GT.AND P0, PT, R16, R4, PT ;  /* 0x000000041000720c */ /* 0x000fda0003f04270 */
[----:B------:R-:W-:Y:S05]  /*19f30*/  @!P0 BRA `(.L_x_4578) ;  /* 0xfffffffc00508947 */ /* 0x000fea000383ffff */
.L_x_4573:
        /* <DEDUP_REMOVED lines=8> */
.L_x_4700:
[----:B------:R-:W-:Y:S01]  /*19fc0*/  ISETP.NE.AND P0, PT, R3, RZ, PT ;  /* 0x000000ff0300720c */ /* 0x000fe20003f05270 */
[----:B------:R-:W-:-:S12]  /*19fd0*/  IMAD.MOV.U32 R7, RZ, RZ, RZ ;  /* 0x000000ffff077224 */ /* 0x000fd800078e00ff */
[----:B------:R-:W-:Y:S05]  /*19fe0*/  @!P0 BRA `(.L_x_4580) ;  /* 0x0000000000108947 */ /* 0x000fea0003800000 */
[----:B------:R-:W-:Y:S01]  /*19ff0*/  UMOV UR4, 0xffffffff ;  /* 0xffffffff00047882 */ /* 0x000fe20000000000 */
[----:B------:R-:W-:Y:S02]  /*1a000*/  VIADD R12, R6, 0xffffffff ;  /* 0xffffffff060c7836 */ /* 0x000fe40000000000 */
[----:B------:R-:W-:Y:S05]  /*1a010*/  BRA.DIV UR4, `(.L_x_4581) ;  /* 0x0000002a04047947 */ /* 0x000fea000b800000 */
[----:B------:R3:W4:Y:S02]  /*1a020*/  SHFL.IDX PT, R7, R2, R12, 0x1f ;  /* 0x00001f0c02077589 */ /* 0x00072400000e0000 */
.L_x_4580:
[----:B0--3--:R-:W0:Y:S01]  /*1a030*/  LDC.64 R2, c[0x0][0xd68] ;  /* 0x00035a00ff027b82 */ /* 0x009e220000000a00 */
[----:B------:R-:W-:-:S04]  /*1a040*/  IMAD.IADD R19, R6, 0x1, R19 ;  /* 0x0000000106137824 */ /* 0x000fc800078e0213 */
[----:B0-----:R-:W-:-:S05]  /*1a050*/  IMAD.WIDE R2, R19, 0x4, R2 ;  /* 0x0000000413027825 */ /* 0x001fca00078e0202 */
[----:B------:R-:W1:Y:S01]  /*1a060*/  LDG.E R9, desc[UR52][R2.64] ;  /* 0x0000003402097981 */ /* 0x000e62000c1e1900 */
[----:B----4-:R-:W-:-:S04]  /*1a070*/  IMAD R16, R7, R5, R16 ;  /* 0x0000000507107224 */ /* 0x010fc800078e0210 */
[----:B------:R-:W-:Y:S02]  /*1a080*/  IMAD.IADD R7, R4, 0x1, -R16 ;  /* 0x0000000104077824 */ /* 0x000fe400078e0a10 */
[----:B-12---:R-:W-:-:S05]  /*1a090*/  IMAD R6, R17, R9, RZ ;  /* 0x0000000911067224 */ /* 0x006fca00078e02ff */
        /* <DEDUP_REMOVED lines=60> */
.L_x_4574:
[----:B------:R-:W-:Y:S01]  /*1a460*/  UMOV UR4, URZ ;  /* 0x0000003f00047c82 */ /* 0x000fe20008000000 */
[----:B------:R-:W-:Y:S01]  /*1a470*/  UMOV UR5, URZ ;  /* 0x0000003f00057c82 */ /* 0x000fe20008000000 */
[----:B------:R-:W-:Y:S01]  /*1a480*/  ULDC UR6, c[0x0][0xd14] ;  /* 0x0003450000067ab9 */ /* 0x000fe20000000800 */
[----:B------:R-:W-:Y:S02]  /*1a490*/  IMAD.MOV.U32 R16, RZ, RZ, R4 ;  /* 0x000000ffff107224 */ /* 0x000fe400078e0004 */
[----:B------:R-:W-:Y:S02]  /*1a4a0*/  IMAD.U32 R17, RZ, RZ, UR4 ;  /* 0x00000004ff117e24 */ /* 0x000fe4000f8e00ff */
[----:B------:R-:W-:Y:S02]  /*1a4b0*/  IMAD.U32 R18, RZ, RZ, UR5 ;  /* 0x00000005ff127e24 */ /* 0x000fe4000f8e00ff */
[----:B------:R-:W-:-:S07]  /*1a4c0*/  IMAD.U32 R19, RZ, RZ, UR6 ;  /* 0x00000006ff137e24 */ /* 0x000fce000f8e00ff */
.L_x_4582:
        /* <DEDUP_REMOVED lines=12> */
.L_x_4499:
[----:B-1----:R-:W3:Y:S01]  /*1a590*/  LDL.LU R0, [R1+0x2c] ;  /* 0x00002c0001007983 */ /* 0x002ee20000300800 */
        /* <DEDUP_REMOVED lines=10> */
.L_x_4703:
[----:B------:R-:W-:-:S03]  /*1a640*/  UMOV UR4, 0xffffffff ;  /* 0xffffffff00047882 */ /* 0x000fc60000000000 */
[----:B------:R-:W-:Y:S05]  /*1a650*/  BRA.DIV UR4, `(.L_x_4585) ;  /* 0x0000002204b07947 */ /* 0x000fea000b800000 */
[----:B------:R-:W2:Y:S02]  /*1a660*/  S2R R2, SR_TID.X ;  /* 0x0000000000027919 */ /* 0x000ea40000002100 */
[----:B--2---:R-:W-:-:S04]  /*1a670*/  SHF.R.U32.HI R2, RZ, 0x5, R2 ;  /* 0x00000005ff027819 */ /* 0x004fc80000011602 */
[----:B------:R-:W-:-:S05]  /*1a680*/  LOP3.LUT R2, R2, 0x3, RZ, 0xc0, !PT ;  /* 0x0000000302027812 */ /* 0x000fca00078ec0ff */
[----:B------:R2:W3:Y:S02]  /*1a690*/  SHFL.IDX PT, R14, R2, RZ, 0x1f ;  /* 0x00001fff020e7589 */ /* 0x0004e400000e0000 */
.L_x_4706:
[----:B---3--:R-:W-:-:S13]  /*1a6a0*/  ISETP.NE.AND P0, PT, R14, RZ, PT ;  /* 0x000000ff0e00720c */ /* 0x008fda0003f05270 */
[----:B------:R-:W-:Y:S05]  /*1a6b0*/  @P0 BRA `(.L_x_4335) ;  /* 0x0000000000940947 */ /* 0x000fea0003800000 */
[----:B------:R-:W-:-:S03]  /*1a6c0*/  UMOV UR4, 0xffffffff ;  /* 0xffffffff00047882 */ /* 0x000fc60000000000 */
[----:B------:R-:W-:Y:S05]  /*1a6d0*/  BRA.DIV UR4, `(.L_x_4586) ;  /* 0x0000002204c47947 */ /* 0x000fea000b800000 */
[----:B------:R-:W-:-:S13]  /*1a6e0*/  ELECT P6, URZ, PT ;  /* 0x00000000003f782f */ /* 0x000fda00038c0000 */
.L_x_4709:
[----:B------:R-:W-:Y:S05]  /*1a6f0*/  @!P6 BRA `(.L_x_4335) ;  /* 0x000000000084e947 */ /* 0x000fea0003800000 */
[----:B--2---:R-:W2:Y:S02]  /*1a700*/  LDL.LU R2, [R1+0x34] ;  /* 0x0000340001027983 */ /* 0x004ea40000300800 */
[----:B--2---:R-:W-:-:S04]  /*1a710*/  LOP3.LUT R2, R2, 0x2, RZ, 0xfc, !PT ;  /* 0x0000000202027812 */ /* 0x004fc800078efcff */
[----:B------:R-:W-:-:S13]  /*1a720*/  ISETP.NE.AND P2, PT, R2, 0x3, PT ;  /* 0x000000030200780c */ /* 0x000fda0003f45270 */
[----:B------:R-:W-:Y:S05]  /*1a730*/  @!P2 BRA `(.L_x_4587) ;  /* 0x000000000004a947 */ /* 0x000fea0003800000 */
[----:B------:R-:W-:Y:S01]  /*1a740*/  BPT.TRAP 0x1 ;  /* 0x000000040000795c */ /* 0x000fe20000300000 */
.L_x_4587:
        /* <DEDUP_REMOVED lines=14> */
.L_x_4710:
[----:B------:R-:W2:Y:S02]  /*1a830*/  SYNCS.PHASECHK.TRANS64.TRYWAIT P0, [R7+URZ], R2 ;  /* 0x00000002070075a7 */ /* 0x000ea4000800017f */
[----:B--2---:R-:W-:Y:S05]  /*1a840*/  @!P0 BRA `(.L_x_4589) ;  /* 0x00000020009c8947 */ /* 0x004fea0003800000 */
.L_x_4711:
[----:B------:R-:W-:Y:S05]  /*1a850*/  @!P2 BRA `(.L_x_4590) ;  /* 0x000000000004a947 */ /* 0x000fea0003800000 */
[----:B------:R-:W-:Y:S01]  /*1a860*/  BPT.TRAP 0x1 ;  /* 0x000000040000795c */ /* 0x000fe20000300000 */
.L_x_4590:
[----:B------:R-:W3:Y:S01]  /*1a870*/  LDL.LU R4, [R1] ;  /* 0x0000000001047983 */ /* 0x000ee20000300800 */
[----:B------:R-:W-:-:S04]  /*1a880*/  VIADD R0, R0, 0x32460 ;  /* 0x0003246000007836 */ /* 0x000fc80000000000 */
[----:B---3--:R-:W-:-:S04]  /*1a890*/  IMAD R4, R4, 0x8, R0 ;  /* 0x0000000804047824 */ /* 0x008fc800078e0200 */
[----:B------:R-:W3:Y:S02]  /*1a8a0*/  SYNCS.PHASECHK.TRANS64.TRYWAIT P0, [R4+URZ], R5 ;  /* 0x00000005040075a7 */ /* 0x000ee4000800017f */
[----:B---3--:R-:W-:Y:S05]  /*1a8b0*/  @!P0 BRA `(.L_x_4591) ;  /* 0x0000002000948947 */ /* 0x008fea0003800000 */
.L_x_4712:
[----:B------:R-:W-:-:S07]  /*1a8c0*/  IMAD R3, R3, 0x8, R0 ;  /* 0x0000000803037824 */ /* 0x000fce00078e0200 */
.L_x_4592:
[----:B----4-:R4:W0:Y:S02]  /*1a8d0*/  SYNCS.PHASECHK.TRANS64.TRYWAIT P0, [R3+URZ], R2 ;  /* 0x00000002030075a7 */ /* 0x010824000800017f */
[----:B0-----:R-:W-:Y:S05]  /*1a8e0*/  @!P0 NANOSLEEP.SYNCS 0x989680 ;  /* 0x009896800000895d */ /* 0x001fea0003900000 */
[----:B------:R-:W0:Y:S02]  /*1a8f0*/  @!P0 SYNCS.PHASECHK.TRANS64 P0, [R3+URZ], R2 ;  /* 0x00000002030085a7 */ /* 0x000e24000800007f */
[----:B0-----:R-:W-:Y:S05]  /*1a900*/  @!P0 BRA `(.L_x_4592) ;  /* 0xfffffffc00f08947 */ /* 0x001fea000383ffff */
.L_x_4335:
[----:B------:R-:W-:Y:S05]  /*1a910*/  BSYNC B7 ;  /* 0x0000000000077941 */ /* 0x000fea0003800000 */
.L_x_4332:
[----:B------:R-:W-:Y:S05]  /*1a920*/  EXIT ;  /* 0x000000000000794d */ /* 0x000fea0003800000 */
.L_x_4353:
[----:B0-----:R0:W1:Y:S02]  /*1a930*/  SYNCS.PHASECHK.TRANS64.TRYWAIT P6, [R90+URZ+0x32490], R111 ;  /* 0x0324906f5a0075a7 */ /* 0x00106400080c017f */
[----:B-1----:R-:W-:Y:S05]  /*1a940*/  @!P6 NANOSLEEP.SYNCS 0x989680 ;  /* 0x009896800000e95d */ /* 0x002fea0003900000 */
[----:B------:R-:W1:Y:S02]  /*1a950*/  @!P6 SYNCS.PHASECHK.TRANS64 P6, [R90+URZ+0x32490], R111 ;  /* 0x0324906f5a00e5a7 */ /* 0x000e6400080c007f */
[----:B-1----:R-:W-:Y:S05]  /*1a960*/  @!P6 BRA `(.L_x_4353) ;  /* 0xfffffffc00f0e947 */ /* 0x002fea000383ffff */
[----:B------:R-:W-:Y:S05]  /*1a970*/  BRA `(.L_x_4593) ;  /* 0xfffffe8400247947 */ /* 0x000fea000383ffff */
.L_x_4371:
[----:B0-----:R0:W1:Y:S02]  /*1a980*/  SYNCS.PHASECHK.TRANS64.TRYWAIT P5, [R90+URZ+0x32490], R111 ;  /* 0x0324906f5a0075a7 */ /* 0x00106400080a017f */
[----:B-1----:R-:W-:Y:S05]  /*1a990*/  @!P5 NANOSLEEP.SYNCS 0x989680 ;  /* 0x009896800000d95d */ /* 0x002fea0003900000 */
[----:B------:R-:W1:Y:S02]  /*1a9a0*/  @!P5 SYNCS.PHASECHK.TRANS64 P5, [R90+URZ+0x32490], R111 ;  /* 0x0324906f5a00d5a7 */ /* 0x000e6400080a007f */
[----:B-1----:R-:W-:Y:S05]  /*1a9b0*/  @!P5 BRA `(.L_x_4371) ;  /* 0xfffffffc00f0d947 */ /* 0x002fea000383ffff */
[----:B------:R-:W-:Y:S05]  /*1a9c0*/  BRA `(.L_x_4594) ;  /* 0xfffffe9400d87947 */ /* 0x000fea000383ffff */
.L_x_4380:
[----:B0-----:R0:W1:Y:S02]  /*1a9d0*/  SYNCS.PHASECHK.TRANS64.TRYWAIT P4, [R90+URZ+0x32490], R111 ;  /* 0x0324906f5a0075a7 */ /* 0x001064000808017f */
[----:B-1----:R-:W-:Y:S05]  /*1a9e0*/  @!P4 NANOSLEEP.SYNCS 0x989680 ;  /* 0x009896800000c95d */ /* 0x002fea0003900000 */
[----:B------:R-:W1:Y:S02]  /*1a9f0*/  @!P4 SYNCS.PHASECHK.TRANS64 P4, [R90+URZ+0x32490], R111 ;  /* 0x0324906f5a00c5a7 */ /* 0x000e64000808007f */
[----:B-1----:R-:W-:Y:S05]  /*1aa00*/  @!P4 BRA `(.L_x_4380) ;  /* 0xfffffffc00f0c947 */ /* 0x002fea000383ffff */
[----:B------:R-:W-:Y:S05]  /*1aa10*/  BRA `(.L_x_4595) ;  /* 0xfffffea800287947 */ /* 0x000fea000383ffff */
.L_x_4386:
[----:B-1----:R1:W2:Y:S02]  /*1aa20*/  SYNCS.PHASECHK.TRANS64.TRYWAIT P3, [R90+URZ+0x324b0], R111 ;  /* 0x0324b06f5a0075a7 */ /* 0x0022a4000806017f */
[----:B--2---:R-:W-:Y:S05]  /*1aa30*/  @!P3 NANOSLEEP.SYNCS 0x989680 ;  /* 0x009896800000b95d */ /* 0x004fea0003900000 */
[----:B------:R-:W2:Y:S02]  /*1aa40*/  @!P3 SYNCS.PHASECHK.TRANS64 P3, [R90+URZ+0x324b0], R111 ;  /* 0x0324b06f5a00b5a7 */ /* 0x000ea4000806007f */
[----:B--2---:R-:W-:Y:S05]  /*1aa50*/  @!P3 BRA `(.L_x_4386) ;  /* 0xfffffffc00f0b947 */ /* 0x004fea000383ffff */
[----:B------:R-:W-:Y:S05]  /*1aa60*/  BRA `(.L_x_4596) ;  /* 0xfffffea800bc7947 */ /* 0x000fea000383ffff */
.L_x_4394:
        /* <DEDUP_REMOVED lines=13> */
.L_x_4598:
[----:B------:R-:W-:Y:S05]  /*1ab40*/  BSYNC B0 ;  /* 0x0000000000007941 */ /* 0x000fea0003800000 */
.L_x_4597:
[----:B------:R-:W-:Y:S05]  /*1ab50*/  BRA `(.L_x_4599) ;  /* 0xfffffeb400607947 */ /* 0x000fea000383ffff */
.L_x_4410:
        /* <DEDUP_REMOVED lines=8> */
.L_x_4601:
[----:B------:R-:W-:Y:S05]  /*1abe0*/  BSYNC B1 ;  /* 0x0000000000017941 */ /* 0x000fea0003800000 */
.L_x_4600:
[----:B------:R-:W-:Y:S05]  /*1abf0*/  BRA `(.L_x_4602) ;  /* 0xfffffec000e47947 */ /* 0x000fea000383ffff */
.L_x_4411:
        /* <DEDUP_REMOVED lines=8> */
.L_x_4604:
[----:B------:R-:W-:Y:S05]  /*1ac80*/  BSYNC B1 ;  /* 0x0000000000017941 */ /* 0x000fea0003800000 */
.L_x_4603:
[----:B------:R-:W-:Y:S05]  /*1ac90*/  BRA `(.L_x_4605) ;  /* 0xfffffec000c47947 */ /* 0x000fea000383ffff */
.L_x_4412:
        /* <DEDUP_REMOVED lines=8> */
.L_x_4607:
[----:B------:R-:W-:Y:S05]  /*1ad20*/  BSYNC B1 ;  /* 0x0000000000017941 */ /* 0x000fea0003800000 */
.L_x_4606:
[----:B------:R-:W-:Y:S05]  /*1ad30*/  BRA `(.L_x_4608) ;  /* 0xfffffec000a47947 */ /* 0x000fea000383ffff */
.L_x_4413:
        /* <DEDUP_REMOVED lines=8> */
.L_x_4610:
[----:B------:R-:W-:Y:S05]  /*1adc0*/  BSYNC B1 ;  /* 0x0000000000017941 */ /* 0x000fea0003800000 */
.L_x_4609:
[----:B------:R-:W-:Y:S05]  /*1add0*/  BRA `(.L_x_4611) ;  /* 0xfffffec000847947 */ /* 0x000fea000383ffff */
.L_x_4414:
        /* <DEDUP_REMOVED lines=8> */
.L_x_4613:
[----:B------:R-:W-:Y:S05]  /*1ae60*/  BSYNC B1 ;  /* 0x0000000000017941 */ /* 0x000fea0003800000 */
.L_x_4612:
[----:B------:R-:W-:Y:S05]  /*1ae70*/  BRA `(.L_x_4614) ;  /* 0xfffffec000647947 */ /* 0x000fea000383ffff */
.L_x_4415:
        /* <DEDUP_REMOVED lines=8> */
.L_x_4616:
[----:B------:R-:W-:Y:S05]  /*1af00*/  BSYNC B1 ;  /* 0x0000000000017941 */ /* 0x000fea0003800000 */
.L_x_4615:
[----:B------:R-:W-:Y:S05]  /*1af10*/  BRA `(.L_x_4617) ;  /* 0xfffffec000447947 */ /* 0x000fea000383ffff */
.L_x_4416:
        /* <DEDUP_REMOVED lines=8> */
.L_x_4619:
[----:B------:R-:W-:Y:S05]  /*1afa0*/  BSYNC B1 ;  /* 0x0000000000017941 */ /* 0x000fea0003800000 */
.L_x_4618:
[----:B------:R-:W-:Y:S05]  /*1afb0*/  BRA `(.L_x_4620) ;  /* 0xfffffec000247947 */ /* 0x000fea000383ffff */
.L_x_4417:
        /* <DEDUP_REMOVED lines=8> */
.L_x_4622:
[----:B------:R-:W-:Y:S05]  /*1b040*/  BSYNC B1 ;  /* 0x0000000000017941 */ /* 0x000fea0003800000 */
.L_x_4621:
[----:B------:R-:W-:Y:S05]  /*1b050*/  BRA `(.L_x_4623) ;  /* 0xfffffec000047947 */ /* 0x000fea000383ffff */
.L_x_4419:
[----:B0-----:R0:W1:Y:S02]  /*1b060*/  SYNCS.PHASECHK.TRANS64.TRYWAIT P2, [R17+URZ+0x32400], R6 ;  /* 0x03240006110075a7 */ /* 0x001064000804017f */
[----:B-1----:R-:W-:Y:S05]  /*1b070*/  @!P2 NANOSLEEP.SYNCS 0x989680 ;  /* 0x009896800000a95d */ /* 0x002fea0003900000 */
[----:B------:R-:W1:Y:S02]  /*1b080*/  @!P2 SYNCS.PHASECHK.TRANS64 P2, [R17+URZ+0x32400], R6 ;  /* 0x032400061100a5a7 */ /* 0x000e64000804007f */
[----:B-1----:R-:W-:Y:S05]  /*1b090*/  @!P2 BRA `(.L_x_4419) ;  /* 0xfffffffc00f0a947 */ /* 0x002fea000383ffff */
[----:B------:R-:W-:Y:S05]  /*1b0a0*/  BRA `(.L_x_4624) ;  /* 0xfffffec000887947 */ /* 0x000fea000383ffff */
.L_x_4427:
        /* <DEDUP_REMOVED lines=8> */
.L_x_4626:
[----:B------:R-:W-:Y:S05]  /*1b130*/  BSYNC B1 ;  /* 0x0000000000017941 */ /* 0x000fea0003800000 */
.L_x_4625:
[----:B------:R-:W-:Y:S05]  /*1b140*/  BRA `(.L_x_4627) ;  /* 0xfffffed000c07947 */ /* 0x000fea000383ffff */
.L_x_4428:
        /* <DEDUP_REMOVED lines=8> */
.L_x_4629:
[----:B------:R-:W-:Y:S05]  /*1b1d0*/  BSYNC B1 ;  /* 0x0000000000017941 */ /* 0x000fea0003800000 */
.L_x_4628:
[----:B------:R-:W-:Y:S05]  /*1b1e0*/  BRA `(.L_x_4630) ;  /* 0xfffffed000a07947 */ /* 0x000fea000383ffff */
.L_x_4429:
        /* <DEDUP_REMOVED lines=8> */
.L_x_4632:
[----:B------:R-:W-:Y:S05]  /*1b270*/  BSYNC B1 ;  /* 0x0000000000017941 */ /* 0x000fea0003800000 */
.L_x_4631:
[----:B------:R-:W-:Y:S05]  /*1b280*/  BRA `(.L_x_4633) ;  /* 0xfffffed000807947 */ /* 0x000fea000383ffff */
.L_x_4430:
        /* <DEDUP_REMOVED lines=8> */
.L_x_4635:
[----:B------:R-:W-:Y:S05]  /*1b310*/  BSYNC B1 ;  /* 0x0000000000017941 */ /* 0x000fea0003800000 */
.L_x_4634:
[----:B------:R-:W-:Y:S05]  /*1b320*/  BRA `(.L_x_4636) ;  /* 0xfffffed000607947 */ /* 0x000fea000383ffff */
.L_x_4431:
        /* <DEDUP_REMOVED lines=8> */
.L_x_4638:
[----:B------:R-:W-:Y:S05]  /*1b3b0*/  BSYNC B1 ;  /* 0x0000000000017941 */ /* 0x000fea0003800000 */
.L_x_4637:
[----:B------:R-:W-:Y:S05]  /*1b3c0*/  BRA `(.L_x_4639) ;  /* 0xfffffed000407947 */ /* 0x000fea000383ffff */
.L_x_4432:
        /* <DEDUP_REMOVED lines=8> */
.L_x_4641:
[----:B------:R-:W-:Y:S05]  /*1b450*/  BSYNC B1 ;  /* 0x0000000000017941 */ /* 0x000fea0003800000 */
.L_x_4640:
[----:B------:R-:W-:Y:S05]  /*1b460*/  BRA `(.L_x_4642) ;  /* 0xfffffed000247947 */ /* 0x000fea000383ffff */
.L_x_4433:
        /* <DEDUP_REMOVED lines=8> */
.L_x_4644:
[----:B------:R-:W-:Y:S05]  /*1b4f0*/  BSYNC B1 ;  /* 0x0000000000017941 */ /* 0x000fea0003800000 */
.L_x_4643:
[----:B------:R-:W-:Y:S05]  /*1b500*/  BRA `(.L_x_4645) ;  /* 0xfffffed000087947 */ /* 0x000fea000383ffff */
.L_x_4434:
        /* <DEDUP_REMOVED lines=8> */
.L_x_4647:
[----:B------:R-:W-:Y:S05]  /*1b590*/  BSYNC B1 ;  /* 0x0000000000017941 */ /* 0x000fea0003800000 */
.L_x_4646:
[----:B------:R-:W-:Y:S05]  /*1b5a0*/  BRA `(.L_x_4648) ;  /* 0xfffffecc00ec7947 */ /* 0x000fea000383ffff */
.L_x_4436:
[----:B0-----:R0:W1:Y:S02]  /*1b5b0*/  SYNCS.PHASECHK.TRANS64.TRYWAIT P1, [R17+URZ+0x32400], R4 ;  /* 0x03240004110075a7 */ /* 0x001064000802017f */
[----:B-1----:R-:W-:Y:S05]  /*1b5c0*/  @!P1 NANOSLEEP.SYNCS 0x989680 ;  /* 0x009896800000995d */ /* 0x002fea0003900000 */
[----:B------:R-:W1:Y:S02]  /*1b5d0*/  @!P1 SYNCS.PHASECHK.TRANS64 P1, [R17+URZ+0x32400], R4 ;  /* 0x03240004110095a7 */ /* 0x000e64000802007f */
[----:B-1----:R-:W-:Y:S05]  /*1b5e0*/  @!P1 BRA `(.L_x_4436) ;  /* 0xfffffffc00f09947 */ /* 0x002fea000383ffff */
[----:B------:R-:W-:Y:S05]  /*1b5f0*/  BRA `(.L_x_4649) ;  /* 0xfffffed000607947 */ /* 0x000fea000383ffff */
.L_x_4442:
[----:B--2---:R2:W4:Y:S02]  /*1b600*/  SYNCS.PHASECHK.TRANS64.TRYWAIT P1, [R173+URZ+0x32430], R6 ;  /* 0x03243006ad0075a7 */ /* 0x004524000802017f */
[----:B----4-:R-:W-:Y:S05]  /*1b610*/  @!P1 NANOSLEEP.SYNCS 0x989680 ;  /* 0x009896800000995d */ /* 0x010fea0003900000 */
[----:B------:R-:W4:Y:S02]  /*1b620*/  @!P1 SYNCS.PHASECHK.TRANS64 P1, [R173+URZ+0x32430], R6 ;  /* 0x03243006ad0095a7 */ /* 0x000f24000802007f */
[----:B----4-:R-:W-:Y:S05]  /*1b630*/  @!P1 BRA `(.L_x_4442) ;  /* 0xfffffffc00f09947 */ /* 0x010fea000383ffff */
[----:B------:R-:W-:Y:S05]  /*1b640*/  BRA `(.L_x_4441) ;  /* 0xfffffee000307947 */ /* 0x000fea000383ffff */
.L_x_4444:
[----:B---3--:R3:W4:Y:S02]  /*1b650*/  SYNCS.PHASECHK.TRANS64.TRYWAIT P1, [R17+URZ+0x32410], R8 ;  /* 0x03241008110075a7 */ /* 0x008724000802017f */
[----:B----4-:R-:W-:Y:S05]  /*1b660*/  @!P1 NANOSLEEP.SYNCS 0x989680 ;  /* 0x009896800000995d */ /* 0x010fea0003900000 */
[----:B------:R-:W4:Y:S02]  /*1b670*/  @!P1 SYNCS.PHASECHK.TRANS64 P1, [R17+URZ+0x32410], R8 ;  /* 0x03241008110095a7 */ /* 0x000f24000802007f */
[----:B----4-:R-:W-:Y:S05]  /*1b680*/  @!P1 BRA `(.L_x_4444) ;  /* 0xfffffffc00f09947 */ /* 0x010fea000383ffff */
[----:B------:R-:W-:Y:S05]  /*1b690*/  BRA `(.L_x_4650) ;  /* 0xfffffee000dc7947 */ /* 0x000fea000383ffff */
.L_x_4449:
[----:B0-----:R0:W1:Y:S02]  /*1b6a0*/  SYNCS.PHASECHK.TRANS64.TRYWAIT P2, [R173+URZ+0x32450], R6 ;  /* 0x03245006ad0075a7 */ /* 0x001064000804017f */
[----:B-1----:R-:W-:Y:S05]  /*1b6b0*/  @!P2 NANOSLEEP.SYNCS 0x989680 ;  /* 0x009896800000a95d */ /* 0x002fea0003900000 */
[----:B------:R-:W1:Y:S02]  /*1b6c0*/  @!P2 SYNCS.PHASECHK.TRANS64 P2, [R173+URZ+0x32450], R6 ;  /* 0x03245006ad00a5a7 */ /* 0x000e64000804007f */
[----:B-1----:R-:W-:Y:S05]  /*1b6d0*/  @!P2 BRA `(.L_x_4449) ;  /* 0xfffffffc00f0a947 */ /* 0x002fea000383ffff */
[----:B------:R-:W-:Y:S05]  /*1b6e0*/  BRA `(.L_x_4448) ;  /* 0xfffffee000fc7947 */ /* 0x000fea000383ffff */
.L_x_4454:
[----:B--2---:R2:W3:Y:S02]  /*1b6f0*/  SYNCS.PHASECHK.TRANS64.TRYWAIT P2, [R201+URZ+0x32430], R10 ;  /* 0x0324300ac90075a7 */ /* 0x0044e4000804017f */
[----:B---3--:R-:W-:Y:S05]  /*1b700*/  @!P2 NANOSLEEP.SYNCS 0x989680 ;  /* 0x009896800000a95d */ /* 0x008fea0003900000 */
[----:B------:R-:W3:Y:S02]  /*1b710*/  @!P2 SYNCS.PHASECHK.TRANS64 P2, [R201+URZ+0x32430], R10 ;  /* 0x0324300ac900a5a7 */ /* 0x000ee4000804007f */
[----:B---3--:R-:W-:Y:S05]  /*1b720*/  @!P2 BRA `(.L_x_4454) ;  /* 0xfffffffc00f0a947 */ /* 0x008fea000383ffff */
[----:B------:R-:W-:Y:S05]  /*1b730*/  BRA `(.L_x_4453) ;  /* 0xffffff0800707947 */ /* 0x000fea000383ffff */
.L_x_4459:
[----:B---3--:R3:W4:Y:S02]  /*1b740*/  SYNCS.PHASECHK.TRANS64.TRYWAIT P2, [R201+URZ+0x32450], R10 ;  /* 0x0324500ac90075a7 */ /* 0x008724000804017f */
[----:B----4-:R-:W-:Y:S05]  /*1b750*/  @!P2 NANOSLEEP.SYNCS 0x989680 ;  /* 0x009896800000a95d */ /* 0x010fea0003900000 */
[----:B------:R-:W4:Y:S02]  /*1b760*/  @!P2 SYNCS.PHASECHK.TRANS64 P2, [R201+URZ+0x32450], R10 ;  /* 0x0324500ac900a5a7 */ /* 0x000f24000804007f */
[----:B----4-:R-:W-:Y:S05]  /*1b770*/  @!P2 BRA `(.L_x_4459) ;  /* 0xfffffffc00f0a947 */ /* 0x010fea000383ffff */
[----:B------:R-:W-:Y:S05]  /*1b780*/  BRA `(.L_x_4458) ;  /* 0xffffff0c000c7947 */ /* 0x000fea000383ffff */
.L_x_4465:
[----:B--2---:R2:W3:Y:S02]  /*1b790*/  SYNCS.PHASECHK.TRANS64.TRYWAIT P2, [R215+URZ+0x32430], R10 ;  /* 0x0324300ad70075a7 */ /* 0x0044e4000804017f */
[----:B---3--:R-:W-:Y:S05]  /*1b7a0*/  @!P2 NANOSLEEP.SYNCS 0x989680 ;  /* 0x009896800000a95d */ /* 0x008fea0003900000 */
[----:B------:R-:W3:Y:S02]  /*1b7b0*/  @!P2 SYNCS.PHASECHK.TRANS64 P2, [R215+URZ+0x32430], R10 ;  /* 0x0324300ad700a5a7 */ /* 0x000ee4000804007f */
[----:B---3--:R-:W-:Y:S05]  /*1b7c0*/  @!P2 BRA `(.L_x_4465) ;  /* 0xfffffffc00f0a947 */ /* 0x008fea000383ffff */
[----:B------:R-:W-:Y:S05]  /*1b7d0*/  BRA `(.L_x_4464) ;  /* 0xffffff3800307947 */ /* 0x000fea000383ffff */
.L_x_4470:
[----:B---3--:R3:W4:Y:S02]  /*1b7e0*/  SYNCS.PHASECHK.TRANS64.TRYWAIT P2, [R215+URZ+0x32450], R10 ;  /* 0x0324500ad70075a7 */ /* 0x008724000804017f */
[----:B----4-:R-:W-:Y:S05]  /*1b7f0*/  @!P2 NANOSLEEP.SYNCS 0x989680 ;  /* 0x009896800000a95d */ /* 0x010fea0003900000 */
[----:B------:R-:W4:Y:S02]  /*1b800*/  @!P2 SYNCS.PHASECHK.TRANS64 P2, [R215+URZ+0x32450], R10 ;  /* 0x0324500ad700a5a7 */ /* 0x000f24000804007f */
[----:B----4-:R-:W-:Y:S05]  /*1b810*/  @!P2 BRA `(.L_x_4470) ;  /* 0xfffffffc00f0a947 */ /* 0x010fea000383ffff */
[----:B------:R-:W-:Y:S05]  /*1b820*/  BRA `(.L_x_4469) ;  /* 0xffffff3800cc7947 */ /* 0x000fea000383ffff */
.L_x_4505:
        /* <DEDUP_REMOVED lines=11> */
.L_x_4652:
[----:B------:R-:W-:Y:S05]  /*1b8e0*/  BSYNC B1 ;  /* 0x0000000000017941 */ /* 0x000fea0003800000 */
.L_x_4651:
[----:B------:R-:W-:Y:S05]  /*1b8f0*/  BRA `(.L_x_4653) ;  /* 0xffffffa400e07947 */ /* 0x000fea000383ffff */
.L_x_4506:
[----:B------:R-:W-:Y:S01]  /*1b900*/  BSSY B1, `(.L_x_4654) ;  /* 0x0000006000017945 */ /* 0x000fe20003800000 */
[----:B------:R-:W-:-:S07]  /*1b910*/  IMAD.MOV.U32 R15, RZ, RZ, -0x1 ;  /* 0xffffffffff0f7424 */ /* 0x000fce00078e00ff */
[----:B------:R-:W-:Y:S05]  /*1b920*/  WARPSYNC.COLLECTIVE R15, `(.L_x_4655) ;  /* 0x000000000f0c7348 */ /* 0x000fea0003c00000 */
[----:B------:R-:W-:Y:S02]  /*1b930*/  ELECT P6, UR62, PT ;  /* 0x00000000003e782f */ /* 0x000fe400038c0000 */
[----:B------:R-:W-:Y:S01]  /*1b940*/  MOV R14, UR62 ;  /* 0x0000003e000e7c02 */ /* 0x000fe20008000f00 */
[----:B------:R-:W-:Y:S10]  /*1b950*/  ENDCOLLECTIVE ;  /* 0x000000000000791b */ /* 0x000ff40003800000 */
.L_x_4655:
[----:B------:R-:W-:Y:S05]  /*1b960*/  BSYNC B1 ;  /* 0x0000000000017941 */ /* 0x000fea0003800000 */
.L_x_4654:
[----:B------:R-:W-:Y:S05]  /*1b970*/  BRA `(.L_x_4656) ;  /* 0xffffffa400cc7947 */ /* 0x000fea000383ffff */
.L_x_4507:
[----:B0-----:R0:W1:Y:S02]  /*1b980*/  SYNCS.PHASECHK.TRANS64.TRYWAIT P0, [R9+URZ+0x32420], R5 ;  /* 0x03242005090075a7 */ /* 0x001064000800017f */
[----:B-1----:R-:W-:Y:S05]  /*1b990*/  @!P0 NANOSLEEP.SYNCS 0x989680 ;  /* 0x009896800000895d */ /* 0x002fea0003900000 */
[----:B------:R-:W1:Y:S02]  /*1b9a0*/  @!P0 SYNCS.PHASECHK.TRANS64 P0, [R9+URZ+0x32420], R5 ;  /* 0x03242005090085a7 */ /* 0x000e64000800007f */
[----:B-1----:R-:W-:Y:S05]  /*1b9b0*/  @!P0 BRA `(.L_x_4507) ;  /* 0xfffffffc00f08947 */ /* 0x002fea000383ffff */
[----:B------:R-:W-:Y:S05]  /*1b9c0*/  BRA `(.L_x_4657) ;  /* 0xffffffa400e47947 */ /* 0x000fea000383ffff */
.L_x_4510:
[----:B0-----:R0:W1:Y:S02]  /*1b9d0*/  SYNCS.PHASECHK.TRANS64.TRYWAIT P0, [R5+URZ+0x324a0], R7 ;  /* 0x0324a007050075a7 */ /* 0x001064000800017f */
[----:B-1----:R-:W-:Y:S05]  /*1b9e0*/  @!P0 NANOSLEEP.SYNCS 0x989680 ;  /* 0x009896800000895d */ /* 0x002fea0003900000 */
[----:B------:R-:W1:Y:S02]  /*1b9f0*/  @!P0 SYNCS.PHASECHK.TRANS64 P0, [R5+URZ+0x324a0], R7 ;  /* 0x0324a007050085a7 */ /* 0x000e64000800007f */
[----:B-1----:R-:W-:Y:S05]  /*1ba00*/  @!P0 BRA `(.L_x_4510) ;  /* 0xfffffffc00f08947 */ /* 0x002fea000383ffff */
[----:B------:R-:W-:Y:S05]  /*1ba10*/  BRA `(.L_x_4658) ;  /* 0xffffffa400f07947 */ /* 0x000fea000383ffff */
.L_x_4512:
[----:B-1----:R1:W2:Y:S02]  /*1ba20*/  SYNCS.PHASECHK.TRANS64.TRYWAIT P0, [R5+URZ+0x324c0], R7 ;  /* 0x0324c007050075a7 */ /* 0x0022a4000800017f */
[----:B--2---:R-:W-:Y:S05]  /*1ba30*/  @!P0 NANOSLEEP.SYNCS 0x989680 ;  /* 0x009896800000895d */ /* 0x004fea0003900000 */
[----:B------:R-:W2:Y:S02]  /*1ba40*/  @!P0 SYNCS.PHASECHK.TRANS64 P0, [R5+URZ+0x324c0], R7 ;  /* 0x0324c007050085a7 */ /* 0x000ea4000800007f */
[----:B--2---:R-:W-:Y:S05]  /*1ba50*/  @!P0 BRA `(.L_x_4512) ;  /* 0xfffffffc00f08947 */ /* 0x004fea000383ffff */
[----:B------:R-:W-:Y:S05]  /*1ba60*/  BRA `(.L_x_4659) ;  /* 0xffffffa800547947 */ /* 0x000fea000383ffff */
.L_x_4516:
[----:B0-----:R0:W1:Y:S02]  /*1ba70*/  SYNCS.PHASECHK.TRANS64.TRYWAIT P0, [R6+URZ+0x324a0], R7 ;  /* 0x0324a007060075a7 */ /* 0x001064000800017f */
[----:B-1----:R-:W-:Y:S05]  /*1ba80*/  @!P0 NANOSLEEP.SYNCS 0x989680 ;  /* 0x009896800000895d */ /* 0x002fea0003900000 */
[----:B------:R-:W1:Y:S02]  /*1ba90*/  @!P0 SYNCS.PHASECHK.TRANS64 P0, [R6+URZ+0x324a0], R7 ;  /* 0x0324a007060085a7 */ /* 0x000e64000800007f */
[----:B-1----:R-:W-:Y:S05]  /*1baa0*/  @!P0 BRA `(.L_x_4516) ;  /* 0xfffffffc00f08947 */ /* 0x002fea000383ffff */
[----:B------:R-:W-:Y:S05]  /*1bab0*/  BRA `(.L_x_4660) ;  /* 0xffffffac00447947 */ /* 0x000fea000383ffff */
.L_x_4518:
[----:B-1----:R1:W2:Y:S02]  /*1bac0*/  SYNCS.PHASECHK.TRANS64.TRYWAIT P1, [R6+URZ+0x324c0], R7 ;  /* 0x0324c007060075a7 */ /* 0x0022a4000802017f */
[----:B--2---:R-:W-:Y:S05]  /*1bad0*/  @!P1 NANOSLEEP.SYNCS 0x989680 ;  /* 0x009896800000995d */ /* 0x004fea0003900000 */
[----:B------:R-:W2:Y:S02]  /*1bae0*/  @!P1 SYNCS.PHASECHK.TRANS64 P1, [R6+URZ+0x324c0], R7 ;  /* 0x0324c007060095a7 */ /* 0x000ea4000802007f */
[----:B--2---:R-:W-:Y:S05]  /*1baf0*/  @!P1 BRA `(.L_x_4518) ;  /* 0xfffffffc00f09947 */ /* 0x004fea000383ffff */
[----:B------:R-:W-:Y:S05]  /*1bb00*/  BRA `(.L_x_4661) ;  /* 0xffffffac00a07947 */ /* 0x000fea000383ffff */
.L_x_4528:
        /* <DEDUP_REMOVED lines=11> */
.L_x_4663:
[----:B------:R-:W-:Y:S05]  /*1bbc0*/  BSYNC B0 ;  /* 0x0000000000007941 */ /* 0x000fea0003800000 */
.L_x_4662:
[----:B------:R-:W-:Y:S05]  /*1bbd0*/  BRA `(.L_x_4664) ;  /* 0xffffffb800547947 */ /* 0x000fea000383ffff */
.L_x_4529:
[----:B------:R-:W-:Y:S01]  /*1bbe0*/  BSSY B0, `(.L_x_4665) ;  /* 0x0000006000007945 */ /* 0x000fe20003800000 */
[----:B------:R-:W-:-:S07]  /*1bbf0*/  IMAD.MOV.U32 R15, RZ, RZ, -0x1 ;  /* 0xffffffffff0f7424 */ /* 0x000fce00078e00ff */
[----:B------:R-:W-:Y:S05]  /*1bc00*/  WARPSYNC.COLLECTIVE R15, `(.L_x_4666) ;  /* 0x000000000f0c7348 */ /* 0x000fea0003c00000 */
[----:B------:R-:W-:Y:S02]  /*1bc10*/  ELECT P6, UR62, PT ;  /* 0x00000000003e782f */ /* 0x000fe400038c0000 */
[----:B------:R-:W-:Y:S01]  /*1bc20*/  MOV R14, UR62 ;  /* 0x0000003e000e7c02 */ /* 0x000fe20008000f00 */
[----:B------:R-:W-:Y:S10]  /*1bc30*/  ENDCOLLECTIVE ;  /* 0x000000000000791b */ /* 0x000ff40003800000 */
.L_x_4666:
[----:B------:R-:W-:Y:S05]  /*1bc40*/  BSYNC B0 ;  /* 0x0000000000007941 */ /* 0x000fea0003800000 */
.L_x_4665:
[----:B------:R-:W-:Y:S05]  /*1bc50*/  BRA `(.L_x_4667) ;  /* 0xffffffb800447947 */ /* 0x000fea000383ffff */
.L_x_4532:
[----:B0-----:R0:W1:Y:S02]  /*1bc60*/  SYNCS.PHASECHK.TRANS64.TRYWAIT P0, [R9+URZ+0x32440], R10 ;  /* 0x0324400a090075a7 */ /* 0x001064000800017f */
[----:B-1----:R-:W-:Y:S05]  /*1bc70*/  @!P0 NANOSLEEP.SYNCS 0x989680 ;  /* 0x009896800000895d */ /* 0x002fea0003900000 */
[----:B------:R-:W1:Y:S02]  /*1bc80*/  @!P0 SYNCS.PHASECHK.TRANS64 P0, [R9+URZ+0x32440], R10 ;  /* 0x0324400a090085a7 */ /* 0x000e64000800007f */
[----:B-1----:R-:W-:Y:S05]  /*1bc90*/  @!P0 BRA `(.L_x_4532) ;  /* 0xfffffffc00f08947 */ /* 0x002fea000383ffff */
[----:B------:R-:W-:Y:S05]  /*1bca0*/  BRA `(.L_x_4668) ;  /* 0xffffffb800ac7947 */ /* 0x000fea000383ffff */
.L_x_4536:
        /* <DEDUP_REMOVED lines=8> */
.L_x_4539:
[----:B0-----:R0:W1:Y:S02]  /*1bd30*/  SYNCS.PHASECHK.TRANS64.TRYWAIT P0, [R5+URZ+0x32460], R9 ;  /* 0x03246009050075a7 */ /* 0x001064000800017f */
[----:B-1----:R-:W-:Y:S05]  /*1bd40*/  @!P0 NANOSLEEP.SYNCS 0x989680 ;  /* 0x009896800000895d */ /* 0x002fea0003900000 */
[----:B------:R-:W1:Y:S02]  /*1bd50*/  @!P0 SYNCS.PHASECHK.TRANS64 P0, [R5+URZ+0x32460], R9 ;  /* 0x03246009050085a7 */ /* 0x000e64000800007f */
[----:B-1----:R-:W-:Y:S05]  /*1bd60*/  @!P0 BRA `(.L_x_4539) ;  /* 0xfffffffc00f08947 */ /* 0x002fea000383ffff */
[----:B------:R-:W-:Y:S05]  /*1bd70*/  BRA `(.L_x_4670) ;  /* 0xffffffc000347947 */ /* 0x000fea000383ffff */
.L_x_4548:
[----:B-1----:R1:W2:Y:S02]  /*1bd80*/  SYNCS.PHASECHK.TRANS64.TRYWAIT P0, [R2+URZ+0x32440], R3 ;  /* 0x03244003020075a7 */ /* 0x0022a4000800017f */
[----:B--2---:R-:W-:Y:S05]  /*1bd90*/  @!P0 NANOSLEEP.SYNCS 0x989680 ;  /* 0x009896800000895d */ /* 0x004fea0003900000 */
[----:B------:R-:W2:Y:S02]  /*1bda0*/  @!P0 SYNCS.PHASECHK.TRANS64 P0, [R2+URZ+0x32440], R3 ;  /* 0x03244003020085a7 */ /* 0x000ea4000800007f */
[----:B--2---:R-:W-:Y:S05]  /*1bdb0*/  @!P0 BRA `(.L_x_4548) ;  /* 0xfffffffc00f08947 */ /* 0x004fea000383ffff */
[----:B------:R-:W-:Y:S05]  /*1bdc0*/  BRA `(.L_x_4671) ;  /* 0xffffffc400ac7947 */ /* 0x000fea000383ffff */
.L_x_4550:
[----:B0-----:R0:W2:Y:S02]  /*1bdd0*/  SYNCS.PHASECHK.TRANS64.TRYWAIT P0, [R2+URZ+0x32460], R3 ;  /* 0x03246003020075a7 */ /* 0x0010a4000800017f */
[----:B--2---:R-:W-:Y:S05]  /*1bde0*/  @!P0 NANOSLEEP.SYNCS 0x989680 ;  /* 0x009896800000895d */ /* 0x004fea0003900000 */
[----:B------:R-:W2:Y:S02]  /*1bdf0*/  @!P0 SYNCS.PHASECHK.TRANS64 P0, [R2+URZ+0x32460], R3 ;  /* 0x03246003020085a7 */ /* 0x000ea4000800007f */
[----:B--2---:R-:W-:Y:S05]  /*1be00*/  @!P0 BRA `(.L_x_4550) ;  /* 0xfffffffc00f08947 */ /* 0x004fea000383ffff */
[----:B------:R-:W-:Y:S05]  /*1be10*/  BRA `(.L_x_4672) ;  /* 0xffffffc8001c7947 */ /* 0x000fea000383ffff */
.L_x_4555:
[----:B--2---:R2:W3:Y:S02]  /*1be20*/  SYNCS.PHASECHK.TRANS64.TRYWAIT P0, [R2+URZ+0x32440], R3 ;  /* 0x03244003020075a7 */ /* 0x0044e4000800017f */
[----:B---3--:R-:W-:Y:S05]  /*1be30*/  @!P0 NANOSLEEP.SYNCS 0x989680 ;  /* 0x009896800000895d */ /* 0x008fea0003900000 */
[----:B------:R-:W3:Y:S02]  /*1be40*/  @!P0 SYNCS.PHASECHK.TRANS64 P0, [R2+URZ+0x32440], R3 ;  /* 0x03244003020085a7 */ /* 0x000ee4000800007f */
[----:B---3--:R-:W-:Y:S05]  /*1be50*/  @!P0 BRA `(.L_x_4555) ;  /* 0xfffffffc00f08947 */ /* 0x008fea000383ffff */
[----:B------:R-:W-:Y:S05]  /*1be60*/  BRA `(.L_x_4673) ;  /* 0xffffffcc005c7947 */ /* 0x000fea000383ffff */
.L_x_4557:
[----:B0-----:R0:W1:Y:S02]  /*1be70*/  SYNCS.PHASECHK.TRANS64.TRYWAIT P1, [R2+URZ+0x32460], R3 ;  /* 0x03246003020075a7 */ /* 0x001064000802017f */
[----:B-1----:R-:W-:Y:S05]  /*1be80*/  @!P1 NANOSLEEP.SYNCS 0x989680 ;  /* 0x009896800000995d */ /* 0x002fea0003900000 */
[----:B------:R-:W1:Y:S02]  /*1be90*/  @!P1 SYNCS.PHASECHK.TRANS64 P1, [R2+URZ+0x32460], R3 ;  /* 0x03246003020095a7 */ /* 0x000e64000802007f */
[----:B-1----:R-:W-:Y:S05]  /*1bea0*/  @!P1 BRA `(.L_x_4557) ;  /* 0xfffffffc00f09947 */ /* 0x002fea000383ffff */
[----:B------:R-:W-:Y:S05]  /*1beb0*/  BRA `(.L_x_4674) ;  /* 0xffffffcc00c87947 */ /* 0x000fea000383ffff */
.L_x_4562:
[----:B--2---:R2:W3:Y:S02]  /*1bec0*/  SYNCS.PHASECHK.TRANS64.TRYWAIT P0, [R2+URZ+0x32440], R3 ;  /* 0x03244003020075a7 */ /* 0x0044e4000800017f */
[----:B---3--:R-:W-:Y:S05]  /*1bed0*/  @!P0 NANOSLEEP.SYNCS 0x989680 ;  /* 0x009896800000895d */ /* 0x008fea0003900000 */
[----:B------:R-:W3:Y:S02]  /*1bee0*/  @!P0 SYNCS.PHASECHK.TRANS64 P0, [R2+URZ+0x32440], R3 ;  /* 0x03244003020085a7 */ /* 0x000ee4000800007f */
[----:B---3--:R-:W-:Y:S05]  /*1bef0*/  @!P0 BRA `(.L_x_4562) ;  /* 0xfffffffc00f08947 */ /* 0x008fea000383ffff */
[----:B------:R-:W-:Y:S05]  /*1bf00*/  BRA `(.L_x_4675) ;  /* 0xffffffd000ec7947 */ /* 0x000fea000383ffff */
.L_x_4564:
[----:B0-----:R0:W1:Y:S02]  /*1bf10*/  SYNCS.PHASECHK.TRANS64.TRYWAIT P1, [R2+URZ+0x32460], R3 ;  /* 0x03246003020075a7 */ /* 0x001064000802017f */
[----:B-1----:R-:W-:Y:S05]  /*1bf20*/  @!P1 NANOSLEEP.SYNCS 0x989680 ;  /* 0x009896800000995d */ /* 0x002fea0003900000 */
[----:B------:R-:W1:Y:S02]  /*1bf30*/  @!P1 SYNCS.PHASECHK.TRANS64 P1, [R2+URZ+0x32460], R3 ;  /* 0x03246003020095a7 */ /* 0x000e64000802007f */
[----:B-1----:R-:W-:Y:S05]  /*1bf40*/  @!P1 BRA `(.L_x_4564) ;  /* 0xfffffffc00f09947 */ /* 0x002fea000383ffff */
[----:B------:R-:W-:Y:S05]  /*1bf50*/  BRA `(.L_x_4676) ;  /* 0xffffffd4005c7947 */ /* 0x000fea000383ffff */
.L_x_4569:
        /* <DEDUP_REMOVED lines=8> */
.L_x_4678:
[----:B------:R-:W-:Y:S05]  /*1bfe0*/  BSYNC B0 ;  /* 0x0000000000007941 */ /* 0x000fea0003800000 */
.L_x_4677:
        /* <DEDUP_REMOVED lines=8> */
.L_x_4679:
[----:B------:R-:W-:Y:S01]  /*1c070*/  IMAD.MOV.U32 R16, RZ, RZ, R14 ;  /* 0x000000ffff107224 */ /* 0x000fe200078e000e */
[----:B------:R-:W-:Y:S06]  /*1c080*/  BRA `(.L_x_4680) ;  /* 0xffffffd8004c7947 */ /* 0x000fec000383ffff */
.L_x_4572:
        /* <DEDUP_REMOVED lines=8> */
.L_x_4682:
[----:B------:R-:W-:Y:S05]  /*1c110*/  BSYNC B0 ;  /* 0x0000000000007941 */ /* 0x000fea0003800000 */
.L_x_4681:
        /* <DEDUP_REMOVED lines=10> */
.L_x_4683:
        /* <DEDUP_REMOVED lines=8> */
.L_x_4684:
        /* <DEDUP_REMOVED lines=8> */
.L_x_4685:
        /* <DEDUP_REMOVED lines=8> */
.L_x_4686:
        /* <DEDUP_REMOVED lines=8> */
.L_x_4687:
[----:B------:R-:W-:Y:S05]  /*1c3c0*/  BRA `(.L_x_4688) ;  /* 0xffffffd800107947 */ /* 0x000fea000383ffff */
.L_x_4577:
        /* <DEDUP_REMOVED lines=8> */
.L_x_4690:
[----:B------:R-:W-:Y:S05]  /*1c450*/  BSYNC B0 ;  /* 0x0000000000007941 */ /* 0x000fea0003800000 */
.L_x_4689:
        /* <DEDUP_REMOVED lines=10> */
.L_x_4691:
        /* <DEDUP_REMOVED lines=8> */
.L_x_4692:
        /* <DEDUP_REMOVED lines=8> */
.L_x_4693:
        /* <DEDUP_REMOVED lines=8> */
.L_x_4694:
        /* <DEDUP_REMOVED lines=8> */
.L_x_4695:
[----:B------:R-:W-:Y:S05]  /*1c700*/  BRA `(.L_x_4696) ;  /* 0xffffffd400f47947 */ /* 0x000fea000383ffff */
.L_x_4579:
[----:B------:R-:W-:Y:S01]  /*1c710*/  BSSY B0, `(.L_x_4697) ;  /* 0x0000006000007945 */ /* 0x000fe20003800000 */
[----:B------:R-:W-:Y:S01]  /*1c720*/  PLOP3.LUT P6, PT, P6, PT, PT, 0x8, 0x0 ;  /* 0x000000000000781c */ /* 0x000fe200037ce170 */
[----:B------:R-:W-:-:S12]  /*1c730*/  IMAD.MOV.U32 R15, RZ, RZ, -0x1 ;  /* 0xffffffffff0f7424 */ /* 0x000fd800078e00ff */
[----:B0-----:R-:W-:Y:S05]  /*1c740*/  WARPSYNC.COLLECTIVE R15, `(.L_x_4698) ;  /* 0x000000000f087348 */ /* 0x001fea0003c00000 */
[----:B------:R-:W-:Y:S01]  /*1c750*/  VOTE.ANY R14, PT, P6 ;  /* 0x00000000000e7806 */ /* 0x000fe200030e0100 */
[----:B0-----:R-:W-:Y:S06]  /*1c760*/  ENDCOLLECTIVE ;  /* 0x000000000000791b */ /* 0x001fec0003800000 */
.L_x_4698:
[----:B------:R-:W-:Y:S05]  /*1c770*/  BSYNC B0 ;  /* 0x0000000000007941 */ /* 0x000fea0003800000 */
.L_x_4697:
        /* <DEDUP_REMOVED lines=9> */
.L_x_4699:
[----:B------:R-:W-:Y:S01]  /*1c810*/  IMAD.MOV.U32 R17, RZ, RZ, R14 ;  /* 0x000000ffff117224 */ /* 0x000fe200078e000e */
[----:B------:R-:W-:Y:S06]  /*1c820*/  BRA `(.L_x_4700) ;  /* 0xffffffd400e47947 */ /* 0x000fec000383ffff */
.L_x_4581:
[----:B------:R-:W-:Y:S01]  /*1c830*/  BSSY B0, `(.L_x_4701) ;  /* 0x0000007000007945 */ /* 0x000fe20003800000 */
[----:B------:R-:W-:Y:S02]  /*1c840*/  IMAD.MOV.U32 R13, RZ, RZ, R2 ;  /* 0x000000ffff0d7224 */ /* 0x000fe400078e0002 */
[----:B------:R-:W-:Y:S02]  /*1c850*/  IMAD.MOV.U32 R11, RZ, RZ, 0x1f ;  /* 0x0000001fff0b7424 */ /* 0x000fe400078e00ff */
[----:B------:R-:W-:-:S07]  /*1c860*/  IMAD.MOV.U32 R15, RZ, RZ, -0x1 ;  /* 0xffffffffff0f7424 */ /* 0x000fce00078e00ff */
[----:B012---:R-:W-:Y:S05]  /*1c870*/  WARPSYNC.COLLECTIVE R15, `(.L_x_4702) ;  /* 0x000000000f087348 */ /* 0x007fea0003c00000 */
[----:B------:R3:W4:Y:S02]  /*1c880*/  SHFL.IDX P6, R14, R13, R12, R11 ;  /* 0x0000000c0d0e7389 */ /* 0x00072400000c000b */
[----:B01234-:R-:W-:Y:S01]  /*1c890*/  ENDCOLLECTIVE ;  /* 0x000000000000791b */ /* 0x01ffe20003800000 */
.L_x_4702:
[----:B------:R-:W-:Y:S05]  /*1c8a0*/  BSYNC B0 ;  /* 0x0000000000007941 */ /* 0x000fea0003800000 */
.L_x_4701:
[----:B------:R-:W-:Y:S01]  /*1c8b0*/  IMAD.MOV.U32 R7, RZ, RZ, R14 ;  /* 0x000000ffff077224 */ /* 0x000fe200078e000e */
[----:B------:R-:W-:Y:S06]  /*1c8c0*/  BRA `(.L_x_4580) ;  /* 0xffffffd400d87947 */ /* 0x000fec000383ffff */
.L_x_4584:
[----:B-1----:R1:W2:Y:S02]  /*1c8d0*/  SYNCS.PHASECHK.TRANS64.TRYWAIT P0, [R0+URZ+0x32420], R3 ;  /* 0x03242003000075a7 */ /* 0x0022a4000800017f */
[----:B--2---:R-:W-:Y:S05]  /*1c8e0*/  @!P0 NANOSLEEP.SYNCS 0x989680 ;  /* 0x009896800000895d */ /* 0x004fea0003900000 */
[----:B------:R-:W2:Y:S02]  /*1c8f0*/  @!P0 SYNCS.PHASECHK.TRANS64 P0, [R0+URZ+0x32420], R3 ;  /* 0x03242003000085a7 */ /* 0x000ea4000800007f */
[----:B--2---:R-:W-:Y:S05]  /*1c900*/  @!P0 BRA `(.L_x_4584) ;  /* 0xfffffffc00f08947 */ /* 0x004fea000383ffff */
[----:B------:R-:W-:Y:S05]  /*1c910*/  BRA `(.L_x_4703) ;  /* 0xffffffdc00487947 */ /* 0x000fea000383ffff */
.L_x_4585:
        /* <DEDUP_REMOVED lines=11> */
.L_x_4705:
[----:B------:R-:W-:Y:S05]  /*1c9d0*/  BSYNC B0 ;  /* 0x0000000000007941 */ /* 0x000fea0003800000 */
.L_x_4704:
[----:B------:R-:W-:Y:S05]  /*1c9e0*/  BRA `(.L_x_4706) ;  /* 0xffffffdc002c7947 */ /* 0x000fea000383ffff */
.L_x_4586:
[----:B------:R-:W-:Y:S01]  /*1c9f0*/  BSSY B0, `(.L_x_4707) ;  /* 0x0000006000007945 */ /* 0x000fe20003800000 */
[----:B------:R-:W-:-:S07]  /*1ca00*/  IMAD.MOV.U32 R15, RZ, RZ, -0x1 ;  /* 0xffffffffff0f7424 */ /* 0x000fce00078e00ff */
[----:B012---:R-:W-:Y:S05]  /*1ca10*/  WARPSYNC.COLLECTIVE R15, `(.L_x_4708) ;  /* 0x000000000f0c7348 */ /* 0x007fea0003c00000 */
[----:B------:R-:W-:Y:S02]  /*1ca20*/  ELECT P6, UR62, PT ;  /* 0x00000000003e782f */ /* 0x000fe400038c0000 */
[----:B------:R-:W-:Y:S01]  /*1ca30*/  MOV R14, UR62 ;  /* 0x0000003e000e7c02 */ /* 0x000fe20008000f00 */
[----:B012---:R-:W-:Y:S10]  /*1ca40*/  ENDCOLLECTIVE ;  /* 0x000000000000791b */ /* 0x007ff40003800000 */
.L_x_4708:
[----:B------:R-:W-:Y:S05]  /*1ca50*/  BSYNC B0 ;  /* 0x0000000000007941 */ /* 0x000fea0003800000 */
.L_x_4707:
[----:B------:R-:W-:Y:S05]  /*1ca60*/  BRA `(.L_x_4709) ;  /* 0xffffffdc00207947 */ /* 0x000fea000383ffff */
.L_x_4588:
[----:B-1----:R1:W2:Y:S02]  /*1ca70*/  SYNCS.PHASECHK.TRANS64.TRYWAIT P0, [R6+URZ], R5 ;  /* 0x00000005060075a7 */ /* 0x0022a4000800017f */
[----:B--2---:R-:W-:Y:S05]  /*1ca80*/  @!P0 NANOSLEEP.SYNCS 0x989680 ;  /* 0x009896800000895d */ /* 0x004fea0003900000 */
[----:B------:R-:W2:Y:S02]  /*1ca90*/  @!P0 SYNCS.PHASECHK.TRANS64 P0, [R6+URZ], R5 ;  /* 0x00000005060085a7 */ /* 0x000ea4000800007f */
[----:B--2---:R-:W-:Y:S05]  /*1caa0*/  @!P0 BRA `(.L_x_4588) ;  /* 0xfffffffc00f08947 */ /* 0x004fea000383ffff */
[----:B------:R-:W-:Y:S05]  /*1cab0*/  BRA `(.L_x_4710) ;  /* 0xffffffdc005c7947 */ /* 0x000fea000383ffff */
.L_x_4589:
[----:B--2---:R2:W3:Y:S02]  /*1cac0*/  SYNCS.PHASECHK.TRANS64.TRYWAIT P0, [R7+URZ], R2 ;  /* 0x00000002070075a7 */ /* 0x0044e4000800017f */
[----:B---3--:R-:W-:Y:S05]  /*1cad0*/  @!P0 NANOSLEEP.SYNCS 0x989680 ;  /* 0x009896800000895d */ /* 0x008fea0003900000 */
[----:B------:R-:W3:Y:S02]  /*1cae0*/  @!P0 SYNCS.PHASECHK.TRANS64 P0, [R7+URZ], R2 ;  /* 0x00000002070085a7 */ /* 0x000ee4000800007f */
[----:B---3--:R-:W-:Y:S05]  /*1caf0*/  @!P0 BRA `(.L_x_4589) ;  /* 0xfffffffc00f08947 */ /* 0x008fea000383ffff */
[----:B------:R-:W-:Y:S05]  /*1cb00*/  BRA `(.L_x_4711) ;  /* 0xffffffdc00507947 */ /* 0x000fea000383ffff */
.L_x_4591:
[----:B---3--:R3:W4:Y:S02]  /*1cb10*/  SYNCS.PHASECHK.TRANS64.TRYWAIT P0, [R4+URZ], R5 ;  /* 0x00000005040075a7 */ /* 0x008724000800017f */
[----:B----4-:R-:W-:Y:S05]  /*1cb20*/  @!P0 NANOSLEEP.SYNCS 0x989680 ;  /* 0x009896800000895d */ /* 0x010fea0003900000 */
[----:B------:R-:W4:Y:S02]  /*1cb30*/  @!P0 SYNCS.PHASECHK.TRANS64 P0, [R4+URZ], R5 ;  /* 0x00000005040085a7 */ /* 0x000f24000800007f */
[----:B----4-:R-:W-:Y:S05]  /*1cb40*/  @!P0 BRA `(.L_x_4591) ;  /* 0xfffffffc00f08947 */ /* 0x010fea000383ffff */
[----:B------:R-:W-:Y:S05]  /*1cb50*/  BRA `(.L_x_4712) ;  /* 0xffffffdc00587947 */ /* 0x000fea000383ffff */
.L_x_4713:
        /* <DEDUP_REMOVED lines=10> */
.L_x_4734:


//--------------------- .nv.global.init           --------------------------
	.section	.nv.global.init,"aw",@progbits
.nv.global.init:
	.type		$str$20,@object
	.size		$str$20,($str$21 - $str$20)
$str$20:
        /*0000*/ 	.byte	0x28, 0x61, 0x64, 0x64, 0x72, 0x65, 0x73, 0x73, 0x20, 0x26, 0x20, 0x6d, 0x61, 0x73, 0x6b, 0x29
        /*0010*/ 	.byte	0x20, 0x3d, 0x3d, 0x20, 0x30, 0x00
	.type		$str$21,@object
	.size		$str$21,(__unnamed_6 - $str$21)
$str$21:
        /*0016*/ 	.byte	0x2f, 0x74, 0x6d, 0x70, 0x2f, 0x6f, 0x73, 0x73, 0x5f, 0x6b, 0x65, 0x72, 0x6e, 0x65, 0x6c, 0x73
        /*0026*/ 	.byte	0x5f, 0x73, 0x72, 0x63, 0x2f, 0x66, 0x6c, 0x61, 0x73, 0x68, 0x5f, 0x61, 0x74, 0x74, 0x65, 0x6e
        /*0036*/ 	.byte	0x74, 0x69, 0x6f, 0x6e, 0x2f, 0x63, 0x73, 0x72, 0x63, 0x2f, 0x63, 0x75, 0x74, 0x6c, 0x61, 0x73
        /*0046*/ 	.byte	0x73, 0x2f, 0x69, 0x6e, 0x63, 0x6c, 0x75, 0x64, 0x65, 0x2f, 0x63, 0x75, 0x74, 0x65, 0x2f, 0x70
        /*0056*/ 	.byte	0x6f, 0x69, 0x6e, 0x74, 0x65, 0x72, 0x5f, 0x66, 0x6c, 0x61, 0x67, 0x67, 0x65, 0x64, 0x2e, 0x68
        /*0066*/ 	.byte	0x70, 0x70, 0x00
	.type		__unnamed_6,@object
	.size		__unnamed_6,(__unnamed_5 - __unnamed_6)
__unnamed_6:
        /* <DEDUP_REMOVED lines=24> */
        /*01e9*/ 	.byte	0x00
	.type		__unnamed_5,@object
	.size		__unnamed_5,(__unnamed_4 - __unnamed_5)
__unnamed_5:
        /* <DEDUP_REMOVED lines=25> */
	.type		__unnamed_4,@object
	.size		__unnamed_4,(__unnamed_1 - __unnamed_4)
__unnamed_4:
        /* <DEDUP_REMOVED lines=29> */
	.type		__unnamed_1,@object
	.size		__unnamed_1,(__unnamed_3 - __unnamed_1)
__unnamed_1:
        /* <DEDUP_REMOVED lines=28> */
        /*06fa*/ 	.byte	0x3c, 0x36, 0x31, 0x34, 0x34, 0x3e, 0x3e, 0x3e, 0x3e, 0x3e, 0x20, 0x26, 0x5d, 0x00
	.type		__unnamed_3,@object
	.size		__unnamed_3,(__unnamed_2 - __unnamed_3)
__unnamed_3:
        /* <DEDUP_REMOVED lines=29> */
	.type		__unnamed_2,@object
	.size		__unnamed_2,(.L_1 - __unnamed_2)
__unnamed_2:
        /* <DEDUP_REMOVED lines=29> */
.L_1:


//--------------------- .nv.shared._ZN7cutlass13device_kernelIN5flash11enable_sm90INS1_16FlashAttnFwdSm90INS1_25CollectiveMainloopFwdSm90ILi2EN4cute5tupleIJNS5_1CILi1EEES8_S8_EEENS6_IJNS7_ILi128EEENS7_ILi96EEENS7_ILi64EEEEEELi256ENS_10bfloat16_tEfNS_4arch4Sm90ELb0ELb0ELb0ELb0ELb0ELb0ELb0ELb1ELb0ELb0ELb0ELb0EEENS1_21CollectiveEpilogueFwdINS6_IJSA_NS7_ILi256EEESB_EEES9_SE_SG_Li256ELb0ELb0ELb0ELb0EEENS1_29StaticPersistentTileSchedulerILb0EEEEEEEEEvNT_6ParamsE --------------------------
	.section	.nv.shared._ZN7cutlass13device_kernelIN5flash11enable_sm90INS1_16FlashAttnFwdSm90INS1_25CollectiveMainloopFwdSm90ILi2EN4cute5tupleIJNS5_1CILi1EEES8_S8_EEENS6_IJNS7_ILi128EEENS7_ILi96EEENS7_ILi64EEEEEELi256ENS_10bfloat16_tEfNS_4arch4Sm90ELb0ELb0ELb0ELb0ELb0ELb0ELb0ELb1ELb0ELb0ELb0ELb0EEENS1_21CollectiveEpilogueFwdINS6_IJSA_NS7_ILi256EEESB_EEES9_SE_SG_Li256ELb0ELb0ELb0ELb0EEENS1_29StaticPersistentTileSchedulerILb0EEEEEEEEEvNT_6ParamsE,"aw",@nobits
	.sectionflags	@""
	.align	16
	.zero		1024


//--------------------- .nv.shared.reserved.0     --------------------------
	.section	.nv.shared.reserved.0,"aw",@nobits
	.weak		__nv_reservedSMEM_offset_0_alias
	.size		__nv_reservedSMEM_offset_0_alias, 0, 0
	.other		__nv_reservedSMEM_offset_0_alias,@"STO_CUDA_RESERVED_SHARED STV_DEFAULT"
__nv_reservedSMEM_offset_0_alias:
	.zero		0


//--------------------- .nv.global                --------------------------
	.section	.nv.global,"aw",@nobits
.nv.global:
	.type		_ZN69_INTERNAL_76323324_33_flash_fwd_hdim64_256_bf16_sm90_cu_3fbc093a_36964cute1_E,@object
	.size		_ZN69_INTERNAL_76323324_33_flash_fwd_hdim64_256_bf16_sm90_cu_3fbc093a_36964cute1_E,(_ZN69_INTERNAL_76323324_33_flash_fwd_hdim64_256_bf16_sm90_cu_3fbc093a_36964cuda3std3__45__cpo6cbeginE - _ZN69_INTERNAL_76323324_33_flash_fwd_hdim64_256_bf16_sm90_cu_3fbc093a_36964cute1_E)
_ZN69_INTERNAL_76323324_33_flash_fwd_hdim64_256_bf16_sm90_cu_3fbc093a_36964cute1_E:
	.zero		1
	.type		_ZN69_INTERNAL_76323324_33_flash_fwd_hdim64_256_bf16_sm90_cu_3fbc093a_36964cuda3std3__45__cpo6cbeginE,@object
	.size		_ZN69_INTERNAL_76323324_33_flash_fwd_hdim64_256_bf16_sm90_cu_3fbc093a_36964cuda3std3__45__cpo6cbeginE,(_ZN69_INTERNAL_76323324_33_flash_fwd_hdim64_256_bf16_sm90_cu_3fbc093a_36964cuda3std3__48in_placeE - _ZN69_INTERNAL_76323324_33_flash_fwd_hdim64_256_bf16_sm90_cu_3fbc093a_36964cuda3std3__45__cpo6cbeginE)
_ZN69_INTERNAL_76323324_33_flash_fwd_hdim64_256_bf16_sm90_cu_3fbc093a_36964cuda3std3__45__cpo6cbeginE:
	.zero		1
	.type		_ZN69_INTERNAL_76323324_33_flash_fwd_hdim64_256_bf16_sm90_cu_3fbc093a_36964cuda3std3__48in_placeE,@object
	.size		_ZN69_INTERNAL_76323324_33_flash_fwd_hdim64_256_bf16_sm90_cu_3fbc093a_36964cuda3std3__48in_placeE,(_ZN69_INTERNAL_76323324_33_flash_fwd_hdim64_256_bf16_sm90_cu_3fbc093a_36964cuda3std6ranges3__45__cpo9iter_moveE - _ZN69_INTERNAL_76323324_33_flash_fwd_hdim64_256_bf16_sm90_cu_3fbc093a_36964cuda3std3__48in_placeE)
_ZN69_INTERNAL_76323324_33_flash_fwd_hdim64_256_bf16_sm90_cu_3fbc093a_36964cuda3std3__48in_placeE:
	.zero		1
	.type		_ZN69_INTERNAL_76323324_33_flash_fwd_hdim64_256_bf16_sm90_cu_3fbc093a_36964cuda3std6ranges3__45__cpo9iter_moveE,@object
	.size		_ZN69_INTERNAL_76323324_33_flash_fwd_hdim64_256_bf16_sm90_cu_3fbc093a_36964cuda3std6ranges3__45__cpo9iter_moveE,(_ZN69_INTERNAL_76323324_33_flash_fwd_hdim64_256_bf16_sm90_cu_3fbc093a_36964cuda3std3__45__cpo5beginE - _ZN69_INTERNAL_76323324_33_flash_fwd_hdim64_256_bf16_sm90_cu_3fbc093a_36964cuda3std6ranges3__45__cpo9iter_moveE)
_ZN69_INTERNAL_76323324_33_flash_fwd_hdim64_256_bf16_sm90_cu_3fbc093a_36964cuda3std6ranges3__45__cpo9iter_moveE:
	.zero		1
	.type		_ZN69_INTERNAL_76323324_33_flash_fwd_hdim64_256_bf16_sm90_cu_3fbc093a_36964cuda3std3__45__cpo5beginE,@object
	.size		_ZN69_INTERNAL_76323324_33_flash_fwd_hdim64_256_bf16_sm90_cu_3fbc093a_36964cuda3std3__45__cpo5beginE,(_ZN69_INTERNAL_76323324_33_flash_fwd_hdim64_256_bf16_sm90_cu_3fbc093a_36964cuda3std3__471_GLOBAL__N__76323324_33_flash_fwd_hdim64_256_bf16_sm90_cu_3fbc093a_36966ignoreE - _ZN69_INTERNAL_76323324_33_flash_fwd_hdim64_256_bf16_sm90_cu_3fbc093a_36964cuda3std3__45__cpo5beginE)
_ZN69_INTERNAL_76323324_33_flash_fwd_hdim64_256_bf16_sm90_cu_3fbc093a_36964cuda3std3__45__cpo5beginE:
	.zero		1
	.type		_ZN69_INTERNAL_76323324_33_flash_fwd_hdim64_256_bf16_sm90_cu_3fbc093a_36964cuda3std3__471_GLOBAL__N__76323324_33_flash_fwd_hdim64_256_bf16_sm90_cu_3fbc093a_36966ignoreE,@object
	.size		_ZN69_INTERNAL_76323324_33_flash_fwd_hdim64_256_bf16_sm90_cu_3fbc093a_36964cuda3std3__471_GLOBAL__N__76323324_33_flash_fwd_hdim64_256_bf16_sm90_cu_3fbc093a_36966ignoreE,(_ZN69_INTERNAL_76323324_33_flash_fwd_hdim64_256_bf16_sm90_cu_3fbc093a_36964cute7productE - _ZN69_INTERNAL_76323324_33_flash_fwd_hdim64_256_bf16_sm90_cu_3fbc093a_36964cuda3std3__471_GLOBAL__N__76323324_33_flash_fwd_hdim64_256_bf16_sm90_cu_3fbc093a_36966ignoreE)
_ZN69_INTERNAL_76323324_33_flash_fwd_hdim64_256_bf16_sm90_cu_3fbc093a_36964cuda3std3__471_GLOBAL__N__76323324_33_flash_fwd_hdim64_256_bf16_sm90_cu_3fbc093a_36966ignoreE:
	.zero		1
	.type		_ZN69_INTERNAL_76323324_33_flash_fwd_hdim64_256_bf16_sm90_cu_3fbc093a_36964cute7productE,@object
	.size		_ZN69_INTERNAL_76323324_33_flash_fwd_hdim64_256_bf16_sm90_cu_3fbc093a_36964cute7productE,(_ZN69_INTERNAL_76323324_33_flash_fwd_hdim64_256_bf16_sm90_cu_3fbc093a_36964cuda3std3__45__cpo3endE - _ZN69_INTERNAL_76323324_33_flash_fwd_hdim64_256_bf16_sm90_cu_3fbc093a_36964cute7productE)
_ZN69_INTERNAL_76323324_33_flash_fwd_hdim64_256_bf16_sm90_cu_3fbc093a_36964cute7productE:
	.zero		1
	.type		_ZN69_INTERNAL_76323324_33_flash_fwd_hdim64_256_bf16_sm90_cu_3fbc093a_36964cuda3std3__45__cpo3endE,@object
	.size		_ZN69_INTERNAL_76323324_33_flash_fwd_hdim64_256_bf16_sm90_cu_3fbc093a_36964cuda3std3__45__cpo3endE,(_ZN69_INTERNAL_76323324_33_flash_fwd_hdim64_256_bf16_sm90_cu_3fbc093a_36964cuda3std3__419piecewise_constructE - _ZN69_INTERNAL_76323324_33_flash_fwd_hdim64_256_bf16_sm90_cu_3fbc093a_36964cuda3std3__45__cpo3endE)
_ZN69_INTERNAL_76323324_33_flash_fwd_hdim64_256_bf16_sm90_cu_3fbc093a_36964cuda3std3__45__cpo3endE:
	.zero		1
	.type		_ZN69_INTERNAL_76323324_33_flash_fwd_hdim64_256_bf16_sm90_cu_3fbc093a_36964cuda3std3__419piecewise_constructE,@object
	.size		_ZN69_INTERNAL_76323324_33_flash_fwd_hdim64_256_bf16_sm90_cu_3fbc093a_36964cuda3std3__419piecewise_constructE,(_ZN69_INTERNAL_76323324_33_flash_fwd_hdim64_256_bf16_sm90_cu_3fbc093a_36964cuda3std3__45__cpo4cendE - _ZN69_INTERNAL_76323324_33_flash_fwd_hdim64_256_bf16_sm90_cu_3fbc093a_36964cuda3std3__419piecewise_constructE)
_ZN69_INTERNAL_76323324_33_flash_fwd_hdim64_256_bf16_sm90_cu_3fbc093a_36964cuda3std3__419piecewise_constructE:
	.zero		1
	.type		_ZN69_INTERNAL_76323324_33_flash_fwd_hdim64_256_bf16_sm90_cu_3fbc093a_36964cuda3std3__45__cpo4cendE,@object
	.size		_ZN69_INTERNAL_76323324_33_flash_fwd_hdim64_256_bf16_sm90_cu_3fbc093a_36964cuda3std3__45__cpo4cendE,(_ZN69_INTERNAL_76323324_33_flash_fwd_hdim64_256_bf16_sm90_cu_3fbc093a_36964cuda3std6ranges3__45__cpo4swapE - _ZN69_INTERNAL_76323324_33_flash_fwd_hdim64_256_bf16_sm90_cu_3fbc093a_36964cuda3std3__45__cpo4cendE)
_ZN69_INTERNAL_76323324_33_flash_fwd_hdim64_256_bf16_sm90_cu_3fbc093a_36964cuda3std3__45__cpo4cendE:
	.zero		1
	.type		_ZN69_INTERNAL_76323324_33_flash_fwd_hdim64_256_bf16_sm90_cu_3fbc093a_36964cuda3std6ranges3__45__cpo4swapE,@object
	.size		_ZN69_INTERNAL_76323324_33_flash_fwd_hdim64_256_bf16_sm90_cu_3fbc093a_36964cuda3std6ranges3__45__cpo4swapE,(.L_13 - _ZN69_INTERNAL_76323324_33_flash_fwd_hdim64_256_bf16_sm90_cu_3fbc093a_36964cuda3std6ranges3__45__cpo4swapE)
_ZN69_INTERNAL_76323324_33_flash_fwd_hdim64_256_bf16_sm90_cu_3fbc093a_36964cuda3std6ranges3__45__cpo4swapE:
	.zero		1
.L_13:


//--------------------- .nv.shared._ZN7cutlass13device_kernelIN5flash11enable_sm90INS1_16FlashAttnFwdSm90INS1_25CollectiveMainloopFwdSm90ILi2EN4cute5tupleIJNS5_1CILi1EEES8_S8_EEENS6_IJNS7_ILi128EEENS7_ILi96EEENS7_ILi64EEEEEELi256ENS_10bfloat16_tEfNS_4arch4Sm90ELb0ELb0ELb0ELb0ELb0ELb0ELb1ELb1ELb0ELb0ELb0ELb0EEENS1_21CollectiveEpilogueFwdINS6_IJSA_NS7_ILi256EEESB_EEES9_SE_SG_Li256ELb0ELb0ELb0ELb0EEENS1_29StaticPersistentTileSchedulerILb0EEEEEEEEEvNT_6ParamsE --------------------------
	.section	.nv.shared._ZN7cutlass13device_kernelIN5flash11enable_sm90INS1_16FlashAttnFwdSm90INS1_25CollectiveMainloopFwdSm90ILi2EN4cute5tupleIJNS5_1CILi1EEES8_S8_EEENS6_IJNS7_ILi128EEENS7_ILi96EEENS7_ILi64EEEEEELi256ENS_10bfloat16_tEfNS_4arch4Sm90ELb0ELb0ELb0ELb0ELb0ELb0ELb1ELb1ELb0ELb0ELb0ELb0EEENS1_21CollectiveEpilogueFwdINS6_IJSA_NS7_ILi256EEESB_EEES9_SE_SG_Li256ELb0ELb0ELb0ELb0EEENS1_29StaticPersistentTileSchedulerILb0EEEEEEEEEvNT_6ParamsE,"aw",@nobits
	.sectionflags	@""
	.align	16
	.zero		1024


//--------------------- .nv.shared._ZN7cutlass13device_kernelIN5flash11enable_sm90INS1_16FlashAttnFwdSm90INS1_25CollectiveMainloopFwdSm90ILi2EN4cute5tupleIJNS5_1CILi1EEES8_S8_EEENS6_IJNS7_ILi128EEENS7_ILi96EEENS7_ILi64EEEEEELi256ENS_10bfloat16_tEfNS_4arch4Sm90ELb0ELb0ELb0ELb1ELb0ELb0ELb0ELb1ELb0ELb0ELb0ELb0EEENS1_21CollectiveEpilogueFwdINS6_IJSA_NS7_ILi256EEESB_EEES9_SE_SG_Li256ELb1ELb0ELb0ELb0EEENS1_36VarlenDynamicPersistentTileSchedulerILi128ELi96ELi256ELi32ELb0ELb0ELb1ELb0ELb1ELb1EEEEEEEEEvNT_6ParamsE --------------------------
	.section	.nv.shared._ZN7cutlass13device_kernelIN5flash11enable_sm90INS1_16FlashAttnFwdSm90INS1_25CollectiveMainloopFwdSm90ILi2EN4cute5tupleIJNS5_1CILi1EEES8_S8_EEENS6_IJNS7_ILi128EEENS7_ILi96EEENS7_ILi64EEEEEELi256ENS_10bfloat16_tEfNS_4arch4Sm90ELb0ELb0ELb0ELb1ELb0ELb0ELb0ELb1ELb0ELb0ELb0ELb0EEENS1_21CollectiveEpilogueFwdINS6_IJSA_NS7_ILi256EEESB_EEES9_SE_SG_Li256ELb1ELb0ELb0ELb0EEENS1_36VarlenDynamicPersistentTileSchedulerILi128ELi96ELi256ELi32ELb0ELb0ELb1ELb0ELb1ELb1EEEEEEEEEvNT_6ParamsE,"aw",@nobits
	.sectionflags	@""
	.align	16
	.zero		1024


//--------------------- .nv.shared._ZN7cutlass13device_kernelIN5flash11enable_sm90INS1_16FlashAttnFwdSm90INS1_25CollectiveMainloopFwdSm90ILi2EN4cute5tupleIJNS5_1CILi1EEES8_S8_EEENS6_IJNS7_ILi128EEENS7_ILi96EEENS7_ILi64EEEEEELi256ENS_10bfloat16_tEfNS_4arch4Sm90ELb0ELb0ELb0ELb1ELb0ELb1ELb0ELb1ELb0ELb0ELb0ELb0EEENS1_21CollectiveEpilogueFwdINS6_IJSA_NS7_ILi256EEESB_EEES9_SE_SG_Li256ELb1ELb0ELb0ELb0EEENS1_36VarlenDynamicPersistentTileSchedulerILi128ELi96ELi256ELi32ELb0ELb0ELb1ELb0ELb1ELb1EEEEEEEEEvNT_6ParamsE --------------------------
	.section	.nv.shared._ZN7cutlass13device_kernelIN5flash11enable_sm90INS1_16FlashAttnFwdSm90INS1_25CollectiveMainloopFwdSm90ILi2EN4cute5tupleIJNS5_1CILi1EEES8_S8_EEENS6_IJNS7_ILi128EEENS7_ILi96EEENS7_ILi64EEEEEELi256ENS_10bfloat16_tEfNS_4arch4Sm90ELb0ELb0ELb0ELb1ELb0ELb1ELb0ELb1ELb0ELb0ELb0ELb0EEENS1_21CollectiveEpilogueFwdINS6_IJSA_NS7_ILi256EEESB_EEES9_SE_SG_Li256ELb1ELb0ELb0ELb0EEENS1_36VarlenDynamicPersistentTileSchedulerILi128ELi96ELi256ELi32ELb0ELb0ELb1ELb0ELb1ELb1EEEEEEEEEvNT_6ParamsE,"aw",@nobits
	.sectionflags	@""
	.align	16
	.zero		1024


//--------------------- .nv.shared._ZN7cutlass13device_kernelIN5flash11enable_sm90INS1_16FlashAttnFwdSm90INS1_25CollectiveMainloopFwdSm90ILi2EN4cute5tupleIJNS5_1CILi1EEES8_S8_EEENS6_IJNS7_ILi128EEENS7_ILi96EEENS7_ILi64EEEEEELi256ENS_10bfloat16_tEfNS_4arch4Sm90ELb0ELb0ELb0ELb1ELb0ELb0ELb1ELb1ELb0ELb0ELb0ELb0EEENS1_21CollectiveEpilogueFwdINS6_IJSA_NS7_ILi256EEESB_EEES9_SE_SG_Li256ELb1ELb0ELb0ELb0EEENS1_36VarlenDynamicPersistentTileSchedulerILi128ELi96ELi256ELi32ELb0ELb0ELb1ELb0ELb1ELb1EEEEEEEEEvNT_6ParamsE --------------------------
	.section	.nv.shared._ZN7cutlass13device_kernelIN5flash11enable_sm90INS1_16FlashAttnFwdSm90INS1_25CollectiveMainloopFwdSm90ILi2EN4cute5tupleIJNS5_1CILi1EEES8_S8_EEENS6_IJNS7_ILi128EEENS7_ILi96EEENS7_ILi64EEEEEELi256ENS_10bfloat16_tEfNS_4arch4Sm90ELb0ELb0ELb0ELb1ELb0ELb0ELb1ELb1ELb0ELb0ELb0ELb0EEENS1_21CollectiveEpilogueFwdINS6_IJSA_NS7_ILi256EEESB_EEES9_SE_SG_Li256ELb1ELb0ELb0ELb0EEENS1_36VarlenDynamicPersistentTileSchedulerILi128ELi96ELi256ELi32ELb0ELb0ELb1ELb0ELb1ELb1EEEEEEEEEvNT_6ParamsE,"aw",@nobits
	.sectionflags	@""
	.align	16
	.zero		1024


//--------------------- .nv.shared._ZN7cutlass13device_kernelIN5flash11enable_sm90INS1_16FlashAttnFwdSm90INS1_25CollectiveMainloopFwdSm90ILi2EN4cute5tupleIJNS5_1CILi1EEES8_S8_EEENS6_IJNS7_ILi128EEENS7_ILi96EEENS7_ILi64EEEEEELi256ENS_10bfloat16_tEfNS_4arch4Sm90ELb0ELb0ELb0ELb1ELb0ELb1ELb1ELb1ELb0ELb0ELb0ELb0EEENS1_21CollectiveEpilogueFwdINS6_IJSA_NS7_ILi256EEESB_EEES9_SE_SG_Li256ELb1ELb0ELb0ELb0EEENS1_36VarlenDynamicPersistentTileSchedulerILi128ELi96ELi256ELi32ELb0ELb0ELb1ELb0ELb1ELb1EEEEEEEEEvNT_6ParamsE --------------------------
	.section	.nv.shared._ZN7cutlass13device_kernelIN5flash11enable_sm90INS1_16FlashAttnFwdSm90INS1_25CollectiveMainloopFwdSm90ILi2EN4cute5tupleIJNS5_1CILi1EEES8_S8_EEENS6_IJNS7_ILi128EEENS7_ILi96EEENS7_ILi64EEEEEELi256ENS_10bfloat16_tEfNS_4arch4Sm90ELb0ELb0ELb0ELb1ELb0ELb1ELb1ELb1ELb0ELb0ELb0ELb0EEENS1_21CollectiveEpilogueFwdINS6_IJSA_NS7_ILi256EEESB_EEES9_SE_SG_Li256ELb1ELb0ELb0ELb0EEENS1_36VarlenDynamicPersistentTileSchedulerILi128ELi96ELi256ELi32ELb0ELb0ELb1ELb0ELb1ELb1EEEEEEEEEvNT_6ParamsE,"aw",@nobits
	.sectionflags	@""
	.align	16
	.zero		1024


//--------------------- .nv.shared._ZN7cutlass13device_kernelIN5flash11enable_sm90INS1_16FlashAttnFwdSm90INS1_25CollectiveMainloopFwdSm90ILi2EN4cute5tupleIJNS5_1CILi1EEES8_S8_EEENS6_IJNS7_ILi128EEENS7_ILi96EEENS7_ILi64EEEEEELi256ENS_10bfloat16_tEfNS_4arch4Sm90ELb0ELb1ELb0ELb0ELb0ELb0ELb0ELb1ELb0ELb0ELb0ELb0EEENS1_21CollectiveEpilogueFwdINS6_IJSA_NS7_ILi256EEESB_EEES9_SE_SG_Li256ELb0ELb0ELb0ELb0EEENS1_30DynamicPersistentTileSchedulerILi256ELi32ELb0ELb0ELb1EEEEEEEEEvNT_6ParamsE --------------------------
	.section	.nv.shared._ZN7cutlass13device_kernelIN5flash11enable_sm90INS1_16FlashAttnFwdSm90INS1_25CollectiveMainloopFwdSm90ILi2EN4cute5tupleIJNS5_1CILi1EEES8_S8_EEENS6_IJNS7_ILi128EEENS7_ILi96EEENS7_ILi64EEEEEELi256ENS_10bfloat16_tEfNS_4arch4Sm90ELb0ELb1ELb0ELb0ELb0ELb0ELb0ELb1ELb0ELb0ELb0ELb0EEENS1_21CollectiveEpilogueFwdINS6_IJSA_NS7_ILi256EEESB_EEES9_SE_SG_Li256ELb0ELb0ELb0ELb0EEENS1_30DynamicPersistentTileSchedulerILi256ELi32ELb0ELb0ELb1EEEEEEEEEvNT_6ParamsE,"aw",@nobits
	.sectionflags	@""
	.align	16
	.zero		1024


//--------------------- .nv.shared._ZN7cutlass13device_kernelIN5flash11enable_sm90INS1_16FlashAttnFwdSm90INS1_25CollectiveMainloopFwdSm90ILi2EN4cute5tupleIJNS5_1CILi1EEES8_S8_EEENS6_IJNS7_ILi128EEENS7_ILi96EEENS7_ILi64EEEEEELi256ENS_10bfloat16_tEfNS_4arch4Sm90ELb0ELb1ELb0ELb0ELb0ELb0ELb1ELb1ELb0ELb0ELb0ELb0EEENS1_21CollectiveEpilogueFwdINS6_IJSA_NS7_ILi256EEESB_EEES9_SE_SG_Li256ELb0ELb0ELb0ELb0EEENS1_30DynamicPersistentTileSchedulerILi256ELi32ELb0ELb0ELb1EEEEEEEEEvNT_6ParamsE --------------------------
	.section	.nv.shared._ZN7cutlass13device_kernelIN5flash11enable_sm90INS1_16FlashAttnFwdSm90INS1_25CollectiveMainloopFwdSm90ILi2EN4cute5tupleIJNS5_1CILi1EEES8_S8_EEENS6_IJNS7_ILi128EEENS7_ILi96EEENS7_ILi64EEEEEELi256ENS_10bfloat16_tEfNS_4arch4Sm90ELb0ELb1ELb0ELb0ELb0ELb0ELb1ELb1ELb0ELb0ELb0ELb0EEENS1_21CollectiveEpilogueFwdINS6_IJSA_NS7_ILi256EEESB_EEES9_SE_SG_Li256ELb0ELb0ELb0ELb0EEENS1_30DynamicPersistentTileSchedulerILi256ELi32ELb0ELb0ELb1EEEEEEEEEvNT_6ParamsE,"aw",@nobits
	.sectionflags	@""
	.align	16
	.zero		1024


//--------------------- .nv.shared._ZN7cutlass13device_kernelIN5flash11enable_sm90INS1_16FlashAttnFwdSm90INS1_25CollectiveMainloopFwdSm90ILi2EN4cute5tupleIJNS5_1CILi1EEES8_S8_EEENS6_IJNS7_ILi128EEENS7_ILi96EEENS7_ILi64EEEEEELi256ENS_10bfloat16_tEfNS_4arch4Sm90ELb0ELb1ELb0ELb1ELb0ELb0ELb0ELb1ELb0ELb0ELb0ELb0EEENS1_21CollectiveEpilogueFwdINS6_IJSA_NS7_ILi256EEESB_EEES9_SE_SG_Li256ELb1ELb0ELb0ELb0EEENS1_36VarlenDynamicPersistentTileSchedulerILi128ELi96ELi256ELi32ELb0ELb0ELb1ELb1ELb0ELb1EEEEEEEEEvNT_6ParamsE --------------------------
	.section	.nv.shared._ZN7cutlass13device_kernelIN5flash11enable_sm90INS1_16FlashAttnFwdSm90INS1_25CollectiveMainloopFwdSm90ILi2EN4cute5tupleIJNS5_1CILi1EEES8_S8_EEENS6_IJNS7_ILi128EEENS7_ILi96EEENS7_ILi64EEEEEELi256ENS_10bfloat16_tEfNS_4arch4Sm90ELb0ELb1ELb0ELb1ELb0ELb0ELb0ELb1ELb0ELb0ELb0ELb0EEENS1_21CollectiveEpilogueFwdINS6_IJSA_NS7_ILi256EEESB_EEES9_SE_SG_Li256ELb1ELb0ELb0ELb0EEENS1_36VarlenDynamicPersistentTileSchedulerILi128ELi96ELi256ELi32ELb0ELb0ELb1ELb1ELb0ELb1EEEEEEEEEvNT_6ParamsE,"aw",@nobits
	.sectionflags	@""
	.align	16
	.zero		1024


//--------------------- .nv.shared._ZN7cutlass13device_kernelIN5flash11enable_sm90INS1_16FlashAttnFwdSm90INS1_25CollectiveMainloopFwdSm90ILi2EN4cute5tupleIJNS5_1CILi1EEES8_S8_EEENS6_IJNS7_ILi128EEENS7_ILi96EEENS7_ILi64EEEEEELi256ENS_10bfloat16_tEfNS_4arch4Sm90ELb0ELb1ELb0ELb1ELb0ELb1ELb0ELb1ELb0ELb0ELb0ELb0EEENS1_21CollectiveEpilogueFwdINS6_IJSA_NS7_ILi256EEESB_EEES9_SE_SG_Li256ELb1ELb0ELb0ELb0EEENS1_36VarlenDynamicPersistentTileSchedulerILi128ELi96ELi256ELi32ELb0ELb0ELb1ELb1ELb0ELb1EEEEEEEEEvNT_6ParamsE --------------------------
	.section	.nv.shared._ZN7cutlass13device_kernelIN5flash11enable_sm90INS1_16FlashAttnFwdSm90INS1_25CollectiveMainloopFwdSm90ILi2EN4cute5tupleIJNS5_1CILi1EEES8_S8_EEENS6_IJNS7_ILi128EEENS7_ILi96EEENS7_ILi64EEEEEELi256ENS_10bfloat16_tEfNS_4arch4Sm90ELb0ELb1ELb0ELb1ELb0ELb1ELb0ELb1ELb0ELb0ELb0ELb0EEENS1_21CollectiveEpilogueFwdINS6_IJSA_NS7_ILi256EEESB_EEES9_SE_SG_Li256ELb1ELb0ELb0ELb0EEENS1_36VarlenDynamicPersistentTileSchedulerILi128ELi96ELi256ELi32ELb0ELb0ELb1ELb1ELb0ELb1EEEEEEEEEvNT_6ParamsE,"aw",@nobits
	.sectionflags	@""
	.align	16
	.zero		1024


//--------------------- .nv.shared._ZN7cutlass13device_kernelIN5flash11enable_sm90INS1_16FlashAttnFwdSm90INS1_25CollectiveMainloopFwdSm90ILi2EN4cute5tupleIJNS5_1CILi1EEES8_S8_EEENS6_IJNS7_ILi128EEENS7_ILi96EEENS7_ILi64EEEEEELi256ENS_10bfloat16_tEfNS_4arch4Sm90ELb0ELb1ELb0ELb1ELb0ELb0ELb1ELb1ELb0ELb0ELb0ELb0EEENS1_21CollectiveEpilogueFwdINS6_IJSA_NS7_ILi256EEESB_EEES9_SE_SG_Li256ELb1ELb0ELb0ELb0EEENS1_36VarlenDynamicPersistentTileSchedulerILi128ELi96ELi256ELi32ELb0ELb0ELb1ELb1ELb0ELb1EEEEEEEEEvNT_6ParamsE --------------------------
	.section	.nv.shared._ZN7cutlass13device_kernelIN5flash11enable_sm90INS1_16FlashAttnFwdSm90INS1_25CollectiveMainloopFwdSm90ILi2EN4cute5tupleIJNS5_1CILi1EEES8_S8_EEENS6_IJNS7_ILi128EEENS7_ILi96EEENS7_ILi64EEEEEELi256ENS_10bfloat16_tEfNS_4arch4Sm90ELb0ELb1ELb0ELb1ELb0ELb0ELb1ELb1ELb0ELb0ELb0ELb0EEENS1_21CollectiveEpilogueFwdINS6_IJSA_NS7_ILi256EEESB_EEES9_SE_SG_Li256ELb1ELb0ELb0ELb0EEENS1_36VarlenDynamicPersistentTileSchedulerILi128ELi96ELi256ELi32ELb0ELb0ELb1ELb1ELb0ELb1EEEEEEEEEvNT_6ParamsE,"aw",@nobits
	.sectionflags	@""
	.align	16
	.zero		1024


//--------------------- .nv.shared._ZN7cutlass13device_kernelIN5flash11enable_sm90INS1_16FlashAttnFwdSm90INS1_25CollectiveMainloopFwdSm90ILi2EN4cute5tupleIJNS5_1CILi1EEES8_S8_EEENS6_IJNS7_ILi128EEENS7_ILi96EEENS7_ILi64EEEEEELi256ENS_10bfloat16_tEfNS_4arch4Sm90ELb0ELb1ELb0ELb1ELb0ELb1ELb1ELb1ELb0ELb0ELb0ELb0EEENS1_21CollectiveEpilogueFwdINS6_IJSA_NS7_ILi256EEESB_EEES9_SE_SG_Li256ELb1ELb0ELb0ELb0EEENS1_36VarlenDynamicPersistentTileSchedulerILi128ELi96ELi256ELi32ELb0ELb0ELb1ELb1ELb0ELb1EEEEEEEEEvNT_6ParamsE --------------------------
	.section	.nv.shared._ZN7cutlass13device_kernelIN5flash11enable_sm90INS1_16FlashAttnFwdSm90INS1_25CollectiveMainloopFwdSm90ILi2EN4cute5tupleIJNS5_1CILi1EEES8_S8_EEENS6_IJNS7_ILi128EEENS7_ILi96EEENS7_ILi64EEEEEELi256ENS_10bfloat16_tEfNS_4arch4Sm90ELb0ELb1ELb0ELb1ELb0ELb1ELb1ELb1ELb0ELb0ELb0ELb0EEENS1_21CollectiveEpilogueFwdINS6_IJSA_NS7_ILi256EEESB_EEES9_SE_SG_Li256ELb1ELb0ELb0ELb0EEENS1_36VarlenDynamicPersistentTileSchedulerILi128ELi96ELi256ELi32ELb0ELb0ELb1ELb1ELb0ELb1EEEEEEEEEvNT_6ParamsE,"aw",@nobits
	.sectionflags	@""
	.align	16
	.zero		1024


//--------------------- .nv.shared._ZN7cutlass13device_kernelIN5flash11enable_sm90INS1_16FlashAttnFwdSm90INS1_25CollectiveMainloopFwdSm90ILi2EN4cute5tupleIJNS5_1CILi1EEES8_S8_EEENS6_IJNS7_ILi128EEENS7_ILi96EEENS7_ILi64EEEEEELi256ENS_10bfloat16_tEfNS_4arch4Sm90ELb1ELb0ELb0ELb0ELb0ELb0ELb0ELb1ELb0ELb0ELb0ELb0EEENS1_21CollectiveEpilogueFwdINS6_IJSA_NS7_ILi256EEESB_EEES9_SE_SG_Li256ELb0ELb0ELb0ELb0EEENS1_30DynamicPersistentTileSchedulerILi256ELi32ELb0ELb0ELb1EEEEEEEEEvNT_6ParamsE --------------------------
	.section	.nv.shared._ZN7cutlass13device_kernelIN5flash11enable_sm90INS1_16FlashAttnFwdSm90INS1_25CollectiveMainloopFwdSm90ILi2EN4cute5tupleIJNS5_1CILi1EEES8_S8_EEENS6_IJNS7_ILi128EEENS7_ILi96EEENS7_ILi64EEEEEELi256ENS_10bfloat16_tEfNS_4arch4Sm90ELb1ELb0ELb0ELb0ELb0ELb0ELb0ELb1ELb0ELb0ELb0ELb0EEENS1_21CollectiveEpilogueFwdINS6_IJSA_NS7_ILi256EEESB_EEES9_SE_SG_Li256ELb0ELb0ELb0ELb0EEENS1_30DynamicPersistentTileSchedulerILi256ELi32ELb0ELb0ELb1EEEEEEEEEvNT_6ParamsE,"aw",@nobits
	.sectionflags	@""
	.align	16
	.zero		1024


//--------------------- .nv.shared._ZN7cutlass13device_kernelIN5flash11enable_sm90INS1_16FlashAttnFwdSm90INS1_25CollectiveMainloopFwdSm90ILi2EN4cute5tupleIJNS5_1CILi1EEES8_S8_EEENS6_IJNS7_ILi128EEENS7_ILi96EEENS7_ILi64EEEEEELi256ENS_10bfloat16_tEfNS_4arch4Sm90ELb1ELb0ELb0ELb0ELb0ELb0ELb1ELb1ELb0ELb0ELb0ELb0EEENS1_21CollectiveEpilogueFwdINS6_IJSA_NS7_ILi256EEESB_EEES9_SE_SG_Li256ELb0ELb0ELb0ELb0EEENS1_30DynamicPersistentTileSchedulerILi256ELi32ELb0ELb0ELb1EEEEEEEEEvNT_6ParamsE --------------------------
	.section	.nv.shared._ZN7cutlass13device_kernelIN5flash11enable_sm90INS1_16FlashAttnFwdSm90INS1_25CollectiveMainloopFwdSm90ILi2EN4cute5tupleIJNS5_1CILi1EEES8_S8_EEENS6_IJNS7_ILi128EEENS7_ILi96EEENS7_ILi64EEEEEELi256ENS_10bfloat16_tEfNS_4arch4Sm90ELb1ELb0ELb0ELb0ELb0ELb0ELb1ELb1ELb0ELb0ELb0ELb0EEENS1_21CollectiveEpilogueFwdINS6_IJSA_NS7_ILi256EEESB_EEES9_SE_SG_Li256ELb0ELb0ELb0ELb0EEENS1_30DynamicPersistentTileSchedulerILi256ELi32ELb0ELb0ELb1EEEEEEEEEvNT_6ParamsE,"aw",@nobits
	.sectionflags	@""
	.align	16
	.zero		1024


//--------------------- .nv.shared._ZN7cutlass13device_kernelIN5flash11enable_sm90INS1_16FlashAttnFwdSm90INS1_25CollectiveMainloopFwdSm90ILi2EN4cute5tupleIJNS5_1CILi1EEES8_S8_EEENS6_IJNS7_ILi128EEENS7_ILi96EEENS7_ILi64EEEEEELi256ENS_10bfloat16_tEfNS_4arch4Sm90ELb1ELb0ELb0ELb1ELb0ELb0ELb0ELb1ELb0ELb0ELb0ELb0EEENS1_21CollectiveEpilogueFwdINS6_IJSA_NS7_ILi256EEESB_EEES9_SE_SG_Li256ELb1ELb0ELb0ELb0EEENS1_36VarlenDynamicPersistentTileSchedulerILi128ELi96ELi256ELi32ELb0ELb0ELb1ELb1ELb1ELb1EEEEEEEEEvNT_6ParamsE --------------------------
	.section	.nv.shared._ZN7cutlass13device_kernelIN5flash11enable_sm90INS1_16FlashAttnFwdSm90INS1_25CollectiveMainloopFwdSm90ILi2EN4cute5tupleIJNS5_1CILi1EEES8_S8_EEENS6_IJNS7_ILi128EEENS7_ILi96EEENS7_ILi64EEEEEELi256ENS_10bfloat16_tEfNS_4arch4Sm90ELb1ELb0ELb0ELb1ELb0ELb0ELb0ELb1ELb0ELb0ELb0ELb0EEENS1_21CollectiveEpilogueFwdINS6_IJSA_NS7_ILi256EEESB_EEES9_SE_SG_Li256ELb1ELb0ELb0ELb0EEENS1_36VarlenDynamicPersistentTileSchedulerILi128ELi96ELi256ELi32ELb0ELb0ELb1ELb1ELb1ELb1EEEEEEEEEvNT_6ParamsE,"aw",@nobits
	.sectionflags	@""
	.align	16
	.zero		1024


//--------------------- .nv.shared._ZN7cutlass13device_kernelIN5flash11enable_sm90INS1_16FlashAttnFwdSm90INS1_25CollectiveMainloopFwdSm90ILi2EN4cute5tupleIJNS5_1CILi1EEES8_S8_EEENS6_IJNS7_ILi128EEENS7_ILi96EEENS7_ILi64EEEEEELi256ENS_10bfloat16_tEfNS_4arch4Sm90ELb1ELb0ELb0ELb1ELb0ELb1ELb0ELb1ELb0ELb0ELb0ELb0EEENS1_21CollectiveEpilogueFwdINS6_IJSA_NS7_ILi256EEESB_EEES9_SE_SG_Li256ELb1ELb0ELb0ELb0EEENS1_36VarlenDynamicPersistentTileSchedulerILi128ELi96ELi256ELi32ELb0ELb0ELb1ELb1ELb1ELb1EEEEEEEEEvNT_6ParamsE --------------------------
	.section	.nv.shared._ZN7cutlass13device_kernelIN5flash11enable_sm90INS1_16FlashAttnFwdSm90INS1_25CollectiveMainloopFwdSm90ILi2EN4cute5tupleIJNS5_1CILi1EEES8_S8_EEENS6_IJNS7_ILi128EEENS7_ILi96EEENS7_ILi64EEEEEELi256ENS_10bfloat16_tEfNS_4arch4Sm90ELb1ELb0ELb0ELb1ELb0ELb1ELb0ELb1ELb0ELb0ELb0ELb0EEENS1_21CollectiveEpilogueFwdINS6_IJSA_NS7_ILi256EEESB_EEES9_SE_SG_Li256ELb1ELb0ELb0ELb0EEENS1_36VarlenDynamicPersistentTileSchedulerILi128ELi96ELi256ELi32ELb0ELb0ELb1ELb1ELb1ELb1EEEEEEEEEvNT_6ParamsE,"aw",@nobits
	.sectionflags	@""
	.align	16
	.zero		1024


//--------------------- .nv.shared._ZN7cutlass13device_kernelIN5flash11enable_sm90INS1_16FlashAttnFwdSm90INS1_25CollectiveMainloopFwdSm90ILi2EN4cute5tupleIJNS5_1CILi1EEES8_S8_EEENS6_IJNS7_ILi128EEENS7_ILi96EEENS7_ILi64EEEEEELi256ENS_10bfloat16_tEfNS_4arch4Sm90ELb1ELb0ELb0ELb1ELb0ELb0ELb1ELb1ELb0ELb0ELb0ELb0EEENS1_21CollectiveEpilogueFwdINS6_IJSA_NS7_ILi256EEESB_EEES9_SE_SG_Li256ELb1ELb0ELb0ELb0EEENS1_36VarlenDynamicPersistentTileSchedulerILi128ELi96ELi256ELi32ELb0ELb0ELb1ELb1ELb1ELb1EEEEEEEEEvNT_6ParamsE --------------------------
	.section	.nv.shared._ZN7cutlass13device_kernelIN5flash11enable_sm90INS1_16FlashAttnFwdSm90INS1_25CollectiveMainloopFwdSm90ILi2EN4cute5tupleIJNS5_1CILi1EEES8_S8_EEENS6_IJNS7_ILi128EEENS7_ILi96EEENS7_ILi64EEEEEELi256ENS_10bfloat16_tEfNS_4arch4Sm90ELb1ELb0ELb0ELb1ELb0ELb0ELb1ELb1ELb0ELb0ELb0ELb0EEENS1_21CollectiveEpilogueFwdINS6_IJSA_NS7_ILi256EEESB_EEES9_SE_SG_Li256ELb1ELb0ELb0ELb0EEENS1_36VarlenDynamicPersistentTileSchedulerILi128ELi96ELi256ELi32ELb0ELb0ELb1ELb1ELb1ELb1EEEEEEEEEvNT_6ParamsE,"aw",@nobits
	.sectionflags	@""
	.align	16
	.zero		1024


//--------------------- .nv.shared._ZN7cutlass13device_kernelIN5flash11enable_sm90INS1_16FlashAttnFwdSm90INS1_25CollectiveMainloopFwdSm90ILi2EN4cute5tupleIJNS5_1CILi1EEES8_S8_EEENS6_IJNS7_ILi128EEENS7_ILi96EEENS7_ILi64EEEEEELi256ENS_10bfloat16_tEfNS_4arch4Sm90ELb1ELb0ELb0ELb1ELb0ELb1ELb1ELb1ELb0ELb0ELb0ELb0EEENS1_21CollectiveEpilogueFwdINS6_IJSA_NS7_ILi256EEESB_EEES9_SE_SG_Li256ELb1ELb0ELb0ELb0EEENS1_36VarlenDynamicPersistentTileSchedulerILi128ELi96ELi256ELi32ELb0ELb0ELb1ELb1ELb1ELb1EEEEEEEEEvNT_6ParamsE --------------------------
	.section	.nv.shared._ZN7cutlass13device_kernelIN5flash11enable_sm90INS1_16FlashAttnFwdSm90INS1_25CollectiveMainloopFwdSm90ILi2EN4cute5tupleIJNS5_1CILi1EEES8_S8_EEENS6_IJNS7_ILi128EEENS7_ILi96EEENS7_ILi64EEEEEELi256ENS_10bfloat16_tEfNS_4arch4Sm90ELb1ELb0ELb0ELb1ELb0ELb1ELb1ELb1ELb0ELb0ELb0ELb0EEENS1_21CollectiveEpilogueFwdINS6_IJSA_NS7_ILi256EEESB_EEES9_SE_SG_Li256ELb1ELb0ELb0ELb0EEENS1_36VarlenDynamicPersistentTileSchedulerILi128ELi96ELi256ELi32ELb0ELb0ELb1ELb1ELb1ELb1EEEEEEEEEvNT_6ParamsE,"aw",@nobits
	.sectionflags	@""
	.align	16
	.zero		1024


//--------------------- .nv.constant0._ZN7cutlass13device_kernelIN5flash11enable_sm90INS1_16FlashAttnFwdSm90INS1_25CollectiveMainloopFwdSm90ILi2EN4cute5tupleIJNS5_1CILi1EEES8_S8_EEENS6_IJNS7_ILi128EEENS7_ILi96EEENS7_ILi64EEEEEELi256ENS_10bfloat16_tEfNS_4arch4Sm90ELb0ELb0ELb0ELb0ELb0ELb0ELb0ELb1ELb0ELb0ELb0ELb0EEENS1_21CollectiveEpilogueFwdINS6_IJSA_NS7_ILi256EEESB_EEES9_SE_SG_Li256ELb0ELb0ELb0ELb0EEENS1_29StaticPersistentTileSchedulerILb0EEEEEEEEEvNT_6ParamsE --------------------------
	.section	.nv.constant0._ZN7cutlass13device_kernelIN5flash11enable_sm90INS1_16FlashAttnFwdSm90INS1_25CollectiveMainloopFwdSm90ILi2EN4cute5tupleIJNS5_1CILi1EEES8_S8_EEENS6_IJNS7_ILi128EEENS7_ILi96EEENS7_ILi64EEEEEELi256ENS_10bfloat16_tEfNS_4arch4Sm90ELb0ELb0ELb0ELb0ELb0ELb0ELb0ELb1ELb0ELb0ELb0ELb0EEENS1_21CollectiveEpilogueFwdINS6_IJSA_NS7_ILi256EEESB_EEES9_SE_SG_Li256ELb0ELb0ELb0ELb0EEENS1_29StaticPersistentTileSchedulerILb0EEEEEEEEEvNT_6ParamsE,"a",@progbits
	.sectionflags	@""
	.align	4
.nv.constant0._ZN7cutlass13device_kernelIN5flash11enable_sm90INS1_16FlashAttnFwdSm90INS1_25CollectiveMainloopFwdSm90ILi2EN4cute5tupleIJNS5_1CILi1EEES8_S8_EEENS6_IJNS7_ILi128EEENS7_ILi96EEENS7_ILi64EEEEEELi256ENS_10bfloat16_tEfNS_4arch4Sm90ELb0ELb0ELb0ELb0ELb0ELb0ELb0ELb1ELb0ELb0ELb0ELb0EEENS1_21CollectiveEpilogueFwdINS6_IJSA_NS7_ILi256EEESB_EEES9_SE_SG_Li256ELb0ELb0ELb0ELb0EEENS1_29StaticPersistentTileSchedulerILb0EEEEEEEEEvNT_6ParamsE:
	.zero		3584


//--------------------- .nv.constant0._ZN7cutlass13device_kernelIN5flash11enable_sm90INS1_16FlashAttnFwdSm90INS1_25CollectiveMainloopFwdSm90ILi2EN4cute5tupleIJNS5_1CILi1EEES8_S8_EEENS6_IJNS7_ILi128EEENS7_ILi96EEENS7_ILi64EEEEEELi256ENS_10bfloat16_tEfNS_4arch4Sm90ELb0ELb0ELb0ELb0ELb0ELb0ELb1ELb1ELb0ELb0ELb0ELb0EEENS1_21CollectiveEpilogueFwdINS6_IJSA_NS7_ILi256EEESB_EEES9_SE_SG_Li256ELb0ELb0ELb0ELb0EEENS1_29StaticPersistentTileSchedulerILb0EEEEEEEEEvNT_6ParamsE --------------------------
	.section	.nv.constant0._ZN7cutlass13device_kernelIN5flash11enable_sm90INS1_16FlashAttnFwdSm90INS1_25CollectiveMainloopFwdSm90ILi2EN4cute5tupleIJNS5_1CILi1EEES8_S8_EEENS6_IJNS7_ILi128EEENS7_ILi96EEENS7_ILi64EEEEEELi256ENS_10bfloat16_tEfNS_4arch4Sm90ELb0ELb0ELb0ELb0ELb0ELb0ELb1ELb1ELb0ELb0ELb0ELb0EEENS1_21CollectiveEpilogueFwdINS6_IJSA_NS7_ILi256EEESB_EEES9_SE_SG_Li256ELb0ELb0ELb0ELb0EEENS1_29StaticPersistentTileSchedulerILb0EEEEEEEEEvNT_6ParamsE,"a",@progbits
	.sectionflags	@""
	.align	4
.nv.constant0._ZN7cutlass13device_kernelIN5flash11enable_sm90INS1_16FlashAttnFwdSm90INS1_25CollectiveMainloopFwdSm90ILi2EN4cute5tupleIJNS5_1CILi1EEES8_S8_EEENS6_IJNS7_ILi128EEENS7_ILi96EEENS7_ILi64EEEEEELi256ENS_10bfloat16_tEfNS_4arch4Sm90ELb0ELb0ELb0ELb0ELb0ELb0ELb1ELb1ELb0ELb0ELb0ELb0EEENS1_21CollectiveEpilogueFwdINS6_IJSA_NS7_ILi256EEESB_EEES9_SE_SG_Li256ELb0ELb0ELb0ELb0EEENS1_29StaticPersistentTileSchedulerILb0EEEEEEEEEvNT_6ParamsE:
	.zero		3840


//--------------------- .nv.constant0._ZN7cutlass13device_kernelIN5flash11enable_sm90INS1_16FlashAttnFwdSm90INS1_25CollectiveMainloopFwdSm90ILi2EN4cute5tupleIJNS5_1CILi1EEES8_S8_EEENS6_IJNS7_ILi128EEENS7_ILi96EEENS7_ILi64EEEEEELi256ENS_10bfloat16_tEfNS_4arch4Sm90ELb0ELb0ELb0ELb1ELb0ELb0ELb0ELb1ELb0ELb0ELb0ELb0EEENS1_21CollectiveEpilogueFwdINS6_IJSA_NS7_ILi256EEESB_EEES9_SE_SG_Li256ELb1ELb0ELb0ELb0EEENS1_36VarlenDynamicPersistentTileSchedulerILi128ELi96ELi256ELi32ELb0ELb0ELb1ELb0ELb1ELb1EEEEEEEEEvNT_6ParamsE --------------------------
	.section	.nv.constant0._ZN7cutlass13device_kernelIN5flash11enable_sm90INS1_16FlashAttnFwdSm90INS1_25CollectiveMainloopFwdSm90ILi2EN4cute5tupleIJNS5_1CILi1EEES8_S8_EEENS6_IJNS7_ILi128EEENS7_ILi96EEENS7_ILi64EEEEEELi256ENS_10bfloat16_tEfNS_4arch4Sm90ELb0ELb0ELb0ELb1ELb0ELb0ELb0ELb1ELb0ELb0ELb0ELb0EEENS1_21CollectiveEpilogueFwdINS6_IJSA_NS7_ILi256EEESB_EEES9_SE_SG_Li256ELb1ELb0ELb0ELb0EEENS1_36VarlenDynamicPersistentTileSchedulerILi128ELi96ELi256ELi32ELb0ELb0ELb1ELb0ELb1ELb1EEEEEEEEEvNT_6ParamsE,"a",@progbits
	.sectionflags	@""
	.align	4
.nv.constant0._ZN7cutlass13device_kernelIN5flash11enable_sm90INS1_16FlashAttnFwdSm90INS1_25CollectiveMainloopFwdSm90ILi2EN4cute5tupleIJNS5_1CILi1EEES8_S8_EEENS6_IJNS7_ILi128EEENS7_ILi96EEENS7_ILi64EEEEEELi256ENS_10bfloat16_tEfNS_4arch4Sm90ELb0ELb0ELb0ELb1ELb0ELb0ELb0ELb1ELb0ELb0ELb0ELb0EEENS1_21CollectiveEpilogueFwdINS6_IJSA_NS7_ILi256EEESB_EEES9_SE_SG_Li256ELb1ELb0ELb0ELb0EEENS1_36VarlenDynamicPersistentTileSchedulerILi128ELi96ELi256ELi32ELb0ELb0ELb1ELb0ELb1ELb1EEEEEEEEEvNT_6ParamsE:
	.zero		3200


//--------------------- .nv.constant0._ZN7cutlass13device_kernelIN5flash11enable_sm90INS1_16FlashAttnFwdSm90INS1_25CollectiveMainloopFwdSm90ILi2EN4cute5tupleIJNS5_1CILi1EEES8_S8_EEENS6_IJNS7_ILi128EEENS7_ILi96EEENS7_ILi64EEEEEELi256ENS_10bfloat16_tEfNS_4arch4Sm90ELb0ELb0ELb0ELb1ELb0ELb1ELb0ELb1ELb0ELb0ELb0ELb0EEENS1_21CollectiveEpilogueFwdINS6_IJSA_NS7_ILi256EEESB_EEES9_SE_SG_Li256ELb1ELb0ELb0ELb0EEENS1_36VarlenDynamicPersistentTileSchedulerILi128ELi96ELi256ELi32ELb0ELb0ELb1ELb0ELb1ELb1EEEEEEEEEvNT_6ParamsE --------------------------
	.section	.nv.constant0._ZN7cutlass13device_kernelIN5flash11enable_sm90INS1_16FlashAttnFwdSm90INS1_25CollectiveMainloopFwdSm90ILi2EN4cute5tupleIJNS5_1CILi1EEES8_S8_EEENS6_IJNS7_ILi128EEENS7_ILi96EEENS7_ILi64EEEEEELi256ENS_10bfloat16_tEfNS_4arch4Sm90ELb0ELb0ELb0ELb1ELb0ELb1ELb0ELb1ELb0ELb0ELb0ELb0EEENS1_21CollectiveEpilogueFwdINS6_IJSA_NS7_ILi256EEESB_EEES9_SE_SG_Li256ELb1ELb0ELb0ELb0EEENS1_36VarlenDynamicPersistentTileSchedulerILi128ELi96ELi256ELi32ELb0ELb0ELb1ELb0ELb1ELb1EEEEEEEEEvNT_6ParamsE,"a",@progbits
	.sectionflags	@""
	.align	4
.nv.constant0._ZN7cutlass13device_kernelIN5flash11enable_sm90INS1_16FlashAttnFwdSm90INS1_25CollectiveMainloopFwdSm90ILi2EN4cute5tupleIJNS5_1CILi1EEES8_S8_EEENS6_IJNS7_ILi128EEENS7_ILi96EEENS7_ILi64EEEEEELi256ENS_10bfloat16_tEfNS_4arch4Sm90ELb0ELb0ELb0ELb1ELb0ELb1ELb0ELb1ELb0ELb0ELb0ELb0EEENS1_21CollectiveEpilogueFwdINS6_IJSA_NS7_ILi256EEESB_EEES9_SE_SG_Li256ELb1ELb0ELb0ELb0EEENS1_36VarlenDynamicPersistentTileSchedulerILi128ELi96ELi256ELi32ELb0ELb0ELb1ELb0ELb1ELb1EEEEEEEEEvNT_6ParamsE:
	.zero		3200


//--------------------- .nv.constant0._ZN7cutlass13device_kernelIN5flash11enable_sm90INS1_16FlashAttnFwdSm90INS1_25CollectiveMainloopFwdSm90ILi2EN4cute5tupleIJNS5_1CILi1EEES8_S8_EEENS6_IJNS7_ILi128EEENS7_ILi96EEENS7_ILi64EEEEEELi256ENS_10bfloat16_tEfNS_4arch4Sm90ELb0ELb0ELb0ELb1ELb0ELb0ELb1ELb1ELb0ELb0ELb0ELb0EEENS1_21CollectiveEpilogueFwdINS6_IJSA_NS7_ILi256EEESB_EEES9_SE_SG_Li256ELb1ELb0ELb0ELb0EEENS1_36VarlenDynamicPersistentTileSchedulerILi128ELi96ELi256ELi32ELb0ELb0ELb1ELb0ELb1ELb1EEEEEEEEEvNT_6ParamsE --------------------------
	.section	.nv.constant0._ZN7cutlass13device_kernelIN5flash11enable_sm90INS1_16FlashAttnFwdSm90INS1_25CollectiveMainloopFwdSm90ILi2EN4cute5tupleIJNS5_1CILi1EEES8_S8_EEENS6_IJNS7_ILi128EEENS7_ILi96EEENS7_ILi64EEEEEELi256ENS_10bfloat16_tEfNS_4arch4Sm90ELb0ELb0ELb0ELb1ELb0ELb0ELb1ELb1ELb0ELb0ELb0ELb0EEENS1_21CollectiveEpilogueFwdINS6_IJSA_NS7_ILi256EEESB_EEES9_SE_SG_Li256ELb1ELb0ELb0ELb0EEENS1_36VarlenDynamicPersistentTileSchedulerILi128ELi96ELi256ELi32ELb0ELb0ELb1ELb0ELb1ELb1EEEEEEEEEvNT_6ParamsE,"a",@progbits
	.sectionflags	@""
	.align	4
.nv.constant0._ZN7cutlass13device_kernelIN5flash11enable_sm90INS1_16FlashAttnFwdSm90INS1_25CollectiveMainloopFwdSm90ILi2EN4cute5tupleIJNS5_1CILi1EEES8_S8_EEENS6_IJNS7_ILi128EEENS7_ILi96EEENS7_ILi64EEEEEELi256ENS_10bfloat16_tEfNS_4arch4Sm90ELb0ELb0ELb0ELb1ELb0ELb0ELb1ELb1ELb0ELb0ELb0ELb0EEENS1_21CollectiveEpilogueFwdINS6_IJSA_NS7_ILi256EEESB_EEES9_SE_SG_Li256ELb1ELb0ELb0ELb0EEENS1_36VarlenDynamicPersistentTileSchedulerILi128ELi96ELi256ELi32ELb0ELb0ELb1ELb0ELb1ELb1EEEEEEEEEvNT_6ParamsE:
	.zero		3456


//--------------------- .nv.constant0._ZN7cutlass13device_kernelIN5flash11enable_sm90INS1_16FlashAttnFwdSm90INS1_25CollectiveMainloopFwdSm90ILi2EN4cute5tupleIJNS5_1CILi1EEES8_S8_EEENS6_IJNS7_ILi128EEENS7_ILi96EEENS7_ILi64EEEEEELi256ENS_10bfloat16_tEfNS_4arch4Sm90ELb0ELb0ELb0ELb1ELb0ELb1ELb1ELb1ELb0ELb0ELb0ELb0EEENS1_21CollectiveEpilogueFwdINS6_IJSA_NS7_ILi256EEESB_EEES9_SE_SG_Li256ELb1ELb0ELb0ELb0EEENS1_36VarlenDynamicPersistentTileSchedulerILi128ELi96ELi256ELi32ELb0ELb0ELb1ELb0ELb1ELb1EEEEEEEEEvNT_6ParamsE --------------------------
	.section	.nv.constant0._ZN7cutlass13device_kernelIN5flash11enable_sm90INS1_16FlashAttnFwdSm90INS1_25CollectiveMainloopFwdSm90ILi2EN4cute5tupleIJNS5_1CILi1EEES8_S8_EEENS6_IJNS7_ILi128EEENS7_ILi96EEENS7_ILi64EEEEEELi256ENS_10bfloat16_tEfNS_4arch4Sm90ELb0ELb0ELb0ELb1ELb0ELb1ELb1ELb1ELb0ELb0ELb0ELb0EEENS1_21CollectiveEpilogueFwdINS6_IJSA_NS7_ILi256EEESB_EEES9_SE_SG_Li256ELb1ELb0ELb0ELb0EEENS1_36VarlenDynamicPersistentTileSchedulerILi128ELi96ELi256ELi32ELb0ELb0ELb1ELb0ELb1ELb1EEEEEEEEEvNT_6ParamsE,"a",@progbits
	.sectionflags	@""
	.align	4
.nv.constant0._ZN7cutlass13device_kernelIN5flash11enable_sm90INS1_16FlashAttnFwdSm90INS1_25CollectiveMainloopFwdSm90ILi2EN4cute5tupleIJNS5_1CILi1EEES8_S8_EEENS6_IJNS7_ILi128EEENS7_ILi96EEENS7_ILi64EEEEEELi256ENS_10bfloat16_tEfNS_4arch4Sm90ELb0ELb0ELb0ELb1ELb0ELb1ELb1ELb1ELb0ELb0ELb0ELb0EEENS1_21CollectiveEpilogueFwdINS6_IJSA_NS7_ILi256EEESB_EEES9_SE_SG_Li256ELb1ELb0ELb0ELb0EEENS1_36VarlenDynamicPersistentTileSchedulerILi128ELi96ELi256ELi32ELb0ELb0ELb1ELb0ELb1ELb1EEEEEEEEEvNT_6ParamsE:
	.zero		3456


//--------------------- .nv.constant0._ZN7cutlass13device_kernelIN5flash11enable_sm90INS1_16FlashAttnFwdSm90INS1_25CollectiveMainloopFwdSm90ILi2EN4cute5tupleIJNS5_1CILi1EEES8_S8_EEENS6_IJNS7_ILi128EEENS7_ILi96EEENS7_ILi64EEEEEELi256ENS_10bfloat16_tEfNS_4arch4Sm90ELb0ELb1ELb0ELb0ELb0ELb0ELb0ELb1ELb0ELb0ELb0ELb0EEENS1_21CollectiveEpilogueFwdINS6_IJSA_NS7_ILi256EEESB_EEES9_SE_SG_Li256ELb0ELb0ELb0ELb0EEENS1_30DynamicPersistentTileSchedulerILi256ELi32ELb0ELb0ELb1EEEEEEEEEvNT_6ParamsE --------------------------
	.section	.nv.constant0._ZN7cutlass13device_kernelIN5flash11enable_sm90INS1_16FlashAttnFwdSm90INS1_25CollectiveMainloopFwdSm90ILi2EN4cute5tupleIJNS5_1CILi1EEES8_S8_EEENS6_IJNS7_ILi128EEENS7_ILi96EEENS7_ILi64EEEEEELi256ENS_10bfloat16_tEfNS_4arch4Sm90ELb0ELb1ELb0ELb0ELb0ELb0ELb0ELb1ELb0ELb0ELb0ELb0EEENS1_21CollectiveEpilogueFwdINS6_IJSA_NS7_ILi256EEESB_EEES9_SE_SG_Li256ELb0ELb0ELb0ELb0EEENS1_30DynamicPersistentTileSchedulerILi256ELi32ELb0ELb0ELb1EEEEEEEEEvNT_6ParamsE,"a",@progbits
	.sectionflags	@""
	.align	4
.nv.constant0._ZN7cutlass13device_kernelIN5flash11enable_sm90INS1_16FlashAttnFwdSm90INS1_25CollectiveMainloopFwdSm90ILi2EN4cute5tupleIJNS5_1CILi1EEES8_S8_EEENS6_IJNS7_ILi128EEENS7_ILi96EEENS7_ILi64EEEEEELi256ENS_10bfloat16_tEfNS_4arch4Sm90ELb0ELb1ELb0ELb0ELb0ELb0ELb0ELb1ELb0ELb0ELb0ELb0EEENS1_21CollectiveEpilogueFwdINS6_IJSA_NS7_ILi256EEESB_EEES9_SE_SG_Li256ELb0ELb0ELb0ELb0EEENS1_30DynamicPersistentTileSchedulerILi256ELi32ELb0ELb0ELb1EEEEEEEEEvNT_6ParamsE:
	.zero		3584


//--------------------- .nv.constant0._ZN7cutlass13device_kernelIN5flash11enable_sm90INS1_16FlashAttnFwdSm90INS1_25CollectiveMainloopFwdSm90ILi2EN4cute5tupleIJNS5_1CILi1EEES8_S8_EEENS6_IJNS7_ILi128EEENS7_ILi96EEENS7_ILi64EEEEEELi256ENS_10bfloat16_tEfNS_4arch4Sm90ELb0ELb1ELb0ELb0ELb0ELb0ELb1ELb1ELb0ELb0ELb0ELb0EEENS1_21CollectiveEpilogueFwdINS6_IJSA_NS7_ILi256EEESB_EEES9_SE_SG_Li256ELb0ELb0ELb0ELb0EEENS1_30DynamicPersistentTileSchedulerILi256ELi32ELb0ELb0ELb1EEEEEEEEEvNT_6ParamsE --------------------------
	.section	.nv.constant0._ZN7cutlass13device_kernelIN5flash11enable_sm90INS1_16FlashAttnFwdSm90INS1_25CollectiveMainloopFwdSm90ILi2EN4cute5tupleIJNS5_1CILi1EEES8_S8_EEENS6_IJNS7_ILi128EEENS7_ILi96EEENS7_ILi64EEEEEELi256ENS_10bfloat16_tEfNS_4arch4Sm90ELb0ELb1ELb0ELb0ELb0ELb0ELb1ELb1ELb0ELb0ELb0ELb0EEENS1_21CollectiveEpilogueFwdINS6_IJSA_NS7_ILi256EEESB_EEES9_SE_SG_Li256ELb0ELb0ELb0ELb0EEENS1_30DynamicPersistentTileSchedulerILi256ELi32ELb0ELb0ELb1EEEEEEEEEvNT_6ParamsE,"a",@progbits
	.sectionflags	@""
	.align	4
.nv.constant0._ZN7cutlass13device_kernelIN5flash11enable_sm90INS1_16FlashAttnFwdSm90INS1_25CollectiveMainloopFwdSm90ILi2EN4cute5tupleIJNS5_1CILi1EEES8_S8_EEENS6_IJNS7_ILi128EEENS7_ILi96EEENS7_ILi64EEEEEELi256ENS_10bfloat16_tEfNS_4arch4Sm90ELb0ELb1ELb0ELb0ELb0ELb0ELb1ELb1ELb0ELb0ELb0ELb0EEENS1_21CollectiveEpilogueFwdINS6_IJSA_NS7_ILi256EEESB_EEES9_SE_SG_Li256ELb0ELb0ELb0ELb0EEENS1_30DynamicPersistentTileSchedulerILi256ELi32ELb0ELb0ELb1EEEEEEEEEvNT_6ParamsE:
	.zero		3840


//--------------------- .nv.constant0._ZN7cutlass13device_kernelIN5flash11enable_sm90INS1_16FlashAttnFwdSm90INS1_25CollectiveMainloopFwdSm90ILi2EN4cute5tupleIJNS5_1CILi1EEES8_S8_EEENS6_IJNS7_ILi128EEENS7_ILi96EEENS7_ILi64EEEEEELi256ENS_10bfloat16_tEfNS_4arch4Sm90ELb0ELb1ELb0ELb1ELb0ELb0ELb0ELb1ELb0ELb0ELb0ELb0EEENS1_21CollectiveEpilogueFwdINS6_IJSA_NS7_ILi256EEESB_EEES9_SE_SG_Li256ELb1ELb0ELb0ELb0EEENS1_36VarlenDynamicPersistentTileSchedulerILi128ELi96ELi256ELi32ELb0ELb0ELb1ELb1ELb0ELb1EEEEEEEEEvNT_6ParamsE --------------------------
	.section	.nv.constant0._ZN7cutlass13device_kernelIN5flash11enable_sm90INS1_16FlashAttnFwdSm90INS1_25CollectiveMainloopFwdSm90ILi2EN4cute5tupleIJNS5_1CILi1EEES8_S8_EEENS6_IJNS7_ILi128EEENS7_ILi96EEENS7_ILi64EEEEEELi256ENS_10bfloat16_tEfNS_4arch4Sm90ELb0ELb1ELb0ELb1ELb0ELb0ELb0ELb1ELb0ELb0ELb0ELb0EEENS1_21CollectiveEpilogueFwdINS6_IJSA_NS7_ILi256EEESB_EEES9_SE_SG_Li256ELb1ELb0ELb0ELb0EEENS1_36VarlenDynamicPersistentTileSchedulerILi128ELi96ELi256ELi32ELb0ELb0ELb1ELb1ELb0ELb1EEEEEEEEEvNT_6ParamsE,"a",@progbits
	.sectionflags	@""
	.align	4
.nv.constant0._ZN7cutlass13device_kernelIN5flash11enable_sm90INS1_16FlashAttnFwdSm90INS1_25CollectiveMainloopFwdSm90ILi2EN4cute5tupleIJNS5_1CILi1EEES8_S8_EEENS6_IJNS7_ILi128EEENS7_ILi96EEENS7_ILi64EEEEEELi256ENS_10bfloat16_tEfNS_4arch4Sm90ELb0ELb1ELb0ELb1ELb0ELb0ELb0ELb1ELb0ELb0ELb0ELb0EEENS1_21CollectiveEpilogueFwdINS6_IJSA_NS7_ILi256EEESB_EEES9_SE_SG_Li256ELb1ELb0ELb0ELb0EEENS1_36VarlenDynamicPersistentTileSchedulerILi128ELi96ELi256ELi32ELb0ELb0ELb1ELb1ELb0ELb1EEEEEEEEEvNT_6ParamsE:
	.zero		3200


//--------------------- .nv.constant0._ZN7cutlass13device_kernelIN5flash11enable_sm90INS1_16FlashAttnFwdSm90INS1_25CollectiveMainloopFwdSm90ILi2EN4cute5tupleIJNS5_1CILi1EEES8_S8_EEENS6_IJNS7_ILi128EEENS7_ILi96EEENS7_ILi64EEEEEELi256ENS_10bfloat16_tEfNS_4arch4Sm90ELb0ELb1ELb0ELb1ELb0ELb1ELb0ELb1ELb0ELb0ELb0ELb0EEENS1_21CollectiveEpilogueFwdINS6_IJSA_NS7_ILi256EEESB_EEES9_SE_SG_Li256ELb1ELb0ELb0ELb0EEENS1_36VarlenDynamicPersistentTileSchedulerILi128ELi96ELi256ELi32ELb0ELb0ELb1ELb1ELb0ELb1EEEEEEEEEvNT_6ParamsE --------------------------
	.section	.nv.constant0._ZN7cutlass13device_kernelIN5flash11enable_sm90INS1_16FlashAttnFwdSm90INS1_25CollectiveMainloopFwdSm90ILi2EN4cute5tupleIJNS5_1CILi1EEES8_S8_EEENS6_IJNS7_ILi128EEENS7_ILi96EEENS7_ILi64EEEEEELi256ENS_10bfloat16_tEfNS_4arch4Sm90ELb0ELb1ELb0ELb1ELb0ELb1ELb0ELb1ELb0ELb0ELb0ELb0EEENS1_21CollectiveEpilogueFwdINS6_IJSA_NS7_ILi256EEESB_EEES9_SE_SG_Li256ELb1ELb0ELb0ELb0EEENS1_36VarlenDynamicPersistentTileSchedulerILi128ELi96ELi256ELi32ELb0ELb0ELb1ELb1ELb0ELb1EEEEEEEEEvNT_6ParamsE,"a",@progbits
	.sectionflags	@""
	.align	4
.nv.constant0._ZN7cutlass13device_kernelIN5flash11enable_sm90INS1_16FlashAttnFwdSm90INS1_25CollectiveMainloopFwdSm90ILi2EN4cute5tupleIJNS5_1CILi1EEES8_S8_EEENS6_IJNS7_ILi128EEENS7_ILi96EEENS7_ILi64EEEEEELi256ENS_10bfloat16_tEfNS_4arch4Sm90ELb0ELb1ELb0ELb1ELb0ELb1ELb0ELb1ELb0ELb0ELb0ELb0EEENS1_21CollectiveEpilogueFwdINS6_IJSA_NS7_ILi256EEESB_EEES9_SE_SG_Li256ELb1ELb0ELb0ELb0EEENS1_36VarlenDynamicPersistentTileSchedulerILi128ELi96ELi256ELi32ELb0ELb0ELb1ELb1ELb0ELb1EEEEEEEEEvNT_6ParamsE:
	.zero		3200


//--------------------- .nv.constant0._ZN7cutlass13device_kernelIN5flash11enable_sm90INS1_16FlashAttnFwdSm90INS1_25CollectiveMainloopFwdSm90ILi2EN4cute5tupleIJNS5_1CILi1EEES8_S8_EEENS6_IJNS7_ILi128EEENS7_ILi96EEENS7_ILi64EEEEEELi256ENS_10bfloat16_tEfNS_4arch4Sm90ELb0ELb1ELb0ELb1ELb0ELb0ELb1ELb1ELb0ELb0ELb0ELb0EEENS1_21CollectiveEpilogueFwdINS6_IJSA_NS7_ILi256EEESB_EEES9_SE_SG_Li256ELb1ELb0ELb0ELb0EEENS1_36VarlenDynamicPersistentTileSchedulerILi128ELi96ELi256ELi32ELb0ELb0ELb1ELb1ELb0ELb1EEEEEEEEEvNT_6ParamsE --------------------------
	.section	.nv.constant0._ZN7cutlass13device_kernelIN5flash11enable_sm90INS1_16FlashAttnFwdSm90INS1_25CollectiveMainloopFwdSm90ILi2EN4cute5tupleIJNS5_1CILi1EEES8_S8_EEENS6_IJNS7_ILi128EEENS7_ILi96EEENS7_ILi64EEEEEELi256ENS_10bfloat16_tEfNS_4arch4Sm90ELb0ELb1ELb0ELb1ELb0ELb0ELb1ELb1ELb0ELb0ELb0ELb0EEENS1_21CollectiveEpilogueFwdINS6_IJSA_NS7_ILi256EEESB_EEES9_SE_SG_Li256ELb1ELb0ELb0ELb0EEENS1_36VarlenDynamicPersistentTileSchedulerILi128ELi96ELi256ELi32ELb0ELb0ELb1ELb1ELb0ELb1EEEEEEEEEvNT_6ParamsE,"a",@progbits
	.sectionflags	@""
	.align	4
.nv.constant0._ZN7cutlass13device_kernelIN5flash11enable_sm90INS1_16FlashAttnFwdSm90INS1_25CollectiveMainloopFwdSm90ILi2EN4cute5tupleIJNS5_1CILi1EEES8_S8_EEENS6_IJNS7_ILi128EEENS7_ILi96EEENS7_ILi64EEEEEELi256ENS_10bfloat16_tEfNS_4arch4Sm90ELb0ELb1ELb0ELb1ELb0ELb0ELb1ELb1ELb0ELb0ELb0ELb0EEENS1_21CollectiveEpilogueFwdINS6_IJSA_NS7_ILi256EEESB_EEES9_SE_SG_Li256ELb1ELb0ELb0ELb0EEENS1_36VarlenDynamicPersistentTileSchedulerILi128ELi96ELi256ELi32ELb0ELb0ELb1ELb1ELb0ELb1EEEEEEEEEvNT_6ParamsE:
	.zero		3456


//--------------------- .nv.constant0._ZN7cutlass13device_kernelIN5flash11enable_sm90INS1_16FlashAttnFwdSm90INS1_25CollectiveMainloopFwdSm90ILi2EN4cute5tupleIJNS5_1CILi1EEES8_S8_EEENS6_IJNS7_ILi128EEENS7_ILi96EEENS7_ILi64EEEEEELi256ENS_10bfloat16_tEfNS_4arch4Sm90ELb0ELb1ELb0ELb1ELb0ELb1ELb1ELb1ELb0ELb0ELb0ELb0EEENS1_21CollectiveEpilogueFwdINS6_IJSA_NS7_ILi256EEESB_EEES9_SE_SG_Li256ELb1ELb0ELb0ELb0EEENS1_36VarlenDynamicPersistentTileSchedulerILi128ELi96ELi256ELi32ELb0ELb0ELb1ELb1ELb0ELb1EEEEEEEEEvNT_6ParamsE --------------------------
	.section	.nv.constant0._ZN7cutlass13device_kernelIN5flash11enable_sm90INS1_16FlashAttnFwdSm90INS1_25CollectiveMainloopFwdSm90ILi2EN4cute5tupleIJNS5_1CILi1EEES8_S8_EEENS6_IJNS7_ILi128EEENS7_ILi96EEENS7_ILi64EEEEEELi256ENS_10bfloat16_tEfNS_4arch4Sm90ELb0ELb1ELb0ELb1ELb0ELb1ELb1ELb1ELb0ELb0ELb0ELb0EEENS1_21CollectiveEpilogueFwdINS6_IJSA_NS7_ILi256EEESB_EEES9_SE_SG_Li256ELb1ELb0ELb0ELb0EEENS1_36VarlenDynamicPersistentTileSchedulerILi128ELi96ELi256ELi32ELb0ELb0ELb1ELb1ELb0ELb1EEEEEEEEEvNT_6ParamsE,"a",@progbits
	.sectionflags	@""
	.align	4
.nv.constant0._ZN7cutlass13device_kernelIN5flash11enable_sm90INS1_16FlashAttnFwdSm90INS1_25CollectiveMainloopFwdSm90ILi2EN4cute5tupleIJNS5_1CILi1EEES8_S8_EEENS6_IJNS7_ILi128EEENS7_ILi96EEENS7_ILi64EEEEEELi256ENS_10bfloat16_tEfNS_4arch4Sm90ELb0ELb1ELb0ELb1ELb0ELb1ELb1ELb1ELb0ELb0ELb0ELb0EEENS1_21CollectiveEpilogueFwdINS6_IJSA_NS7_ILi256EEESB_EEES9_SE_SG_Li256ELb1ELb0ELb0ELb0EEENS1_36VarlenDynamicPersistentTileSchedulerILi128ELi96ELi256ELi32ELb0ELb0ELb1ELb1ELb0ELb1EEEEEEEEEvNT_6ParamsE:
	.zero		3456


//--------------------- .nv.constant0._ZN7cutlass13device_kernelIN5flash11enable_sm90INS1_16FlashAttnFwdSm90INS1_25CollectiveMainloopFwdSm90ILi2EN4cute5tupleIJNS5_1CILi1EEES8_S8_EEENS6_IJNS7_ILi128EEENS7_ILi96EEENS7_ILi64EEEEEELi256ENS_10bfloat16_tEfNS_4arch4Sm90ELb1ELb0ELb0ELb0ELb0ELb0ELb0ELb1ELb0ELb0ELb0ELb0EEENS1_21CollectiveEpilogueFwdINS6_IJSA_NS7_ILi256EEESB_EEES9_SE_SG_Li256ELb0ELb0ELb0ELb0EEENS1_30DynamicPersistentTileSchedulerILi256ELi32ELb0ELb0ELb1EEEEEEEEEvNT_6ParamsE --------------------------
	.section	.nv.constant0._ZN7cutlass13device_kernelIN5flash11enable_sm90INS1_16FlashAttnFwdSm90INS1_25CollectiveMainloopFwdSm90ILi2EN4cute5tupleIJNS5_1CILi1EEES8_S8_EEENS6_IJNS7_ILi128EEENS7_ILi96EEENS7_ILi64EEEEEELi256ENS_10bfloat16_tEfNS_4arch4Sm90ELb1ELb0ELb0ELb0ELb0ELb0ELb0ELb1ELb0ELb0ELb0ELb0EEENS1_21CollectiveEpilogueFwdINS6_IJSA_NS7_ILi256EEESB_EEES9_SE_SG_Li256ELb0ELb0ELb0ELb0EEENS1_30DynamicPersistentTileSchedulerILi256ELi32ELb0ELb0ELb1EEEEEEEEEvNT_6ParamsE,"a",@progbits
	.sectionflags	@""
	.align	4
.nv.constant0._ZN7cutlass13device_kernelIN5flash11enable_sm90INS1_16FlashAttnFwdSm90INS1_25CollectiveMainloopFwdSm90ILi2EN4cute5tupleIJNS5_1CILi1EEES8_S8_EEENS6_IJNS7_ILi128EEENS7_ILi96EEENS7_ILi64EEEEEELi256ENS_10bfloat16_tEfNS_4arch4Sm90ELb1ELb0ELb0ELb0ELb0ELb0ELb0ELb1ELb0ELb0ELb0ELb0EEENS1_21CollectiveEpilogueFwdINS6_IJSA_NS7_ILi256EEESB_EEES9_SE_SG_Li256ELb0ELb0ELb0ELb0EEENS1_30DynamicPersistentTileSchedulerILi256ELi32ELb0ELb0ELb1EEEEEEEEEvNT_6ParamsE:
	.zero		3584


//--------------------- .nv.constant0._ZN7cutlass13device_kernelIN5flash11enable_sm90INS1_16FlashAttnFwdSm90INS1_25CollectiveMainloopFwdSm90ILi2EN4cute5tupleIJNS5_1CILi1EEES8_S8_EEENS6_IJNS7_ILi128EEENS7_ILi96EEENS7_ILi64EEEEEELi256ENS_10bfloat16_tEfNS_4arch4Sm90ELb1ELb0ELb0ELb0ELb0ELb0ELb1ELb1ELb0ELb0ELb0ELb0EEENS1_21CollectiveEpilogueFwdINS6_IJSA_NS7_ILi256EEESB_EEES9_SE_SG_Li256ELb0ELb0ELb0ELb0EEENS1_30DynamicPersistentTileSchedulerILi256ELi32ELb0ELb0ELb1EEEEEEEEEvNT_6ParamsE --------------------------
	.section	.nv.constant0._ZN7cutlass13device_kernelIN5flash11enable_sm90INS1_16FlashAttnFwdSm90INS1_25CollectiveMainloopFwdSm90ILi2EN4cute5tupleIJNS5_1CILi1EEES8_S8_EEENS6_IJNS7_ILi128EEENS7_ILi96EEENS7_ILi64EEEEEELi256ENS_10bfloat16_tEfNS_4arch4Sm90ELb1ELb0ELb0ELb0ELb0ELb0ELb1ELb1ELb0ELb0ELb0ELb0EEENS1_21CollectiveEpilogueFwdINS6_IJSA_NS7_ILi256EEESB_EEES9_SE_SG_Li256ELb0ELb0ELb0ELb0EEENS1_30DynamicPersistentTileSchedulerILi256ELi32ELb0ELb0ELb1EEEEEEEEEvNT_6ParamsE,"a",@progbits
	.sectionflags	@""
	.align	4
.nv.constant0._ZN7cutlass13device_kernelIN5flash11enable_sm90INS1_16FlashAttnFwdSm90INS1_25CollectiveMainloopFwdSm90ILi2EN4cute5tupleIJNS5_1CILi1EEES8_S8_EEENS6_IJNS7_ILi128EEENS7_ILi96EEENS7_ILi64EEEEEELi256ENS_10bfloat16_tEfNS_4arch4Sm90ELb1ELb0ELb0ELb0ELb0ELb0ELb1ELb1ELb0ELb0ELb0ELb0EEENS1_21CollectiveEpilogueFwdINS6_IJSA_NS7_ILi256EEESB_EEES9_SE_SG_Li256ELb0ELb0ELb0ELb0EEENS1_30DynamicPersistentTileSchedulerILi256ELi32ELb0ELb0ELb1EEEEEEEEEvNT_6ParamsE:
	.zero		3840


//--------------------- .nv.constant0._ZN7cutlass13device_kernelIN5flash11enable_sm90INS1_16FlashAttnFwdSm90INS1_25CollectiveMainloopFwdSm90ILi2EN4cute5tupleIJNS5_1CILi1EEES8_S8_EEENS6_IJNS7_ILi128EEENS7_ILi96EEENS7_ILi64EEEEEELi256ENS_10bfloat16_tEfNS_4arch4Sm90ELb1ELb0ELb0ELb1ELb0ELb0ELb0ELb1ELb0ELb0ELb0ELb0EEENS1_21CollectiveEpilogueFwdINS6_IJSA_NS7_ILi256EEESB_EEES9_SE_SG_Li256ELb1ELb0ELb0ELb0EEENS1_36VarlenDynamicPersistentTileSchedulerILi128ELi96ELi256ELi32ELb0ELb0ELb1ELb1ELb1ELb1EEEEEEEEEvNT_6ParamsE --------------------------
	.section	.nv.constant0._ZN7cutlass13device_kernelIN5flash11enable_sm90INS1_16FlashAttnFwdSm90INS1_25CollectiveMainloopFwdSm90ILi2EN4cute5tupleIJNS5_1CILi1EEES8_S8_EEENS6_IJNS7_ILi128EEENS7_ILi96EEENS7_ILi64EEEEEELi256ENS_10bfloat16_tEfNS_4arch4Sm90ELb1ELb0ELb0ELb1ELb0ELb0ELb0ELb1ELb0ELb0ELb0ELb0EEENS1_21CollectiveEpilogueFwdINS6_IJSA_NS7_ILi256EEESB_EEES9_SE_SG_Li256ELb1ELb0ELb0ELb0EEENS1_36VarlenDynamicPersistentTileSchedulerILi128ELi96ELi256ELi32ELb0ELb0ELb1ELb1ELb1ELb1EEEEEEEEEvNT_6ParamsE,"a",@progbits
	.sectionflags	@""
	.align	4
.nv.constant0._ZN7cutlass13device_kernelIN5flash11enable_sm90INS1_16FlashAttnFwdSm90INS1_25CollectiveMainloopFwdSm90ILi2EN4cute5tupleIJNS5_1CILi1EEES8_S8_EEENS6_IJNS7_ILi128EEENS7_ILi96EEENS7_ILi64EEEEEELi256ENS_10bfloat16_tEfNS_4arch4Sm90ELb1ELb0ELb0ELb1ELb0ELb0ELb0ELb1ELb0ELb0ELb0ELb0EEENS1_21CollectiveEpilogueFwdINS6_IJSA_NS7_ILi256EEESB_EEES9_SE_SG_Li256ELb1ELb0ELb0ELb0EEENS1_36VarlenDynamicPersistentTileSchedulerILi128ELi96ELi256ELi32ELb0ELb0ELb1ELb1ELb1ELb1EEEEEEEEEvNT_6ParamsE:
	.zero		3200


//--------------------- .nv.constant0._ZN7cutlass13device_kernelIN5flash11enable_sm90INS1_16FlashAttnFwdSm90INS1_25CollectiveMainloopFwdSm90ILi2EN4cute5tupleIJNS5_1CILi1EEES8_S8_EEENS6_IJNS7_ILi128EEENS7_ILi96EEENS7_ILi64EEEEEELi256ENS_10bfloat16_tEfNS_4arch4Sm90ELb1ELb0ELb0ELb1ELb0ELb1ELb0ELb1ELb0ELb0ELb0ELb0EEENS1_21CollectiveEpilogueFwdINS6_IJSA_NS7_ILi256EEESB_EEES9_SE_SG_Li256ELb1ELb0ELb0ELb0EEENS1_36VarlenDynamicPersistentTileSchedulerILi128ELi96ELi256ELi32ELb0ELb0ELb1ELb1ELb1ELb1EEEEEEEEEvNT_6ParamsE --------------------------
	.section	.nv.constant0._ZN7cutlass13device_kernelIN5flash11enable_sm90INS1_16FlashAttnFwdSm90INS1_25CollectiveMainloopFwdSm90ILi2EN4cute5tupleIJNS5_1CILi1EEES8_S8_EEENS6_IJNS7_ILi128EEENS7_ILi96EEENS7_ILi64EEEEEELi256ENS_10bfloat16_tEfNS_4arch4Sm90ELb1ELb0ELb0ELb1ELb0ELb1ELb0ELb1ELb0ELb0ELb0ELb0EEENS1_21CollectiveEpilogueFwdINS6_IJSA_NS7_ILi256EEESB_EEES9_SE_SG_Li256ELb1ELb0ELb0ELb0EEENS1_36VarlenDynamicPersistentTileSchedulerILi128ELi96ELi256ELi32ELb0ELb0ELb1ELb1ELb1ELb1EEEEEEEEEvNT_6ParamsE,"a",@progbits
	.sectionflags	@""
	.align	4
.nv.constant0._ZN7cutlass13device_kernelIN5flash11enable_sm90INS1_16FlashAttnFwdSm90INS1_25CollectiveMainloopFwdSm90ILi2EN4cute5tupleIJNS5_1CILi1EEES8_S8_EEENS6_IJNS7_ILi128EEENS7_ILi96EEENS7_ILi64EEEEEELi256ENS_10bfloat16_tEfNS_4arch4Sm90ELb1ELb0ELb0ELb1ELb0ELb1ELb0ELb1ELb0ELb0ELb0ELb0EEENS1_21CollectiveEpilogueFwdINS6_IJSA_NS7_ILi256EEESB_EEES9_SE_SG_Li256ELb1ELb0ELb0ELb0EEENS1_36VarlenDynamicPersistentTileSchedulerILi128ELi96ELi256ELi32ELb0ELb0ELb1ELb1ELb1ELb1EEEEEEEEEvNT_6ParamsE:
	.zero		3200


//--------------------- .nv.constant0._ZN7cutlass13device_kernelIN5flash11enable_sm90INS1_16FlashAttnFwdSm90INS1_25CollectiveMainloopFwdSm90ILi2EN4cute5tupleIJNS5_1CILi1EEES8_S8_EEENS6_IJNS7_ILi128EEENS7_ILi96EEENS7_ILi64EEEEEELi256ENS_10bfloat16_tEfNS_4arch4Sm90ELb1ELb0ELb0ELb1ELb0ELb0ELb1ELb1ELb0ELb0ELb0ELb0EEENS1_21CollectiveEpilogueFwdINS6_IJSA_NS7_ILi256EEESB_EEES9_SE_SG_Li256ELb1ELb0ELb0ELb0EEENS1_36VarlenDynamicPersistentTileSchedulerILi128ELi96ELi256ELi32ELb0ELb0ELb1ELb1ELb1ELb1EEEEEEEEEvNT_6ParamsE --------------------------
	.section	.nv.constant0._ZN7cutlass13device_kernelIN5flash11enable_sm90INS1_16FlashAttnFwdSm90INS1_25CollectiveMainloopFwdSm90ILi2EN4cute5tupleIJNS5_1CILi1EEES8_S8_EEENS6_IJNS7_ILi128EEENS7_ILi96EEENS7_ILi64EEEEEELi256ENS_10bfloat16_tEfNS_4arch4Sm90ELb1ELb0ELb0ELb1ELb0ELb0ELb1ELb1ELb0ELb0ELb0ELb0EEENS1_21CollectiveEpilogueFwdINS6_IJSA_NS7_ILi256EEESB_EEES9_SE_SG_Li256ELb1ELb0ELb0ELb0EEENS1_36VarlenDynamicPersistentTileSchedulerILi128ELi96ELi256ELi32ELb0ELb0ELb1ELb1ELb1ELb1EEEEEEEEEvNT_6ParamsE,"a",@progbits
	.sectionflags	@""
	.align	4
.nv.constant0._ZN7cutlass13device_kernelIN5flash11enable_sm90INS1_16FlashAttnFwdSm90INS1_25CollectiveMainloopFwdSm90ILi2EN4cute5tupleIJNS5_1CILi1EEES8_S8_EEENS6_IJNS7_ILi128EEENS7_ILi96EEENS7_ILi64EEEEEELi256ENS_10bfloat16_tEfNS_4arch4Sm90ELb1ELb0ELb0ELb1ELb0ELb0ELb1ELb1ELb0ELb0ELb0ELb0EEENS1_21CollectiveEpilogueFwdINS6_IJSA_NS7_ILi256EEESB_EEES9_SE_SG_Li256ELb1ELb0ELb0ELb0EEENS1_36VarlenDynamicPersistentTileSchedulerILi128ELi96ELi256ELi32ELb0ELb0ELb1ELb1ELb1ELb1EEEEEEEEEvNT_6ParamsE:
	.zero		3456


//--------------------- .nv.constant0._ZN7cutlass13device_kernelIN5flash11enable_sm90INS1_16FlashAttnFwdSm90INS1_25CollectiveMainloopFwdSm90ILi2EN4cute5tupleIJNS5_1CILi1EEES8_S8_EEENS6_IJNS7_ILi128EEENS7_ILi96EEENS7_ILi64EEEEEELi256ENS_10bfloat16_tEfNS_4arch4Sm90ELb1ELb0ELb0ELb1ELb0ELb1ELb1ELb1ELb0ELb0ELb0ELb0EEENS1_21CollectiveEpilogueFwdINS6_IJSA_NS7_ILi256EEESB_EEES9_SE_SG_Li256ELb1ELb0ELb0ELb0EEENS1_36VarlenDynamicPersistentTileSchedulerILi128ELi96ELi256ELi32ELb0ELb0ELb1ELb1ELb1ELb1EEEEEEEEEvNT_6ParamsE --------------------------
	.section	.nv.constant0._ZN7cutlass13device_kernelIN5flash11enable_sm90INS1_16FlashAttnFwdSm90INS1_25CollectiveMainloopFwdSm90ILi2EN4cute5tupleIJNS5_1CILi1EEES8_S8_EEENS6_IJNS7_ILi128EEENS7_ILi96EEENS7_ILi64EEEEEELi256ENS_10bfloat16_tEfNS_4arch4Sm90ELb1ELb0ELb0ELb1ELb0ELb1ELb1ELb1ELb0ELb0ELb0ELb0EEENS1_21CollectiveEpilogueFwdINS6_IJSA_NS7_ILi256EEESB_EEES9_SE_SG_Li256ELb1ELb0ELb0ELb0EEENS1_36VarlenDynamicPersistentTileSchedulerILi128ELi96ELi256ELi32ELb0ELb0ELb1ELb1ELb1ELb1EEEEEEEEEvNT_6ParamsE,"a",@progbits
	.sectionflags	@""
	.align	4
.nv.constant0._ZN7cutlass13device_kernelIN5flash11enable_sm90INS1_16FlashAttnFwdSm90INS1_25CollectiveMainloopFwdSm90ILi2EN4cute5tupleIJNS5_1CILi1EEES8_S8_EEENS6_IJNS7_ILi128EEENS7_ILi96EEENS7_ILi64EEEEEELi256ENS_10bfloat16_tEfNS_4arch4Sm90ELb1ELb0ELb0ELb1ELb0ELb1ELb1ELb1ELb0ELb0ELb0ELb0EEENS1_21CollectiveEpilogueFwdINS6_IJSA_NS7_ILi256EEESB_EEES9_SE_SG_Li256ELb1ELb0ELb0ELb0EEENS1_36VarlenDynamicPersistentTileSchedulerILi128ELi96ELi256ELi32ELb0ELb0ELb1ELb1ELb1ELb1EEEEEEEEEvNT_6ParamsE:
	.zero		3456


//--------------------- SYMBOLS --------------------------

	.type		.nv.reservedSmem.offset0,@object
	.size		.nv.reservedSmem.offset0,0x4
	.type		__assertfail,@function
